	.target	sm_90a

	.elftype	@"ET_EXEC"


//--------------------- .note.nv.tkinfo           --------------------------
	.section	.note.nv.tkinfo,"",@"SHT_NOTE"
	.sectionflags	@"SHF_NOTE_NV_TKINFO"
	.tkinfo
        /*0018*/ 	.word	0x00000002
        /*0030*/ 	.string	""
        /*0030*/ 	.string	"ptxas"
        /*0030*/ 	.string	"Cuda compilation tools, release 13.0, V13.0.88"
        /*0030*/ 	.string	"Build cuda_13.0.r13.0/compiler.36424714_0"
        /*0030*/ 	.string	"-arch sm_90a -m 64 "



//--------------------- .note.nv.cuinfo           --------------------------
	.section	.note.nv.cuinfo,"",@"SHT_NOTE"
	.sectionflags	@"SHF_NOTE_NV_CUINFO"
        /*0018*/ 	.short	0x0002
        /*001a*/ 	.short	0x005a
        /*001c*/ 	.short	0x0082
	.zero		2


//--------------------- .nv.info                  --------------------------
	.section	.nv.info,"",@"SHT_CUDA_INFO"
	.align	4


	//----- nvinfo : EIATTR_REGCOUNT
	.align		4
        /*0000*/ 	.byte	0x04, 0x2f
        /*0002*/ 	.short	(.L_12 - .L_11)
	.align		4
.L_11:
        /*0004*/ 	.word	index@(_ZN5flash16flash_fwd_kernelI23Flash_fwd_kernel_traitsILi192ELi64ELi64ELi4ELb0ELb0EN7cutlass10bfloat16_tE19Flash_kernel_traitsILi192ELi64ELi64ELi4ES3_EELb0ELb1ELb0ELb1ELb0ELb0ELb1ELb0EEEvNS_16Flash_fwd_paramsE)
        /*0008*/ 	.word	0x000000ff


	//----- nvinfo : EIATTR_FRAME_SIZE
	.align		4
.L_12:
        /*000c*/ 	.byte	0x04, 0x11
        /*000e*/ 	.short	(.L_14 - .L_13)
	.align		4
.L_13:
        /*0010*/ 	.word	index@(_ZN5flash16flash_fwd_kernelI23Flash_fwd_kernel_traitsILi192ELi64ELi64ELi4ELb0ELb0EN7cutlass10bfloat16_tE19Flash_kernel_traitsILi192ELi64ELi64ELi4ES3_EELb0ELb1ELb0ELb1ELb0ELb0ELb1ELb0EEEvNS_16Flash_fwd_paramsE)
        /*0014*/ 	.word	0x00000000


	//----- nvinfo : EIATTR_REGCOUNT
	.align		4
.L_14:
        /*0018*/ 	.byte	0x04, 0x2f
        /*001a*/ 	.short	(.L_16 - .L_15)
	.align		4
.L_15:
        /*001c*/ 	.word	index@(_ZN5flash16flash_fwd_kernelI23Flash_fwd_kernel_traitsILi192ELi64ELi64ELi4ELb0ELb0EN7cutlass10bfloat16_tE19Flash_kernel_traitsILi192ELi64ELi64ELi4ES3_EELb1ELb1ELb0ELb1ELb0ELb0ELb0ELb1EEEvNS_16Flash_fwd_paramsE)
        /*0020*/ 	.word	0x000000ff


	//----- nvinfo : EIATTR_FRAME_SIZE
	.align		4
.L_16:
        /*0024*/ 	.byte	0x04, 0x11
        /*0026*/ 	.short	(.L_18 - .L_17)
	.align		4
.L_17:
        /*0028*/ 	.word	index@(_ZN5flash16flash_fwd_kernelI23Flash_fwd_kernel_traitsILi192ELi64ELi64ELi4ELb0ELb0EN7cutlass10bfloat16_tE19Flash_kernel_traitsILi192ELi64ELi64ELi4ES3_EELb1ELb1ELb0ELb1ELb0ELb0ELb0ELb1EEEvNS_16Flash_fwd_paramsE)
        /*002c*/ 	.word	0x00000088


	//----- nvinfo : EIATTR_REGCOUNT
	.align		4
.L_18:
        /*0030*/ 	.byte	0x04, 0x2f
        /*0032*/ 	.short	(.L_20 - .L_19)
	.align		4
.L_19:
        /*0034*/ 	.word	index@(_ZN5flash16flash_fwd_kernelI23Flash_fwd_kernel_traitsILi192ELi64ELi64ELi4ELb0ELb0EN7cutlass10bfloat16_tE19Flash_kernel_traitsILi192ELi64ELi64ELi4ES3_EELb0ELb1ELb0ELb0ELb0ELb0ELb1ELb0EEEvNS_16Flash_fwd_paramsE)
        /*0038*/ 	.word	0x000000ff


	//----- nvinfo : EIATTR_FRAME_SIZE
	.align		4
.L_20:
        /*003c*/ 	.byte	0x04, 0x11
        /*003e*/ 	.short	(.L_22 - .L_21)
	.align		4
.L_21:
        /*0040*/ 	.word	index@(_ZN5flash16flash_fwd_kernelI23Flash_fwd_kernel_traitsILi192ELi64ELi64ELi4ELb0ELb0EN7cutlass10bfloat16_tE19Flash_kernel_traitsILi192ELi64ELi64ELi4ES3_EELb0ELb1ELb0ELb0ELb0ELb0ELb1ELb0EEEvNS_16Flash_fwd_paramsE)
        /*0044*/ 	.word	0x00000000


	//----- nvinfo : EIATTR_REGCOUNT
	.align		4
.L_22:
        /*0048*/ 	.byte	0x04, 0x2f
        /*004a*/ 	.short	(.L_24 - .L_23)
	.align		4
.L_23:
        /*004c*/ 	.word	index@(_ZN5flash16flash_fwd_kernelI23Flash_fwd_kernel_traitsILi192ELi64ELi64ELi4ELb0ELb0EN7cutlass10bfloat16_tE19Flash_kernel_traitsILi192ELi64ELi64ELi4ES3_EELb1ELb1ELb0ELb0ELb0ELb0ELb0ELb1EEEvNS_16Flash_fwd_paramsE)
        /*0050*/ 	.word	0x000000ff


	//----- nvinfo : EIATTR_FRAME_SIZE
	.align		4
.L_24:
        /*0054*/ 	.byte	0x04, 0x11
        /*0056*/ 	.short	(.L_26 - .L_25)
	.align		4
.L_25:
        /*0058*/ 	.word	index@(_ZN5flash16flash_fwd_kernelI23Flash_fwd_kernel_traitsILi192ELi64ELi64ELi4ELb0ELb0EN7cutlass10bfloat16_tE19Flash_kernel_traitsILi192ELi64ELi64ELi4ES3_EELb1ELb1ELb0ELb0ELb0ELb0ELb0ELb1EEEvNS_16Flash_fwd_paramsE)
        /*005c*/ 	.word	0x000000b0


	//----- nvinfo : EIATTR_REGCOUNT
	.align		4
.L_26:
        /*0060*/ 	.byte	0x04, 0x2f
        /*0062*/ 	.short	(.L_28 - .L_27)
	.align		4
.L_27:
        /*0064*/ 	.word	index@(_ZN5flash16flash_fwd_kernelI23Flash_fwd_kernel_traitsILi192ELi64ELi64ELi4ELb0ELb0EN7cutlass10bfloat16_tE19Flash_kernel_traitsILi192ELi64ELi64ELi4ES3_EELb1ELb1ELb0ELb1ELb0ELb0ELb0ELb0EEEvNS_16Flash_fwd_paramsE)
        /*0068*/ 	.word	0x000000f8


	//----- nvinfo : EIATTR_FRAME_SIZE
	.align		4
.L_28:
        /*006c*/ 	.byte	0x04, 0x11
        /*006e*/ 	.short	(.L_30 - .L_29)
	.align		4
.L_29:
        /*0070*/ 	.word	index@(_ZN5flash16flash_fwd_kernelI23Flash_fwd_kernel_traitsILi192ELi64ELi64ELi4ELb0ELb0EN7cutlass10bfloat16_tE19Flash_kernel_traitsILi192ELi64ELi64ELi4ES3_EELb1ELb1ELb0ELb1ELb0ELb0ELb0ELb0EEEvNS_16Flash_fwd_paramsE)
        /*0074*/ 	.word	0x00000000


	//----- nvinfo : EIATTR_REGCOUNT
	.align		4
.L_30:
        /*0078*/ 	.byte	0x04, 0x2f
        /*007a*/ 	.short	(.L_32 - .L_31)
	.align		4
.L_31:
        /*007c*/ 	.word	index@(_ZN5flash16flash_fwd_kernelI23Flash_fwd_kernel_traitsILi192ELi64ELi64ELi4ELb0ELb0EN7cutlass10bfloat16_tE19Flash_kernel_traitsILi192ELi64ELi64ELi4ES3_EELb0ELb1ELb0ELb0ELb0ELb1ELb1ELb0EEEvNS_16Flash_fwd_paramsE)
        /*0080*/ 	.word	0x000000ff


	//----- nvinfo : EIATTR_FRAME_SIZE
	.align		4
.L_32:
        /*0084*/ 	.byte	0x04, 0x11
        /*0086*/ 	.short	(.L_34 - .L_33)
	.align		4
.L_33:
        /*0088*/ 	.word	index@(_ZN5flash16flash_fwd_kernelI23Flash_fwd_kernel_traitsILi192ELi64ELi64ELi4ELb0ELb0EN7cutlass10bfloat16_tE19Flash_kernel_traitsILi192ELi64ELi64ELi4ES3_EELb0ELb1ELb0ELb0ELb0ELb1ELb1ELb0EEEvNS_16Flash_fwd_paramsE)
        /*008c*/ 	.word	0x00000000


	//----- nvinfo : EIATTR_REGCOUNT
	.align		4
.L_34:
        /*0090*/ 	.byte	0x04, 0x2f
        /*0092*/ 	.short	(.L_36 - .L_35)
	.align		4
.L_35:
        /*0094*/ 	.word	index@(_ZN5flash16flash_fwd_kernelI23Flash_fwd_kernel_traitsILi192ELi64ELi64ELi4ELb0ELb0EN7cutlass10bfloat16_tE19Flash_kernel_traitsILi192ELi64ELi64ELi4ES3_EELb1ELb1ELb0ELb0ELb0ELb1ELb0ELb0EEEvNS_16Flash_fwd_paramsE)
        /*0098*/ 	.word	0x000000e4


	//----- nvinfo : EIATTR_FRAME_SIZE
	.align		4
.L_36:
        /*009c*/ 	.byte	0x04, 0x11
        /*009e*/ 	.short	(.L_38 - .L_37)
	.align		4
.L_37:
        /*00a0*/ 	.word	index@(_ZN5flash16flash_fwd_kernelI23Flash_fwd_kernel_traitsILi192ELi64ELi64ELi4ELb0ELb0EN7cutlass10bfloat16_tE19Flash_kernel_traitsILi192ELi64ELi64ELi4ES3_EELb1ELb1ELb0ELb0ELb0ELb1ELb0ELb0EEEvNS_16Flash_fwd_paramsE)
        /*00a4*/ 	.word	0x00000000


	//----- nvinfo : EIATTR_REGCOUNT
	.align		4
.L_38:
        /*00a8*/ 	.byte	0x04, 0x2f
        /*00aa*/ 	.short	(.L_40 - .L_39)
	.align		4
.L_39:
        /*00ac*/ 	.word	index@(_ZN5flash16flash_fwd_kernelI23Flash_fwd_kernel_traitsILi192ELi64ELi64ELi4ELb0ELb0EN7cutlass10bfloat16_tE19Flash_kernel_traitsILi192ELi64ELi64ELi4ES3_EELb1ELb1ELb0ELb0ELb0ELb0ELb0ELb0EEEvNS_16Flash_fwd_paramsE)
        /*00b0*/ 	.word	0x000000f6


	//----- nvinfo : EIATTR_FRAME_SIZE
	.align		4
.L_40:
        /*00b4*/ 	.byte	0x04, 0x11
        /*00b6*/ 	.short	(.L_42 - .L_41)
	.align		4
.L_41:
        /*00b8*/ 	.word	index@(_ZN5flash16flash_fwd_kernelI23Flash_fwd_kernel_traitsILi192ELi64ELi64ELi4ELb0ELb0EN7cutlass10bfloat16_tE19Flash_kernel_traitsILi192ELi64ELi64ELi4ES3_EELb1ELb1ELb0ELb0ELb0ELb0ELb0ELb0EEEvNS_16Flash_fwd_paramsE)
        /*00bc*/ 	.word	0x00000000


	//----- nvinfo : EIATTR_REGCOUNT
	.align		4
.L_42:
        /*00c0*/ 	.byte	0x04, 0x2f
        /*00c2*/ 	.short	(.L_44 - .L_43)
	.align		4
.L_43:
        /*00c4*/ 	.word	index@(_ZN5flash16flash_fwd_kernelI23Flash_fwd_kernel_traitsILi192ELi128ELi64ELi8ELb0ELb0EN7cutlass10bfloat16_tE19Flash_kernel_traitsILi192ELi128ELi64ELi8ES3_EELb0ELb1ELb0ELb1ELb0ELb0ELb1ELb0EEEvNS_16Flash_fwd_paramsE)
        /*00c8*/ 	.word	0x000000ff


	//----- nvinfo : EIATTR_FRAME_SIZE
	.align		4
.L_44:
        /*00cc*/ 	.byte	0x04, 0x11
        /*00ce*/ 	.short	(.L_46 - .L_45)
	.align		4
.L_45:
        /*00d0*/ 	.word	index@(_ZN5flash16flash_fwd_kernelI23Flash_fwd_kernel_traitsILi192ELi128ELi64ELi8ELb0ELb0EN7cutlass10bfloat16_tE19Flash_kernel_traitsILi192ELi128ELi64ELi8ES3_EELb0ELb1ELb0ELb1ELb0ELb0ELb1ELb0EEEvNS_16Flash_fwd_paramsE)
        /*00d4*/ 	.word	0x00000000


	//----- nvinfo : EIATTR_REGCOUNT
	.align		4
.L_46:
        /*00d8*/ 	.byte	0x04, 0x2f
        /*00da*/ 	.short	(.L_48 - .L_47)
	.align		4
.L_47:
        /*00dc*/ 	.word	index@(_ZN5flash16flash_fwd_kernelI23Flash_fwd_kernel_traitsILi192ELi128ELi64ELi8ELb0ELb0EN7cutlass10bfloat16_tE19Flash_kernel_traitsILi192ELi128ELi64ELi8ES3_EELb0ELb1ELb0ELb1ELb0ELb0ELb0ELb0EEEvNS_16Flash_fwd_paramsE)
        /*00e0*/ 	.word	0x000000f6


	//----- nvinfo : EIATTR_FRAME_SIZE
	.align		4
.L_48:
        /*00e4*/ 	.byte	0x04, 0x11
        /*00e6*/ 	.short	(.L_50 - .L_49)
	.align		4
.L_49:
        /*00e8*/ 	.word	index@(_ZN5flash16flash_fwd_kernelI23Flash_fwd_kernel_traitsILi192ELi128ELi64ELi8ELb0ELb0EN7cutlass10bfloat16_tE19Flash_kernel_traitsILi192ELi128ELi64ELi8ES3_EELb0ELb1ELb0ELb1ELb0ELb0ELb0ELb0EEEvNS_16Flash_fwd_paramsE)
        /*00ec*/ 	.word	0x00000000


	//----- nvinfo : EIATTR_REGCOUNT
	.align		4
.L_50:
        /*00f0*/ 	.byte	0x04, 0x2f
        /*00f2*/ 	.short	(.L_52 - .L_51)
	.align		4
.L_51:
        /*00f4*/ 	.word	index@(_ZN5flash16flash_fwd_kernelI23Flash_fwd_kernel_traitsILi192ELi128ELi64ELi8ELb0ELb0EN7cutlass10bfloat16_tE19Flash_kernel_traitsILi192ELi128ELi64ELi8ES3_EELb0ELb1ELb0ELb0ELb0ELb0ELb1ELb0EEEvNS_16Flash_fwd_paramsE)
        /*00f8*/ 	.word	0x000000ff


	//----- nvinfo : EIATTR_FRAME_SIZE
	.align		4
.L_52:
        /*00fc*/ 	.byte	0x04, 0x11
        /*00fe*/ 	.short	(.L_54 - .L_53)
	.align		4
.L_53:
        /*0100*/ 	.word	index@(_ZN5flash16flash_fwd_kernelI23Flash_fwd_kernel_traitsILi192ELi128ELi64ELi8ELb0ELb0EN7cutlass10bfloat16_tE19Flash_kernel_traitsILi192ELi128ELi64ELi8ES3_EELb0ELb1ELb0ELb0ELb0ELb0ELb1ELb0EEEvNS_16Flash_fwd_paramsE)
        /*0104*/ 	.word	0x00000000


	//----- nvinfo : EIATTR_REGCOUNT
	.align		4
.L_54:
        /*0108*/ 	.byte	0x04, 0x2f
        /*010a*/ 	.short	(.L_56 - .L_55)
	.align		4
.L_55:
        /*010c*/ 	.word	index@(_ZN5flash16flash_fwd_kernelI23Flash_fwd_kernel_traitsILi192ELi128ELi64ELi8ELb0ELb0EN7cutlass10bfloat16_tE19Flash_kernel_traitsILi192ELi128ELi64ELi8ES3_EELb0ELb1ELb0ELb0ELb0ELb0ELb0ELb0EEEvNS_16Flash_fwd_paramsE)
        /*0110*/ 	.word	0x000000f6


	//----- nvinfo : EIATTR_FRAME_SIZE
	.align		4
.L_56:
        /*0114*/ 	.byte	0x04, 0x11
        /*0116*/ 	.short	(.L_58 - .L_57)
	.align		4
.L_57:
        /*0118*/ 	.word	index@(_ZN5flash16flash_fwd_kernelI23Flash_fwd_kernel_traitsILi192ELi128ELi64ELi8ELb0ELb0EN7cutlass10bfloat16_tE19Flash_kernel_traitsILi192ELi128ELi64ELi8ES3_EELb0ELb1ELb0ELb0ELb0ELb0ELb0ELb0EEEvNS_16Flash_fwd_paramsE)
        /*011c*/ 	.word	0x00000000


	//----- nvinfo : EIATTR_REGCOUNT
	.align		4
.L_58:
        /*0120*/ 	.byte	0x04, 0x2f
        /*0122*/ 	.short	(.L_60 - .L_59)
	.align		4
.L_59:
        /*0124*/ 	.word	index@(_ZN5flash16flash_fwd_kernelI23Flash_fwd_kernel_traitsILi192ELi128ELi64ELi8ELb0ELb0EN7cutlass10bfloat16_tE19Flash_kernel_traitsILi192ELi128ELi64ELi8ES3_EELb0ELb1ELb0ELb0ELb0ELb1ELb1ELb0EEEvNS_16Flash_fwd_paramsE)
        /*0128*/ 	.word	0x000000fa


	//----- nvinfo : EIATTR_FRAME_SIZE
	.align		4
.L_60:
        /*012c*/ 	.byte	0x04, 0x11
        /*012e*/ 	.short	(.L_62 - .L_61)
	.align		4
.L_61:
        /*0130*/ 	.word	index@(_ZN5flash16flash_fwd_kernelI23Flash_fwd_kernel_traitsILi192ELi128ELi64ELi8ELb0ELb0EN7cutlass10bfloat16_tE19Flash_kernel_traitsILi192ELi128ELi64ELi8ES3_EELb0ELb1ELb0ELb0ELb0ELb1ELb1ELb0EEEvNS_16Flash_fwd_paramsE)
        /*0134*/ 	.word	0x00000000


	//----- nvinfo : EIATTR_REGCOUNT
	.align		4
.L_62:
        /*0138*/ 	.byte	0x04, 0x2f
        /*013a*/ 	.short	(.L_64 - .L_63)
	.align		4
.L_63:
        /*013c*/ 	.word	index@(_ZN5flash16flash_fwd_kernelI23Flash_fwd_kernel_traitsILi192ELi128ELi64ELi8ELb0ELb0EN7cutlass10bfloat16_tE19Flash_kernel_traitsILi192ELi128ELi64ELi8ES3_EELb0ELb1ELb0ELb0ELb0ELb1ELb0ELb0EEEvNS_16Flash_fwd_paramsE)
        /*0140*/ 	.word	0x000000de


	//----- nvinfo : EIATTR_FRAME_SIZE
	.align		4
.L_64:
        /*0144*/ 	.byte	0x04, 0x11
        /*0146*/ 	.short	(.L_66 - .L_65)
	.align		4
.L_65:
        /*0148*/ 	.word	index@(_ZN5flash16flash_fwd_kernelI23Flash_fwd_kernel_traitsILi192ELi128ELi64ELi8ELb0ELb0EN7cutlass10bfloat16_tE19Flash_kernel_traitsILi192ELi128ELi64ELi8ES3_EELb0ELb1ELb0ELb0ELb0ELb1ELb0ELb0EEEvNS_16Flash_fwd_paramsE)
        /*014c*/ 	.word	0x00000000


	//----- nvinfo : EIATTR_MIN_STACK_SIZE
	.align		4
.L_66:
        /*0150*/ 	.byte	0x04, 0x12
        /*0152*/ 	.short	(.L_68 - .L_67)
	.align		4
.L_67:
        /*0154*/ 	.word	index@(_ZN5flash16flash_fwd_kernelI23Flash_fwd_kernel_traitsILi192ELi128ELi64ELi8ELb0ELb0EN7cutlass10bfloat16_tE19Flash_kernel_traitsILi192ELi128ELi64ELi8ES3_EELb0ELb1ELb0ELb0ELb0ELb1ELb0ELb0EEEvNS_16Flash_fwd_paramsE)
        /*0158*/ 	.word	0x00000000


	//----- nvinfo : EIATTR_MIN_STACK_SIZE
	.align		4
.L_68:
        /*015c*/ 	.byte	0x04, 0x12
        /*015e*/ 	.short	(.L_70 - .L_69)
	.align		4
.L_69:
        /*0160*/ 	.word	index@(_ZN5flash16flash_fwd_kernelI23Flash_fwd_kernel_traitsILi192ELi128ELi64ELi8ELb0ELb0EN7cutlass10bfloat16_tE19Flash_kernel_traitsILi192ELi128ELi64ELi8ES3_EELb0ELb1ELb0ELb0ELb0ELb1ELb1ELb0EEEvNS_16Flash_fwd_paramsE)
        /*0164*/ 	.word	0x00000000


	//----- nvinfo : EIATTR_MIN_STACK_SIZE
	.align		4
.L_70:
        /*0168*/ 	.byte	0x04, 0x12
        /*016a*/ 	.short	(.L_72 - .L_71)
	.align		4
.L_71:
        /*016c*/ 	.word	index@(_ZN5flash16flash_fwd_kernelI23Flash_fwd_kernel_traitsILi192ELi128ELi64ELi8ELb0ELb0EN7cutlass10bfloat16_tE19Flash_kernel_traitsILi192ELi128ELi64ELi8ES3_EELb0ELb1ELb0ELb0ELb0ELb0ELb0ELb0EEEvNS_16Flash_fwd_paramsE)
        /*0170*/ 	.word	0x00000000


	//----- nvinfo : EIATTR_MIN_STACK_SIZE
	.align		4
.L_72:
        /*0174*/ 	.byte	0x04, 0x12
        /*0176*/ 	.short	(.L_74 - .L_73)
	.align		4
.L_73:
        /*0178*/ 	.word	index@(_ZN5flash16flash_fwd_kernelI23Flash_fwd_kernel_traitsILi192ELi128ELi64ELi8ELb0ELb0EN7cutlass10bfloat16_tE19Flash_kernel_traitsILi192ELi128ELi64ELi8ES3_EELb0ELb1ELb0ELb0ELb0ELb0ELb1ELb0EEEvNS_16Flash_fwd_paramsE)
        /*017c*/ 	.word	0x00000000


	//----- nvinfo : EIATTR_MIN_STACK_SIZE
	.align		4
.L_74:
        /*0180*/ 	.byte	0x04, 0x12
        /*0182*/ 	.short	(.L_76 - .L_75)
	.align		4
.L_75:
        /*0184*/ 	.word	index@(_ZN5flash16flash_fwd_kernelI23Flash_fwd_kernel_traitsILi192ELi128ELi64ELi8ELb0ELb0EN7cutlass10bfloat16_tE19Flash_kernel_traitsILi192ELi128ELi64ELi8ES3_EELb0ELb1ELb0ELb1ELb0ELb0ELb0ELb0EEEvNS_16Flash_fwd_paramsE)
        /*0188*/ 	.word	0x00000000


	//----- nvinfo : EIATTR_MIN_STACK_SIZE
	.align		4
.L_76:
        /*018c*/ 	.byte	0x04, 0x12
        /*018e*/ 	.short	(.L_78 - .L_77)
	.align		4
.L_77:
        /*0190*/ 	.word	index@(_ZN5flash16flash_fwd_kernelI23Flash_fwd_kernel_traitsILi192ELi128ELi64ELi8ELb0ELb0EN7cutlass10bfloat16_tE19Flash_kernel_traitsILi192ELi128ELi64ELi8ES3_EELb0ELb1ELb0ELb1ELb0ELb0ELb1ELb0EEEvNS_16Flash_fwd_paramsE)
        /*0194*/ 	.word	0x00000000


	//----- nvinfo : EIATTR_MIN_STACK_SIZE
	.align		4
.L_78:
        /*0198*/ 	.byte	0x04, 0x12
        /*019a*/ 	.short	(.L_80 - .L_79)
	.align		4
.L_79:
        /*019c*/ 	.word	index@(_ZN5flash16flash_fwd_kernelI23Flash_fwd_kernel_traitsILi192ELi64ELi64ELi4ELb0ELb0EN7cutlass10bfloat16_tE19Flash_kernel_traitsILi192ELi64ELi64ELi4ES3_EELb1ELb1ELb0ELb0ELb0ELb0ELb0ELb0EEEvNS_16Flash_fwd_paramsE)
        /*01a0*/ 	.word	0x00000000


	//----- nvinfo : EIATTR_MIN_STACK_SIZE
	.align		4
.L_80:
        /*01a4*/ 	.byte	0x04, 0x12
        /*01a6*/ 	.short	(.L_82 - .L_81)
	.align		4
.L_81:
        /*01a8*/ 	.word	index@(_ZN5flash16flash_fwd_kernelI23Flash_fwd_kernel_traitsILi192ELi64ELi64ELi4ELb0ELb0EN7cutlass10bfloat16_tE19Flash_kernel_traitsILi192ELi64ELi64ELi4ES3_EELb1ELb1ELb0ELb0ELb0ELb1ELb0ELb0EEEvNS_16Flash_fwd_paramsE)
        /*01ac*/ 	.word	0x00000000


	//----- nvinfo : EIATTR_MIN_STACK_SIZE
	.align		4
.L_82:
        /*01b0*/ 	.byte	0x04, 0x12
        /*01b2*/ 	.short	(.L_84 - .L_83)
	.align		4
.L_83:
        /*01b4*/ 	.word	index@(_ZN5flash16flash_fwd_kernelI23Flash_fwd_kernel_traitsILi192ELi64ELi64ELi4ELb0ELb0EN7cutlass10bfloat16_tE19Flash_kernel_traitsILi192ELi64ELi64ELi4ES3_EELb0ELb1ELb0ELb0ELb0ELb1ELb1ELb0EEEvNS_16Flash_fwd_paramsE)
        /*01b8*/ 	.word	0x00000000


	//----- nvinfo : EIATTR_MIN_STACK_SIZE
	.align		4
.L_84:
        /*01bc*/ 	.byte	0x04, 0x12
        /*01be*/ 	.short	(.L_86 - .L_85)
	.align		4
.L_85:
        /*01c0*/ 	.word	index@(_ZN5flash16flash_fwd_kernelI23Flash_fwd_kernel_traitsILi192ELi64ELi64ELi4ELb0ELb0EN7cutlass10bfloat16_tE19Flash_kernel_traitsILi192ELi64ELi64ELi4ES3_EELb1ELb1ELb0ELb1ELb0ELb0ELb0ELb0EEEvNS_16Flash_fwd_paramsE)
        /*01c4*/ 	.word	0x00000000


	//----- nvinfo : EIATTR_MIN_STACK_SIZE
	.align		4
.L_86:
        /*01c8*/ 	.byte	0x04, 0x12
        /*01ca*/ 	.short	(.L_88 - .L_87)
	.align		4
.L_87:
        /*01cc*/ 	.word	index@(_ZN5flash16flash_fwd_kernelI23Flash_fwd_kernel_traitsILi192ELi64ELi64ELi4ELb0ELb0EN7cutlass10bfloat16_tE19Flash_kernel_traitsILi192ELi64ELi64ELi4ES3_EELb1ELb1ELb0ELb0ELb0ELb0ELb0ELb1EEEvNS_16Flash_fwd_paramsE)
        /*01d0*/ 	.word	0x000000b0


	//----- nvinfo : EIATTR_MIN_STACK_SIZE
	.align		4
.L_88:
        /*01d4*/ 	.byte	0x04, 0x12
        /*01d6*/ 	.short	(.L_90 - .L_89)
	.align		4
.L_89:
        /*01d8*/ 	.word	index@(_ZN5flash16flash_fwd_kernelI23Flash_fwd_kernel_traitsILi192ELi64ELi64ELi4ELb0ELb0EN7cutlass10bfloat16_tE19Flash_kernel_traitsILi192ELi64ELi64ELi4ES3_EELb0ELb1ELb0ELb0ELb0ELb0ELb1ELb0EEEvNS_16Flash_fwd_paramsE)
        /*01dc*/ 	.word	0x00000000


	//----- nvinfo : EIATTR_MIN_STACK_SIZE
	.align		4
.L_90:
        /*01e0*/ 	.byte	0x04, 0x12
        /*01e2*/ 	.short	(.L_92 - .L_91)
	.align		4
.L_91:
        /*01e4*/ 	.word	index@(_ZN5flash16flash_fwd_kernelI23Flash_fwd_kernel_traitsILi192ELi64ELi64ELi4ELb0ELb0EN7cutlass10bfloat16_tE19Flash_kernel_traitsILi192ELi64ELi64ELi4ES3_EELb1ELb1ELb0ELb1ELb0ELb0ELb0ELb1EEEvNS_16Flash_fwd_paramsE)
        /*01e8*/ 	.word	0x00000088


	//----- nvinfo : EIATTR_MIN_STACK_SIZE
	.align		4
.L_92:
        /*01ec*/ 	.byte	0x04, 0x12
        /*01ee*/ 	.short	(.L_94 - .L_93)
	.align		4
.L_93:
        /*01f0*/ 	.word	index@(_ZN5flash16flash_fwd_kernelI23Flash_fwd_kernel_traitsILi192ELi64ELi64ELi4ELb0ELb0EN7cutlass10bfloat16_tE19Flash_kernel_traitsILi192ELi64ELi64ELi4ES3_EELb0ELb1ELb0ELb1ELb0ELb0ELb1ELb0EEEvNS_16Flash_fwd_paramsE)
        /*01f4*/ 	.word	0x00000000
.L_94:


//--------------------- .nv.compat                --------------------------
	.section	.nv.compat,"",@"SHT_CUDA_COMPAT_INFO"
	.align	4
        /*0000*/ 	.byte	0x02, 0x09, 0x01, 0x00, 0x02, 0x02, 0x01, 0x00, 0x02, 0x05, 0x05, 0x00, 0x03, 0x07, 0x01, 0x01
        /*0010*/ 	.byte	0x02, 0x03, 0x00, 0x00, 0x02, 0x06, 0x01, 0x00, 0x04, 0x0b, 0x08, 0x00, 0x00, 0x00, 0x00, 0x00
        /*0020*/ 	.byte	0x00, 0x00, 0x00, 0x00


//--------------------- .nv.info._ZN5flash16flash_fwd_kernelI23Flash_fwd_kernel_traitsILi192ELi128ELi64ELi8ELb0ELb0EN7cutlass10bfloat16_tE19Flash_kernel_traitsILi192ELi128ELi64ELi8ES3_EELb0ELb1ELb0ELb0ELb0ELb1ELb0ELb0EEEvNS_16Flash_fwd_paramsE --------------------------
	.section	.nv.info._ZN5flash16flash_fwd_kernelI23Flash_fwd_kernel_traitsILi192ELi128ELi64ELi8ELb0ELb0EN7cutlass10bfloat16_tE19Flash_kernel_traitsILi192ELi128ELi64ELi8ES3_EELb0ELb1ELb0ELb0ELb0ELb1ELb0ELb0EEEvNS_16Flash_fwd_paramsE,"",@"SHT_CUDA_INFO"
	.sectionflags	@""
	.align	4


	//----- nvinfo : EIATTR_CUDA_API_VERSION
	.align		4
        /*0000*/ 	.byte	0x04, 0x37
        /*0002*/ 	.short	(.L_96 - .L_95)
.L_95:
        /*0004*/ 	.word	0x00000082


	//----- nvinfo : EIATTR_KPARAM_INFO
	.align		4
.L_96:
        /*0008*/ 	.byte	0x04, 0x17
        /*000a*/ 	.short	(.L_98 - .L_97)
.L_97:
        /*000c*/ 	.word	0x00000000
        /*0010*/ 	.short	0x0000
        /*0012*/ 	.short	0x0000
        /*0014*/ 	.byte	0x00, 0xf0, 0x41, 0x07


	//----- nvinfo : EIATTR_SPARSE_MMA_MASK
	.align		4
.L_98:
        /*0018*/ 	.byte	0x03, 0x50
        /*001a*/ 	.short	0x0000


	//----- nvinfo : EIATTR_MAXREG_COUNT
	.align		4
        /*001c*/ 	.byte	0x03, 0x1b
        /*001e*/ 	.short	0x00ff


	//----- nvinfo : EIATTR_NUM_BARRIERS
	.align		4
        /*0020*/ 	.byte	0x02, 0x4c
        /*0022*/ 	.byte	0x01
	.zero		1


	//----- nvinfo : EIATTR_MERCURY_ISA_VERSION
	.align		4
        /*0024*/ 	.byte	0x03, 0x5f
        /*0026*/ 	.short	0x0101


	//----- nvinfo : EIATTR_COOP_GROUP_MASK_REGIDS
	.align		4
        /*0028*/ 	.byte	0x04, 0x29
        /*002a*/ 	.short	(.L_100 - .L_99)


	//   ....[0]....
.L_99:
        /*002c*/ 	.word	0xffffffff


	//   ....[1]....
        /*0030*/ 	.word	0xffffffff


	//   ....[2]....
        /*0034*/ 	.word	0xffffffff


	//   ....[3]....
        /*0038*/ 	.word	0xffffffff


	//   ....[4]....
        /*003c*/ 	.word	0xffffffff


	//   ....[5]....
        /*0040*/ 	.word	0xffffffff


	//   ....[6]....
        /*0044*/ 	.word	0xffffffff


	//   ....[7]....
        /*0048*/ 	.word	0xffffffff


	//   ....[8]....
        /*004c*/ 	.word	0xffffffff


	//   ....[9]....
        /*0050*/ 	.word	0xffffffff


	//   ....[10]....
        /*0054*/ 	.word	0xffffffff


	//   ....[11]....
        /*0058*/ 	.word	0xffffffff


	//   ....[12]....
        /*005c*/ 	.word	0xffffffff


	//   ....[13]....
        /*0060*/ 	.word	0xffffffff


	//   ....[14]....
        /*0064*/ 	.word	0xffffffff


	//   ....[15]....
        /*0068*/ 	.word	0xffffffff


	//   ....[16]....
        /*006c*/ 	.word	0xffffffff


	//   ....[17]....
        /*0070*/ 	.word	0xffffffff


	//   ....[18]....
        /*0074*/ 	.word	0xffffffff


	//   ....[19]....
        /*0078*/ 	.word	0xffffffff


	//----- nvinfo : EIATTR_COOP_GROUP_INSTR_OFFSETS
	.align		4
.L_100:
        /*007c*/ 	.byte	0x04, 0x28
        /*007e*/ 	.short	(.L_102 - .L_101)


	//   ....[0]....
.L_101:
        /*0080*/ 	.word	0x00002d90


	//   ....[1]....
        /*0084*/ 	.word	0x00002eb0


	//   ....[2]....
        /*0088*/ 	.word	0x00002ee0


	//   ....[3]....
        /*008c*/ 	.word	0x00003030


	//   ....[4]....
        /*0090*/ 	.word	0x00005470


	//   ....[5]....
        /*0094*/ 	.word	0x00005530


	//   ....[6]....
        /*0098*/ 	.word	0x00005550


	//   ....[7]....
        /*009c*/ 	.word	0x00005570


	//   ....[8]....
        /*00a0*/ 	.word	0x000080d0


	//   ....[9]....
        /*00a4*/ 	.word	0x000081c0


	//   ....[10]....
        /*00a8*/ 	.word	0x000081e0


	//   ....[11]....
        /*00ac*/ 	.word	0x00008200


	//   ....[12]....
        /*00b0*/ 	.word	0x0000a920


	//   ....[13]....
        /*00b4*/ 	.word	0x0000a940


	//   ....[14]....
        /*00b8*/ 	.word	0x0000a9c0


	//   ....[15]....
        /*00bc*/ 	.word	0x0000a9d0


	//   ....[16]....
        /*00c0*/ 	.word	0x0000c0c0


	//   ....[17]....
        /*00c4*/ 	.word	0x0000c100


	//   ....[18]....
        /*00c8*/ 	.word	0x0000c180


	//   ....[19]....
        /*00cc*/ 	.word	0x0000c190


	//----- nvinfo : EIATTR_EXIT_INSTR_OFFSETS
	.align		4
.L_102:
        /*00d0*/ 	.byte	0x04, 0x1c
        /*00d2*/ 	.short	(.L_104 - .L_103)


	//   ....[0]....
.L_103:
        /*00d4*/ 	.word	0x000004c0


	//   ....[1]....
        /*00d8*/ 	.word	0x0000dba0


	//   ....[2]....
        /*00dc*/ 	.word	0x0000dca0


	//   ....[3]....
        /*00e0*/ 	.word	0x0000e7a0


	//   ....[4]....
        /*00e4*/ 	.word	0x0000e830


	//----- nvinfo : EIATTR_CRS_STACK_SIZE
	.align		4
.L_104:
        /*00e8*/ 	.byte	0x04, 0x1e
        /*00ea*/ 	.short	(.L_106 - .L_105)
.L_105:
        /*00ec*/ 	.word	0x00000000


	//----- nvinfo : EIATTR_CBANK_PARAM_SIZE
	.align		4
.L_106:
        /*00f0*/ 	.byte	0x03, 0x19
        /*00f2*/ 	.short	0x01d0


	//----- nvinfo : EIATTR_PARAM_CBANK
	.align		4
        /*00f4*/ 	.byte	0x04, 0x0a
        /*00f6*/ 	.short	(.L_108 - .L_107)
	.align		4
.L_107:
        /*00f8*/ 	.word	index@(.nv.constant0._ZN5flash16flash_fwd_kernelI23Flash_fwd_kernel_traitsILi192ELi128ELi64ELi8ELb0ELb0EN7cutlass10bfloat16_tE19Flash_kernel_traitsILi192ELi128ELi64ELi8ES3_EELb0ELb1ELb0ELb0ELb0ELb1ELb0ELb0EEEvNS_16Flash_fwd_paramsE)
        /*00fc*/ 	.short	0x0210
        /*00fe*/ 	.short	0x01d0


	//----- nvinfo : EIATTR_SW_WAR
	.align		4
.L_108:
        /*0100*/ 	.byte	0x04, 0x36
        /*0102*/ 	.short	(.L_110 - .L_109)
.L_109:
        /*0104*/ 	.word	0x00000008
.L_110:


//--------------------- .nv.info._ZN5flash16flash_fwd_kernelI23Flash_fwd_kernel_traitsILi192ELi128ELi64ELi8ELb0ELb0EN7cutlass10bfloat16_tE19Flash_kernel_traitsILi192ELi128ELi64ELi8ES3_EELb0ELb1ELb0ELb0ELb0ELb1ELb1ELb0EEEvNS_16Flash_fwd_paramsE --------------------------
	.section	.nv.info._ZN5flash16flash_fwd_kernelI23Flash_fwd_kernel_traitsILi192ELi128ELi64ELi8ELb0ELb0EN7cutlass10bfloat16_tE19Flash_kernel_traitsILi192ELi128ELi64ELi8ES3_EELb0ELb1ELb0ELb0ELb0ELb1ELb1ELb0EEEvNS_16Flash_fwd_paramsE,"",@"SHT_CUDA_INFO"
	.sectionflags	@""
	.align	4


	//----- nvinfo : EIATTR_CUDA_API_VERSION
	.align		4
        /*0000*/ 	.byte	0x04, 0x37
        /*0002*/ 	.short	(.L_112 - .L_111)
.L_111:
        /*0004*/ 	.word	0x00000082


	//----- nvinfo : EIATTR_KPARAM_INFO
	.align		4
.L_112:
        /*0008*/ 	.byte	0x04, 0x17
        /*000a*/ 	.short	(.L_114 - .L_113)
.L_113:
        /*000c*/ 	.word	0x00000000
        /*0010*/ 	.short	0x0000
        /*0012*/ 	.short	0x0000
        /*0014*/ 	.byte	0x00, 0xf0, 0x41, 0x07


	//----- nvinfo : EIATTR_SPARSE_MMA_MASK
	.align		4
.L_114:
        /*0018*/ 	.byte	0x03, 0x50
        /*001a*/ 	.short	0x0000


	//----- nvinfo : EIATTR_MAXREG_COUNT
	.align		4
        /*001c*/ 	.byte	0x03, 0x1b
        /*001e*/ 	.short	0x00ff


	//----- nvinfo : EIATTR_NUM_BARRIERS
	.align		4
        /*0020*/ 	.byte	0x02, 0x4c
        /*0022*/ 	.byte	0x01
	.zero		1


	//----- nvinfo : EIATTR_MERCURY_ISA_VERSION
	.align		4
        /*0024*/ 	.byte	0x03, 0x5f
        /*0026*/ 	.short	0x0101


	//----- nvinfo : EIATTR_COOP_GROUP_MASK_REGIDS
	.align		4
        /*0028*/ 	.byte	0x04, 0x29
        /*002a*/ 	.short	(.L_116 - .L_115)


	//   ....[0]....
.L_115:
        /*002c*/ 	.word	0xffffffff


	//   ....[1]....
        /*0030*/ 	.word	0xffffffff


	//   ....[2]....
        /*0034*/ 	.word	0xffffffff


	//   ....[3]....
        /*0038*/ 	.word	0xffffffff


	//   ....[4]....
        /*003c*/ 	.word	0xffffffff


	//   ....[5]....
        /*0040*/ 	.word	0xffffffff


	//   ....[6]....
        /*0044*/ 	.word	0xffffffff


	//   ....[7]....
        /*0048*/ 	.word	0xffffffff


	//   ....[8]....
        /*004c*/ 	.word	0xffffffff


	//   ....[9]....
        /*0050*/ 	.word	0xffffffff


	//   ....[10]....
        /*0054*/ 	.word	0xffffffff


	//   ....[11]....
        /*0058*/ 	.word	0xffffffff


	//   ....[12]....
        /*005c*/ 	.word	0xffffffff


	//   ....[13]....
        /*0060*/ 	.word	0xffffffff


	//   ....[14]....
        /*0064*/ 	.word	0xffffffff


	//   ....[15]....
        /*0068*/ 	.word	0xffffffff


	//   ....[16]....
        /*006c*/ 	.word	0xffffffff


	//   ....[17]....
        /*0070*/ 	.word	0xffffffff


	//   ....[18]....
        /*0074*/ 	.word	0xffffffff


	//   ....[19]....
        /*0078*/ 	.word	0xffffffff


	//----- nvinfo : EIATTR_COOP_GROUP_INSTR_OFFSETS
	.align		4
.L_116:
        /*007c*/ 	.byte	0x04, 0x28
        /*007e*/ 	.short	(.L_118 - .L_117)


	//   ....[0]....
.L_117:
        /*0080*/ 	.word	0x00003190


	//   ....[1]....
        /*0084*/ 	.word	0x000032b0


	//   ....[2]....
        /*0088*/ 	.word	0x000032e0


	//   ....[3]....
        /*008c*/ 	.word	0x00003470


	//   ....[4]....
        /*0090*/ 	.word	0x00005c80


	//   ....[5]....
        /*0094*/ 	.word	0x00005d50


	//   ....[6]....
        /*0098*/ 	.word	0x00005d70


	//   ....[7]....
        /*009c*/ 	.word	0x00005d90


	//   ....[8]....
        /*00a0*/ 	.word	0x00008d10


	//   ....[9]....
        /*00a4*/ 	.word	0x00008e10


	//   ....[10]....
        /*00a8*/ 	.word	0x00008e30


	//   ....[11]....
        /*00ac*/ 	.word	0x00008e50


	//   ....[12]....
        /*00b0*/ 	.word	0x0000b970


	//   ....[13]....
        /*00b4*/ 	.word	0x0000b990


	//   ....[14]....
        /*00b8*/ 	.word	0x0000ba30


	//   ....[15]....
        /*00bc*/ 	.word	0x0000ba40


	//   ....[16]....
        /*00c0*/ 	.word	0x0000d110


	//   ....[17]....
        /*00c4*/ 	.word	0x0000d150


	//   ....[18]....
        /*00c8*/ 	.word	0x0000d1d0


	//   ....[19]....
        /*00cc*/ 	.word	0x0000d1e0


	//----- nvinfo : EIATTR_EXIT_INSTR_OFFSETS
	.align		4
.L_118:
        /*00d0*/ 	.byte	0x04, 0x1c
        /*00d2*/ 	.short	(.L_120 - .L_119)


	//   ....[0]....
.L_119:
        /*00d4*/ 	.word	0x000004c0


	//   ....[1]....
        /*00d8*/ 	.word	0x0000ebf0


	//   ....[2]....
        /*00dc*/ 	.word	0x0000ecf0


	//   ....[3]....
        /*00e0*/ 	.word	0x0000f7f0


	//   ....[4]....
        /*00e4*/ 	.word	0x0000f880


	//----- nvinfo : EIATTR_CRS_STACK_SIZE
	.align		4
.L_120:
        /*00e8*/ 	.byte	0x04, 0x1e
        /*00ea*/ 	.short	(.L_122 - .L_121)
.L_121:
        /*00ec*/ 	.word	0x00000000


	//----- nvinfo : EIATTR_CBANK_PARAM_SIZE
	.align		4
.L_122:
        /*00f0*/ 	.byte	0x03, 0x19
        /*00f2*/ 	.short	0x01d0


	//----- nvinfo : EIATTR_PARAM_CBANK
	.align		4
        /*00f4*/ 	.byte	0x04, 0x0a
        /*00f6*/ 	.short	(.L_124 - .L_123)
	.align		4
.L_123:
        /*00f8*/ 	.word	index@(.nv.constant0._ZN5flash16flash_fwd_kernelI23Flash_fwd_kernel_traitsILi192ELi128ELi64ELi8ELb0ELb0EN7cutlass10bfloat16_tE19Flash_kernel_traitsILi192ELi128ELi64ELi8ES3_EELb0ELb1ELb0ELb0ELb0ELb1ELb1ELb0EEEvNS_16Flash_fwd_paramsE)
        /*00fc*/ 	.short	0x0210
        /*00fe*/ 	.short	0x01d0


	//----- nvinfo : EIATTR_SW_WAR
	.align		4
.L_124:
        /*0100*/ 	.byte	0x04, 0x36
        /*0102*/ 	.short	(.L_126 - .L_125)
.L_125:
        /*0104*/ 	.word	0x00000008
.L_126:


//--------------------- .nv.info._ZN5flash16flash_fwd_kernelI23Flash_fwd_kernel_traitsILi192ELi128ELi64ELi8ELb0ELb0EN7cutlass10bfloat16_tE19Flash_kernel_traitsILi192ELi128ELi64ELi8ES3_EELb0ELb1ELb0ELb0ELb0ELb0ELb0ELb0EEEvNS_16Flash_fwd_paramsE --------------------------
	.section	.nv.info._ZN5flash16flash_fwd_kernelI23Flash_fwd_kernel_traitsILi192ELi128ELi64ELi8ELb0ELb0EN7cutlass10bfloat16_tE19Flash_kernel_traitsILi192ELi128ELi64ELi8ES3_EELb0ELb1ELb0ELb0ELb0ELb0ELb0ELb0EEEvNS_16Flash_fwd_paramsE,"",@"SHT_CUDA_INFO"
	.sectionflags	@""
	.align	4


	//----- nvinfo : EIATTR_CUDA_API_VERSION
	.align		4
        /*0000*/ 	.byte	0x04, 0x37
        /*0002*/ 	.short	(.L_128 - .L_127)
.L_127:
        /*0004*/ 	.word	0x00000082


	//----- nvinfo : EIATTR_KPARAM_INFO
	.align		4
.L_128:
        /*0008*/ 	.byte	0x04, 0x17
        /*000a*/ 	.short	(.L_130 - .L_129)
.L_129:
        /*000c*/ 	.word	0x00000000
        /*0010*/ 	.short	0x0000
        /*0012*/ 	.short	0x0000
        /*0014*/ 	.byte	0x00, 0xf0, 0x41, 0x07


	//----- nvinfo : EIATTR_SPARSE_MMA_MASK
	.align		4
.L_130:
        /*0018*/ 	.byte	0x03, 0x50
        /*001a*/ 	.short	0x0000


	//----- nvinfo : EIATTR_MAXREG_COUNT
	.align		4
        /*001c*/ 	.byte	0x03, 0x1b
        /*001e*/ 	.short	0x00ff


	//----- nvinfo : EIATTR_NUM_BARRIERS
	.align		4
        /*0020*/ 	.byte	0x02, 0x4c
        /*0022*/ 	.byte	0x01
	.zero		1


	//----- nvinfo : EIATTR_MERCURY_ISA_VERSION
	.align		4
        /*0024*/ 	.byte	0x03, 0x5f
        /*0026*/ 	.short	0x0101


	//----- nvinfo : EIATTR_COOP_GROUP_MASK_REGIDS
	.align		4
        /*0028*/ 	.byte	0x04, 0x29
        /*002a*/ 	.short	(.L_132 - .L_131)


	//   ....[0]....
.L_131:
        /*002c*/ 	.word	0xffffffff


	//   ....[1]....
        /*0030*/ 	.word	0xffffffff


	//   ....[2]....
        /*0034*/ 	.word	0xffffffff


	//   ....[3]....
        /*0038*/ 	.word	0xffffffff


	//   ....[4]....
        /*003c*/ 	.word	0xffffffff


	//   ....[5]....
        /*0040*/ 	.word	0xffffffff


	//   ....[6]....
        /*0044*/ 	.word	0xffffffff


	//   ....[7]....
        /*0048*/ 	.word	0xffffffff


	//   ....[8]....
        /*004c*/ 	.word	0xffffffff


	//   ....[9]....
        /*0050*/ 	.word	0xffffffff


	//   ....[10]....
        /*0054*/ 	.word	0xffffffff


	//   ....[11]....
        /*0058*/ 	.word	0xffffffff


	//   ....[12]....
        /*005c*/ 	.word	0xffffffff


	//   ....[13]....
        /*0060*/ 	.word	0xffffffff


	//   ....[14]....
        /*0064*/ 	.word	0xffffffff


	//   ....[15]....
        /*0068*/ 	.word	0xffffffff


	//   ....[16]....
        /*006c*/ 	.word	0xffffffff


	//   ....[17]....
        /*0070*/ 	.word	0xffffffff


	//   ....[18]....
        /*0074*/ 	.word	0xffffffff


	//   ....[19]....
        /*0078*/ 	.word	0xffffffff


	//----- nvinfo : EIATTR_COOP_GROUP_INSTR_OFFSETS
	.align		4
.L_132:
        /*007c*/ 	.byte	0x04, 0x28
        /*007e*/ 	.short	(.L_134 - .L_133)


	//   ....[0]....
.L_133:
        /*0080*/ 	.word	0x00003ca0


	//   ....[1]....
        /*0084*/ 	.word	0x00003cc0


	//   ....[2]....
        /*0088*/ 	.word	0x00003d60


	//   ....[3]....
        /*008c*/ 	.word	0x00003d70


	//   ....[4]....
        /*0090*/ 	.word	0x00006740


	//   ....[5]....
        /*0094*/ 	.word	0x00006750


	//   ....[6]....
        /*0098*/ 	.word	0x00006780


	//   ....[7]....
        /*009c*/ 	.word	0x00006790


	//   ....[8]....
        /*00a0*/ 	.word	0x00009830


	//   ....[9]....
        /*00a4*/ 	.word	0x00009840


	//   ....[10]....
        /*00a8*/ 	.word	0x00009870


	//   ....[11]....
        /*00ac*/ 	.word	0x00009880


	//   ....[12]....
        /*00b0*/ 	.word	0x0000c480


	//   ....[13]....
        /*00b4*/ 	.word	0x0000c4a0


	//   ....[14]....
        /*00b8*/ 	.word	0x0000c520


	//   ....[15]....
        /*00bc*/ 	.word	0x0000c530


	//   ....[16]....
        /*00c0*/ 	.word	0x0000dc20


	//   ....[17]....
        /*00c4*/ 	.word	0x0000dc60


	//   ....[18]....
        /*00c8*/ 	.word	0x0000dce0


	//   ....[19]....
        /*00cc*/ 	.word	0x0000dd10


	//----- nvinfo : EIATTR_EXIT_INSTR_OFFSETS
	.align		4
.L_134:
        /*00d0*/ 	.byte	0x04, 0x1c
        /*00d2*/ 	.short	(.L_136 - .L_135)


	//   ....[0]....
.L_135:
        /*00d4*/ 	.word	0x000004b0


	//   ....[1]....
        /*00d8*/ 	.word	0x0000f7f0


	//   ....[2]....
        /*00dc*/ 	.word	0x0000f920


	//   ....[3]....
        /*00e0*/ 	.word	0x0000f940


	//   ....[4]....
        /*00e4*/ 	.word	0x00010560


	//   ....[5]....
        /*00e8*/ 	.word	0x000105f0


	//----- nvinfo : EIATTR_CRS_STACK_SIZE
	.align		4
.L_136:
        /*00ec*/ 	.byte	0x04, 0x1e
        /*00ee*/ 	.short	(.L_138 - .L_137)
.L_137:
        /*00f0*/ 	.word	0x00000000


	//----- nvinfo : EIATTR_CBANK_PARAM_SIZE
	.align		4
.L_138:
        /*00f4*/ 	.byte	0x03, 0x19
        /*00f6*/ 	.short	0x01d0


	//----- nvinfo : EIATTR_PARAM_CBANK
	.align		4
        /*00f8*/ 	.byte	0x04, 0x0a
        /*00fa*/ 	.short	(.L_140 - .L_139)
	.align		4
.L_139:
        /*00fc*/ 	.word	index@(.nv.constant0._ZN5flash16flash_fwd_kernelI23Flash_fwd_kernel_traitsILi192ELi128ELi64ELi8ELb0ELb0EN7cutlass10bfloat16_tE19Flash_kernel_traitsILi192ELi128ELi64ELi8ES3_EELb0ELb1ELb0ELb0ELb0ELb0ELb0ELb0EEEvNS_16Flash_fwd_paramsE)
        /*0100*/ 	.short	0x0210
        /*0102*/ 	.short	0x01d0


	//----- nvinfo : EIATTR_SW_WAR
	.align		4
.L_140:
        /*0104*/ 	.byte	0x04, 0x36
        /*0106*/ 	.short	(.L_142 - .L_141)
.L_141:
        /*0108*/ 	.word	0x00000008
.L_142:


//--------------------- .nv.info._ZN5flash16flash_fwd_kernelI23Flash_fwd_kernel_traitsILi192ELi128ELi64ELi8ELb0ELb0EN7cutlass10bfloat16_tE19Flash_kernel_traitsILi192ELi128ELi64ELi8ES3_EELb0ELb1ELb0ELb0ELb0ELb0ELb1ELb0EEEvNS_16Flash_fwd_paramsE --------------------------
	.section	.nv.info._ZN5flash16flash_fwd_kernelI23Flash_fwd_kernel_traitsILi192ELi128ELi64ELi8ELb0ELb0EN7cutlass10bfloat16_tE19Flash_kernel_traitsILi192ELi128ELi64ELi8ES3_EELb0ELb1ELb0ELb0ELb0ELb0ELb1ELb0EEEvNS_16Flash_fwd_paramsE,"",@"SHT_CUDA_INFO"
	.sectionflags	@""
	.align	4


	//----- nvinfo : EIATTR_CUDA_API_VERSION
	.align		4
        /*0000*/ 	.byte	0x04, 0x37
        /*0002*/ 	.short	(.L_144 - .L_143)
.L_143:
        /*0004*/ 	.word	0x00000082


	//----- nvinfo : EIATTR_KPARAM_INFO
	.align		4
.L_144:
        /*0008*/ 	.byte	0x04, 0x17
        /*000a*/ 	.short	(.L_146 - .L_145)
.L_145:
        /*000c*/ 	.word	0x00000000
        /*0010*/ 	.short	0x0000
        /*0012*/ 	.short	0x0000
        /*0014*/ 	.byte	0x00, 0xf0, 0x41, 0x07


	//----- nvinfo : EIATTR_SPARSE_MMA_MASK
	.align		4
.L_146:
        /*0018*/ 	.byte	0x03, 0x50
        /*001a*/ 	.short	0x0000


	//----- nvinfo : EIATTR_MAXREG_COUNT
	.align		4
        /*001c*/ 	.byte	0x03, 0x1b
        /*001e*/ 	.short	0x00ff


	//----- nvinfo : EIATTR_NUM_BARRIERS
	.align		4
        /*0020*/ 	.byte	0x02, 0x4c
        /*0022*/ 	.byte	0x01
	.zero		1


	//----- nvinfo : EIATTR_MERCURY_ISA_VERSION
	.align		4
        /*0024*/ 	.byte	0x03, 0x5f
        /*0026*/ 	.short	0x0101


	//----- nvinfo : EIATTR_COOP_GROUP_MASK_REGIDS
	.align		4
        /*0028*/ 	.byte	0x04, 0x29
        /*002a*/ 	.short	(.L_148 - .L_147)


	//   ....[0]....
.L_147:
        /*002c*/ 	.word	0xffffffff


	//   ....[1]....
        /*0030*/ 	.word	0xffffffff


	//   ....[2]....
        /*0034*/ 	.word	0xffffffff


	//   ....[3]....
        /*0038*/ 	.word	0xffffffff


	//   ....[4]....
        /*003c*/ 	.word	0xffffffff


	//   ....[5]....
        /*0040*/ 	.word	0xffffffff


	//   ....[6]....
        /*0044*/ 	.word	0xffffffff


	//   ....[7]....
        /*0048*/ 	.word	0xffffffff


	//   ....[8]....
        /*004c*/ 	.word	0xffffffff


	//   ....[9]....
        /*0050*/ 	.word	0xffffffff


	//   ....[10]....
        /*0054*/ 	.word	0xffffffff


	//   ....[11]....
        /*0058*/ 	.word	0xffffffff


	//   ....[12]....
        /*005c*/ 	.word	0xffffffff


	//   ....[13]....
        /*0060*/ 	.word	0xffffffff


	//   ....[14]....
        /*0064*/ 	.word	0xffffffff


	//   ....[15]....
        /*0068*/ 	.word	0xffffffff


	//   ....[16]....
        /*006c*/ 	.word	0xffffffff


	//   ....[17]....
        /*0070*/ 	.word	0xffffffff


	//   ....[18]....
        /*0074*/ 	.word	0xffffffff


	//   ....[19]....
        /*0078*/ 	.word	0xffffffff


	//----- nvinfo : EIATTR_COOP_GROUP_INSTR_OFFSETS
	.align		4
.L_148:
        /*007c*/ 	.byte	0x04, 0x28
        /*007e*/ 	.short	(.L_150 - .L_149)


	//   ....[0]....
.L_149:
        /*0080*/ 	.word	0x000040b0


	//   ....[1]....
        /*0084*/ 	.word	0x000040d0


	//   ....[2]....
        /*0088*/ 	.word	0x00004170


	//   ....[3]....
        /*008c*/ 	.word	0x00004180


	//   ....[4]....
        /*0090*/ 	.word	0x00006f20


	//   ....[5]....
        /*0094*/ 	.word	0x00006f30


	//   ....[6]....
        /*0098*/ 	.word	0x00006f70


	//   ....[7]....
        /*009c*/ 	.word	0x00006f80


	//   ....[8]....
        /*00a0*/ 	.word	0x0000a440


	//   ....[9]....
        /*00a4*/ 	.word	0x0000a450


	//   ....[10]....
        /*00a8*/ 	.word	0x0000a480


	//   ....[11]....
        /*00ac*/ 	.word	0x0000a490


	//   ....[12]....
        /*00b0*/ 	.word	0x0000d490


	//   ....[13]....
        /*00b4*/ 	.word	0x0000d4b0


	//   ....[14]....
        /*00b8*/ 	.word	0x0000d550


	//   ....[15]....
        /*00bc*/ 	.word	0x0000d560


	//   ....[16]....
        /*00c0*/ 	.word	0x0000ec30


	//   ....[17]....
        /*00c4*/ 	.word	0x0000ec70


	//   ....[18]....
        /*00c8*/ 	.word	0x0000ecf0


	//   ....[19]....
        /*00cc*/ 	.word	0x0000ed20


	//----- nvinfo : EIATTR_EXIT_INSTR_OFFSETS
	.align		4
.L_150:
        /*00d0*/ 	.byte	0x04, 0x1c
        /*00d2*/ 	.short	(.L_152 - .L_151)


	//   ....[0]....
.L_151:
        /*00d4*/ 	.word	0x000004b0


	//   ....[1]....
        /*00d8*/ 	.word	0x00010800


	//   ....[2]....
        /*00dc*/ 	.word	0x00010930


	//   ....[3]....
        /*00e0*/ 	.word	0x00010950


	//   ....[4]....
        /*00e4*/ 	.word	0x00011570


	//   ....[5]....
        /*00e8*/ 	.word	0x00011600


	//----- nvinfo : EIATTR_CRS_STACK_SIZE
	.align		4
.L_152:
        /*00ec*/ 	.byte	0x04, 0x1e
        /*00ee*/ 	.short	(.L_154 - .L_153)
.L_153:
        /*00f0*/ 	.word	0x00000000


	//----- nvinfo : EIATTR_CBANK_PARAM_SIZE
	.align		4
.L_154:
        /*00f4*/ 	.byte	0x03, 0x19
        /*00f6*/ 	.short	0x01d0


	//----- nvinfo : EIATTR_PARAM_CBANK
	.align		4
        /*00f8*/ 	.byte	0x04, 0x0a
        /*00fa*/ 	.short	(.L_156 - .L_155)
	.align		4
.L_155:
        /*00fc*/ 	.word	index@(.nv.constant0._ZN5flash16flash_fwd_kernelI23Flash_fwd_kernel_traitsILi192ELi128ELi64ELi8ELb0ELb0EN7cutlass10bfloat16_tE19Flash_kernel_traitsILi192ELi128ELi64ELi8ES3_EELb0ELb1ELb0ELb0ELb0ELb0ELb1ELb0EEEvNS_16Flash_fwd_paramsE)
        /*0100*/ 	.short	0x0210
        /*0102*/ 	.short	0x01d0


	//----- nvinfo : EIATTR_SW_WAR
	.align		4
.L_156:
        /*0104*/ 	.byte	0x04, 0x36
        /*0106*/ 	.short	(.L_158 - .L_157)
.L_157:
        /*0108*/ 	.word	0x00000008
.L_158:


//--------------------- .nv.info._ZN5flash16flash_fwd_kernelI23Flash_fwd_kernel_traitsILi192ELi128ELi64ELi8ELb0ELb0EN7cutlass10bfloat16_tE19Flash_kernel_traitsILi192ELi128ELi64ELi8ES3_EELb0ELb1ELb0ELb1ELb0ELb0ELb0ELb0EEEvNS_16Flash_fwd_paramsE --------------------------
	.section	.nv.info._ZN5flash16flash_fwd_kernelI23Flash_fwd_kernel_traitsILi192ELi128ELi64ELi8ELb0ELb0EN7cutlass10bfloat16_tE19Flash_kernel_traitsILi192ELi128ELi64ELi8ES3_EELb0ELb1ELb0ELb1ELb0ELb0ELb0ELb0EEEvNS_16Flash_fwd_paramsE,"",@"SHT_CUDA_INFO"
	.sectionflags	@""
	.align	4


	//----- nvinfo : EIATTR_CUDA_API_VERSION
	.align		4
        /*0000*/ 	.byte	0x04, 0x37
        /*0002*/ 	.short	(.L_160 - .L_159)
.L_159:
        /*0004*/ 	.word	0x00000082


	//----- nvinfo : EIATTR_KPARAM_INFO
	.align		4
.L_160:
        /*0008*/ 	.byte	0x04, 0x17
        /*000a*/ 	.short	(.L_162 - .L_161)
.L_161:
        /*000c*/ 	.word	0x00000000
        /*0010*/ 	.short	0x0000
        /*0012*/ 	.short	0x0000
        /*0014*/ 	.byte	0x00, 0xf0, 0x41, 0x07


	//----- nvinfo : EIATTR_SPARSE_MMA_MASK
	.align		4
.L_162:
        /*0018*/ 	.byte	0x03, 0x50
        /*001a*/ 	.short	0x0000


	//----- nvinfo : EIATTR_MAXREG_COUNT
	.align		4
        /*001c*/ 	.byte	0x03, 0x1b
        /*001e*/ 	.short	0x00ff


	//----- nvinfo : EIATTR_NUM_BARRIERS
	.align		4
        /*0020*/ 	.byte	0x02, 0x4c
        /*0022*/ 	.byte	0x01
	.zero		1


	//----- nvinfo : EIATTR_MERCURY_ISA_VERSION
	.align		4
        /*0024*/ 	.byte	0x03, 0x5f
        /*0026*/ 	.short	0x0101


	//----- nvinfo : EIATTR_COOP_GROUP_MASK_REGIDS
	.align		4
        /*0028*/ 	.byte	0x04, 0x29
        /*002a*/ 	.short	(.L_164 - .L_163)


	//   ....[0]....
.L_163:
        /*002c*/ 	.word	0xffffffff


	//   ....[1]....
        /*0030*/ 	.word	0xffffffff


	//   ....[2]....
        /*0034*/ 	.word	0xffffffff


	//   ....[3]....
        /*0038*/ 	.word	0xffffffff


	//   ....[4]....
        /*003c*/ 	.word	0xffffffff


	//   ....[5]....
        /*0040*/ 	.word	0xffffffff


	//   ....[6]....
        /*0044*/ 	.word	0xffffffff


	//   ....[7]....
        /*0048*/ 	.word	0xffffffff


	//   ....[8]....
        /*004c*/ 	.word	0xffffffff


	//   ....[9]....
        /*0050*/ 	.word	0xffffffff


	//   ....[10]....
        /*0054*/ 	.word	0xffffffff


	//   ....[11]....
        /*0058*/ 	.word	0xffffffff


	//   ....[12]....
        /*005c*/ 	.word	0xffffffff


	//   ....[13]....
        /*0060*/ 	.word	0xffffffff


	//   ....[14]....
        /*0064*/ 	.word	0xffffffff


	//   ....[15]....
        /*0068*/ 	.word	0xffffffff


	//   ....[16]....
        /*006c*/ 	.word	0xffffffff


	//   ....[17]....
        /*0070*/ 	.word	0xffffffff


	//   ....[18]....
        /*0074*/ 	.word	0xffffffff


	//   ....[19]....
        /*0078*/ 	.word	0xffffffff


	//----- nvinfo : EIATTR_COOP_GROUP_INSTR_OFFSETS
	.align		4
.L_164:
        /*007c*/ 	.byte	0x04, 0x28
        /*007e*/ 	.short	(.L_166 - .L_165)


	//   ....[0]....
.L_165:
        /*0080*/ 	.word	0x00004100


	//   ....[1]....
        /*0084*/ 	.word	0x00004120


	//   ....[2]....
        /*0088*/ 	.word	0x000041c0


	//   ....[3]....
        /*008c*/ 	.word	0x000041d0


	//   ....[4]....
        /*0090*/ 	.word	0x00006eb0


	//   ....[5]....
        /*0094*/ 	.word	0x00006ec0


	//   ....[6]....
        /*0098*/ 	.word	0x00006ef0


	//   ....[7]....
        /*009c*/ 	.word	0x00006f00


	//   ....[8]....
        /*00a0*/ 	.word	0x0000a270


	//   ....[9]....
        /*00a4*/ 	.word	0x0000a280


	//   ....[10]....
        /*00a8*/ 	.word	0x0000a2b0


	//   ....[11]....
        /*00ac*/ 	.word	0x0000a2c0


	//   ....[12]....
        /*00b0*/ 	.word	0x0000d2c0


	//   ....[13]....
        /*00b4*/ 	.word	0x0000d2e0


	//   ....[14]....
        /*00b8*/ 	.word	0x0000d360


	//   ....[15]....
        /*00bc*/ 	.word	0x0000d370


	//   ....[16]....
        /*00c0*/ 	.word	0x0000ea60


	//   ....[17]....
        /*00c4*/ 	.word	0x0000eaa0


	//   ....[18]....
        /*00c8*/ 	.word	0x0000eb20


	//   ....[19]....
        /*00cc*/ 	.word	0x0000eb30


	//----- nvinfo : EIATTR_EXIT_INSTR_OFFSETS
	.align		4
.L_166:
        /*00d0*/ 	.byte	0x04, 0x1c
        /*00d2*/ 	.short	(.L_168 - .L_167)


	//   ....[0]....
.L_167:
        /*00d4*/ 	.word	0x000004b0


	//   ....[1]....
        /*00d8*/ 	.word	0x00010630


	//   ....[2]....
        /*00dc*/ 	.word	0x00010760


	//   ....[3]....
        /*00e0*/ 	.word	0x00010780


	//   ....[4]....
        /*00e4*/ 	.word	0x000113a0


	//   ....[5]....
        /*00e8*/ 	.word	0x00011430


	//----- nvinfo : EIATTR_CRS_STACK_SIZE
	.align		4
.L_168:
        /*00ec*/ 	.byte	0x04, 0x1e
        /*00ee*/ 	.short	(.L_170 - .L_169)
.L_169:
        /*00f0*/ 	.word	0x00000000


	//----- nvinfo : EIATTR_CBANK_PARAM_SIZE
	.align		4
.L_170:
        /*00f4*/ 	.byte	0x03, 0x19
        /*00f6*/ 	.short	0x01d0


	//----- nvinfo : EIATTR_PARAM_CBANK
	.align		4
        /*00f8*/ 	.byte	0x04, 0x0a
        /*00fa*/ 	.short	(.L_172 - .L_171)
	.align		4
.L_171:
        /*00fc*/ 	.word	index@(.nv.constant0._ZN5flash16flash_fwd_kernelI23Flash_fwd_kernel_traitsILi192ELi128ELi64ELi8ELb0ELb0EN7cutlass10bfloat16_tE19Flash_kernel_traitsILi192ELi128ELi64ELi8ES3_EELb0ELb1ELb0ELb1ELb0ELb0ELb0ELb0EEEvNS_16Flash_fwd_paramsE)
        /*0100*/ 	.short	0x0210
        /*0102*/ 	.short	0x01d0


	//----- nvinfo : EIATTR_SW_WAR
	.align		4
.L_172:
        /*0104*/ 	.byte	0x04, 0x36
        /*0106*/ 	.short	(.L_174 - .L_173)
.L_173:
        /*0108*/ 	.word	0x00000008
.L_174:


//--------------------- .nv.info._ZN5flash16flash_fwd_kernelI23Flash_fwd_kernel_traitsILi192ELi128ELi64ELi8ELb0ELb0EN7cutlass10bfloat16_tE19Flash_kernel_traitsILi192ELi128ELi64ELi8ES3_EELb0ELb1ELb0ELb1ELb0ELb0ELb1ELb0EEEvNS_16Flash_fwd_paramsE --------------------------
	.section	.nv.info._ZN5flash16flash_fwd_kernelI23Flash_fwd_kernel_traitsILi192ELi128ELi64ELi8ELb0ELb0EN7cutlass10bfloat16_tE19Flash_kernel_traitsILi192ELi128ELi64ELi8ES3_EELb0ELb1ELb0ELb1ELb0ELb0ELb1ELb0EEEvNS_16Flash_fwd_paramsE,"",@"SHT_CUDA_INFO"
	.sectionflags	@""
	.align	4


	//----- nvinfo : EIATTR_CUDA_API_VERSION
	.align		4
        /*0000*/ 	.byte	0x04, 0x37
        /*0002*/ 	.short	(.L_176 - .L_175)
.L_175:
        /*0004*/ 	.word	0x00000082


	//----- nvinfo : EIATTR_KPARAM_INFO
	.align		4
.L_176:
        /*0008*/ 	.byte	0x04, 0x17
        /*000a*/ 	.short	(.L_178 - .L_177)
.L_177:
        /*000c*/ 	.word	0x00000000
        /*0010*/ 	.short	0x0000
        /*0012*/ 	.short	0x0000
        /*0014*/ 	.byte	0x00, 0xf0, 0x41, 0x07


	//----- nvinfo : EIATTR_SPARSE_MMA_MASK
	.align		4
.L_178:
        /*0018*/ 	.byte	0x03, 0x50
        /*001a*/ 	.short	0x0000


	//----- nvinfo : EIATTR_MAXREG_COUNT
	.align		4
        /*001c*/ 	.byte	0x03, 0x1b
        /*001e*/ 	.short	0x00ff


	//----- nvinfo : EIATTR_NUM_BARRIERS
	.align		4
        /*0020*/ 	.byte	0x02, 0x4c
        /*0022*/ 	.byte	0x01
	.zero		1


	//----- nvinfo : EIATTR_MERCURY_ISA_VERSION
	.align		4
        /*0024*/ 	.byte	0x03, 0x5f
        /*0026*/ 	.short	0x0101


	//----- nvinfo : EIATTR_COOP_GROUP_MASK_REGIDS
	.align		4
        /*0028*/ 	.byte	0x04, 0x29
        /*002a*/ 	.short	(.L_180 - .L_179)


	//   ....[0]....
.L_179:
        /*002c*/ 	.word	0xffffffff


	//   ....[1]....
        /*0030*/ 	.word	0xffffffff


	//   ....[2]....
        /*0034*/ 	.word	0xffffffff


	//   ....[3]....
        /*0038*/ 	.word	0xffffffff


	//   ....[4]....
        /*003c*/ 	.word	0xffffffff


	//   ....[5]....
        /*0040*/ 	.word	0xffffffff


	//   ....[6]....
        /*0044*/ 	.word	0xffffffff


	//   ....[7]....
        /*0048*/ 	.word	0xffffffff


	//   ....[8]....
        /*004c*/ 	.word	0xffffffff


	//   ....[9]....
        /*0050*/ 	.word	0xffffffff


	//   ....[10]....
        /*0054*/ 	.word	0xffffffff


	//   ....[11]....
        /*0058*/ 	.word	0xffffffff


	//   ....[12]....
        /*005c*/ 	.word	0xffffffff


	//   ....[13]....
        /*0060*/ 	.word	0xffffffff


	//   ....[14]....
        /*0064*/ 	.word	0xffffffff


	//   ....[15]....
        /*0068*/ 	.word	0xffffffff


	//   ....[16]....
        /*006c*/ 	.word	0xffffffff


	//   ....[17]....
        /*0070*/ 	.word	0xffffffff


	//   ....[18]....
        /*0074*/ 	.word	0xffffffff


	//   ....[19]....
        /*0078*/ 	.word	0xffffffff


	//----- nvinfo : EIATTR_COOP_GROUP_INSTR_OFFSETS
	.align		4
.L_180:
        /*007c*/ 	.byte	0x04, 0x28
        /*007e*/ 	.short	(.L_182 - .L_181)


	//   ....[0]....
.L_181:
        /*0080*/ 	.word	0x00004510


	//   ....[1]....
        /*0084*/ 	.word	0x00004530


	//   ....[2]....
        /*0088*/ 	.word	0x000045d0


	//   ....[3]....
        /*008c*/ 	.word	0x000045e0


	//   ....[4]....
        /*0090*/ 	.word	0x00007690


	//   ....[5]....
        /*0094*/ 	.word	0x000076a0


	//   ....[6]....
        /*0098*/ 	.word	0x000076e0


	//   ....[7]....
        /*009c*/ 	.word	0x000076f0


	//   ....[8]....
        /*00a0*/ 	.word	0x0000ae90


	//   ....[9]....
        /*00a4*/ 	.word	0x0000aea0


	//   ....[10]....
        /*00a8*/ 	.word	0x0000aed0


	//   ....[11]....
        /*00ac*/ 	.word	0x0000aee0


	//   ....[12]....
        /*00b0*/ 	.word	0x0000e2d0


	//   ....[13]....
        /*00b4*/ 	.word	0x0000e2f0


	//   ....[14]....
        /*00b8*/ 	.word	0x0000e390


	//   ....[15]....
        /*00bc*/ 	.word	0x0000e3a0


	//   ....[16]....
        /*00c0*/ 	.word	0x0000fa70


	//   ....[17]....
        /*00c4*/ 	.word	0x0000fab0


	//   ....[18]....
        /*00c8*/ 	.word	0x0000fb30


	//   ....[19]....
        /*00cc*/ 	.word	0x0000fb40


	//----- nvinfo : EIATTR_EXIT_INSTR_OFFSETS
	.align		4
.L_182:
        /*00d0*/ 	.byte	0x04, 0x1c
        /*00d2*/ 	.short	(.L_184 - .L_183)


	//   ....[0]....
.L_183:
        /*00d4*/ 	.word	0x000004b0


	//   ....[1]....
        /*00d8*/ 	.word	0x00011640


	//   ....[2]....
        /*00dc*/ 	.word	0x00011770


	//   ....[3]....
        /*00e0*/ 	.word	0x00011790


	//   ....[4]....
        /*00e4*/ 	.word	0x000123b0


	//   ....[5]....
        /*00e8*/ 	.word	0x00012440


	//----- nvinfo : EIATTR_CRS_STACK_SIZE
	.align		4
.L_184:
        /*00ec*/ 	.byte	0x04, 0x1e
        /*00ee*/ 	.short	(.L_186 - .L_185)
.L_185:
        /*00f0*/ 	.word	0x00000000


	//----- nvinfo : EIATTR_CBANK_PARAM_SIZE
	.align		4
.L_186:
        /*00f4*/ 	.byte	0x03, 0x19
        /*00f6*/ 	.short	0x01d0


	//----- nvinfo : EIATTR_PARAM_CBANK
	.align		4
        /*00f8*/ 	.byte	0x04, 0x0a
        /*00fa*/ 	.short	(.L_188 - .L_187)
	.align		4
.L_187:
        /*00fc*/ 	.word	index@(.nv.constant0._ZN5flash16flash_fwd_kernelI23Flash_fwd_kernel_traitsILi192ELi128ELi64ELi8ELb0ELb0EN7cutlass10bfloat16_tE19Flash_kernel_traitsILi192ELi128ELi64ELi8ES3_EELb0ELb1ELb0ELb1ELb0ELb0ELb1ELb0EEEvNS_16Flash_fwd_paramsE)
        /*0100*/ 	.short	0x0210
        /*0102*/ 	.short	0x01d0


	//----- nvinfo : EIATTR_SW_WAR
	.align		4
.L_188:
        /*0104*/ 	.byte	0x04, 0x36
        /*0106*/ 	.short	(.L_190 - .L_189)
.L_189:
        /*0108*/ 	.word	0x00000008
.L_190:


//--------------------- .nv.info._ZN5flash16flash_fwd_kernelI23Flash_fwd_kernel_traitsILi192ELi64ELi64ELi4ELb0ELb0EN7cutlass10bfloat16_tE19Flash_kernel_traitsILi192ELi64ELi64ELi4ES3_EELb1ELb1ELb0ELb0ELb0ELb0ELb0ELb0EEEvNS_16Flash_fwd_paramsE --------------------------
	.section	.nv.info._ZN5flash16flash_fwd_kernelI23Flash_fwd_kernel_traitsILi192ELi64ELi64ELi4ELb0ELb0EN7cutlass10bfloat16_tE19Flash_kernel_traitsILi192ELi64ELi64ELi4ES3_EELb1ELb1ELb0ELb0ELb0ELb0ELb0ELb0EEEvNS_16Flash_fwd_paramsE,"",@"SHT_CUDA_INFO"
	.sectionflags	@""
	.align	4


	//----- nvinfo : EIATTR_CUDA_API_VERSION
	.align		4
        /*0000*/ 	.byte	0x04, 0x37
        /*0002*/ 	.short	(.L_192 - .L_191)
.L_191:
        /*0004*/ 	.word	0x00000082


	//----- nvinfo : EIATTR_KPARAM_INFO
	.align		4
.L_192:
        /*0008*/ 	.byte	0x04, 0x17
        /*000a*/ 	.short	(.L_194 - .L_193)
.L_193:
        /*000c*/ 	.word	0x00000000
        /*0010*/ 	.short	0x0000
        /*0012*/ 	.short	0x0000
        /*0014*/ 	.byte	0x00, 0xf0, 0x41, 0x07


	//----- nvinfo : EIATTR_SPARSE_MMA_MASK
	.align		4
.L_194:
        /*0018*/ 	.byte	0x03, 0x50
        /*001a*/ 	.short	0x0000


	//----- nvinfo : EIATTR_MAXREG_COUNT
	.align		4
        /*001c*/ 	.byte	0x03, 0x1b
        /*001e*/ 	.short	0x00ff


	//----- nvinfo : EIATTR_NUM_BARRIERS
	.align		4
        /*0020*/ 	.byte	0x02, 0x4c
        /*0022*/ 	.byte	0x01
	.zero		1


	//----- nvinfo : EIATTR_MERCURY_ISA_VERSION
	.align		4
        /*0024*/ 	.byte	0x03, 0x5f
        /*0026*/ 	.short	0x0101


	//----- nvinfo : EIATTR_COOP_GROUP_MASK_REGIDS
	.align		4
        /*0028*/ 	.byte	0x04, 0x29
        /*002a*/ 	.short	(.L_196 - .L_195)


	//   ....[0]....
.L_195:
        /*002c*/ 	.word	0xffffffff


	//   ....[1]....
        /*0030*/ 	.word	0xffffffff


	//   ....[2]....
        /*0034*/ 	.word	0xffffffff


	//   ....[3]....
        /*0038*/ 	.word	0xffffffff


	//   ....[4]....
        /*003c*/ 	.word	0xffffffff


	//   ....[5]....
        /*0040*/ 	.word	0xffffffff


	//   ....[6]....
        /*0044*/ 	.word	0xffffffff


	//   ....[7]....
        /*0048*/ 	.word	0xffffffff


	//   ....[8]....
        /*004c*/ 	.word	0xffffffff


	//   ....[9]....
        /*0050*/ 	.word	0xffffffff


	//   ....[10]....
        /*0054*/ 	.word	0xffffffff


	//   ....[11]....
        /*0058*/ 	.word	0xffffffff


	//   ....[12]....
        /*005c*/ 	.word	0xffffffff


	//   ....[13]....
        /*0060*/ 	.word	0xffffffff


	//   ....[14]....
        /*0064*/ 	.word	0xffffffff


	//   ....[15]....
        /*0068*/ 	.word	0xffffffff


	//----- nvinfo : EIATTR_COOP_GROUP_INSTR_OFFSETS
	.align		4
.L_196:
        /*006c*/ 	.byte	0x04, 0x28
        /*006e*/ 	.short	(.L_198 - .L_197)


	//   ....[0]....
.L_197:
        /*0070*/ 	.word	0x00004cd0


	//   ....[1]....
        /*0074*/ 	.word	0x00004d90


	//   ....[2]....
        /*0078*/ 	.word	0x00004df0


	//   ....[3]....
        /*007c*/ 	.word	0x00004ea0


	//   ....[4]....
        /*0080*/ 	.word	0x00008710


	//   ....[5]....
        /*0084*/ 	.word	0x00008740


	//   ....[6]....
        /*0088*/ 	.word	0x00008840


	//   ....[7]....
        /*008c*/ 	.word	0x00008870


	//   ....[8]....
        /*0090*/ 	.word	0x0000c3b0


	//   ....[9]....
        /*0094*/ 	.word	0x0000c450


	//   ....[10]....
        /*0098*/ 	.word	0x0000c510


	//   ....[11]....
        /*009c*/ 	.word	0x0000c570


	//   ....[12]....
        /*00a0*/ 	.word	0x0000e530


	//   ....[13]....
        /*00a4*/ 	.word	0x0000e570


	//   ....[14]....
        /*00a8*/ 	.word	0x0000e5d0


	//   ....[15]....
        /*00ac*/ 	.word	0x0000e5e0


	//----- nvinfo : EIATTR_EXIT_INSTR_OFFSETS
	.align		4
.L_198:
        /*00b0*/ 	.byte	0x04, 0x1c
        /*00b2*/ 	.short	(.L_200 - .L_199)


	//   ....[0]....
.L_199:
        /*00b4*/ 	.word	0x00000680


	//   ....[1]....
        /*00b8*/ 	.word	0x00010120


	//   ....[2]....
        /*00bc*/ 	.word	0x00010250


	//   ....[3]....
        /*00c0*/ 	.word	0x00010270


	//   ....[4]....
        /*00c4*/ 	.word	0x00010e60


	//   ....[5]....
        /*00c8*/ 	.word	0x00010ef0


	//----- nvinfo : EIATTR_CRS_STACK_SIZE
	.align		4
.L_200:
        /*00cc*/ 	.byte	0x04, 0x1e
        /*00ce*/ 	.short	(.L_202 - .L_201)
.L_201:
        /*00d0*/ 	.word	0x00000000


	//----- nvinfo : EIATTR_CBANK_PARAM_SIZE
	.align		4
.L_202:
        /*00d4*/ 	.byte	0x03, 0x19
        /*00d6*/ 	.short	0x01d0


	//----- nvinfo : EIATTR_PARAM_CBANK
	.align		4
        /*00d8*/ 	.byte	0x04, 0x0a
        /*00da*/ 	.short	(.L_204 - .L_203)
	.align		4
.L_203:
        /*00dc*/ 	.word	index@(.nv.constant0._ZN5flash16flash_fwd_kernelI23Flash_fwd_kernel_traitsILi192ELi64ELi64ELi4ELb0ELb0EN7cutlass10bfloat16_tE19Flash_kernel_traitsILi192ELi64ELi64ELi4ES3_EELb1ELb1ELb0ELb0ELb0ELb0ELb0ELb0EEEvNS_16Flash_fwd_paramsE)
        /*00e0*/ 	.short	0x0210
        /*00e2*/ 	.short	0x01d0


	//----- nvinfo : EIATTR_SW_WAR
	.align		4
.L_204:
        /*00e4*/ 	.byte	0x04, 0x36
        /*00e6*/ 	.short	(.L_206 - .L_205)
.L_205:
        /*00e8*/ 	.word	0x00000008
.L_206:


//--------------------- .nv.info._ZN5flash16flash_fwd_kernelI23Flash_fwd_kernel_traitsILi192ELi64ELi64ELi4ELb0ELb0EN7cutlass10bfloat16_tE19Flash_kernel_traitsILi192ELi64ELi64ELi4ES3_EELb1ELb1ELb0ELb0ELb0ELb1ELb0ELb0EEEvNS_16Flash_fwd_paramsE --------------------------
	.section	.nv.info._ZN5flash16flash_fwd_kernelI23Flash_fwd_kernel_traitsILi192ELi64ELi64ELi4ELb0ELb0EN7cutlass10bfloat16_tE19Flash_kernel_traitsILi192ELi64ELi64ELi4ES3_EELb1ELb1ELb0ELb0ELb0ELb1ELb0ELb0EEEvNS_16Flash_fwd_paramsE,"",@"SHT_CUDA_INFO"
	.sectionflags	@""
	.align	4


	//----- nvinfo : EIATTR_CUDA_API_VERSION
	.align		4
        /*0000*/ 	.byte	0x04, 0x37
        /*0002*/ 	.short	(.L_208 - .L_207)
.L_207:
        /*0004*/ 	.word	0x00000082


	//----- nvinfo : EIATTR_KPARAM_INFO
	.align		4
.L_208:
        /*0008*/ 	.byte	0x04, 0x17
        /*000a*/ 	.short	(.L_210 - .L_209)
.L_209:
        /*000c*/ 	.word	0x00000000
        /*0010*/ 	.short	0x0000
        /*0012*/ 	.short	0x0000
        /*0014*/ 	.byte	0x00, 0xf0, 0x41, 0x07


	//----- nvinfo : EIATTR_SPARSE_MMA_MASK
	.align		4
.L_210:
        /*0018*/ 	.byte	0x03, 0x50
        /*001a*/ 	.short	0x0000


	//----- nvinfo : EIATTR_MAXREG_COUNT
	.align		4
        /*001c*/ 	.byte	0x03, 0x1b
        /*001e*/ 	.short	0x00ff


	//----- nvinfo : EIATTR_NUM_BARRIERS
	.align		4
        /*0020*/ 	.byte	0x02, 0x4c
        /*0022*/ 	.byte	0x01
	.zero		1


	//----- nvinfo : EIATTR_MERCURY_ISA_VERSION
	.align		4
        /*0024*/ 	.byte	0x03, 0x5f
        /*0026*/ 	.short	0x0101


	//----- nvinfo : EIATTR_INT_WARP_WIDE_INSTR_OFFSETS
	.align		4
        /*0028*/ 	.byte	0x04, 0x31
        /*002a*/ 	.short	(.L_212 - .L_211)


	//   ....[0]....
.L_211:
        /*002c*/ 	.word	0x000015f0


	//   ....[1]....
        /*0030*/ 	.word	0x00001a50


	//----- nvinfo : EIATTR_COOP_GROUP_MASK_REGIDS
	.align		4
.L_212:
        /*0034*/ 	.byte	0x04, 0x29
        /*0036*/ 	.short	(.L_214 - .L_213)


	//   ....[0]....
.L_213:
        /*0038*/ 	.word	0xffffffff


	//   ....[1]....
        /*003c*/ 	.word	0xffffffff


	//   ....[2]....
        /*0040*/ 	.word	0xffffffff


	//   ....[3]....
        /*0044*/ 	.word	0xffffffff


	//   ....[4]....
        /*0048*/ 	.word	0xffffffff


	//   ....[5]....
        /*004c*/ 	.word	0xffffffff


	//   ....[6]....
        /*0050*/ 	.word	0xffffffff


	//   ....[7]....
        /*0054*/ 	.word	0xffffffff


	//   ....[8]....
        /*0058*/ 	.word	0xffffffff


	//   ....[9]....
        /*005c*/ 	.word	0xffffffff


	//   ....[10]....
        /*0060*/ 	.word	0xffffffff


	//   ....[11]....
        /*0064*/ 	.word	0xffffffff


	//   ....[12]....
        /*0068*/ 	.word	0xffffffff


	//   ....[13]....
        /*006c*/ 	.word	0xffffffff


	//   ....[14]....
        /*0070*/ 	.word	0xffffffff


	//   ....[15]....
        /*0074*/ 	.word	0xffffffff


	//----- nvinfo : EIATTR_COOP_GROUP_INSTR_OFFSETS
	.align		4
.L_214:
        /*0078*/ 	.byte	0x04, 0x28
        /*007a*/ 	.short	(.L_216 - .L_215)


	//   ....[0]....
.L_215:
        /*007c*/ 	.word	0x00003410


	//   ....[1]....
        /*0080*/ 	.word	0x00003650


	//   ....[2]....
        /*0084*/ 	.word	0x00003690


	//   ....[3]....
        /*0088*/ 	.word	0x00003820


	//   ....[4]....
        /*008c*/ 	.word	0x000066c0


	//   ....[5]....
        /*0090*/ 	.word	0x00006850


	//   ....[6]....
        /*0094*/ 	.word	0x00006880


	//   ....[7]....
        /*0098*/ 	.word	0x000069c0


	//   ....[8]....
        /*009c*/ 	.word	0x00009a80


	//   ....[9]....
        /*00a0*/ 	.word	0x00009b40


	//   ....[10]....
        /*00a4*/ 	.word	0x00009b70


	//   ....[11]....
        /*00a8*/ 	.word	0x00009bb0


	//   ....[12]....
        /*00ac*/ 	.word	0x0000bb80


	//   ....[13]....
        /*00b0*/ 	.word	0x0000bbc0


	//   ....[14]....
        /*00b4*/ 	.word	0x0000bc20


	//   ....[15]....
        /*00b8*/ 	.word	0x0000bc30


	//----- nvinfo : EIATTR_EXIT_INSTR_OFFSETS
	.align		4
.L_216:
        /*00bc*/ 	.byte	0x04, 0x1c
        /*00be*/ 	.short	(.L_218 - .L_217)


	//   ....[0]....
.L_217:
        /*00c0*/ 	.word	0x000006c0


	//   ....[1]....
        /*00c4*/ 	.word	0x0000d620


	//   ....[2]....
        /*00c8*/ 	.word	0x0000d720


	//   ....[3]....
        /*00cc*/ 	.word	0x0000e200


	//   ....[4]....
        /*00d0*/ 	.word	0x0000e290


	//----- nvinfo : EIATTR_CRS_STACK_SIZE
	.align		4
.L_218:
        /*00d4*/ 	.byte	0x04, 0x1e
        /*00d6*/ 	.short	(.L_220 - .L_219)
.L_219:
        /*00d8*/ 	.word	0x00000000


	//----- nvinfo : EIATTR_CBANK_PARAM_SIZE
	.align		4
.L_220:
        /*00dc*/ 	.byte	0x03, 0x19
        /*00de*/ 	.short	0x01d0


	//----- nvinfo : EIATTR_PARAM_CBANK
	.align		4
        /*00e0*/ 	.byte	0x04, 0x0a
        /*00e2*/ 	.short	(.L_222 - .L_221)
	.align		4
.L_221:
        /*00e4*/ 	.word	index@(.nv.constant0._ZN5flash16flash_fwd_kernelI23Flash_fwd_kernel_traitsILi192ELi64ELi64ELi4ELb0ELb0EN7cutlass10bfloat16_tE19Flash_kernel_traitsILi192ELi64ELi64ELi4ES3_EELb1ELb1ELb0ELb0ELb0ELb1ELb0ELb0EEEvNS_16Flash_fwd_paramsE)
        /*00e8*/ 	.short	0x0210
        /*00ea*/ 	.short	0x01d0


	//----- nvinfo : EIATTR_SW_WAR
	.align		4
.L_222:
        /*00ec*/ 	.byte	0x04, 0x36
        /*00ee*/ 	.short	(.L_224 - .L_223)
.L_223:
        /*00f0*/ 	.word	0x00000008
.L_224:


//--------------------- .nv.info._ZN5flash16flash_fwd_kernelI23Flash_fwd_kernel_traitsILi192ELi64ELi64ELi4ELb0ELb0EN7cutlass10bfloat16_tE19Flash_kernel_traitsILi192ELi64ELi64ELi4ES3_EELb0ELb1ELb0ELb0ELb0ELb1ELb1ELb0EEEvNS_16Flash_fwd_paramsE --------------------------
	.section	.nv.info._ZN5flash16flash_fwd_kernelI23Flash_fwd_kernel_traitsILi192ELi64ELi64ELi4ELb0ELb0EN7cutlass10bfloat16_tE19Flash_kernel_traitsILi192ELi64ELi64ELi4ES3_EELb0ELb1ELb0ELb0ELb0ELb1ELb1ELb0EEEvNS_16Flash_fwd_paramsE,"",@"SHT_CUDA_INFO"
	.sectionflags	@""
	.align	4


	//----- nvinfo : EIATTR_CUDA_API_VERSION
	.align		4
        /*0000*/ 	.byte	0x04, 0x37
        /*0002*/ 	.short	(.L_226 - .L_225)
.L_225:
        /*0004*/ 	.word	0x00000082


	//----- nvinfo : EIATTR_KPARAM_INFO
	.align		4
.L_226:
        /*0008*/ 	.byte	0x04, 0x17
        /*000a*/ 	.short	(.L_228 - .L_227)
.L_227:
        /*000c*/ 	.word	0x00000000
        /*0010*/ 	.short	0x0000
        /*0012*/ 	.short	0x0000
        /*0014*/ 	.byte	0x00, 0xf0, 0x41, 0x07


	//----- nvinfo : EIATTR_SPARSE_MMA_MASK
	.align		4
.L_228:
        /*0018*/ 	.byte	0x03, 0x50
        /*001a*/ 	.short	0x0000


	//----- nvinfo : EIATTR_MAXREG_COUNT
	.align		4
        /*001c*/ 	.byte	0x03, 0x1b
        /*001e*/ 	.short	0x00ff


	//----- nvinfo : EIATTR_NUM_BARRIERS
	.align		4
        /*0020*/ 	.byte	0x02, 0x4c
        /*0022*/ 	.byte	0x01
	.zero		1


	//----- nvinfo : EIATTR_MERCURY_ISA_VERSION
	.align		4
        /*0024*/ 	.byte	0x03, 0x5f
        /*0026*/ 	.short	0x0101


	//----- nvinfo : EIATTR_COOP_GROUP_MASK_REGIDS
	.align		4
        /*0028*/ 	.byte	0x04, 0x29
        /*002a*/ 	.short	(.L_230 - .L_229)


	//   ....[0]....
.L_229:
        /*002c*/ 	.word	0xffffffff


	//   ....[1]....
        /*0030*/ 	.word	0xffffffff


	//   ....[2]....
        /*0034*/ 	.word	0xffffffff


	//   ....[3]....
        /*0038*/ 	.word	0xffffffff


	//   ....[4]....
        /*003c*/ 	.word	0xffffffff


	//   ....[5]....
        /*0040*/ 	.word	0xffffffff


	//   ....[6]....
        /*0044*/ 	.word	0xffffffff


	//   ....[7]....
        /*0048*/ 	.word	0xffffffff


	//   ....[8]....
        /*004c*/ 	.word	0xffffffff


	//   ....[9]....
        /*0050*/ 	.word	0xffffffff


	//   ....[10]....
        /*0054*/ 	.word	0xffffffff


	//   ....[11]....
        /*0058*/ 	.word	0xffffffff


	//   ....[12]....
        /*005c*/ 	.word	0xffffffff


	//   ....[13]....
        /*0060*/ 	.word	0xffffffff


	//   ....[14]....
        /*0064*/ 	.word	0xffffffff


	//   ....[15]....
        /*0068*/ 	.word	0xffffffff


	//----- nvinfo : EIATTR_COOP_GROUP_INSTR_OFFSETS
	.align		4
.L_230:
        /*006c*/ 	.byte	0x04, 0x28
        /*006e*/ 	.short	(.L_232 - .L_231)


	//   ....[0]....
.L_231:
        /*0070*/ 	.word	0x000033f0


	//   ....[1]....
        /*0074*/ 	.word	0x00003500


	//   ....[2]....
        /*0078*/ 	.word	0x00003530


	//   ....[3]....
        /*007c*/ 	.word	0x000036c0


	//   ....[4]....
        /*0080*/ 	.word	0x00005fe0


	//   ....[5]....
        /*0084*/ 	.word	0x00006080


	//   ....[6]....
        /*0088*/ 	.word	0x000060a0


	//   ....[7]....
        /*008c*/ 	.word	0x000060c0


	//   ....[8]....
        /*0090*/ 	.word	0x00008d60


	//   ....[9]....
        /*0094*/ 	.word	0x00008da0


	//   ....[10]....
        /*0098*/ 	.word	0x00008e40


	//   ....[11]....
        /*009c*/ 	.word	0x00008e50


	//   ....[12]....
        /*00a0*/ 	.word	0x0000a510


	//   ....[13]....
        /*00a4*/ 	.word	0x0000a550


	//   ....[14]....
        /*00a8*/ 	.word	0x0000a5a0


	//   ....[15]....
        /*00ac*/ 	.word	0x0000a5b0


	//----- nvinfo : EIATTR_EXIT_INSTR_OFFSETS
	.align		4
.L_232:
        /*00b0*/ 	.byte	0x04, 0x1c
        /*00b2*/ 	.short	(.L_234 - .L_233)


	//   ....[0]....
.L_233:
        /*00b4*/ 	.word	0x00000320


	//   ....[1]....
        /*00b8*/ 	.word	0x0000bfd0


	//   ....[2]....
        /*00bc*/ 	.word	0x0000c0d0


	//   ....[3]....
        /*00c0*/ 	.word	0x0000cb90


	//   ....[4]....
        /*00c4*/ 	.word	0x0000cc20


	//----- nvinfo : EIATTR_CRS_STACK_SIZE
	.align		4
.L_234:
        /*00c8*/ 	.byte	0x04, 0x1e
        /*00ca*/ 	.short	(.L_236 - .L_235)
.L_235:
        /*00cc*/ 	.word	0x00000000


	//----- nvinfo : EIATTR_CBANK_PARAM_SIZE
	.align		4
.L_236:
        /*00d0*/ 	.byte	0x03, 0x19
        /*00d2*/ 	.short	0x01d0


	//----- nvinfo : EIATTR_PARAM_CBANK
	.align		4
        /*00d4*/ 	.byte	0x04, 0x0a
        /*00d6*/ 	.short	(.L_238 - .L_237)
	.align		4
.L_237:
        /*00d8*/ 	.word	index@(.nv.constant0._ZN5flash16flash_fwd_kernelI23Flash_fwd_kernel_traitsILi192ELi64ELi64ELi4ELb0ELb0EN7cutlass10bfloat16_tE19Flash_kernel_traitsILi192ELi64ELi64ELi4ES3_EELb0ELb1ELb0ELb0ELb0ELb1ELb1ELb0EEEvNS_16Flash_fwd_paramsE)
        /*00dc*/ 	.short	0x0210
        /*00de*/ 	.short	0x01d0


	//----- nvinfo : EIATTR_SW_WAR
	.align		4
.L_238:
        /*00e0*/ 	.byte	0x04, 0x36
        /*00e2*/ 	.short	(.L_240 - .L_239)
.L_239:
        /*00e4*/ 	.word	0x00000008
.L_240:


//--------------------- .nv.info._ZN5flash16flash_fwd_kernelI23Flash_fwd_kernel_traitsILi192ELi64ELi64ELi4ELb0ELb0EN7cutlass10bfloat16_tE19Flash_kernel_traitsILi192ELi64ELi64ELi4ES3_EELb1ELb1ELb0ELb1ELb0ELb0ELb0ELb0EEEvNS_16Flash_fwd_paramsE --------------------------
	.section	.nv.info._ZN5flash16flash_fwd_kernelI23Flash_fwd_kernel_traitsILi192ELi64ELi64ELi4ELb0ELb0EN7cutlass10bfloat16_tE19Flash_kernel_traitsILi192ELi64ELi64ELi4ES3_EELb1ELb1ELb0ELb1ELb0ELb0ELb0ELb0EEEvNS_16Flash_fwd_paramsE,"",@"SHT_CUDA_INFO"
	.sectionflags	@""
	.align	4


	//----- nvinfo : EIATTR_CUDA_API_VERSION
	.align		4
        /*0000*/ 	.byte	0x04, 0x37
        /*0002*/ 	.short	(.L_242 - .L_241)
.L_241:
        /*0004*/ 	.word	0x00000082


	//----- nvinfo : EIATTR_KPARAM_INFO
	.align		4
.L_242:
        /*0008*/ 	.byte	0x04, 0x17
        /*000a*/ 	.short	(.L_244 - .L_243)
.L_243:
        /*000c*/ 	.word	0x00000000
        /*0010*/ 	.short	0x0000
        /*0012*/ 	.short	0x0000
        /*0014*/ 	.byte	0x00, 0xf0, 0x41, 0x07


	//----- nvinfo : EIATTR_SPARSE_MMA_MASK
	.align		4
.L_244:
        /*0018*/ 	.byte	0x03, 0x50
        /*001a*/ 	.short	0x0000


	//----- nvinfo : EIATTR_MAXREG_COUNT
	.align		4
        /*001c*/ 	.byte	0x03, 0x1b
        /*001e*/ 	.short	0x00ff


	//----- nvinfo : EIATTR_NUM_BARRIERS
	.align		4
        /*0020*/ 	.byte	0x02, 0x4c
        /*0022*/ 	.byte	0x01
	.zero		1


	//----- nvinfo : EIATTR_MERCURY_ISA_VERSION
	.align		4
        /*0024*/ 	.byte	0x03, 0x5f
        /*0026*/ 	.short	0x0101


	//----- nvinfo : EIATTR_COOP_GROUP_MASK_REGIDS
	.align		4
        /*0028*/ 	.byte	0x04, 0x29
        /*002a*/ 	.short	(.L_246 - .L_245)


	//   ....[0]....
.L_245:
        /*002c*/ 	.word	0xffffffff


	//   ....[1]....
        /*0030*/ 	.word	0xffffffff


	//   ....[2]....
        /*0034*/ 	.word	0xffffffff


	//   ....[3]....
        /*0038*/ 	.word	0xffffffff


	//   ....[4]....
        /*003c*/ 	.word	0xffffffff


	//   ....[5]....
        /*0040*/ 	.word	0xffffffff


	//   ....[6]....
        /*0044*/ 	.word	0xffffffff


	//   ....[7]....
        /*0048*/ 	.word	0xffffffff


	//   ....[8]....
        /*004c*/ 	.word	0xffffffff


	//   ....[9]....
        /*0050*/ 	.word	0xffffffff


	//   ....[10]....
        /*0054*/ 	.word	0xffffffff


	//   ....[11]....
        /*0058*/ 	.word	0xffffffff


	//   ....[12]....
        /*005c*/ 	.word	0xffffffff


	//   ....[13]....
        /*0060*/ 	.word	0xffffffff


	//   ....[14]....
        /*0064*/ 	.word	0xffffffff


	//   ....[15]....
        /*0068*/ 	.word	0xffffffff


	//----- nvinfo : EIATTR_COOP_GROUP_INSTR_OFFSETS
	.align		4
.L_246:
        /*006c*/ 	.byte	0x04, 0x28
        /*006e*/ 	.short	(.L_248 - .L_247)


	//   ....[0]....
.L_247:
        /*0070*/ 	.word	0x000050f0


	//   ....[1]....
        /*0074*/ 	.word	0x000051a0


	//   ....[2]....
        /*0078*/ 	.word	0x00005210


	//   ....[3]....
        /*007c*/ 	.word	0x000052d0


	//   ....[4]....
        /*0080*/ 	.word	0x00008e90


	//   ....[5]....
        /*0084*/ 	.word	0x00008f00


	//   ....[6]....
        /*0088*/ 	.word	0x00008fb0


	//   ....[7]....
        /*008c*/ 	.word	0x00009000


	//   ....[8]....
        /*0090*/ 	.word	0x0000cf20


	//   ....[9]....
        /*0094*/ 	.word	0x0000cfc0


	//   ....[10]....
        /*0098*/ 	.word	0x0000d080


	//   ....[11]....
        /*009c*/ 	.word	0x0000d0e0


	//   ....[12]....
        /*00a0*/ 	.word	0x0000f0a0


	//   ....[13]....
        /*00a4*/ 	.word	0x0000f0e0


	//   ....[14]....
        /*00a8*/ 	.word	0x0000f140


	//   ....[15]....
        /*00ac*/ 	.word	0x0000f150


	//----- nvinfo : EIATTR_EXIT_INSTR_OFFSETS
	.align		4
.L_248:
        /*00b0*/ 	.byte	0x04, 0x1c
        /*00b2*/ 	.short	(.L_250 - .L_249)


	//   ....[0]....
.L_249:
        /*00b4*/ 	.word	0x00000680


	//   ....[1]....
        /*00b8*/ 	.word	0x00010c90


	//   ....[2]....
        /*00bc*/ 	.word	0x00010dc0


	//   ....[3]....
        /*00c0*/ 	.word	0x00010de0


	//   ....[4]....
        /*00c4*/ 	.word	0x000119d0


	//   ....[5]....
        /*00c8*/ 	.word	0x00011a60


	//----- nvinfo : EIATTR_CRS_STACK_SIZE
	.align		4
.L_250:
        /*00cc*/ 	.byte	0x04, 0x1e
        /*00ce*/ 	.short	(.L_252 - .L_251)
.L_251:
        /*00d0*/ 	.word	0x00000000


	//----- nvinfo : EIATTR_CBANK_PARAM_SIZE
	.align		4
.L_252:
        /*00d4*/ 	.byte	0x03, 0x19
        /*00d6*/ 	.short	0x01d0


	//----- nvinfo : EIATTR_PARAM_CBANK
	.align		4
        /*00d8*/ 	.byte	0x04, 0x0a
        /*00da*/ 	.short	(.L_254 - .L_253)
	.align		4
.L_253:
        /*00dc*/ 	.word	index@(.nv.constant0._ZN5flash16flash_fwd_kernelI23Flash_fwd_kernel_traitsILi192ELi64ELi64ELi4ELb0ELb0EN7cutlass10bfloat16_tE19Flash_kernel_traitsILi192ELi64ELi64ELi4ES3_EELb1ELb1ELb0ELb1ELb0ELb0ELb0ELb0EEEvNS_16Flash_fwd_paramsE)
        /*00e0*/ 	.short	0x0210
        /*00e2*/ 	.short	0x01d0


	//----- nvinfo : EIATTR_SW_WAR
	.align		4
.L_254:
        /*00e4*/ 	.byte	0x04, 0x36
        /*00e6*/ 	.short	(.L_256 - .L_255)
.L_255:
        /*00e8*/ 	.word	0x00000008
.L_256:


//--------------------- .nv.info._ZN5flash16flash_fwd_kernelI23Flash_fwd_kernel_traitsILi192ELi64ELi64ELi4ELb0ELb0EN7cutlass10bfloat16_tE19Flash_kernel_traitsILi192ELi64ELi64ELi4ES3_EELb1ELb1ELb0ELb0ELb0ELb0ELb0ELb1EEEvNS_16Flash_fwd_paramsE --------------------------
	.section	.nv.info._ZN5flash16flash_fwd_kernelI23Flash_fwd_kernel_traitsILi192ELi64ELi64ELi4ELb0ELb0EN7cutlass10bfloat16_tE19Flash_kernel_traitsILi192ELi64ELi64ELi4ES3_EELb1ELb1ELb0ELb0ELb0ELb0ELb0ELb1EEEvNS_16Flash_fwd_paramsE,"",@"SHT_CUDA_INFO"
	.sectionflags	@""
	.align	4


	//----- nvinfo : EIATTR_CUDA_API_VERSION
	.align		4
        /*0000*/ 	.byte	0x04, 0x37
        /*0002*/ 	.short	(.L_258 - .L_257)
.L_257:
        /*0004*/ 	.word	0x00000082


	//----- nvinfo : EIATTR_KPARAM_INFO
	.align		4
.L_258:
        /*0008*/ 	.byte	0x04, 0x17
        /*000a*/ 	.short	(.L_260 - .L_259)
.L_259:
        /*000c*/ 	.word	0x00000000
        /*0010*/ 	.short	0x0000
        /*0012*/ 	.short	0x0000
        /*0014*/ 	.byte	0x00, 0xf0, 0x41, 0x07


	//----- nvinfo : EIATTR_SPARSE_MMA_MASK
	.align		4
.L_260:
        /*0018*/ 	.byte	0x03, 0x50
        /*001a*/ 	.short	0x0000


	//----- nvinfo : EIATTR_MAXREG_COUNT
	.align		4
        /*001c*/ 	.byte	0x03, 0x1b
        /*001e*/ 	.short	0x00ff


	//----- nvinfo : EIATTR_NUM_BARRIERS
	.align		4
        /*0020*/ 	.byte	0x02, 0x4c
        /*0022*/ 	.byte	0x01
	.zero		1


	//----- nvinfo : EIATTR_ANNOTATIONS
	.align		4
        /*0024*/ 	.byte	0x04, 0x55
        /*0026*/ 	.short	(.L_262 - .L_261)


	//   ....[0]....
.L_261:
        /*0028*/ 	.word	0x00000001
        /*002c*/ 	.byte	0xf0, 0x09, 0x00, 0x00, 0x01, 0x00, 0x00, 0x00, 0x00, 0x11, 0x00, 0x00, 0x01, 0x00, 0x00, 0x00
        /* <DEDUP_REMOVED lines=51> */
        /*036c*/ 	.byte	0xc0, 0x47, 0x01, 0x00


	//----- nvinfo : EIATTR_MERCURY_ISA_VERSION
	.align		4
.L_262:
        /*0370*/ 	.byte	0x03, 0x5f
        /*0372*/ 	.short	0x0101


	//----- nvinfo : EIATTR_COOP_GROUP_MASK_REGIDS
	.align		4
        /*0374*/ 	.byte	0x04, 0x29
        /*0376*/ 	.short	(.L_264 - .L_263)


	//   ....[0]....
.L_263:
        /*0378*/ 	.word	0xffffffff


	//   ....[1]....
        /*037c*/ 	.word	0xffffffff


	//   ....[2]....
        /*0380*/ 	.word	0xffffffff


	//   ....[3]....
        /*0384*/ 	.word	0xffffffff


	//   ....[4]....
        /*0388*/ 	.word	0xffffffff


	//   ....[5]....
        /*038c*/ 	.word	0xffffffff


	//   ....[6]....
        /*0390*/ 	.word	0xffffffff


	//   ....[7]....
        /*0394*/ 	.word	0xffffffff


	//   ....[8]....
        /*0398*/ 	.word	0xffffffff


	//   ....[9]....
        /*039c*/ 	.word	0xffffffff


	//   ....[10]....
        /*03a0*/ 	.word	0xffffffff


	//   ....[11]....
        /*03a4*/ 	.word	0xffffffff


	//   ....[12]....
        /*03a8*/ 	.word	0xffffffff


	//   ....[13]....
        /*03ac*/ 	.word	0xffffffff


	//   ....[14]....
        /*03b0*/ 	.word	0xffffffff


	//   ....[15]....
        /*03b4*/ 	.word	0xffffffff


	//----- nvinfo : EIATTR_COOP_GROUP_INSTR_OFFSETS
	.align		4
.L_264:
        /*03b8*/ 	.byte	0x04, 0x28
        /*03ba*/ 	.short	(.L_266 - .L_265)


	//   ....[0]....
.L_265:
        /*03bc*/ 	.word	0x00004f60


	//   ....[1]....
        /*03c0*/ 	.word	0x00005040


	//   ....[2]....
        /*03c4*/ 	.word	0x000050b0


	//   ....[3]....
        /*03c8*/ 	.word	0x00005220


	//   ....[4]....
        /*03cc*/ 	.word	0x0000a640


	//   ....[5]....
        /*03d0*/ 	.word	0x0000a6a0


	//   ....[6]....
        /*03d4*/ 	.word	0x0000a6c0


	//   ....[7]....
        /*03d8*/ 	.word	0x0000a720


	//   ....[8]....
        /*03dc*/ 	.word	0x0000fec0


	//   ....[9]....
        /*03e0*/ 	.word	0x0000ffc0


	//   ....[10]....
        /*03e4*/ 	.word	0x0000fff0


	//   ....[11]....
        /*03e8*/ 	.word	0x00010070


	//   ....[12]....
        /*03ec*/ 	.word	0x00013180


	//   ....[13]....
        /*03f0*/ 	.word	0x00013190


	//   ....[14]....
        /*03f4*/ 	.word	0x000131c0


	//   ....[15]....
        /*03f8*/ 	.word	0x000131d0


	//----- nvinfo : EIATTR_EXIT_INSTR_OFFSETS
	.align		4
.L_266:
        /*03fc*/ 	.byte	0x04, 0x1c
        /*03fe*/ 	.short	(.L_268 - .L_267)


	//   ....[0]....
.L_267:
        /*0400*/ 	.word	0x00000690


	//   ....[1]....
        /*0404*/ 	.word	0x00014d50


	//   ....[2]....
        /*0408*/ 	.word	0x00014e80


	//   ....[3]....
        /*040c*/ 	.word	0x00014ea0


	//   ....[4]....
        /*0410*/ 	.word	0x00015ad0


	//   ....[5]....
        /*0414*/ 	.word	0x00015b60


	//----- nvinfo : EIATTR_CRS_STACK_SIZE
	.align		4
.L_268:
        /*0418*/ 	.byte	0x04, 0x1e
        /*041a*/ 	.short	(.L_270 - .L_269)
.L_269:
        /*041c*/ 	.word	0x00000000


	//----- nvinfo : EIATTR_CBANK_PARAM_SIZE
	.align		4
.L_270:
        /*0420*/ 	.byte	0x03, 0x19
        /*0422*/ 	.short	0x01d0


	//----- nvinfo : EIATTR_PARAM_CBANK
	.align		4
        /*0424*/ 	.byte	0x04, 0x0a
        /*0426*/ 	.short	(.L_272 - .L_271)
	.align		4
.L_271:
        /*0428*/ 	.word	index@(.nv.constant0._ZN5flash16flash_fwd_kernelI23Flash_fwd_kernel_traitsILi192ELi64ELi64ELi4ELb0ELb0EN7cutlass10bfloat16_tE19Flash_kernel_traitsILi192ELi64ELi64ELi4ES3_EELb1ELb1ELb0ELb0ELb0ELb0ELb0ELb1EEEvNS_16Flash_fwd_paramsE)
        /*042c*/ 	.short	0x0210
        /*042e*/ 	.short	0x01d0


	//----- nvinfo : EIATTR_SW_WAR
	.align		4
.L_272:
        /*0430*/ 	.byte	0x04, 0x36
        /*0432*/ 	.short	(.L_274 - .L_273)
.L_273:
        /*0434*/ 	.word	0x00000008
.L_274:


//--------------------- .nv.info._ZN5flash16flash_fwd_kernelI23Flash_fwd_kernel_traitsILi192ELi64ELi64ELi4ELb0ELb0EN7cutlass10bfloat16_tE19Flash_kernel_traitsILi192ELi64ELi64ELi4ES3_EELb0ELb1ELb0ELb0ELb0ELb0ELb1ELb0EEEvNS_16Flash_fwd_paramsE --------------------------
	.section	.nv.info._ZN5flash16flash_fwd_kernelI23Flash_fwd_kernel_traitsILi192ELi64ELi64ELi4ELb0ELb0EN7cutlass10bfloat16_tE19Flash_kernel_traitsILi192ELi64ELi64ELi4ES3_EELb0ELb1ELb0ELb0ELb0ELb0ELb1ELb0EEEvNS_16Flash_fwd_paramsE,"",@"SHT_CUDA_INFO"
	.sectionflags	@""
	.align	4


	//----- nvinfo : EIATTR_CUDA_API_VERSION
	.align		4
        /*0000*/ 	.byte	0x04, 0x37
        /*0002*/ 	.short	(.L_276 - .L_275)
.L_275:
        /*0004*/ 	.word	0x00000082


	//----- nvinfo : EIATTR_KPARAM_INFO
	.align		4
.L_276:
        /*0008*/ 	.byte	0x04, 0x17
        /*000a*/ 	.short	(.L_278 - .L_277)
.L_277:
        /*000c*/ 	.word	0x00000000
        /*0010*/ 	.short	0x0000
        /*0012*/ 	.short	0x0000
        /*0014*/ 	.byte	0x00, 0xf0, 0x41, 0x07


	//----- nvinfo : EIATTR_SPARSE_MMA_MASK
	.align		4
.L_278:
        /*0018*/ 	.byte	0x03, 0x50
        /*001a*/ 	.short	0x0000


	//----- nvinfo : EIATTR_MAXREG_COUNT
	.align		4
        /*001c*/ 	.byte	0x03, 0x1b
        /*001e*/ 	.short	0x00ff


	//----- nvinfo : EIATTR_NUM_BARRIERS
	.align		4
        /*0020*/ 	.byte	0x02, 0x4c
        /*0022*/ 	.byte	0x01
	.zero		1


	//----- nvinfo : EIATTR_MERCURY_ISA_VERSION
	.align		4
        /*0024*/ 	.byte	0x03, 0x5f
        /*0026*/ 	.short	0x0101


	//----- nvinfo : EIATTR_COOP_GROUP_MASK_REGIDS
	.align		4
        /*0028*/ 	.byte	0x04, 0x29
        /*002a*/ 	.short	(.L_280 - .L_279)


	//   ....[0]....
.L_279:
        /*002c*/ 	.word	0xffffffff


	//   ....[1]....
        /*0030*/ 	.word	0xffffffff


	//   ....[2]....
        /*0034*/ 	.word	0xffffffff


	//   ....[3]....
        /*0038*/ 	.word	0xffffffff


	//   ....[4]....
        /*003c*/ 	.word	0xffffffff


	//   ....[5]....
        /*0040*/ 	.word	0xffffffff


	//   ....[6]....
        /*0044*/ 	.word	0xffffffff


	//   ....[7]....
        /*0048*/ 	.word	0xffffffff


	//   ....[8]....
        /*004c*/ 	.word	0xffffffff


	//   ....[9]....
        /*0050*/ 	.word	0xffffffff


	//   ....[10]....
        /*0054*/ 	.word	0xffffffff


	//   ....[11]....
        /*0058*/ 	.word	0xffffffff


	//   ....[12]....
        /*005c*/ 	.word	0xffffffff


	//   ....[13]....
        /*0060*/ 	.word	0xffffffff


	//   ....[14]....
        /*0064*/ 	.word	0xffffffff


	//   ....[15]....
        /*0068*/ 	.word	0xffffffff


	//----- nvinfo : EIATTR_COOP_GROUP_INSTR_OFFSETS
	.align		4
.L_280:
        /*006c*/ 	.byte	0x04, 0x28
        /*006e*/ 	.short	(.L_282 - .L_281)


	//   ....[0]....
.L_281:
        /*0070*/ 	.word	0x00004b60


	//   ....[1]....
        /*0074*/ 	.word	0x00004b80


	//   ....[2]....
        /*0078*/ 	.word	0x00004c20


	//   ....[3]....
        /*007c*/ 	.word	0x00004c30


	//   ....[4]....
        /*0080*/ 	.word	0x00008090


	//   ....[5]....
        /*0084*/ 	.word	0x000080a0


	//   ....[6]....
        /*0088*/ 	.word	0x000080d0


	//   ....[7]....
        /*008c*/ 	.word	0x000080e0


	//   ....[8]....
        /*0090*/ 	.word	0x0000b760


	//   ....[9]....
        /*0094*/ 	.word	0x0000b7a0


	//   ....[10]....
        /*0098*/ 	.word	0x0000b820


	//   ....[11]....
        /*009c*/ 	.word	0x0000b830


	//   ....[12]....
        /*00a0*/ 	.word	0x0000cf10


	//   ....[13]....
        /*00a4*/ 	.word	0x0000cf50


	//   ....[14]....
        /*00a8*/ 	.word	0x0000cfb0


	//   ....[15]....
        /*00ac*/ 	.word	0x0000cfc0


	//----- nvinfo : EIATTR_EXIT_INSTR_OFFSETS
	.align		4
.L_282:
        /*00b0*/ 	.byte	0x04, 0x1c
        /*00b2*/ 	.short	(.L_284 - .L_283)


	//   ....[0]....
.L_283:
        /*00b4*/ 	.word	0x00000310


	//   ....[1]....
        /*00b8*/ 	.word	0x0000eac0


	//   ....[2]....
        /*00bc*/ 	.word	0x0000ebf0


	//   ....[3]....
        /*00c0*/ 	.word	0x0000ec10


	//   ....[4]....
        /*00c4*/ 	.word	0x0000f810


	//   ....[5]....
        /*00c8*/ 	.word	0x0000f8a0


	//----- nvinfo : EIATTR_CRS_STACK_SIZE
	.align		4
.L_284:
        /*00cc*/ 	.byte	0x04, 0x1e
        /*00ce*/ 	.short	(.L_286 - .L_285)
.L_285:
        /*00d0*/ 	.word	0x00000000


	//----- nvinfo : EIATTR_CBANK_PARAM_SIZE
	.align		4
.L_286:
        /*00d4*/ 	.byte	0x03, 0x19
        /*00d6*/ 	.short	0x01d0


	//----- nvinfo : EIATTR_PARAM_CBANK
	.align		4
        /*00d8*/ 	.byte	0x04, 0x0a
        /*00da*/ 	.short	(.L_288 - .L_287)
	.align		4
.L_287:
        /*00dc*/ 	.word	index@(.nv.constant0._ZN5flash16flash_fwd_kernelI23Flash_fwd_kernel_traitsILi192ELi64ELi64ELi4ELb0ELb0EN7cutlass10bfloat16_tE19Flash_kernel_traitsILi192ELi64ELi64ELi4ES3_EELb0ELb1ELb0ELb0ELb0ELb0ELb1ELb0EEEvNS_16Flash_fwd_paramsE)
        /*00e0*/ 	.short	0x0210
        /*00e2*/ 	.short	0x01d0


	//----- nvinfo : EIATTR_SW_WAR
	.align		4
.L_288:
        /*00e4*/ 	.byte	0x04, 0x36
        /*00e6*/ 	.short	(.L_290 - .L_289)
.L_289:
        /*00e8*/ 	.word	0x00000008
.L_290:


//--------------------- .nv.info._ZN5flash16flash_fwd_kernelI23Flash_fwd_kernel_traitsILi192ELi64ELi64ELi4ELb0ELb0EN7cutlass10bfloat16_tE19Flash_kernel_traitsILi192ELi64ELi64ELi4ES3_EELb1ELb1ELb0ELb1ELb0ELb0ELb0ELb1EEEvNS_16Flash_fwd_paramsE --------------------------
	.section	.nv.info._ZN5flash16flash_fwd_kernelI23Flash_fwd_kernel_traitsILi192ELi64ELi64ELi4ELb0ELb0EN7cutlass10bfloat16_tE19Flash_kernel_traitsILi192ELi64ELi64ELi4ES3_EELb1ELb1ELb0ELb1ELb0ELb0ELb0ELb1EEEvNS_16Flash_fwd_paramsE,"",@"SHT_CUDA_INFO"
	.sectionflags	@""
	.align	4


	//----- nvinfo : EIATTR_CUDA_API_VERSION
	.align		4
        /*0000*/ 	.byte	0x04, 0x37
        /*0002*/ 	.short	(.L_292 - .L_291)
.L_291:
        /*0004*/ 	.word	0x00000082


	//----- nvinfo : EIATTR_KPARAM_INFO
	.align		4
.L_292:
        /*0008*/ 	.byte	0x04, 0x17
        /*000a*/ 	.short	(.L_294 - .L_293)
.L_293:
        /*000c*/ 	.word	0x00000000
        /*0010*/ 	.short	0x0000
        /*0012*/ 	.short	0x0000
        /*0014*/ 	.byte	0x00, 0xf0, 0x41, 0x07


	//----- nvinfo : EIATTR_SPARSE_MMA_MASK
	.align		4
.L_294:
        /*0018*/ 	.byte	0x03, 0x50
        /*001a*/ 	.short	0x0000


	//----- nvinfo : EIATTR_MAXREG_COUNT
	.align		4
        /*001c*/ 	.byte	0x03, 0x1b
        /*001e*/ 	.short	0x00ff


	//----- nvinfo : EIATTR_NUM_BARRIERS
	.align		4
        /*0020*/ 	.byte	0x02, 0x4c
        /*0022*/ 	.byte	0x01
	.zero		1


	//----- nvinfo : EIATTR_ANNOTATIONS
	.align		4
        /*0024*/ 	.byte	0x04, 0x55
        /*0026*/ 	.short	(.L_296 - .L_295)


	//   ....[0]....
.L_295:
        /* <DEDUP_REMOVED lines=44> */


	//----- nvinfo : EIATTR_MERCURY_ISA_VERSION
	.align		4
.L_296:
        /*02d0*/ 	.byte	0x03, 0x5f
        /*02d2*/ 	.short	0x0101


	//----- nvinfo : EIATTR_COOP_GROUP_MASK_REGIDS
	.align		4
        /*02d4*/ 	.byte	0x04, 0x29
        /*02d6*/ 	.short	(.L_298 - .L_297)


	//   ....[0]....
.L_297:
        /*02d8*/ 	.word	0xffffffff


	//   ....[1]....
        /*02dc*/ 	.word	0xffffffff


	//   ....[2]....
        /*02e0*/ 	.word	0xffffffff


	//   ....[3]....
        /*02e4*/ 	.word	0xffffffff


	//   ....[4]....
        /*02e8*/ 	.word	0xffffffff


	//   ....[5]....
        /*02ec*/ 	.word	0xffffffff


	//   ....[6]....
        /*02f0*/ 	.word	0xffffffff


	//   ....[7]....
        /*02f4*/ 	.word	0xffffffff


	//   ....[8]....
        /*02f8*/ 	.word	0xffffffff


	//   ....[9]....
        /*02fc*/ 	.word	0xffffffff


	//   ....[10]....
        /*0300*/ 	.word	0xffffffff


	//   ....[11]....
        /*0304*/ 	.word	0xffffffff


	//   ....[12]....
        /*0308*/ 	.word	0xffffffff


	//   ....[13]....
        /*030c*/ 	.word	0xffffffff


	//   ....[14]....
        /*0310*/ 	.word	0xffffffff


	//   ....[15]....
        /*0314*/ 	.word	0xffffffff


	//----- nvinfo : EIATTR_COOP_GROUP_INSTR_OFFSETS
	.align		4
.L_298:
        /*0318*/ 	.byte	0x04, 0x28
        /*031a*/ 	.short	(.L_300 - .L_299)


	//   ....[0]....
.L_299:
        /*031c*/ 	.word	0x00005280


	//   ....[1]....
        /*0320*/ 	.word	0x000052e0


	//   ....[2]....
        /*0324*/ 	.word	0x00005320


	//   ....[3]....
        /*0328*/ 	.word	0x00005350


	//   ....[4]....
        /*032c*/ 	.word	0x0000a8a0


	//   ....[5]....
        /*0330*/ 	.word	0x0000a900


	//   ....[6]....
        /*0334*/ 	.word	0x0000a920


	//   ....[7]....
        /*0338*/ 	.word	0x0000a990


	//   ....[8]....
        /*033c*/ 	.word	0x00010490


	//   ....[9]....
        /*0340*/ 	.word	0x00010520


	//   ....[10]....
        /*0344*/ 	.word	0x00010620


	//   ....[11]....
        /*0348*/ 	.word	0x00010660


	//   ....[12]....
        /*034c*/ 	.word	0x000135b0


	//   ....[13]....
        /*0350*/ 	.word	0x000135c0


	//   ....[14]....
        /*0354*/ 	.word	0x000135f0


	//   ....[15]....
        /*0358*/ 	.word	0x00013600


	//----- nvinfo : EIATTR_EXIT_INSTR_OFFSETS
	.align		4
.L_300:
        /*035c*/ 	.byte	0x04, 0x1c
        /*035e*/ 	.short	(.L_302 - .L_301)


	//   ....[0]....
.L_301:
        /*0360*/ 	.word	0x00000690


	//   ....[1]....
        /*0364*/ 	.word	0x00015180


	//   ....[2]....
        /*0368*/ 	.word	0x000152b0


	//   ....[3]....
        /*036c*/ 	.word	0x000152d0


	//   ....[4]....
        /*0370*/ 	.word	0x00015f00


	//   ....[5]....
        /*0374*/ 	.word	0x00015f90


	//----- nvinfo : EIATTR_CRS_STACK_SIZE
	.align		4
.L_302:
        /*0378*/ 	.byte	0x04, 0x1e
        /*037a*/ 	.short	(.L_304 - .L_303)
.L_303:
        /*037c*/ 	.word	0x00000000


	//----- nvinfo : EIATTR_CBANK_PARAM_SIZE
	.align		4
.L_304:
        /*0380*/ 	.byte	0x03, 0x19
        /*0382*/ 	.short	0x01d0


	//----- nvinfo : EIATTR_PARAM_CBANK
	.align		4
        /*0384*/ 	.byte	0x04, 0x0a
        /*0386*/ 	.short	(.L_306 - .L_305)
	.align		4
.L_305:
        /*0388*/ 	.word	index@(.nv.constant0._ZN5flash16flash_fwd_kernelI23Flash_fwd_kernel_traitsILi192ELi64ELi64ELi4ELb0ELb0EN7cutlass10bfloat16_tE19Flash_kernel_traitsILi192ELi64ELi64ELi4ES3_EELb1ELb1ELb0ELb1ELb0ELb0ELb0ELb1EEEvNS_16Flash_fwd_paramsE)
        /*038c*/ 	.short	0x0210
        /*038e*/ 	.short	0x01d0


	//----- nvinfo : EIATTR_SW_WAR
	.align		4
.L_306:
        /*0390*/ 	.byte	0x04, 0x36
        /*0392*/ 	.short	(.L_308 - .L_307)
.L_307:
        /*0394*/ 	.word	0x00000008
.L_308:


//--------------------- .nv.info._ZN5flash16flash_fwd_kernelI23Flash_fwd_kernel_traitsILi192ELi64ELi64ELi4ELb0ELb0EN7cutlass10bfloat16_tE19Flash_kernel_traitsILi192ELi64ELi64ELi4ES3_EELb0ELb1ELb0ELb1ELb0ELb0ELb1ELb0EEEvNS_16Flash_fwd_paramsE --------------------------
	.section	.nv.info._ZN5flash16flash_fwd_kernelI23Flash_fwd_kernel_traitsILi192ELi64ELi64ELi4ELb0ELb0EN7cutlass10bfloat16_tE19Flash_kernel_traitsILi192ELi64ELi64ELi4ES3_EELb0ELb1ELb0ELb1ELb0ELb0ELb1ELb0EEEvNS_16Flash_fwd_paramsE,"",@"SHT_CUDA_INFO"
	.sectionflags	@""
	.align	4


	//----- nvinfo : EIATTR_CUDA_API_VERSION
	.align		4
        /*0000*/ 	.byte	0x04, 0x37
        /*0002*/ 	.short	(.L_310 - .L_309)
.L_309:
        /*0004*/ 	.word	0x00000082


	//----- nvinfo : EIATTR_KPARAM_INFO
	.align		4
.L_310:
        /*0008*/ 	.byte	0x04, 0x17
        /*000a*/ 	.short	(.L_312 - .L_311)
.L_311:
        /*000c*/ 	.word	0x00000000
        /*0010*/ 	.short	0x0000
        /*0012*/ 	.short	0x0000
        /*0014*/ 	.byte	0x00, 0xf0, 0x41, 0x07


	//----- nvinfo : EIATTR_SPARSE_MMA_MASK
	.align		4
.L_312:
        /*0018*/ 	.byte	0x03, 0x50
        /*001a*/ 	.short	0x0000


	//----- nvinfo : EIATTR_MAXREG_COUNT
	.align		4
        /*001c*/ 	.byte	0x03, 0x1b
        /*001e*/ 	.short	0x00ff


	//----- nvinfo : EIATTR_NUM_BARRIERS
	.align		4
        /*0020*/ 	.byte	0x02, 0x4c
        /*0022*/ 	.byte	0x01
	.zero		1


	//----- nvinfo : EIATTR_MERCURY_ISA_VERSION
	.align		4
        /*0024*/ 	.byte	0x03, 0x5f
        /*0026*/ 	.short	0x0101


	//----- nvinfo : EIATTR_COOP_GROUP_MASK_REGIDS
	.align		4
        /*0028*/ 	.byte	0x04, 0x29
        /*002a*/ 	.short	(.L_314 - .L_313)


	//   ....[0]....
.L_313:
        /*002c*/ 	.word	0xffffffff


	//   ....[1]....
        /*0030*/ 	.word	0xffffffff


	//   ....[2]....
        /*0034*/ 	.word	0xffffffff


	//   ....[3]....
        /*0038*/ 	.word	0xffffffff


	//   ....[4]....
        /*003c*/ 	.word	0xffffffff


	//   ....[5]....
        /*0040*/ 	.word	0xffffffff


	//   ....[6]....
        /*0044*/ 	.word	0xffffffff


	//   ....[7]....
        /*0048*/ 	.word	0xffffffff


	//   ....[8]....
        /*004c*/ 	.word	0xffffffff


	//   ....[9]....
        /*0050*/ 	.word	0xffffffff


	//   ....[10]....
        /*0054*/ 	.word	0xffffffff


	//   ....[11]....
        /*0058*/ 	.word	0xffffffff


	//   ....[12]....
        /*005c*/ 	.word	0xffffffff


	//   ....[13]....
        /*0060*/ 	.word	0xffffffff


	//   ....[14]....
        /*0064*/ 	.word	0xffffffff


	//   ....[15]....
        /*0068*/ 	.word	0xffffffff


	//----- nvinfo : EIATTR_COOP_GROUP_INSTR_OFFSETS
	.align		4
.L_314:
        /*006c*/ 	.byte	0x04, 0x28
        /*006e*/ 	.short	(.L_316 - .L_315)


	//   ....[0]....
.L_315:
        /*0070*/ 	.word	0x00004f70


	//   ....[1]....
        /*0074*/ 	.word	0x00004f90


	//   ....[2]....
        /*0078*/ 	.word	0x00005030


	//   ....[3]....
        /*007c*/ 	.word	0x00005040


	//   ....[4]....
        /*0080*/ 	.word	0x00008780


	//   ....[5]....
        /*0084*/ 	.word	0x00008790


	//   ....[6]....
        /*0088*/ 	.word	0x000087c0


	//   ....[7]....
        /*008c*/ 	.word	0x000087d0


	//   ....[8]....
        /*0090*/ 	.word	0x0000c260


	//   ....[9]....
        /*0094*/ 	.word	0x0000c280


	//   ....[10]....
        /*0098*/ 	.word	0x0000c320


	//   ....[11]....
        /*009c*/ 	.word	0x0000c330


	//   ....[12]....
        /*00a0*/ 	.word	0x0000da00


	//   ....[13]....
        /*00a4*/ 	.word	0x0000da40


	//   ....[14]....
        /*00a8*/ 	.word	0x0000da90


	//   ....[15]....
        /*00ac*/ 	.word	0x0000daa0


	//----- nvinfo : EIATTR_EXIT_INSTR_OFFSETS
	.align		4
.L_316:
        /*00b0*/ 	.byte	0x04, 0x1c
        /*00b2*/ 	.short	(.L_318 - .L_317)


	//   ....[0]....
.L_317:
        /*00b4*/ 	.word	0x00000310


	//   ....[1]....
        /*00b8*/ 	.word	0x0000f5b0


	//   ....[2]....
        /*00bc*/ 	.word	0x0000f6e0


	//   ....[3]....
        /*00c0*/ 	.word	0x0000f700


	//   ....[4]....
        /*00c4*/ 	.word	0x00010300


	//   ....[5]....
        /*00c8*/ 	.word	0x00010390


	//----- nvinfo : EIATTR_CRS_STACK_SIZE
	.align		4
.L_318:
        /*00cc*/ 	.byte	0x04, 0x1e
        /*00ce*/ 	.short	(.L_320 - .L_319)
.L_319:
        /*00d0*/ 	.word	0x00000000


	//----- nvinfo : EIATTR_CBANK_PARAM_SIZE
	.align		4
.L_320:
        /*00d4*/ 	.byte	0x03, 0x19
        /*00d6*/ 	.short	0x01d0


	//----- nvinfo : EIATTR_PARAM_CBANK
	.align		4
        /*00d8*/ 	.byte	0x04, 0x0a
        /*00da*/ 	.short	(.L_322 - .L_321)
	.align		4
.L_321:
        /*00dc*/ 	.word	index@(.nv.constant0._ZN5flash16flash_fwd_kernelI23Flash_fwd_kernel_traitsILi192ELi64ELi64ELi4ELb0ELb0EN7cutlass10bfloat16_tE19Flash_kernel_traitsILi192ELi64ELi64ELi4ES3_EELb0ELb1ELb0ELb1ELb0ELb0ELb1ELb0EEEvNS_16Flash_fwd_paramsE)
        /*00e0*/ 	.short	0x0210
        /*00e2*/ 	.short	0x01d0


	//----- nvinfo : EIATTR_SW_WAR
	.align		4
.L_322:
        /*00e4*/ 	.byte	0x04, 0x36
        /*00e6*/ 	.short	(.L_324 - .L_323)
.L_323:
        /*00e8*/ 	.word	0x00000008
.L_324:


//--------------------- .nv.callgraph             --------------------------
	.section	.nv.callgraph,"",@"SHT_CUDA_CALLGRAPH"
	.align	4
	.sectionentsize	8
	.align		4
        /*0000*/ 	.word	0x00000000
	.align		4
        /*0004*/ 	.word	0xffffffff
	.align		4
        /*0008*/ 	.word	0x00000000
	.align		4
        /*000c*/ 	.word	0xfffffffe
	.align		4
        /*0010*/ 	.word	0x00000000
	.align		4
        /*0014*/ 	.word	0xfffffffd
	.align		4
        /*0018*/ 	.word	0x00000000
	.align		4
        /*001c*/ 	.word	0xfffffffc


//--------------------- .nv.constant4             --------------------------
	.section	.nv.constant4,"a",@progbits
	.align	8
	.align		8
.nv.constant4:
        /*0000*/ 	.dword	_ZN73_INTERNAL_c3e29e2a_37_flash_fwd_hdim192_bf16_causal_sm80_cu_0106449f_28184cuda3std3__45__cpo5beginE
	.align		8
        /*0008*/ 	.dword	_ZN73_INTERNAL_c3e29e2a_37_flash_fwd_hdim192_bf16_causal_sm80_cu_0106449f_28184cuda3std3__45__cpo3endE
	.align		8
        /*0010*/ 	.dword	_ZN73_INTERNAL_c3e29e2a_37_flash_fwd_hdim192_bf16_causal_sm80_cu_0106449f_28184cuda3std3__45__cpo6cbeginE
	.align		8
        /*0018*/ 	.dword	_ZN73_INTERNAL_c3e29e2a_37_flash_fwd_hdim192_bf16_causal_sm80_cu_0106449f_28184cuda3std3__45__cpo4cendE
	.align		8
        /*0020*/ 	.dword	_ZN73_INTERNAL_c3e29e2a_37_flash_fwd_hdim192_bf16_causal_sm80_cu_0106449f_28184cuda3std3__475_GLOBAL__N__c3e29e2a_37_flash_fwd_hdim192_bf16_causal_sm80_cu_0106449f_28186ignoreE
	.align		8
        /*0028*/ 	.dword	_ZN73_INTERNAL_c3e29e2a_37_flash_fwd_hdim192_bf16_causal_sm80_cu_0106449f_28184cuda3std3__419piecewise_constructE
	.align		8
        /*0030*/ 	.dword	_ZN73_INTERNAL_c3e29e2a_37_flash_fwd_hdim192_bf16_causal_sm80_cu_0106449f_28184cuda3std3__48in_placeE
	.align		8
        /*0038*/ 	.dword	_ZN73_INTERNAL_c3e29e2a_37_flash_fwd_hdim192_bf16_causal_sm80_cu_0106449f_28184cuda3std6ranges3__45__cpo4swapE
	.align		8
        /*0040*/ 	.dword	_ZN73_INTERNAL_c3e29e2a_37_flash_fwd_hdim192_bf16_causal_sm80_cu_0106449f_28184cuda3std6ranges3__45__cpo9iter_moveE
	.align		8
        /*0048*/ 	.dword	_ZN73_INTERNAL_c3e29e2a_37_flash_fwd_hdim192_bf16_causal_sm80_cu_0106449f_28184cute7productE
	.align		8
        /*0050*/ 	.dword	_ZN73_INTERNAL_c3e29e2a_37_flash_fwd_hdim192_bf16_causal_sm80_cu_0106449f_28184cute1_E


//--------------------- .text._ZN5flash16flash_fwd_kernelI23Flash_fwd_kernel_traitsILi192ELi128ELi64ELi8ELb0ELb0EN7cutlass10bfloat16_tE19Flash_kernel_traitsILi192ELi128ELi64ELi8ES3_EELb0ELb1ELb0ELb0ELb0ELb1ELb0ELb0EEEvNS_16Flash_fwd_paramsE --------------------------
	.section	.text._ZN5flash16flash_fwd_kernelI23Flash_fwd_kernel_traitsILi192ELi128ELi64ELi8ELb0ELb0EN7cutlass10bfloat16_tE19Flash_kernel_traitsILi192ELi128ELi64ELi8ES3_EELb0ELb1ELb0ELb0ELb0ELb1ELb0ELb0EEEvNS_16Flash_fwd_paramsE,"ax",@progbits
	.align	128
        .global         _ZN5flash16flash_fwd_kernelI23Flash_fwd_kernel_traitsILi192ELi128ELi64ELi8ELb0ELb0EN7cutlass10bfloat16_tE19Flash_kernel_traitsILi192ELi128ELi64ELi8ES3_EELb0ELb1ELb0ELb0ELb0ELb1ELb0ELb0EEEvNS_16Flash_fwd_paramsE
        .type           _ZN5flash16flash_fwd_kernelI23Flash_fwd_kernel_traitsILi192ELi128ELi64ELi8ELb0ELb0EN7cutlass10bfloat16_tE19Flash_kernel_traitsILi192ELi128ELi64ELi8ES3_EELb0ELb1ELb0ELb0ELb0ELb1ELb0ELb0EEEvNS_16Flash_fwd_paramsE,@function
        .size           _ZN5flash16flash_fwd_kernelI23Flash_fwd_kernel_traitsILi192ELi128ELi64ELi8ELb0ELb0EN7cutlass10bfloat16_tE19Flash_kernel_traitsILi192ELi128ELi64ELi8ES3_EELb0ELb1ELb0ELb0ELb0ELb1ELb0ELb0EEEvNS_16Flash_fwd_paramsE,(.L_x_799 - _ZN5flash16flash_fwd_kernelI23Flash_fwd_kernel_traitsILi192ELi128ELi64ELi8ELb0ELb0EN7cutlass10bfloat16_tE19Flash_kernel_traitsILi192ELi128ELi64ELi8ES3_EELb0ELb1ELb0ELb0ELb0ELb1ELb0ELb0EEEvNS_16Flash_fwd_paramsE)
        .other          _ZN5flash16flash_fwd_kernelI23Flash_fwd_kernel_traitsILi192ELi128ELi64ELi8ELb0ELb0EN7cutlass10bfloat16_tE19Flash_kernel_traitsILi192ELi128ELi64ELi8ES3_EELb0ELb1ELb0ELb0ELb0ELb1ELb0ELb0EEEvNS_16Flash_fwd_paramsE,@"STO_CUDA_ENTRY STV_DEFAULT"
_ZN5flash16flash_fwd_kernelI23Flash_fwd_kernel_traitsILi192ELi128ELi64ELi8ELb0ELb0EN7cutlass10bfloat16_tE19Flash_kernel_traitsILi192ELi128ELi64ELi8ES3_EELb0ELb1ELb0ELb0ELb0ELb1ELb0ELb0EEEvNS_16Flash_fwd_paramsE:
.text._ZN5flash16flash_fwd_kernelI23Flash_fwd_kernel_traitsILi192ELi128ELi64ELi8ELb0ELb0EN7cutlass10bfloat16_tE19Flash_kernel_traitsILi192ELi128ELi64ELi8ES3_EELb0ELb1ELb0ELb0ELb0ELb1ELb0ELb0EEEvNS_16Flash_fwd_paramsE:
[----:B------:R-:W-:Y:S08]  /*0000*/  LDC R1, c[0x0][0x28] ;  /* 0x00000a00ff017b82 */ /* 0x000ff00000000800 */
[----:B------:R-:W1:Y:S01]  /*0010*/  S2UR UR8, SR_CTAID.Y ;  /* 0x00000000000879c3 */ /* 0x000e620000002600 */
[----:B------:R-:W-:Y:S01]  /*0020*/  ULDC.64 UR4, c[0x0][0x300] ;  /* 0x0000c00000047ab9 */ /* 0x000fe20000000a00 */
[----:B------:R-:W-:Y:S01]  /*0030*/  ULDC.64 UR6, c[0x0][0x2f0] ;  /* 0x0000bc0000067ab9 */ /* 0x000fe20000000a00 */
[----:B------:R-:W-:-:S02]  /*0040*/  UISETP.NE.U32.AND UP1, UPT, UR4, URZ, UPT ;  /* 0x0000003f0400728c */ /* 0x000fc4000bf25070 */
[----:B------:R-:W-:Y:S02]  /*0050*/  UISETP.NE.U32.AND UP2, UPT, UR6, URZ, UPT ;  /* 0x0000003f0600728c */ /* 0x000fe4000bf45070 */
[----:B------:R-:W-:Y:S02]  /*0060*/  UISETP.NE.AND.EX UP1, UPT, UR5, URZ, UPT, UP1 ;  /* 0x0000003f0500728c */ /* 0x000fe4000bf25310 */
[----:B------:R-:W-:Y:S01]  /*0070*/  UISETP.NE.AND.EX UP2, UPT, UR7, URZ, UPT, UP2 ;  /* 0x0000003f0700728c */ /* 0x000fe2000bf45320 */
[----:B------:R-:W-:Y:S01]  /*0080*/  ULDC.64 UR10, c[0x0][0x2f0] ;  /* 0x0000bc00000a7ab9 */ /* 0x000fe20000000a00 */
[----:B------:R-:W-:Y:S02]  /*0090*/  ULDC.U8 UR6, c[0x0][0x3c2] ;  /* 0x0000f08000067ab9 */ /* 0x000fe40000000000 */
[----:B------:R-:W-:Y:S01]  /*00a0*/  PLOP3.LUT P0, PT, PT, PT, UP1, 0x80, 0x0 ;  /* 0x000000000000781c */ /* 0x000fe20003f0f018 */
[----:B------:R-:W-:Y:S01]  /*00b0*/  ULDC.64 UR4, c[0x0][0x2f8] ;  /* 0x0000be0000047ab9 */ /* 0x000fe20000000a00 */
[----:B------:R-:W-:Y:S01]  /*00c0*/  PLOP3.LUT P2, PT, PT, PT, UP2, 0x80, 0x0 ;  /* 0x000000000000781c */ /* 0x000fe20003f4f028 */
[----:B------:R-:W-:-:S02]  /*00d0*/  UISETP.NE.AND UP3, UPT, UR6, URZ, UPT ;  /* 0x0000003f0600728c */ /* 0x000fc4000bf65270 */
[----:B------:R-:W-:Y:S01]  /*00e0*/  UISETP.EQ.U32.AND UP0, UPT, UR4, URZ, UPT ;  /* 0x0000003f0400728c */ /* 0x000fe2000bf02070 */
[----:B------:R-:W-:Y:S01]  /*00f0*/  ULDC.64 UR20, c[0x0][0x208] ;  /* 0x0000820000147ab9 */ /* 0x000fe20000000a00 */
[----:B------:R-:W-:Y:S02]  /*0100*/  ULDC.64 UR6, c[0x0][0x2f8] ;  /* 0x0000be0000067ab9 */ /* 0x000fe40000000a00 */
[----:B------:R-:W-:Y:S02]  /*0110*/  UISETP.EQ.OR.EX UP0, UPT, UR5, URZ, !UP3, UP0 ;  /* 0x0000003f0500728c */ /* 0x000fe4000df02700 */
[----:B-1----:R-:W-:-:S06]  /*0120*/  UIMAD.WIDE UR10, UR8, 0x4, UR10 ;  /* 0x00000004080a78a5 */ /* 0x002fcc000f8e020a */
[----:B------:R-:W-:Y:S02]  /*0130*/  IMAD.U32 R10, RZ, RZ, UR10 ;  /* 0x0000000aff0a7e24 */ /* 0x000fe4000f8e00ff */
[----:B------:R-:W-:Y:S01]  /*0140*/  IMAD.U32 R11, RZ, RZ, UR11 ;  /* 0x0000000bff0b7e24 */ /* 0x000fe2000f8e00ff */
[----:B------:R-:W-:Y:S02]  /*0150*/  @UP1 ULDC.64 UR10, c[0x0][0x300] ;  /* 0x0000c000000a1ab9 */ /* 0x000fe40000000a00 */
[----:B------:R-:W-:Y:S02]  /*0160*/  @UP1 UIMAD.WIDE UR10, UR8, 0x4, UR10 ;  /* 0x00000004080a18a5 */ /* 0x000fe4000f8e020a */
[----:B------:R-:W2:Y:S04]  /*0170*/  @P2 LDG.E R5, desc[UR20][R10.64] ;  /* 0x000000140a052981 */ /* 0x000ea8000c1e1900 */
[----:B------:R-:W-:Y:S01]  /*0180*/  IMAD.U32 R8, RZ, RZ, UR10 ;  /* 0x0000000aff087e24 */ /* 0x000fe2000f8e00ff */
[----:B------:R-:W3:Y:S01]  /*0190*/  @P2 LDG.E R0, desc[UR20][R10.64+0x4] ;  /* 0x000004140a002981 */ /* 0x000ee2000c1e1900 */
[----:B------:R-:W-:Y:S01]  /*01a0*/  IMAD.U32 R9, RZ, RZ, UR11 ;  /* 0x0000000bff097e24 */ /* 0x000fe2000f8e00ff */
[----:B------:R-:W-:Y:S01]  /*01b0*/  PLOP3.LUT P1, PT, PT, PT, UP0, 0x80, 0x0 ;  /* 0x000000000000781c */ /* 0x000fe20003f2f008 */
[----:B------:R-:W-:-:S03]  /*01c0*/  UIMAD.WIDE UR6, UR8, 0x4, UR6 ;  /* 0x00000004080678a5 */ /* 0x000fc6000f8e0206 */
[----:B------:R-:W4:Y:S03]  /*01d0*/  @P0 LDG.E R3, desc[UR20][R8.64] ;  /* 0x0000001408030981 */ /* 0x000f26000c1e1900 */
[----:B------:R-:W-:Y:S02]  /*01e0*/  IMAD.U32 R6, RZ, RZ, UR6 ;  /* 0x00000006ff067e24 */ /* 0x000fe4000f8e00ff */
[----:B------:R-:W-:-:S05]  /*01f0*/  IMAD.U32 R7, RZ, RZ, UR7 ;  /* 0x00000007ff077e24 */ /* 0x000fca000f8e00ff */
[----:B------:R-:W5:Y:S01]  /*0200*/  @!P1 LDG.E R4, desc[UR20][R6.64] ;  /* 0x0000001406049981 */ /* 0x000f62000c1e1900 */
[----:B------:R-:W-:Y:S01]  /*0210*/  UMOV UR15, 0xffffffff ;  /* 0xffffffff000f7882 */ /* 0x000fe20000000000 */
[----:B------:R-:W-:Y:S01]  /*0220*/  UMOV UR9, URZ ;  /* 0x0000003f00097c82 */ /* 0x000fe20008000000 */
[----:B------:R-:W1:Y:S01]  /*0230*/  S2R R2, SR_TID.X ;  /* 0x0000000000027919 */ /* 0x000e620000002100 */
[----:B------:R-:W-:Y:S01]  /*0240*/  UMOV UR10, 0xffffffff ;  /* 0xffffffff000a7882 */ /* 0x000fe20000000000 */
[----:B------:R-:W1:Y:S08]  /*0250*/  S2UR UR16, SR_CTAID.X ;  /* 0x00000000001079c3 */ /* 0x000e700000002500 */
[----:B------:R-:W1:Y:S01]  /*0260*/  S2UR UR11, SR_CTAID.Z ;  /* 0x00000000000b79c3 */ /* 0x000e620000002700 */
[----:B--2---:R-:W-:-:S02]  /*0270*/  @P2 R2UR UR15, R5 ;  /* 0x00000000050f22ca */ /* 0x004fc400000e0000 */
[----:B---3--:R-:W-:Y:S02]  /*0280*/  @P2 R2UR UR17, R0 ;  /* 0x00000000001122ca */ /* 0x008fe400000e0000 */
[----:B----4-:R-:W-:Y:S02]  /*0290*/  @P0 R2UR UR9, R3 ;  /* 0x00000000030902ca */ /* 0x010fe400000e0000 */
[----:B------:R-:W-:-:S04]  /*02a0*/  ISETP.NE.U32.AND P0, PT, RZ, UR4, PT ;  /* 0x00000004ff007c0c */ /* 0x000fc8000bf05070 */
[----:B------:R-:W-:-:S05]  /*02b0*/  ISETP.NE.AND.EX P0, PT, RZ, UR5, PT, P0 ;  /* 0x00000005ff007c0c */ /* 0x000fca000bf05300 */
[----:B------:R-:W-:Y:S01]  /*02c0*/  @UP2 UIADD3 UR17, UR17, -UR15, URZ ;  /* 0x8000000f11112290 */ /* 0x000fe2000fffe03f */
[----:B-----5:R-:W-:-:S06]  /*02d0*/  @!P1 R2UR UR10, R4 ;  /* 0x00000000040a92ca */ /* 0x020fcc00000e0000 */
[----:B------:R-:W-:Y:S01]  /*02e0*/  @!UP2 ULDC UR17, c[0x0][0x2c4] ;  /* 0x0000b1000011aab9 */ /* 0x000fe20000000800 */
[----:B-1----:R-:W-:Y:S08]  /*02f0*/  @!P0 BRA `(.L_x_0) ;  /* 0x00000000001c8947 */ /* 0x002ff00003800000 */
[----:B------:R-:W-:-:S13]  /*0300*/  PLOP3.LUT P0, PT, PT, PT, UP3, 0x80, 0x0 ;  /* 0x000000000000781c */ /* 0x000fda0003f0f038 */
[----:B------:R-:W2:Y:S04]  /*0310*/  @P0 LDG.E R0, desc[UR20][R6.64+0x4] ;  /* 0x0000041406000981 */ /* 0x000ea8000c1e1900 */
[----:B------:R-:W3:Y:S01]  /*0320*/  @!P0 LDG.E R3, desc[UR20][R6.64] ;  /* 0x0000001406038981 */ /* 0x000ee2000c1e1900 */
[----:B--2---:R-:W-:-:S13]  /*0330*/  @P0 R2UR UR6, R0 ;  /* 0x00000000000602ca */ /* 0x004fda00000e0000 */
[----:B------:R-:W-:-:S07]  /*0340*/  @UP3 UIADD3 UR6, UR6, -UR10, URZ ;  /* 0x8000000a06063290 */ /* 0x000fce000fffe03f */
[----:B---3--:R-:W-:Y:S01]  /*0350*/  @!P0 R2UR UR6, R3 ;  /* 0x00000000030682ca */ /* 0x008fe200000e0000 */
[----:B------:R-:W-:-:S14]  /*0360*/  BRA `(.L_x_1) ;  /* 0x0000000000047947 */ /* 0x000fdc0003800000 */
.L_x_0:
[----:B------:R-:W-:-:S05]  /*0370*/  ULDC UR6, c[0x0][0x2c8] ;  /* 0x0000b20000067ab9 */ /* 0x000fca0000000800 */
.L_x_1:
[----:B------:R-:W-:Y:S02]  /*0380*/  ULDC.64 UR4, c[0x0][0x308] ;  /* 0x0000c20000047ab9 */ /* 0x000fe40000000a00 */
[----:B------:R-:W-:-:S04]  /*0390*/  UISETP.NE.U32.AND UP2, UPT, UR4, URZ, UPT ;  /* 0x0000003f0400728c */ /* 0x000fc8000bf45070 */
[----:B------:R-:W-:-:S06]  /*03a0*/  UISETP.NE.AND.EX UP2, UPT, UR5, URZ, UPT, UP2 ;  /* 0x0000003f0500728c */ /* 0x000fcc000bf45320 */
[----:B------:R-:W-:-:S05]  /*03b0*/  PLOP3.LUT P0, PT, PT, PT, UP2, 0x80, 0x0 ;  /* 0x000000000000781c */ /* 0x000fca0003f0f028 */
[----:B------:R-:W-:Y:S02]  /*03c0*/  @UP2 ULDC.64 UR4, c[0x0][0x308] ;  /* 0x0000c20000042ab9 */ /* 0x000fe40000000a00 */
[----:B------:R-:W-:-:S06]  /*03d0*/  @UP2 UIMAD.WIDE UR4, UR8, 0x4, UR4 ;  /* 0x00000004080428a5 */ /* 0x000fcc000f8e0204 */
[----:B------:R-:W-:Y:S02]  /*03e0*/  IMAD.U32 R4, RZ, RZ, UR4 ;  /* 0x00000004ff047e24 */ /* 0x000fe4000f8e00ff */
[----:B------:R-:W-:Y:S01]  /*03f0*/  IMAD.U32 R5, RZ, RZ, UR5 ;  /* 0x00000005ff057e24 */ /* 0x000fe2000f8e00ff */
[----:B------:R-:W-:Y:S01]  /*0400*/  USHF.L.U32 UR25, UR16, 0x7, URZ ;  /* 0x0000000710197899 */ /* 0x000fe2000800063f */
[----:B------:R-:W-:-:S03]  /*0410*/  @!UP2 ULDC.64 UR4, c[0x0][0x318] ;  /* 0x0000c6000004aab9 */ /* 0x000fc60000000a00 */
[----:B------:R-:W2:Y:S01]  /*0420*/  @P0 LDG.E R0, desc[UR20][R4.64] ;  /* 0x0000001404000981 */ /* 0x000ea2000c1e1900 */
[----:B------:R-:W-:Y:S02]  /*0430*/  UISETP.GT.AND UP1, UPT, UR17, UR25, UPT ;  /* 0x000000191100728c */ /* 0x000fe4000bf24270 */
[----:B------:R-:W-:-:S03]  /*0440*/  @!UP2 UISETP.NE.U32.AND UP0, UPT, UR4, URZ, UPT ;  /* 0x0000003f0400a28c */ /* 0x000fc6000bf05070 */
[----:B------:R-:W-:Y:S01]  /*0450*/  @!UP2 ULDC UR4, c[0x0][0x2cc] ;  /* 0x0000b3000004aab9 */ /* 0x000fe20000000800 */
[----:B------:R-:W-:-:S04]  /*0460*/  @!UP2 UISETP.NE.AND.EX UP0, UPT, UR5, URZ, UPT, UP0 ;  /* 0x0000003f0500a28c */ /* 0x000fc8000bf05300 */
[----:B------:R-:W-:Y:S01]  /*0470*/  @!UP2 USEL UR4, UR4, URZ, UP0 ;  /* 0x0000003f0404a287 */ /* 0x000fe20008000000 */
[----:B--2---:R-:W-:Y:S02]  /*0480*/  @P0 R2UR UR26, R0 ;  /* 0x00000000001a02ca */ /* 0x004fe400000e0000 */
[----:B------:R-:W-:-:S11]  /*0490*/  PLOP3.LUT P0, PT, PT, PT, UP1, 0x80, 0x0 ;  /* 0x000000000000781c */ /* 0x000fd60003f0f018 */
[----:B------:R-:W-:Y:S02]  /*04a0*/  @UP2 UIADD3 UR26, UR26, -UR9, URZ ;  /* 0x800000091a1a2290 */ /* 0x000fe4000fffe03f */
[----:B------:R-:W-:Y:S01]  /*04b0*/  @!UP2 UIADD3 UR26, UR4, UR6, -UR9 ;  /* 0x00000006041aa290 */ /* 0x000fe2000fffe809 */
[----:B------:R-:W-:Y:S11]  /*04c0*/  @!P0 EXIT ;  /* 0x000000000000894d */ /* 0x000ff60003800000 */
[----:B------:R-:W-:Y:S01]  /*04d0*/  UIADD3 UR5, -UR17, 0xbf, UR25 ;  /* 0x000000bf11057890 */ /* 0x000fe2000fffe119 */
[----:B------:R-:W-:Y:S01]  /*04e0*/  ULDC UR24, c[0x0][0x398] ;  /* 0x0000e60000187ab9 */ /* 0x000fe20000000800 */
[----:B------:R-:W-:Y:S02]  /*04f0*/  UIADD3 UR7, UR26, 0x3f, URZ ;  /* 0x0000003f1a077890 */ /* 0x000fe4000fffe03f */
[----:B------:R-:W-:Y:S02]  /*0500*/  UIADD3 UR5, UR5, UR24, UR26 ;  /* 0x0000001805057290 */ /* 0x000fe4000fffe01a */
[----:B------:R-:W-:Y:S02]  /*0510*/  USHF.R.S32.HI UR6, URZ, 0x1f, UR7 ;  /* 0x0000001f3f067899 */ /* 0x000fe40008011407 */
[----:B------:R-:W-:Y:S02]  /*0520*/  USHF.R.S32.HI UR4, URZ, 0x1f, UR5 ;  /* 0x0000001f3f047899 */ /* 0x000fe40008011405 */
[----:B------:R-:W-:-:S02]  /*0530*/  ULEA.HI UR6, UR6, UR7, URZ, 0x6 ;  /* 0x0000000706067291 */ /* 0x000fc4000f8f303f */
[----:B------:R-:W-:Y:S02]  /*0540*/  ULEA.HI UR4, UR4, UR5, URZ, 0x6 ;  /* 0x0000000504047291 */ /* 0x000fe4000f8f303f */
[----:B------:R-:W-:Y:S02]  /*0550*/  USHF.R.S32.HI UR6, URZ, 0x6, UR6 ;  /* 0x000000063f067899 */ /* 0x000fe40008011406 */
[----:B------:R-:W-:-:S04]  /*0560*/  USHF.R.S32.HI UR4, URZ, 0x6, UR4 ;  /* 0x000000063f047899 */ /* 0x000fc80008011404 */
[----:B------:R-:W-:-:S04]  /*0570*/  UISETP.LT.AND UP0, UPT, UR6, UR4, UPT ;  /* 0x000000040600728c */ /* 0x000fc8000bf01270 */
[----:B------:R-:W-:-:S04]  /*0580*/  USEL UR18, UR6, UR4, UP0 ;  /* 0x0000000406127287 */ /* 0x000fc80008000000 */
[----:B------:R-:W-:-:S06]  /*0590*/  UISETP.GE.AND UP0, UPT, UR18, 0x1, UPT ;  /* 0x000000011200788c */ /* 0x000fcc000bf06270 */
[----:B------:R-:W-:-:S13]  /*05a0*/  PLOP3.LUT P0, PT, PT, PT, UP0, 0x80, 0x0 ;  /* 0x000000000000781c */ /* 0x000fda0003f0f008 */
[----:B------:R-:W-:Y:S05]  /*05b0*/  @!P0 BRA `(.L_x_2) ;  /* 0x000000d400bc8947 */ /* 0x000fea0003800000 */
[----:B------:R-:W1:Y:S01]  /*05c0*/  LDC R10, c[0x0][0x278] ;  /* 0x00009e00ff0a7b82 */ /* 0x000e620000000800 */
[----:B------:R-:W2:Y:S01]  /*05d0*/  S2R R6, SR_CTAID.Z ;  /* 0x0000000000067919 */ /* 0x000ea20000002700 */
[----:B------:R-:W-:Y:S01]  /*05e0*/  SHF.R.S32.HI R3, RZ, 0x1f, R2 ;  /* 0x0000001fff037819 */ /* 0x000fe20000011402 */
[----:B------:R-:W-:Y:S01]  /*05f0*/  UIADD3 UR14, -UR25, UR17, URZ ;  /* 0x00000011190e7290 */ /* 0x000fe2000fffe13f */
[----:B------:R-:W-:Y:S01]  /*0600*/  IMAD.U32 R13, RZ, RZ, UR16 ;  /* 0x00000010ff0d7e24 */ /* 0x000fe2000f8e00ff */
[----:B------:R-:W-:Y:S01]  /*0610*/  UISETP.NE.AND UP0, UPT, UR15, -0x1, UPT ;  /* 0xffffffff0f00788c */ /* 0x000fe2000bf05270 */
[CC--:B------:R-:W-:Y:S02]  /*0620*/  LEA.HI R5, R3.reuse, R2.reuse, RZ, 0x3 ;  /* 0x0000000203057211 */ /* 0x0c0fe400078f18ff */
[----:B------:R-:W3:Y:S01]  /*0630*/  S2UR UR13, SR_CgaCtaId ;  /* 0x00000000000d79c3 */ /* 0x000ee20000008800 */
[----:B------:R-:W-:Y:S02]  /*0640*/  LEA.HI R16, R3, R2, RZ, 0x6 ;  /* 0x0000000203107211 */ /* 0x000fe400078f30ff */
[----:B------:R-:W-:-:S02]  /*0650*/  SHF.R.S32.HI R22, RZ, 0x3, R5 ;  /* 0x00000003ff167819 */ /* 0x000fc40000011405 */
[----:B------:R-:W-:Y:S01]  /*0660*/  LOP3.LUT R5, R5, 0xfffffff8, RZ, 0xc0, !PT ;  /* 0xfffffff805057812 */ /* 0x000fe200078ec0ff */
[----:B------:R-:W-:Y:S01]  /*0670*/  IMAD.SHL.U32 R16, R16, 0x8, RZ ;  /* 0x0000000810107824 */ /* 0x000fe200078e00ff */
[C---:B------:R-:W-:Y:S01]  /*0680*/  ISETP.GE.AND P0, PT, R22.reuse, UR14, PT ;  /* 0x0000000e16007c0c */ /* 0x040fe2000bf06270 */
[C---:B------:R-:W-:Y:S01]  /*0690*/  IMAD.SHL.U32 R25, R22.reuse, 0x40, RZ ;  /* 0x0000004016197824 */ /* 0x040fe200078e00ff */
[----:B------:R-:W-:Y:S01]  /*06a0*/  @UP0 ULDC.64 UR4, c[0x0][0x240] ;  /* 0x0000900000040ab9 */ /* 0x000fe20000000a00 */
[----:B------:R-:W-:Y:S01]  /*06b0*/  VIADD R11, R22, 0x20 ;  /* 0x00000020160b7836 */ /* 0x000fe20000000000 */
[----:B------:R-:W-:Y:S01]  /*06c0*/  @UP0 UIMAD.WIDE.U32 UR6, UR15, UR4, URZ ;  /* 0x000000040f0602a5 */ /* 0x000fe2000f8e003f */
[--C-:B------:R-:W-:Y:S02]  /*06d0*/  SHF.R.S32.HI R23, RZ, 0x1f, R22.reuse ;  /* 0x0000001fff177819 */ /* 0x100fe40000011416 */
[----:B------:R-:W-:Y:S01]  /*06e0*/  LOP3.LUT R25, R25, 0x1c0, RZ, 0xc0, !PT ;  /* 0x000001c019197812 */ /* 0x000fe200078ec0ff */
[----:B------:R-:W-:Y:S01]  /*06f0*/  @UP0 UIMAD UR12, UR15, UR5, UR7 ;  /* 0x000000050f0c02a4 */ /* 0x000fe2000f8e0207 */
[----:B-1----:R-:W-:Y:S01]  /*0700*/  IABS R4, R10 ;  /* 0x0000000a00047213 */ /* 0x002fe20000000000 */
[----:B------:R-:W-:Y:S01]  /*0710*/  @!UP0 USHF.R.S32.HI UR7, URZ, 0x1f, UR8 ;  /* 0x0000001f3f078899 */ /* 0x000fe20008011408 */
[----:B------:R-:W-:Y:S01]  /*0720*/  IMAD.WIDE R12, R13, 0x80, R22 ;  /* 0x000000800d0c7825 */ /* 0x000fe200078e0216 */
[----:B------:R-:W-:Y:S01]  /*0730*/  @!UP0 ULDC.64 UR4, c[0x0][0x228] ;  /* 0x00008a0000048ab9 */ /* 0x000fe20000000a00 */
[----:B------:R-:W1:Y:S01]  /*0740*/  I2F.RP R0, R4 ;  /* 0x0000000400007306 */ /* 0x000e620000209400 */
[----:B------:R-:W-:-:S02]  /*0750*/  @!UP0 UIMAD UR7, UR7, UR4, URZ ;  /* 0x00000004070782a4 */ /* 0x000fc4000f8e023f */
[----:B------:R-:W-:Y:S01]  /*0760*/  @!UP0 UIMAD.WIDE.U32 UR22, UR8, UR4, URZ ;  /* 0x00000004081682a5 */ /* 0x000fe2000f8e003f */
[----:B--2---:R-:W-:Y:S01]  /*0770*/  IABS R6, R6 ;  /* 0x0000000600067213 */ /* 0x004fe20000000000 */
[----:B------:R-:W-:Y:S02]  /*0780*/  @!UP0 UIMAD UR5, UR8, UR5, UR7 ;  /* 0x00000005080582a4 */ /* 0x000fe4000f8e0207 */
[----:B------:R-:W-:Y:S02]  /*0790*/  USHF.R.S32.HI UR4, URZ, 0x1f, UR11 ;  /* 0x0000001f3f047899 */ /* 0x000fe4000801140b */
[----:B------:R-:W-:Y:S01]  /*07a0*/  @!UP0 UIADD3 UR12, UR23, UR5, URZ ;  /* 0x00000005170c8290 */ /* 0x000fe2000fffe03f */
[----:B------:R-:W-:Y:S01]  /*07b0*/  @!UP0 UMOV UR6, UR22 ;  /* 0x0000001600068c82 */ /* 0x000fe20008000000 */
[----:B------:R-:W-:Y:S01]  /*07c0*/  UIADD3 UR5, UR18, -0x1, URZ ;  /* 0xffffffff12057890 */ /* 0x000fe2000fffe03f */
[----:B-1----:R-:W1:Y:S01]  /*07d0*/  MUFU.RCP R8, R0 ;  /* 0x0000000000087308 */ /* 0x002e620000001000 */
[----:B------:R-:W-:-:S02]  /*07e0*/  UISETP.NE.AND UP0, UPT, UR10, -0x1, UPT ;  /* 0xffffffff0a00788c */ /* 0x000fc4000bf05270 */
[----:B------:R-:W-:-:S06]  /*07f0*/  UIMAD UR23, UR5, -0x40, UR26 ;  /* 0xffffffc0051778a4 */ /* 0x000fcc000f8e021a */
[----:B------:R-:W-:-:S03]  /*0800*/  ISETP.GE.AND P6, PT, R22, UR23, PT ;  /* 0x0000001716007c0c */ /* 0x000fc6000bfc6270 */
[----:B------:R-:W-:Y:S01]  /*0810*/  @UP0 UIADD3 UR19, UR9, UR10, URZ ;  /* 0x0000000a09130290 */ /* 0x000fe2000fffe03f */
[----:B-1----:R-:W-:Y:S02]  /*0820*/  VIADD R8, R8, 0xffffffe ;  /* 0x0ffffffe08087836 */ /* 0x002fe40000000000 */
[----:B------:R-:W-:Y:S02]  /*0830*/  VIADD R0, R22, 0x40 ;  /* 0x0000004016007836 */ /* 0x000fe40000000000 */
[----:B------:R-:W1:Y:S05]  /*0840*/  F2I.FTZ.U32.TRUNC.NTZ R9, R8 ;  /* 0x0000000800097305 */ /* 0x000e6a000021f000 */
[----:B------:R-:W2:Y:S01]  /*0850*/  @!P6 S2R R24, SR_CgaCtaId ;  /* 0x000000000018e919 */ /* 0x000ea20000008800 */
[----:B------:R-:W-:Y:S01]  /*0860*/  ISETP.GE.AND P2, PT, R0, UR14, PT ;  /* 0x0000000e00007c0c */ /* 0x000fe2000bf46270 */
[----:B------:R-:W-:-:S04]  /*0870*/  IMAD.IADD R0, R2, 0x1, -R5 ;  /* 0x0000000102007824 */ /* 0x000fc800078e0a05 */
[----:B------:R-:W-:-:S05]  /*0880*/  IMAD.SHL.U32 R32, R0, 0x8, RZ ;  /* 0x0000000800207824 */ /* 0x000fca00078e00ff */
[----:B------:R-:W-:Y:S01]  /*0890*/  SHF.R.S32.HI R33, RZ, 0x1f, R32 ;  /* 0x0000001fff217819 */ /* 0x000fe20000011420 */
[----:B-1----:R-:W-:Y:S02]  /*08a0*/  IMAD.MOV R7, RZ, RZ, -R9 ;  /* 0x000000ffff077224 */ /* 0x002fe400078e0a09 */
[----:B------:R-:W-:Y:S02]  /*08b0*/  IMAD.MOV.U32 R8, RZ, RZ, RZ ;  /* 0x000000ffff087224 */ /* 0x000fe400078e00ff */
[----:B------:R-:W-:-:S04]  /*08c0*/  IMAD R7, R7, R4, RZ ;  /* 0x0000000407077224 */ /* 0x000fc800078e02ff */
[----:B------:R-:W-:Y:S01]  /*08d0*/  IMAD.HI.U32 R207, R9, R7, R8 ;  /* 0x0000000709cf7227 */ /* 0x000fe200078e0008 */
[----:B------:R-:W-:Y:S02]  /*08e0*/  LOP3.LUT R8, R25, 0x38, R32, 0xf8, !PT ;  /* 0x0000003819087812 */ /* 0x000fe400078ef820 */
[----:B------:R-:W-:-:S03]  /*08f0*/  SHF.R.U32.HI R25, RZ, 0x3, R25 ;  /* 0x00000003ff197819 */ /* 0x000fc60000011619 */
[----:B------:R-:W-:Y:S01]  /*0900*/  IMAD.HI.U32 R207, R207, R6, RZ ;  /* 0x00000006cfcf7227 */ /* 0x000fe200078e00ff */
[----:B------:R-:W-:Y:S02]  /*0910*/  LOP3.LUT R25, R8, R25, RZ, 0x3c, !PT ;  /* 0x0000001908197212 */ /* 0x000fe400078e3cff */
[----:B------:R-:W1:Y:S01]  /*0920*/  @!P0 LDC.64 R8, c[0x0][0x240] ;  /* 0x00009000ff088b82 */ /* 0x000e620000000a00 */
[----:B------:R-:W-:Y:S01]  /*0930*/  IMAD.MOV R5, RZ, RZ, -R207 ;  /* 0x000000ffff057224 */ /* 0x000fe200078e0acf */
[----:B------:R-:W-:-:S03]  /*0940*/  LOP3.LUT R25, R25, 0xfffffe00, R16, 0xf8, !PT ;  /* 0xfffffe0019197812 */ /* 0x000fc600078ef810 */
[----:B------:R-:W-:Y:S01]  /*0950*/  IMAD R5, R4, R5, R6 ;  /* 0x0000000504057224 */ /* 0x000fe200078e0206 */
[----:B------:R-:W-:Y:S01]  /*0960*/  IADD3 R6, P3, R32, UR6, RZ ;  /* 0x0000000620067c10 */ /* 0x000fe2000ff7e0ff */
[----:B------:R-:W-:Y:S02]  /*0970*/  ULDC.64 UR6, c[0x0][0x258] ;  /* 0x0000960000067ab9 */ /* 0x000fe40000000a00 */
[----:B------:R-:W-:Y:S01]  /*0980*/  IMAD.U32 R30, RZ, RZ, UR6 ;  /* 0x00000006ff1e7e24 */ /* 0x000fe2000f8e00ff */
[----:B------:R-:W-:Y:S01]  /*0990*/  ISETP.GT.U32.AND P1, PT, R4, R5, PT ;  /* 0x000000050400720c */ /* 0x000fe20003f24070 */
[----:B------:R-:W-:Y:S01]  /*09a0*/  UIMAD UR4, UR4, UR6, URZ ;  /* 0x00000006040472a4 */ /* 0x000fe2000f8e023f */
[----:B------:R-:W-:Y:S01]  /*09b0*/  IADD3.X R7, R33, UR12, RZ, P3, !PT ;  /* 0x0000000c21077c10 */ /* 0x000fe20009ffe4ff */
[----:B------:R-:W-:Y:S01]  /*09c0*/  @UP0 UIADD3 UR6, UR9, UR10, URZ ;  /* 0x0000000a09060290 */ /* 0x000fe2000fffe03f */
[----:B------:R-:W-:Y:S01]  /*09d0*/  ISETP.GE.AND P3, PT, R11, UR14, PT ;  /* 0x0000000e0b007c0c */ /* 0x000fe2000bf66270 */
[----:B------:R-:W-:Y:S01]  /*09e0*/  UIMAD UR4, UR11, UR7, UR4 ;  /* 0x000000070b0472a4 */ /* 0x000fe2000f8e0204 */
[----:B------:R-:W-:-:S02]  /*09f0*/  IMAD.WIDE.U32 R30, R30, UR11, R6 ;  /* 0x0000000b1e1e7c25 */ /* 0x000fc4000f8e0006 */
[----:B------:R-:W4:Y:S03]  /*0a00*/  @!P0 LDC.64 R6, c[0x0][0x210] ;  /* 0x00008400ff068b82 */ /* 0x000f260000000a00 */
[----:B------:R-:W-:Y:S01]  /*0a10*/  VIADD R29, R31, UR4 ;  /* 0x000000041f1d7c36 */ /* 0x000fe20008000000 */
[----:B------:R-:W-:Y:S01]  /*0a20*/  UMOV UR4, 0x400 ;  /* 0x0000040000047882 */ /* 0x000fe20000000000 */
[----:B------:R-:W-:Y:S01]  /*0a30*/  @!P1 IMAD.IADD R5, R5, 0x1, -R4 ;  /* 0x0000000105059824 */ /* 0x000fe200078e0a04 */
[----:B---3--:R-:W-:Y:S01]  /*0a40*/  ULEA UR4, UR13, UR4, 0x18 ;  /* 0x000000040d047291 */ /* 0x008fe2000f8ec03f */
[----:B------:R-:W-:Y:S02]  /*0a50*/  @!P0 IMAD.MOV.U32 R28, RZ, RZ, R30 ;  /* 0x000000ffff1c8224 */ /* 0x000fe400078e001e */
[----:B------:R-:W-:Y:S01]  /*0a60*/  @!P1 VIADD R207, R207, 0x1 ;  /* 0x00000001cfcf9836 */ /* 0x000fe20000000000 */
[----:B------:R-:W-:Y:S01]  /*0a70*/  ISETP.GE.U32.AND P4, PT, R5, R4, PT ;  /* 0x000000040500720c */ /* 0x000fe20003f86070 */
[-C--:B-1----:R-:W-:Y:S01]  /*0a80*/  @!P0 IMAD R4, R13, R8.reuse, RZ ;  /* 0x000000080d048224 */ /* 0x082fe200078e02ff */
[----:B------:R-:W-:Y:S01]  /*0a90*/  LOP3.LUT R5, R10, UR11, RZ, 0x3c, !PT ;  /* 0x0000000b0a057c12 */ /* 0x000fe2000f8e3cff */
[----:B------:R-:W1:Y:S01]  /*0aa0*/  @!P3 LDC.64 R26, c[0x0][0x210] ;  /* 0x00008400ff1abb82 */ /* 0x000e620000000a00 */
[C---:B------:R-:W-:Y:S01]  /*0ab0*/  @!P0 IMAD.WIDE.U32 R18, R12.reuse, R8, R28 ;  /* 0x000000080c128225 */ /* 0x040fe200078e001c */
[C---:B------:R-:W-:Y:S01]  /*0ac0*/  @!P3 IADD3 R8, P1, R12.reuse, 0x20, RZ ;  /* 0x000000200c08b810 */ /* 0x040fe20007f3e0ff */
[----:B------:R-:W-:Y:S01]  /*0ad0*/  @UP0 ULDC.64 UR12, c[0x0][0x248] ;  /* 0x00009200000c0ab9 */ /* 0x000fe20000000a00 */
[----:B------:R-:W-:Y:S01]  /*0ae0*/  ISETP.GE.AND P5, PT, R5, RZ, PT ;  /* 0x000000ff0500720c */ /* 0x000fe20003fa6270 */
[----:B------:R-:W-:Y:S01]  /*0af0*/  @!P0 IMAD R9, R12, R9, R4 ;  /* 0x000000090c098224 */ /* 0x000fe200078e0204 */
[----:B------:R-:W-:Y:S01]  /*0b00*/  LEA R203, R25, UR4, 0x1 ;  /* 0x0000000419cb7c11 */ /* 0x000fe2000f8e08ff */
[----:B------:R-:W-:Y:S01]  /*0b10*/  @!P3 IMAD.MOV.U32 R15, RZ, RZ, R29 ;  /* 0x000000ffff0fb224 */ /* 0x000fe200078e001d */
[----:B------:R-:W3:Y:S01]  /*0b20*/  @!P3 LDC.64 R4, c[0x0][0x240] ;  /* 0x00009000ff04bb82 */ /* 0x000ee20000000a00 */
[----:B------:R-:W-:Y:S01]  /*0b30*/  @!P0 IMAD.IADD R14, R19, 0x1, R9 ;  /* 0x00000001130e8824 */ /* 0x000fe200078e0209 */
[----:B------:R-:W-:Y:S01]  /*0b40*/  @UP0 ULDC.64 UR10, c[0x0][0x250] ;  /* 0x00009400000a0ab9 */ /* 0x000fe20000000a00 */
[----:B------:R-:W-:Y:S01]  /*0b50*/  @P4 VIADD R207, R207, 0x1 ;  /* 0x00000001cfcf4836 */ /* 0x000fe20000000000 */
[----:B------:R-:W-:Y:S01]  /*0b60*/  ISETP.NE.AND P4, PT, R10, RZ, PT ;  /* 0x000000ff0a00720c */ /* 0x000fe20003f85270 */
[----:B------:R-:W-:Y:S01]  /*0b70*/  @!P3 IMAD.X R9, RZ, RZ, R13, P1 ;  /* 0x000000ffff09b224 */ /* 0x000fe200008e060d */
[----:B------:R-:W-:-:S02]  /*0b80*/  @UP0 UIMAD.WIDE.U32 UR30, UR19, UR12, URZ ;  /* 0x0000000c131e02a5 */ /* 0x000fc4000f8e003f */
[----:B------:R-:W-:Y:S01]  /*0b90*/  @UP0 UIMAD.WIDE.U32 UR28, UR6, UR10, URZ ;  /* 0x0000000a061c02a5 */ /* 0x000fe2000f8e003f */
[----:B------:R-:W-:Y:S01]  /*0ba0*/  @!P5 IMAD.MOV R207, RZ, RZ, -R207 ;  /* 0x000000ffffcfd224 */ /* 0x000fe200078e0acf */
[----:B----4-:R-:W-:Y:S01]  /*0bb0*/  @!P0 LEA R20, P5, R18, R6, 0x1 ;  /* 0x0000000612148211 */ /* 0x010fe200078a08ff */
[----:B------:R-:W-:Y:S01]  /*0bc0*/  VIADD R6, R22, 0x60 ;  /* 0x0000006016067836 */ /* 0x000fe20000000000 */
[----:B------:R-:W-:Y:S02]  /*0bd0*/  @UP0 UIMAD UR19, UR19, UR13, URZ ;  /* 0x0000000d131302a4 */ /* 0x000fe4000f8e023f */
[----:B------:R-:W-:Y:S01]  /*0be0*/  @!P0 LEA.HI.X R21, R18, R7, R14, 0x1, P5 ;  /* 0x0000000712158211 */ /* 0x000fe200028f0c0e */
[----:B------:R-:W-:Y:S01]  /*0bf0*/  @!P3 IMAD.MOV.U32 R14, RZ, RZ, R30 ;  /* 0x000000ffff0eb224 */ /* 0x000fe200078e001e */
[----:B------:R-:W-:Y:S01]  /*0c00*/  ISETP.GE.AND P1, PT, R6, UR14, PT ;  /* 0x0000000e06007c0c */ /* 0x000fe2000bf26270 */
[----:B------:R-:W4:Y:S01]  /*0c10*/  @!P3 S2R R18, SR_CgaCtaId ;  /* 0x000000000012b919 */ /* 0x000f220000008800 */
[----:B------:R-:W-:Y:S01]  /*0c20*/  @!P4 LOP3.LUT R207, RZ, R10, RZ, 0x33, !PT ;  /* 0x0000000affcfc212 */ /* 0x000fe200078e33ff */
[----:B------:R-:W-:Y:S01]  /*0c30*/  @UP0 UIMAD UR6, UR6, UR11, URZ ;  /* 0x0000000b060602a4 */ /* 0x000fe2000f8e023f */
[C---:B------:R-:W-:Y:S01]  /*0c40*/  ISETP.GE.AND P5, PT, R11.reuse, UR23, PT ;  /* 0x000000170b007c0c */ /* 0x040fe2000bfa6270 */
[----:B------:R-:W-:Y:S01]  /*0c50*/  @!PT LDS RZ, [RZ] ;  /* 0x00000000fffff984 */ /* 0x000fe20000000800 */
[----:B------:R-:W-:Y:S01]  /*0c60*/  @!PT LDS RZ, [RZ] ;  /* 0x00000000fffff984 */ /* 0x000fe20000000800 */
[----:B------:R-:W-:Y:S01]  /*0c70*/  @!PT LDS RZ, [RZ] ;  /* 0x00000000fffff984 */ /* 0x000fe20000000800 */
[----:B------:R-:W-:Y:S01]  /*0c80*/  @!P0 LDGSTS.E.BYPASS.LTC128B.128 [R203], desc[UR20][R20.64] ;  /* 0x0000000014cb8fae */ /* 0x000fe2000b901d54 */
[----:B------:R-:W-:Y:S01]  /*0c90*/  ISETP.GE.AND P4, PT, R11, UR23, PT ;  /* 0x000000170b007c0c */ /* 0x000fe2000bf86270 */
[----:B------:R-:W-:Y:S01]  /*0ca0*/  @UP0 UIADD3 UR27, UR29, UR6, URZ ;  /* 0x000000061d1b0290 */ /* 0x000fe2000fffe03f */
[----:B---3--:R-:W-:Y:S01]  /*0cb0*/  @!P3 IMAD R6, R9, R4, RZ ;  /* 0x000000040906b224 */ /* 0x008fe200078e02ff */
[----:B------:R-:W-:Y:S01]  /*0cc0*/  @!P0 LDGSTS.E.BYPASS.LTC128B.128 [R203+0x4000], desc[UR20][R20.64+0x80] ;  /* 0x0400008014cb8fae */ /* 0x000fe2000b901d54 */
[----:B------:R-:W-:Y:S01]  /*0cd0*/  LEA.HI R7, R3, R2, RZ, 0x4 ;  /* 0x0000000203077211 */ /* 0x000fe200078f20ff */
[----:B------:R-:W-:Y:S01]  /*0ce0*/  @UP0 UIADD3 UR19, UR31, UR19, URZ ;  /* 0x000000131f130290 */ /* 0x000fe2000fffe03f */
[C---:B------:R-:W-:Y:S01]  /*0cf0*/  @!P3 IMAD R6, R8.reuse, R5, R6 ;  /* 0x000000050806b224 */ /* 0x040fe200078e0206 */
[----:B------:R3:W-:Y:S01]  /*0d00*/  @!P0 LDGSTS.E.BYPASS.LTC128B.128 [R203+0x8000], desc[UR20][R20.64+0x100] ;  /* 0x0800010014cb8fae */ /* 0x0007e2000b901d54 */
[----:B------:R-:W-:Y:S01]  /*0d10*/  @!P3 IMAD.WIDE.U32 R8, R8, R4, R14 ;  /* 0x000000040808b225 */ /* 0x000fe200078e000e */
[----:B------:R-:W-:Y:S01]  /*0d20*/  @!P6 MOV R5, 0x400 ;  /* 0x000004000005e802 */ /* 0x000fe20000000f00 */
[----:B------:R-:W-:Y:S01]  /*0d30*/  @UP0 UMOV UR22, UR30 ;  /* 0x0000001e00160c82 */ /* 0x000fe20008000000 */
[----:B------:R-:W5:Y:S01]  /*0d40*/  @!P2 S2R R10, SR_CgaCtaId ;  /* 0x00000000000aa919 */ /* 0x000f620000008800 */
[----:B------:R-:W-:Y:S01]  /*0d50*/  @!P3 IMAD.IADD R4, R9, 0x1, R6 ;  /* 0x000000010904b824 */ /* 0x000fe200078e0206 */
[----:B-1----:R-:W-:Y:S01]  /*0d60*/  @!P3 LEA R26, P0, R8, R26, 0x1 ;  /* 0x0000001a081ab211 */ /* 0x002fe200078008ff */
[----:B------:R-:W1:Y:S01]  /*0d70*/  @!P1 S2R R16, SR_CgaCtaId ;  /* 0x0000000000109919 */ /* 0x000e620000008800 */
[----:B------:R-:W-:-:S02]  /*0d80*/  SHF.R.S32.HI R6, RZ, 0x4, R7 ;  /* 0x00000004ff067819 */ /* 0x000fc40000011407 */
[----:B------:R-:W-:Y:S02]  /*0d90*/  @!P3 LEA.HI.X R27, R8, R27, R4, 0x1, P0 ;  /* 0x0000001b081bb211 */ /* 0x000fe400000f0c04 */
[----:B------:R-:W-:Y:S01]  /*0da0*/  @!P2 IADD3 R11, P0, R12, 0x40, RZ ;  /* 0x000000400c0ba810 */ /* 0x000fe20007f1e0ff */
[----:B------:R-:W1:Y:S01]  /*0db0*/  @!P5 S2R R4, SR_CgaCtaId ;  /* 0x000000000004d919 */ /* 0x000e620000008800 */
[----:B------:R-:W1:Y:S01]  /*0dc0*/  @!P2 LDC.64 R8, c[0x0][0x240] ;  /* 0x00009000ff08ab82 */ /* 0x000e620000000a00 */
[C---:B------:R-:W-:Y:S02]  /*0dd0*/  LEA.HI R201, R7.reuse, R6, RZ, 0x1 ;  /* 0x0000000607c97211 */ /* 0x040fe400078f08ff */
[----:B------:R-:W-:Y:S02]  /*0de0*/  LOP3.LUT R7, R7, 0xfffffff0, RZ, 0xc0, !PT ;  /* 0xfffffff007077812 */ /* 0x000fe400078ec0ff */
[----:B--2---:R-:W-:Y:S02]  /*0df0*/  @!P6 LEA R24, R24, R5, 0x18 ;  /* 0x000000051818e211 */ /* 0x004fe400078ec0ff */
[----:B------:R-:W-:-:S02]  /*0e00*/  LOP3.LUT R201, R201, 0xfffffffe, RZ, 0xc0, !PT ;  /* 0xfffffffec9c97812 */ /* 0x000fc400078ec0ff */
[----:B------:R-:W-:Y:S01]  /*0e10*/  @!P2 MOV R5, 0x400 ;  /* 0x000004000005a802 */ /* 0x000fe20000000f00 */
[----:B---3--:R-:W-:Y:S01]  /*0e20*/  @!P2 IMAD.X R21, RZ, RZ, R13, P0 ;  /* 0x000000ffff15a224 */ /* 0x008fe200000e060d */
[----:B------:R-:W-:Y:S01]  /*0e30*/  @!P1 IADD3 R20, P0, R12, 0x60, RZ ;  /* 0x000000600c149810 */ /* 0x000fe20007f1e0ff */
[----:B------:R-:W-:Y:S02]  /*0e40*/  IMAD.IADD R12, R2, 0x1, -R7 ;  /* 0x00000001020c7824 */ /* 0x000fe400078e0a07 */
[----:B------:R-:W-:Y:S02]  /*0e50*/  IMAD.IADD R201, R6, 0x1, -R201 ;  /* 0x0000000106c97824 */ /* 0x000fe400078e0ac9 */
[----:B------:R-:W-:Y:S01]  /*0e60*/  @!P1 IMAD.X R19, RZ, RZ, R13, P0 ;  /* 0x000000ffff139224 */ /* 0x000fe200000e060d */
[----:B------:R-:W-:Y:S02]  /*0e70*/  PLOP3.LUT P0, PT, PT, PT, UP0, 0x80, 0x0 ;  /* 0x000000000000781c */ /* 0x000fe40003f0f008 */
[----:B------:R-:W-:-:S02]  /*0e80*/  @!P3 MOV R13, 0x400 ;  /* 0x00000400000db802 */ /* 0x000fc40000000f00 */
[----:B-----5:R-:W-:Y:S02]  /*0e90*/  @!P2 LEA R10, R10, R5, 0x18 ;  /* 0x000000050a0aa211 */ /* 0x020fe400078ec0ff */
[----:B----4-:R-:W-:Y:S02]  /*0ea0*/  @!P3 LEA R18, R18, R13, 0x18 ;  /* 0x0000000d1212b211 */ /* 0x010fe400078ec0ff */
[----:B------:R-:W-:-:S05]  /*0eb0*/  SHF.R.S32.HI R5, RZ, 0x1f, R12 ;  /* 0x0000001fff057819 */ /* 0x000fca000001140c */
[----:B------:R-:W-:Y:S05]  /*0ec0*/  @P0 BRA `(.L_x_3) ;  /* 0x0000000000340947 */ /* 0x000fea0003800000 */
[----:B------:R-:W-:Y:S01]  /*0ed0*/  USHF.R.S32.HI UR22, URZ, 0x1f, UR9 ;  /* 0x0000001f3f167899 */ /* 0x000fe20008011409 */
[----:B------:R-:W-:Y:S01]  /*0ee0*/  ULDC.64 UR12, c[0x0][0x248] ;  /* 0x00009200000c7ab9 */ /* 0x000fe20000000a00 */
[----:B------:R-:W-:Y:S02]  /*0ef0*/  USHF.R.S32.HI UR19, URZ, 0x1f, UR8 ;  /* 0x0000001f3f137899 */ /* 0x000fe40008011408 */
[----:B------:R-:W-:Y:S02]  /*0f00*/  UIMAD UR22, UR22, UR12, URZ ;  /* 0x0000000c161672a4 */ /* 0x000fe4000f8e023f */
[----:B------:R-:W-:Y:S02]  /*0f10*/  UIMAD.WIDE.U32 UR30, UR9, UR12, URZ ;  /* 0x0000000c091e72a5 */ /* 0x000fe4000f8e003f */
[----:B------:R-:W-:Y:S01]  /*0f20*/  UIMAD UR22, UR9, UR13, UR22 ;  /* 0x0000000d091672a4 */ /* 0x000fe2000f8e0216 */
[----:B------:R-:W-:-:S03]  /*0f30*/  ULDC.64 UR6, c[0x0][0x230] ;  /* 0x00008c0000067ab9 */ /* 0x000fc60000000a00 */
[----:B------:R-:W-:Y:S02]  /*0f40*/  UIADD3 UR31, UR31, UR22, URZ ;  /* 0x000000161f1f7290 */ /* 0x000fe4000fffe03f */
[----:B------:R-:W-:Y:S02]  /*0f50*/  UIMAD UR19, UR19, UR6, URZ ;  /* 0x00000006131372a4 */ /* 0x000fe4000f8e023f */
[----:B------:R-:W-:Y:S02]  /*0f60*/  UIMAD.WIDE.U32 UR30, UR8, UR6, UR30 ;  /* 0x00000006081e72a5 */ /* 0x000fe4000f8e001e */
[----:B------:R-:W-:-:S04]  /*0f70*/  UIMAD UR7, UR8, UR7, UR19 ;  /* 0x00000007080772a4 */ /* 0x000fc8000f8e0213 */
[----:B------:R-:W-:Y:S01]  /*0f80*/  UIADD3 UR19, UR31, UR7, URZ ;  /* 0x000000071f137290 */ /* 0x000fe2000fffe03f */
[----:B------:R-:W-:-:S11]  /*0f90*/  UMOV UR22, UR30 ;  /* 0x0000001e00167c82 */ /* 0x000fd60008000000 */
.L_x_3:
[----:B------:R-:W-:Y:S01]  /*0fa0*/  LEA.HI R14, R5, R12, RZ, 0x3 ;  /* 0x0000000c050e7211 */ /* 0x000fe200078f18ff */
[----:B------:R-:W-:Y:S06]  /*0fb0*/  @P0 BRA `(.L_x_4) ;  /* 0x0000000000300947 */ /* 0x000fec0003800000 */
[----:B------:R-:W-:Y:S01]  /*0fc0*/  USHF.R.S32.HI UR27, URZ, 0x1f, UR9 ;  /* 0x0000001f3f1b7899 */ /* 0x000fe20008011409 */
[----:B------:R-:W-:Y:S01]  /*0fd0*/  ULDC.64 UR10, c[0x0][0x250] ;  /* 0x00009400000a7ab9 */ /* 0x000fe20000000a00 */
[----:B------:R-:W-:Y:S02]  /*0fe0*/  ULDC.64 UR6, c[0x0][0x238] ;  /* 0x00008e0000067ab9 */ /* 0x000fe40000000a00 */
[----:B------:R-:W-:Y:S02]  /*0ff0*/  UIMAD UR27, UR27, UR10, URZ ;  /* 0x0000000a1b1b72a4 */ /* 0x000fe4000f8e023f */
[----:B------:R-:W-:Y:S02]  /*1000*/  UIMAD.WIDE.U32 UR28, UR9, UR10, URZ ;  /* 0x0000000a091c72a5 */ /* 0x000fe4000f8e003f */
[----:B------:R-:W-:Y:S02]  /*1010*/  UIMAD UR27, UR9, UR11, UR27 ;  /* 0x0000000b091b72a4 */ /* 0x000fe4000f8e021b */
[----:B------:R-:W-:-:S02]  /*1020*/  USHF.R.S32.HI UR9, URZ, 0x1f, UR8 ;  /* 0x0000001f3f097899 */ /* 0x000fc40008011408 */
[----:B------:R-:W-:Y:S02]  /*1030*/  UIADD3 UR29, UR29, UR27, URZ ;  /* 0x0000001b1d1d7290 */ /* 0x000fe4000fffe03f */
[----:B------:R-:W-:Y:S02]  /*1040*/  UIMAD UR9, UR9, UR6, URZ ;  /* 0x00000006090972a4 */ /* 0x000fe4000f8e023f */
[----:B------:R-:W-:Y:S02]  /*1050*/  UIMAD.WIDE.U32 UR28, UR8, UR6, UR28 ;  /* 0x00000006081c72a5 */ /* 0x000fe4000f8e001c */
[----:B------:R-:W-:-:S04]  /*1060*/  UIMAD UR7, UR8, UR7, UR9 ;  /* 0x00000007080772a4 */ /* 0x000fc8000f8e0209 */
[----:B------:R-:W-:-:S12]  /*1070*/  UIADD3 UR27, UR29, UR7, URZ ;  /* 0x000000071d1b7290 */ /* 0x000fd8000fffe03f */
.L_x_4:
[----:B------:R-:W-:Y:S01]  /*1080*/  IMAD R15, R23, UR12, RZ ;  /* 0x0000000c170f7c24 */ /* 0x000fe2000f8e02ff */
[----:B------:R-:W-:Y:S01]  /*1090*/  @!P5 MOV R7, 0x400 ;  /* 0x000004000007d802 */ /* 0x000fe20000000f00 */
[----:B------:R-:W-:Y:S01]  /*10a0*/  IMAD.WIDE.U32 R34, R22, UR12, R32 ;  /* 0x0000000c16227c25 */ /* 0x000fe2000f8e0020 */
[----:B------:R-:W-:Y:S01]  /*10b0*/  @!P1 MOV R13, 0x400 ;  /* 0x00000400000d9802 */ /* 0x000fe20000000f00 */
[----:B------:R-:W-:Y:S01]  /*10c0*/  ULDC.64 UR8, c[0x0][0x260] ;  /* 0x0000980000087ab9 */ /* 0x000fe20000000a00 */
[----:B-1----:R-:W-:Y:S01]  /*10d0*/  @!P5 LEA R4, R4, R7, 0x18 ;  /* 0x000000070404d211 */ /* 0x002fe200078ec0ff */
[----:B------:R-:W-:Y:S01]  /*10e0*/  IMAD R6, R22, UR13, R15 ;  /* 0x0000000d16067c24 */ /* 0x000fe2000f8e020f */
[----:B------:R-:W-:Y:S01]  /*10f0*/  IADD3 R204, P0, R34, UR22, RZ ;  /* 0x0000001622cc7c10 */ /* 0x000fe2000ff1e0ff */
[----:B------:R-:W-:Y:S01]  /*1100*/  IMAD.WIDE.U32 R32, R22, UR10, R32 ;  /* 0x0000000a16207c25 */ /* 0x000fe2000f8e0020 */
[----:B------:R-:W-:Y:S01]  /*1110*/  LOP3.LUT R5, R14, 0xfffffff8, RZ, 0xc0, !PT ;  /* 0xfffffff80e057812 */ /* 0x000fe200078ec0ff */
[----:B------:R-:W-:Y:S01]  /*1120*/  ULDC.64 UR6, c[0x0][0x268] ;  /* 0x00009a0000067ab9 */ /* 0x000fe20000000a00 */
[----:B------:R-:W-:Y:S01]  /*1130*/  IADD3.X R205, R35, UR19, R6, P0, !PT ;  /* 0x0000001323cd7c10 */ /* 0x000fe200087fe406 */
[----:B------:R-:W-:Y:S01]  /*1140*/  IMAD R15, R23, UR10, RZ ;  /* 0x0000000a170f7c24 */ /* 0x000fe2000f8e02ff */
[----:B------:R-:W1:Y:S01]  /*1150*/  @!P1 LDC.64 R6, c[0x0][0x240] ;  /* 0x00009000ff069b82 */ /* 0x000e620000000a00 */
[----:B------:R-:W-:Y:S01]  /*1160*/  @!P2 IMAD R17, R25, 0x2, R10 ;  /* 0x000000021911a824 */ /* 0x000fe200078e020a */
[----:B------:R-:W-:Y:S01]  /*1170*/  IADD3 R148, P0, R32, UR28, RZ ;  /* 0x0000001c20947c10 */ /* 0x000fe2000ff1e0ff */
[----:B------:R-:W-:Y:S01]  /*1180*/  IMAD R10, R22, UR11, R15 ;  /* 0x0000000b160a7c24 */ /* 0x000fe2000f8e020f */
[----:B------:R-:W-:Y:S01]  /*1190*/  @!P1 LEA R16, R16, R13, 0x18 ;  /* 0x0000000d10109211 */ /* 0x000fe200078ec0ff */
[----:B------:R-:W-:Y:S01]  /*11a0*/  @!P2 IMAD R28, R21, R8, RZ ;  /* 0x00000008151ca224 */ /* 0x000fe200078e02ff */
[----:B------:R-:W-:Y:S01]  /*11b0*/  USHF.L.U64.HI UR19, UR12, 0x6, UR13 ;  /* 0x000000060c137899 */ /* 0x000fe2000801020d */
[----:B------:R-:W-:Y:S01]  /*11c0*/  @!P2 IMAD.MOV.U32 R31, RZ, RZ, R29 ;  /* 0x000000ffff1fa224 */ /* 0x000fe200078e001d */
[----:B------:R-:W-:Y:S01]  /*11d0*/  IADD3.X R149, R33, UR27, R10, P0, !PT ;  /* 0x0000001b21957c10 */ /* 0x000fe200087fe40a */
[----:B------:R-:W-:Y:S01]  /*11e0*/  IMAD.IADD R5, R12, 0x1, -R5 ;  /* 0x000000010c057824 */ /* 0x000fe200078e0a05 */
[----:B------:R-:W-:Y:S01]  /*11f0*/  SHF.R.S32.HI R10, RZ, 0x1f, R207 ;  /* 0x0000001fff0a7819 */ /* 0x000fe200000114cf */
[----:B------:R-:W2:Y:S01]  /*1200*/  @!P2 LDC.64 R12, c[0x0][0x210] ;  /* 0x00008400ff0cab82 */ /* 0x000ea20000000a00 */
[C---:B------:R-:W-:Y:S01]  /*1210*/  @!P3 IMAD R18, R25.reuse, 0x2, R18 ;  /* 0x000000021912b824 */ /* 0x040fe200078e0212 */
[----:B------:R-:W-:Y:S01]  /*1220*/  USHF.L.U32 UR22, UR12, 0x6, URZ ;  /* 0x000000060c167899 */ /* 0x000fe2000800063f */
[C---:B------:R-:W-:Y:S01]  /*1230*/  @!P1 IMAD R16, R25.reuse, 0x2, R16 ;  /* 0x0000000219109824 */ /* 0x040fe200078e0210 */
[----:B------:R-:W-:Y:S01]  /*1240*/  UIMAD.WIDE.U32 UR28, UR5, UR10, URZ ;  /* 0x0000000a051c72a5 */ /* 0x000fe2000f8e003f */
[C---:B------:R-:W-:Y:S01]  /*1250*/  @!P6 IMAD R15, R25.reuse, 0x2, R24 ;  /* 0x00000002190fe824 */ /* 0x040fe200078e0218 */
[----:B------:R-:W-:Y:S01]  /*1260*/  @!PT LDS RZ, [RZ] ;  /* 0x00000000fffff984 */ /* 0x000fe20000000800 */
[----:B------:R-:W-:Y:S01]  /*1270*/  @!PT LDS RZ, [RZ] ;  /* 0x00000000fffff984 */ /* 0x000fe20000000800 */
[----:B------:R-:W-:Y:S01]  /*1280*/  @!PT LDS RZ, [RZ] ;  /* 0x00000000fffff984 */ /* 0x000fe20000000800 */
[----:B------:R-:W-:Y:S01]  /*1290*/  @!P3 LDGSTS.E.BYPASS.LTC128B.128 [R18+0x1000], desc[UR20][R26.64] ;  /* 0x010000001a12bfae */ /* 0x000fe2000b901d54 */
[----:B------:R-:W-:Y:S01]  /*12a0*/  @!P5 IMAD R4, R25, 0x2, R4 ;  /* 0x000000021904d824 */ /* 0x000fe200078e0204 */
[----:B------:R-:W-:Y:S01]  /*12b0*/  LEA.HI R3, R3, R2, RZ, 0x5 ;  /* 0x0000000203037211 */ /* 0x000fe200078f28ff */
[----:B------:R-:W-:Y:S01]  /*12c0*/  @!P1 IMAD.MOV.U32 R25, RZ, RZ, R29 ;  /* 0x000000ffff199224 */ /* 0x000fe200078e001d */
[----:B------:R-:W-:Y:S01]  /*12d0*/  @!P3 LDGSTS.E.BYPASS.LTC128B.128 [R18+0x5000], desc[UR20][R26.64+0x80] ;  /* 0x050000801a12bfae */ /* 0x000fe2000b901d54 */
[C---:B------:R-:W-:Y:S01]  /*12e0*/  @!P2 IMAD R21, R11.reuse, R9, R28 ;  /* 0x000000090b15a224 */ /* 0x040fe200078e021c */
[----:B------:R-:W-:Y:S01]  /*12f0*/  UISETP.GE.AND UP0, UPT, UR18, 0x2, UPT ;  /* 0x000000021200788c */ /* 0x000fe2000bf06270 */
[----:B------:R-:W-:Y:S01]  /*1300*/  @!P2 IMAD.WIDE.U32 R28, R11, R8, R30 ;  /* 0x000000080b1ca225 */ /* 0x000fe200078e001e */
[----:B------:R3:W-:Y:S03]  /*1310*/  @!P3 LDGSTS.E.BYPASS.LTC128B.128 [R18+0x9000], desc[UR20][R26.64+0x100] ;  /* 0x090001001a12bfae */ /* 0x0007e6000b901d54 */
[----:B------:R-:W-:-:S02]  /*1320*/  IMAD R8, R10, UR8, RZ ;  /* 0x000000080a087c24 */ /* 0x000fc4000f8e02ff */
[----:B------:R-:W-:Y:S02]  /*1330*/  IMAD R10, R10, UR6, RZ ;  /* 0x000000060a0a7c24 */ /* 0x000fe4000f8e02ff */
[C---:B------:R-:W-:Y:S01]  /*1340*/  IMAD R209, R207.reuse, UR9, R8 ;  /* 0x00000009cfd17c24 */ /* 0x040fe2000f8e0208 */
[----:B------:R-:W-:Y:S01]  /*1350*/  USHF.L.U32 UR9, UR12, 0x5, URZ ;  /* 0x000000050c097899 */ /* 0x000fe2000800063f */
[----:B------:R-:W4:Y:S01]  /*1360*/  @!P1 LDC.64 R8, c[0x0][0x210] ;  /* 0x00008400ff089b82 */ /* 0x000f220000000a00 */
[C---:B------:R-:W-:Y:S01]  /*1370*/  IMAD.WIDE.U32 R204, R207.reuse, UR8, R204 ;  /* 0x00000008cfcc7c25 */ /* 0x040fe2000f8e00cc */
[----:B--2---:R-:W-:Y:S01]  /*1380*/  @!P2 LEA R12, P0, R28, R12, 0x1 ;  /* 0x0000000c1c0ca211 */ /* 0x004fe200078008ff */
[----:B------:R-:W-:Y:S02]  /*1390*/  USHF.L.U64.HI UR8, UR12, 0x5, UR13 ;  /* 0x000000050c087899 */ /* 0x000fe4000801020d */
[----:B------:R-:W-:Y:S01]  /*13a0*/  IMAD.WIDE.U32 R148, R207, UR6, R148 ;  /* 0x00000006cf947c25 */ /* 0x000fe2000f8e0094 */
[----:B------:R-:W-:-:S03]  /*13b0*/  UIMAD UR6, UR19, UR5, URZ ;  /* 0x00000005130672a4 */ /* 0x000fc6000f8e023f */
[----:B------:R-:W-:Y:S01]  /*13c0*/  IMAD R207, R207, UR7, R10 ;  /* 0x00000007cfcf7c24 */ /* 0x000fe2000f8e020a */
[----:B------:R-:W-:Y:S01]  /*13d0*/  USHF.R.S32.HI UR7, URZ, 0x1f, UR5 ;  /* 0x0000001f3f077899 */ /* 0x000fe20008011405 */
[----:B------:R-:W2:Y:S01]  /*13e0*/  @!P6 LDC.64 R10, c[0x0][0x218] ;  /* 0x00008600ff0aeb82 */ /* 0x000ea20000000a00 */
[----:B------:R-:W-:Y:S02]  /*13f0*/  @!P1 IMAD.MOV.U32 R24, RZ, RZ, R30 ;  /* 0x000000ffff189224 */ /* 0x000fe400078e001e */
[-C--:B-1----:R-:W-:Y:S01]  /*1400*/  @!P1 IMAD R19, R19, R6.reuse, RZ ;  /* 0x0000000613139224 */ /* 0x082fe200078e02ff */
[----:B------:R-:W-:Y:S01]  /*1410*/  UIMAD UR6, UR7, UR22, UR6 ;  /* 0x00000016070672a4 */ /* 0x000fe2000f8e0206 */
[----:B------:R-:W-:Y:S01]  /*1420*/  @!P1 IMAD.WIDE.U32 R24, R20, R6, R24 ;  /* 0x0000000614189225 */ /* 0x000fe200078e0018 */
[----:B------:R-:W-:-:S03]  /*1430*/  UIMAD UR7, UR7, UR10, URZ ;  /* 0x0000000a070772a4 */ /* 0x000fc6000f8e023f */
[----:B------:R-:W-:Y:S01]  /*1440*/  @!P1 IMAD R19, R20, R7, R19 ;  /* 0x0000000714139224 */ /* 0x000fe200078e0213 */
[----:B------:R-:W-:Y:S01]  /*1450*/  UIMAD UR7, UR5, UR11, UR7 ;  /* 0x0000000b050772a4 */ /* 0x000fe2000f8e0207 */
[----:B------:R-:W1:Y:S01]  /*1460*/  @!P5 LDC.64 R6, c[0x0][0x218] ;  /* 0x00008600ff06db82 */ /* 0x000e620000000a00 */
[----:B------:R-:W-:Y:S02]  /*1470*/  @!P2 IMAD.IADD R21, R29, 0x1, R21 ;  /* 0x000000011d15a824 */ /* 0x000fe400078e0215 */
[----:B------:R-:W-:Y:S01]  /*1480*/  IMAD.IADD R209, R205, 0x1, R209 ;  /* 0x00000001cdd17824 */ /* 0x000fe200078e02d1 */
[----:B------:R-:W-:Y:S01]  /*1490*/  UIADD3 UR7, UR29, UR7, URZ ;  /* 0x000000071d077290 */ /* 0x000fe2000fffe03f */
[----:B------:R-:W-:Y:S01]  /*14a0*/  IMAD.MOV.U32 R208, RZ, RZ, R204 ;  /* 0x000000ffffd07224 */ /* 0x000fe200078e00cc */
[----:B------:R-:W-:Y:S01]  /*14b0*/  @!P2 LEA.HI.X R13, R28, R13, R21, 0x1, P0 ;  /* 0x0000000d1c0da211 */ /* 0x000fe200000f0c15 */
[----:B------:R-:W-:Y:S01]  /*14c0*/  IMAD.U32 R21, RZ, RZ, UR5 ;  /* 0x00000005ff157e24 */ /* 0x000fe2000f8e00ff */
[----:B----4-:R-:W-:Y:S01]  /*14d0*/  @!P1 LEA R20, P0, R24, R8, 0x1 ;  /* 0x0000000818149211 */ /* 0x010fe200078008ff */
[----:B---3--:R-:W-:-:S02]  /*14e0*/  @!P1 IMAD.IADD R18, R25, 0x1, R19 ;  /* 0x0000000119129824 */ /* 0x008fc400078e0213 */
[----:B------:R-:W-:Y:S01]  /*14f0*/  IMAD.WIDE.U32 R26, R21, UR22, R208 ;  /* 0x00000016151a7c25 */ /* 0x000fe2000f8e00d0 */
[----:B------:R-:W-:Y:S02]  /*1500*/  @!P2 LDGSTS.E.BYPASS.LTC128B.128 [R17+0x2000], desc[UR20][R12.64] ;  /* 0x020000000c11afae */ /* 0x000fe4000b901d54 */
[----:B------:R-:W-:Y:S01]  /*1510*/  @!P1 LEA.HI.X R21, R24, R9, R18, 0x1, P0 ;  /* 0x0000000918159211 */ /* 0x000fe200000f0c12 */
[----:B------:R-:W-:Y:S01]  /*1520*/  VIADD R8, R27, UR6 ;  /* 0x000000061b087c36 */ /* 0x000fe20008000000 */
[----:B------:R-:W-:Y:S01]  /*1530*/  @!P2 LDGSTS.E.BYPASS.LTC128B.128 [R17+0x6000], desc[UR20][R12.64+0x80] ;  /* 0x060000800c11afae */ /* 0x000fe2000b901d54 */
[----:B--2---:R-:W-:Y:S01]  /*1540*/  @!P6 LEA R10, P0, R26, R10, 0x1 ;  /* 0x0000000a1a0ae211 */ /* 0x004fe200078008ff */
[----:B------:R-:W-:Y:S01]  /*1550*/  IMAD.SHL.U32 R23, R22, 0x8, RZ ;  /* 0x0000000816177824 */ /* 0x000fe200078e00ff */
[----:B------:R-:W-:Y:S01]  /*1560*/  USHF.L.U32 UR6, UR11, 0x5, URZ ;  /* 0x000000050b067899 */ /* 0x000fe2000800063f */
[----:B------:R2:W-:Y:S01]  /*1570*/  @!P2 LDGSTS.E.BYPASS.LTC128B.128 [R17+0xa000], desc[UR20][R12.64+0x100] ;  /* 0x0a0001000c11afae */ /* 0x0005e2000b901d54 */
[C---:B------:R-:W-:Y:S01]  /*1580*/  @!P5 IADD3 R9, P2, R26.reuse, UR9, RZ ;  /* 0x000000091a09dc10 */ /* 0x040fe2000ff5e0ff */
[----:B------:R-:W-:Y:S01]  /*1590*/  IMAD.IADD R207, R149, 0x1, R207 ;  /* 0x0000000195cf7824 */ /* 0x000fe200078e02cf */
[----:B------:R-:W-:Y:S01]  /*15a0*/  @!P6 LEA.HI.X R11, R26, R11, R8, 0x1, P0 ;  /* 0x0000000b1a0be211 */ /* 0x000fe200000f0c08 */
[----:B------:R-:W-:Y:S01]  /*15b0*/  @!P1 LDGSTS.E.BYPASS.LTC128B.128 [R16+0x3000], desc[UR20][R20.64] ;  /* 0x0300000014109fae */ /* 0x000fe2000b901d54 */
[----:B------:R-:W-:Y:S01]  /*15c0*/  @!P5 IADD3.X R8, R8, UR8, RZ, P2, !PT ;  /* 0x000000080808dc10 */ /* 0x000fe200097fe4ff */
[----:B------:R-:W-:Y:S01]  /*15d0*/  IMAD.SHL.U32 R85, R14, 0x40, RZ ;  /* 0x000000400e557824 */ /* 0x000fe200078e00ff */
[C---:B-1----:R-:W-:Y:S01]  /*15e0*/  @!P5 LEA R18, P2, R9.reuse, R6, 0x1 ;  /* 0x000000060912d211 */ /* 0x042fe200078408ff */
[----:B------:R-:W-:Y:S01]  /*15f0*/  @!P1 LDGSTS.E.BYPASS.LTC128B.128 [R16+0x7000], desc[UR20][R20.64+0x80] ;  /* 0x0700008014109fae */ /* 0x000fe2000b901d54 */
[----:B------:R-:W-:Y:S01]  /*1600*/  ISETP.GE.AND P0, PT, R22, UR23, PT ;  /* 0x0000001716007c0c */ /* 0x000fe2000bf06270 */
[----:B------:R-:W-:Y:S01]  /*1610*/  IMAD.U32 R14, RZ, RZ, UR6 ;  /* 0x00000006ff0e7e24 */ /* 0x000fe2000f8e00ff */
[----:B------:R-:W-:Y:S01]  /*1620*/  @!P5 LEA.HI.X R19, R9, R7, R8, 0x1, P2 ;  /* 0x000000070913d211 */ /* 0x000fe200010f0c08 */
[----:B------:R1:W-:Y:S01]  /*1630*/  @!P1 LDGSTS.E.BYPASS.LTC128B.128 [R16+0xb000], desc[UR20][R20.64+0x100] ;  /* 0x0b00010014109fae */ /* 0x0003e2000b901d54 */
[----:B------:R-:W3:Y:S01]  /*1640*/  @!P4 LDC.64 R8, c[0x0][0x220] ;  /* 0x00008800ff08cb82 */ /* 0x000ee20000000a00 */
[----:B------:R-:W-:Y:S01]  /*1650*/  LOP3.LUT R85, R85, 0xfffffe00, RZ, 0xc0, !PT ;  /* 0xfffffe0055557812 */ /* 0x000fe200078ec0ff */
[----:B------:R-:W-:Y:S01]  /*1660*/  IMAD.SHL.U32 R150, R2, 0x2, RZ ;  /* 0x0000000202967824 */ /* 0x000fe200078e00ff */
[----:B------:R-:W-:Y:S04]  /*1670*/  @!P6 LDGSTS.E.BYPASS.LTC128B.128 [R15+0xc000], desc[UR20][R10.64] ;  /* 0x0c0000000a0fefae */ /* 0x000fe8000b901d54 */
[----:B------:R-:W-:Y:S01]  /*1680*/  @!P6 LDGSTS.E.BYPASS.LTC128B.128 [R15+0xe000], desc[UR20][R10.64+0x80] ;  /* 0x0e0000800a0fefae */ /* 0x000fe2000b901d54 */
[----:B------:R-:W-:Y:S01]  /*1690*/  LOP3.LUT R150, R150, 0x6, RZ, 0xc0, !PT ;  /* 0x0000000696967812 */ /* 0x000fe200078ec0ff */
[----:B------:R-:W4:Y:S02]  /*16a0*/  @!P0 LDC.64 R6, c[0x0][0x220] ;  /* 0x00008800ff068b82 */ /* 0x000f240000000a00 */
[----:B------:R5:W-:Y:S01]  /*16b0*/  @!P6 LDGSTS.E.BYPASS.LTC128B.128 [R15+0x10000], desc[UR20][R10.64+0x100] ;  /* 0x100001000a0fefae */ /* 0x000be2000b901d54 */
[----:B--2---:R-:W-:-:S03]  /*16c0*/  IMAD.SHL.U32 R12, R0, 0x40, RZ ;  /* 0x00000040000c7824 */ /* 0x004fc600078e00ff */
[----:B------:R-:W-:Y:S01]  /*16d0*/  @!P5 LDGSTS.E.BYPASS.LTC128B.128 [R4+0xd000], desc[UR20][R18.64] ;  /* 0x0d0000001204dfae */ /* 0x000fe2000b901d54 */
[----:B------:R-:W-:Y:S02]  /*16e0*/  IMAD.SHL.U32 R13, R201, 0x8, RZ ;  /* 0x00000008c90d7824 */ /* 0x000fe400078e00ff */
[----:B------:R-:W-:Y:S01]  /*16f0*/  IMAD.U32 R17, RZ, RZ, UR29 ;  /* 0x0000001dff117e24 */ /* 0x000fe2000f8e00ff */
[----:B------:R-:W-:Y:S01]  /*1700*/  @!P5 LDGSTS.E.BYPASS.LTC128B.128 [R4+0xf000], desc[UR20][R18.64+0x80] ;  /* 0x0f0000801204dfae */ /* 0x000fe2000b901d54 */
[----:B------:R-:W-:-:S03]  /*1710*/  LOP3.LUT R12, R12, 0x1c0, RZ, 0xc0, !PT ;  /* 0x000001c00c0c7812 */ /* 0x000fc600078ec0ff */
[----:B------:R2:W-:Y:S01]  /*1720*/  @!P5 LDGSTS.E.BYPASS.LTC128B.128 [R4+0x11000], desc[UR20][R18.64+0x100] ;  /* 0x110001001204dfae */ /* 0x0005e2000b901d54 */
[----:B-1----:R-:W-:-:S03]  /*1730*/  IMAD.U32 R16, RZ, RZ, UR28 ;  /* 0x0000001cff107e24 */ /* 0x002fc6000f8e00ff */
[----:B------:R-:W0:Y:S01]  /*1740*/  LDGDEPBAR ;  /* 0x00000000000079af */ /* 0x000e220000000000 */
[----:B------:R-:W-:Y:S01]  /*1750*/  UIMAD.WIDE.U32 UR28, UR10, 0x20, URZ ;  /* 0x000000200a1c78a5 */ /* 0x000fe2000f8e003f */
[----:B-----5:R-:W-:Y:S01]  /*1760*/  IMAD.SHL.U32 R10, R5, 0x40, RZ ;  /* 0x00000040050a7824 */ /* 0x020fe200078e00ff */
[----:B------:R-:W-:Y:S01]  /*1770*/  LOP3.LUT R15, R12, 0x8, R23, 0xf8, !PT ;  /* 0x000000080c0f7812 */ /* 0x000fe200078ef817 */
[----:B------:R-:W-:Y:S01]  /*1780*/  IMAD.U32 R11, RZ, RZ, UR7 ;  /* 0x00000007ff0b7e24 */ /* 0x000fe2000f8e00ff */
[----:B------:R-:W-:-:S04]  /*1790*/  SHF.R.U32.HI R12, RZ, 0x3, R12 ;  /* 0x00000003ff0c7819 */ /* 0x000fc8000001160c */
[----:B------:R-:W-:Y:S02]  /*17a0*/  LOP3.LUT R12, R15, R12, RZ, 0x3c, !PT ;  /* 0x0000000c0f0c7212 */ /* 0x000fe400078e3cff */
[----:B--2---:R-:W-:Y:S01]  /*17b0*/  LOP3.LUT R4, R10, 0x1c0, RZ, 0xc0, !PT ;  /* 0x000001c00a047812 */ /* 0x004fe200078ec0ff */
[----:B------:R-:W-:-:S04]  /*17c0*/  DEPBAR.LE SB0, 0x0 ;  /* 0x000080000000791a */ /* 0x000fc80000000000 */
[----:B------:R-:W-:Y:S01]  /*17d0*/  BAR.SYNC.DEFER_BLOCKING 0x0 ;  /* 0x0000000000007b1d */ /* 0x000fe20000010000 */
[----:B------:R-:W-:Y:S01]  /*17e0*/  LEA R10, P1, R16, R148, 0x6 ;  /* 0x00000094100a7211 */ /* 0x000fe200078230ff */
[----:B------:R-:W-:Y:S01]  /*17f0*/  IMAD R201, R201, 0x200, R12 ;  /* 0x00000200c9c97824 */ /* 0x000fe200078e020c */
[----:B------:R-:W-:Y:S02]  /*1800*/  LOP3.LUT R13, R4, 0x8, R13, 0xf8, !PT ;  /* 0x00000008040d7812 */ /* 0x000fe400078ef80d */
[----:B------:R-:W-:Y:S02]  /*1810*/  SHF.R.U32.HI R4, RZ, 0x3, R4 ;  /* 0x00000003ff047819 */ /* 0x000fe40000011604 */
[----:B----4-:R-:W-:Y:S02]  /*1820*/  @!P0 LEA R20, P2, R10, R6, 0x1 ;  /* 0x000000060a148211 */ /* 0x010fe400078408ff */
[----:B------:R-:W-:Y:S02]  /*1830*/  LEA.HI.X R11, R16, R207, R11, 0x6, P1 ;  /* 0x000000cf100b7211 */ /* 0x000fe400008f340b */
[----:B------:R-:W-:-:S02]  /*1840*/  SHF.R.S32.HI R6, RZ, 0x5, R3 ;  /* 0x00000005ff067819 */ /* 0x000fc40000011403 */
[----:B------:R-:W-:Y:S02]  /*1850*/  LOP3.LUT R4, R13, R4, RZ, 0x3c, !PT ;  /* 0x000000040d047212 */ /* 0x000fe400078e3cff */
[C---:B------:R-:W-:Y:S02]  /*1860*/  @!P4 IADD3 R13, P1, R10.reuse, UR28, RZ ;  /* 0x0000001c0a0dcc10 */ /* 0x040fe4000ff3e0ff */
[----:B------:R-:W-:Y:S01]  /*1870*/  @!P0 LEA.HI.X R21, R10, R7, R11, 0x1, P2 ;  /* 0x000000070a158211 */ /* 0x000fe200010f0c0b */
[----:B------:R-:W-:Y:S01]  /*1880*/  IMAD R7, R6, 0x400, R85 ;  /* 0x0000040006077824 */ /* 0x000fe200078e0255 */
[----:B------:R-:W-:Y:S02]  /*1890*/  @!P4 IADD3.X R14, R11, UR29, R14, P1, !PT ;  /* 0x0000001d0b0ecc10 */ /* 0x000fe40008ffe40e */
[----:B---3--:R-:W-:Y:S01]  /*18a0*/  @!P4 LEA R8, P1, R13, R8, 0x1 ;  /* 0x000000080d08c211 */ /* 0x008fe200078208ff */
[----:B------:R-:W-:Y:S01]  /*18b0*/  IMAD.IADD R202, R4, 0x1, R7 ;  /* 0x0000000104ca7824 */ /* 0x000fe200078e0207 */
[----:B------:R-:W-:Y:S01]  /*18c0*/  LEA R201, R201, UR4, 0x1 ;  /* 0x00000004c9c97c11 */ /* 0x000fe2000f8e08ff */
[----:B------:R-:W-:Y:S01]  /*18d0*/  @P0 STS.128 [R203+0x12000], RZ ;  /* 0x012000ffcb000388 */ /* 0x000fe20000000c00 */
[----:B------:R-:W-:Y:S01]  /*18e0*/  @!P4 LEA.HI.X R9, R13, R9, R14, 0x1, P1 ;  /* 0x000000090d09c211 */ /* 0x000fe200008f0c0e */
[----:B------:R-:W-:Y:S01]  /*18f0*/  IMAD.MOV.U32 R7, RZ, RZ, 0x10 ;  /* 0x00000010ff077424 */ /* 0x000fe200078e00ff */
[----:B------:R-:W-:Y:S01]  /*1900*/  LEA R202, R202, UR4, 0x1 ;  /* 0x00000004caca7c11 */ /* 0x000fe2000f8e08ff */
[----:B------:R-:W-:Y:S01]  /*1910*/  @P0 STS.128 [R203+0x14000], RZ ;  /* 0x014000ffcb000388 */ /* 0x000fe20000000c00 */
[----:B------:R-:W-:Y:S01]  /*1920*/  R2P PR, R5, 0x6 ;  /* 0x0000000605007804 */ /* 0x000fe20000000000 */
[----:B------:R-:W-:Y:S01]  /*1930*/  IMAD.MOV.U32 R5, RZ, RZ, 0x20 ;  /* 0x00000020ff057424 */ /* 0x000fe200078e00ff */
[----:B------:R-:W-:Y:S01]  /*1940*/  LOP3.LUT R3, R3, 0xffffffe0, RZ, 0xc0, !PT ;  /* 0xffffffe003037812 */ /* 0x000fe200078ec0ff */
[----:B------:R-:W-:Y:S01]  /*1950*/  @P0 STS.128 [R203+0x16000], RZ ;  /* 0x016000ffcb000388 */ /* 0x000fe20000000c00 */
[----:B------:R-:W-:Y:S01]  /*1960*/  VIADD R199, R201, 0xc020 ;  /* 0x0000c020c9c77836 */ /* 0x000fe20000000000 */
[----:B------:R-:W-:-:S02]  /*1970*/  SEL R7, R7, 0xfffffff0, !P1 ;  /* 0xfffffff007077807 */ /* 0x000fc40004800000 */
[----:B------:R-:W-:Y:S01]  /*1980*/  @!PT LDS RZ, [RZ] ;  /* 0x00000000fffff984 */ /* 0x000fe20000000800 */
[----:B------:R-:W-:Y:S01]  /*1990*/  @!PT LDS RZ, [RZ] ;  /* 0x00000000fffff984 */ /* 0x000fe20000000800 */
[----:B------:R-:W-:Y:S01]  /*19a0*/  @!PT LDS RZ, [RZ] ;  /* 0x00000000fffff984 */ /* 0x000fe20000000800 */
[----:B------:R-:W-:Y:S01]  /*19b0*/  @!P0 LDGSTS.E.BYPASS.LTC128B.128 [R203+0x12000], desc[UR20][R20.64] ;  /* 0x1200000014cb8fae */ /* 0x000fe2000b901d54 */
[----:B------:R-:W-:Y:S01]  /*19c0*/  SEL R5, R5, 0xffffffe0, !P2 ;  /* 0xffffffe005057807 */ /* 0x000fe20005000000 */
[----:B------:R-:W-:Y:S01]  /*19d0*/  IMAD.IADD R3, R2, 0x1, -R3 ;  /* 0x0000000102037824 */ /* 0x000fe200078e0a03 */
[----:B------:R-:W-:Y:S01]  /*19e0*/  R2P PR, R0, 0x6 ;  /* 0x0000000600007804 */ /* 0x000fe20000000000 */
[----:B------:R-:W-:Y:S01]  /*19f0*/  @!P0 LDGSTS.E.BYPASS.LTC128B.128 [R203+0x14000], desc[UR20][R20.64+0x80] ;  /* 0x1400008014cb8fae */ /* 0x000fe2000b901d54 */
[----:B------:R-:W-:Y:S02]  /*1a00*/  VIADD R0, R201, 0xc000 ;  /* 0x0000c000c9007836 */ /* 0x000fe40000000000 */
[--C-:B------:R-:W-:Y:S01]  /*1a10*/  IMAD R200, R7, 0x2, R202.reuse ;  /* 0x0000000207c87824 */ /* 0x100fe200078e02ca */
[----:B------:R1:W-:Y:S01]  /*1a20*/  @!P0 LDGSTS.E.BYPASS.LTC128B.128 [R203+0x16000], desc[UR20][R20.64+0x100] ;  /* 0x1600010014cb8fae */ /* 0x0003e2000b901d54 */
[C---:B------:R-:W-:Y:S02]  /*1a30*/  IMAD R198, R5.reuse, 0x2, R202 ;  /* 0x0000000205c67824 */ /* 0x040fe400078e02ca */
[----:B------:R-:W-:Y:S01]  /*1a40*/  IMAD R197, R5, 0x2, R200 ;  /* 0x0000000205c57824 */ /* 0x000fe200078e02c8 */
[----:B------:R-:W-:Y:S04]  /*1a50*/  @P4 STS.128 [R203+0x13000], RZ ;  /* 0x013000ffcb004388 */ /* 0x000fe80000000c00 */
[----:B------:R-:W-:Y:S01]  /*1a60*/  @P4 STS.128 [R203+0x15000], RZ ;  /* 0x015000ffcb004388 */ /* 0x000fe20000000c00 */
[----:B------:R-:W-:-:S02]  /*1a70*/  @P1 VIADD R199, R0, 0xffffffe0 ;  /* 0xffffffe000c71836 */ /* 0x000fc40000000000 */
[----:B------:R-:W-:Y:S01]  /*1a80*/  IMAD.MOV.U32 R0, RZ, RZ, 0x40 ;  /* 0x00000040ff007424 */ /* 0x000fe200078e00ff */
[----:B------:R-:W-:Y:S04]  /*1a90*/  @P4 STS.128 [R203+0x17000], RZ ;  /* 0x017000ffcb004388 */ /* 0x000fe80000000c00 */
[----:B------:R-:W-:Y:S01]  /*1aa0*/  @!PT LDS RZ, [RZ] ;  /* 0x00000000fffff984 */ /* 0x000fe20000000800 */
[----:B------:R-:W-:Y:S01]  /*1ab0*/  @!PT LDS RZ, [RZ] ;  /* 0x00000000fffff984 */ /* 0x000fe20000000800 */
[----:B------:R-:W-:Y:S01]  /*1ac0*/  @!PT LDS RZ, [RZ] ;  /* 0x00000000fffff984 */ /* 0x000fe20000000800 */
[----:B------:R-:W-:Y:S01]  /*1ad0*/  @!P4 LDGSTS.E.BYPASS.LTC128B.128 [R203+0x13000], desc[UR20][R8.64] ;  /* 0x1300000008cbcfae */ /* 0x000fe2000b901d54 */
[----:B------:R-:W-:-:S03]  /*1ae0*/  SEL R0, R0, 0xffffffc0, !P2 ;  /* 0xffffffc000007807 */ /* 0x000fc60005000000 */
[----:B------:R-:W-:Y:S02]  /*1af0*/  @!P4 LDGSTS.E.BYPASS.LTC128B.128 [R203+0x15000], desc[UR20][R8.64+0x80] ;  /* 0x1500008008cbcfae */ /* 0x000fe4000b901d54 */
[----:B------:R-:W-:Y:S02]  /*1b00*/  IMAD.IADD R195, R201, 0x1, R0 ;  /* 0x00000001c9c37824 */ /* 0x000fe400078e0200 */
[----:B------:R2:W-:Y:S01]  /*1b10*/  @!P4 LDGSTS.E.BYPASS.LTC128B.128 [R203+0x17000], desc[UR20][R8.64+0x100] ;  /* 0x1700010008cbcfae */ /* 0x0005e2000b901d54 */
[----:B------:R-:W-:Y:S01]  /*1b20*/  IMAD.IADD R188, R0, 0x1, R199 ;  /* 0x0000000100bc7824 */ /* 0x000fe200078e02c7 */
[----:B------:R-:W-:Y:S02]  /*1b30*/  SHF.R.S32.HI R0, RZ, 0x1f, R3 ;  /* 0x0000001fff007819 */ /* 0x000fe40000011403 */
[----:B------:R-:W-:Y:S02]  /*1b40*/  LDSM.16.M88.4 R16, [R202] ;  /* 0x00000000ca10783b */ /* 0x000fe40000000200 */
[----:B------:R-:W-:-:S02]  /*1b50*/  LEA.HI R3, R0, R3, RZ, 0x2 ;  /* 0x0000000300037211 */ /* 0x000fc400078f10ff */
[----:B------:R-:W3:Y:S02]  /*1b60*/  LDSM.16.M88.4 R36, [R201+0xc000] ;  /* 0x00c00000c924783b */ /* 0x000ee40000000200 */
[----:B------:R-:W-:Y:S01]  /*1b70*/  SHF.R.S32.HI R0, RZ, 0x2, R3 ;  /* 0x00000002ff007819 */ /* 0x000fe20000011403 */
[----:B------:R-:W-:Y:S01]  /*1b80*/  IMAD.U32 R3, RZ, RZ, UR5 ;  /* 0x00000005ff037e24 */ /* 0x000fe2000f8e00ff */
[----:B------:R-:W4:Y:S03]  /*1b90*/  LDSM.16.M88.4 R28, [R201+0xc800] ;  /* 0x00c80000c91c783b */ /* 0x000f260000000200 */
[----:B------:R-:W-:Y:S01]  /*1ba0*/  IMAD R3, R3, 0x40, R150 ;  /* 0x0000004003037824 */ /* 0x000fe200078e0296 */
[----:B-1----:R-:W1:Y:S04]  /*1bb0*/  LDSM.16.M88.4 R20, [R201+0xd000] ;  /* 0x00d00000c914783b */ /* 0x002e680000000200 */
[----:B------:R-:W-:Y:S04]  /*1bc0*/  LDSM.16.M88.4 R48, [R200] ;  /* 0x00000000c830783b */ /* 0x000fe80000000200 */
[----:B------:R-:W-:Y:S04]  /*1bd0*/  LDSM.16.M88.4 R52, [R199] ;  /* 0x00000000c734783b */ /* 0x000fe80000000200 */
[----:B--2---:R-:W2:Y:S04]  /*1be0*/  LDSM.16.M88.4 R8, [R201+0xd800] ;  /* 0x00d80000c908783b */ /* 0x004ea80000000200 */
[----:B------:R-:W5:Y:S04]  /*1bf0*/  LDSM.16.M88.4 R56, [R199+0x800] ;  /* 0x00080000c738783b */ /* 0x000f680000000200 */
[----:B------:R-:W5:Y:S04]  /*1c00*/  LDSM.16.M88.4 R12, [R199+0x1000] ;  /* 0x00100000c70c783b */ /* 0x000f680000000200 */
[----:B------:R-:W5:Y:S04]  /*1c10*/  LDSM.16.M88.4 R60, [R199+0x1800] ;  /* 0x00180000c73c783b */ /* 0x000f680000000200 */
[----:B------:R-:W-:Y:S01]  /*1c20*/  LDSM.16.M88.4 R64, [R198] ;  /* 0x00000000c640783b */ /* 0x000fe20000000200 */
[C---:B---3--:R-:W-:Y:S03]  /*1c30*/  HMMA.16816.F32.BF16 R40, R16.reuse, R36, RZ ;  /* 0x000000241028723c */ /* 0x048fe600000418ff */
[----:B------:R-:W3:Y:S04]  /*1c40*/  LDSM.16.M88.4 R44, [R195+0xc000] ;  /* 0x00c00000c32c783b */ /* 0x000ee80000000200 */
[----:B------:R-:W-:Y:S01]  /*1c50*/  LDSM.16.M88.4 R76, [R195+0xd800] ;  /* 0x00d80000c34c783b */ /* 0x000fe20000000200 */
[C---:B------:R-:W-:Y:S03]  /*1c60*/  HMMA.16816.F32.BF16 R36, R16.reuse, R38, RZ ;  /* 0x000000261024723c */ /* 0x040fe600000418ff */
[----:B------:R-:W-:Y:S03]  /*1c70*/  LDSM.16.M88.4 R72, [R188+0x1800] ;  /* 0x00180000bc48783b */ /* 0x000fe60000000200 */
[C---:B----4-:R-:W-:Y:S01]  /*1c80*/  HMMA.16816.F32.BF16 R32, R16.reuse, R28, RZ ;  /* 0x0000001c1020723c */ /* 0x050fe200000418ff */
[----:B------:R-:W-:Y:S04]  /*1c90*/  LDSM.16.M88.4 R80, [R195+0xf000] ;  /* 0x00f00000c350783b */ /* 0x000fe80000000200 */
[----:B------:R-:W0:Y:S01]  /*1ca0*/  LDGDEPBAR ;  /* 0x00000000000079af */ /* 0x000e220000000000 */
[C---:B-1----:R-:W-:Y:S06]  /*1cb0*/  HMMA.16816.F32.BF16 R24, R16.reuse, R20, RZ ;  /* 0x000000141018723c */ /* 0x042fec00000418ff */
[C---:B------:R-:W-:Y:S06]  /*1cc0*/  HMMA.16816.F32.BF16 R28, R16.reuse, R30, RZ ;  /* 0x0000001e101c723c */ /* 0x040fec00000418ff */
[C---:B------:R-:W-:Y:S06]  /*1cd0*/  HMMA.16816.F32.BF16 R20, R16.reuse, R22, RZ ;  /* 0x000000161014723c */ /* 0x040fec00000418ff */
[C---:B--2---:R-:W-:Y:S06]  /*1ce0*/  HMMA.16816.F32.BF16 R68, R16.reuse, R8, RZ ;  /* 0x000000081044723c */ /* 0x044fec00000418ff */
[----:B------:R-:W-:Y:S01]  /*1cf0*/  HMMA.16816.F32.BF16 R16, R16, R10, RZ ;  /* 0x0000000a1010723c */ /* 0x000fe200000418ff */
[----:B------:R-:W1:Y:S05]  /*1d00*/  LDSM.16.M88.4 R8, [R195+0xc800] ;  /* 0x00c80000c308783b */ /* 0x000e6a0000000200 */
[C---:B------:R-:W-:Y:S06]  /*1d10*/  HMMA.16816.F32.BF16 R40, R48.reuse, R52, R40 ;  /* 0x000000343028723c */ /* 0x040fec0000041828 */
[C---:B------:R-:W-:Y:S01]  /*1d20*/  HMMA.16816.F32.BF16 R36, R48.reuse, R54, R36 ;  /* 0x000000363024723c */ /* 0x040fe20000041824 */
[----:B------:R-:W2:Y:S05]  /*1d30*/  LDSM.16.M88.4 R52, [R195+0xd000] ;  /* 0x00d00000c334783b */ /* 0x000eaa0000000200 */
[C---:B-----5:R-:W-:Y:S06]  /*1d40*/  HMMA.16816.F32.BF16 R32, R48.reuse, R56, R32 ;  /* 0x000000383020723c */ /* 0x060fec0000041820 */
[C---:B------:R-:W-:Y:S01]  /*1d50*/  HMMA.16816.F32.BF16 R28, R48.reuse, R58, R28 ;  /* 0x0000003a301c723c */ /* 0x040fe2000004181c */
[----:B------:R-:W-:Y:S05]  /*1d60*/  LDSM.16.M88.4 R56, [R188] ;  /* 0x00000000bc38783b */ /* 0x000fea0000000200 */
[C---:B------:R-:W-:Y:S06]  /*1d70*/  HMMA.16816.F32.BF16 R24, R48.reuse, R12, R24 ;  /* 0x0000000c3018723c */ /* 0x040fec0000041818 */
[C---:B------:R-:W-:Y:S01]  /*1d80*/  HMMA.16816.F32.BF16 R20, R48.reuse, R14, R20 ;  /* 0x0000000e3014723c */ /* 0x040fe20000041814 */
[----:B------:R-:W4:Y:S05]  /*1d90*/  LDSM.16.M88.4 R12, [R197] ;  /* 0x00000000c50c783b */ /* 0x000f2a0000000200 */
[C---:B------:R-:W-:Y:S06]  /*1da0*/  HMMA.16816.F32.BF16 R68, R48.reuse, R60, R68 ;  /* 0x0000003c3044723c */ /* 0x040fec0000041844 */
[----:B------:R-:W-:Y:S01]  /*1db0*/  HMMA.16816.F32.BF16 R16, R48, R62, R16 ;  /* 0x0000003e3010723c */ /* 0x000fe20000041810 */
[----:B------:R-:W5:Y:S04]  /*1dc0*/  LDSM.16.M88.4 R48, [R188+0x800] ;  /* 0x00080000bc30783b */ /* 0x000f680000000200 */
[----:B------:R-:W-:Y:S01]  /*1dd0*/  LDSM.16.M88.4 R60, [R201+0xe000] ;  /* 0x00e00000c93c783b */ /* 0x000fe20000000200 */
[C---:B---3--:R-:W-:Y:S06]  /*1de0*/  HMMA.16816.F32.BF16 R40, R64.reuse, R44, R40 ;  /* 0x0000002c4028723c */ /* 0x048fec0000041828 */
[C---:B------:R-:W-:Y:S01]  /*1df0*/  HMMA.16816.F32.BF16 R36, R64.reuse, R46, R36 ;  /* 0x0000002e4024723c */ /* 0x040fe20000041824 */
[----:B------:R-:W3:Y:S05]  /*1e00*/  LDSM.16.M88.4 R44, [R188+0x1000] ;  /* 0x00100000bc2c783b */ /* 0x000eea0000000200 */
[C---:B-1----:R-:W-:Y:S06]  /*1e10*/  HMMA.16816.F32.BF16 R32, R64.reuse, R8, R32 ;  /* 0x000000084020723c */ /* 0x042fec0000041820 */
[C---:B------:R-:W-:Y:S01]  /*1e20*/  HMMA.16816.F32.BF16 R28, R64.reuse, R10, R28 ;  /* 0x0000000a401c723c */ /* 0x040fe2000004181c */
[----:B------:R-:W1:Y:S05]  /*1e30*/  LDSM.16.M88.4 R8, [R202+0x4000] ;  /* 0x00400000ca08783b */ /* 0x000e6a0000000200 */
[C---:B--2---:R-:W-:Y:S06]  /*1e40*/  HMMA.16816.F32.BF16 R24, R64.reuse, R52, R24 ;  /* 0x000000344018723c */ /* 0x044fec0000041818 */
[C---:B------:R-:W-:Y:S01]  /*1e50*/  HMMA.16816.F32.BF16 R20, R64.reuse, R54, R20 ;  /* 0x000000364014723c */ /* 0x040fe20000041814 */
[----:B------:R-:W2:Y:S05]  /*1e60*/  LDSM.16.M88.4 R52, [R201+0xe800] ;  /* 0x00e80000c934783b */ /* 0x000eaa0000000200 */
[C---:B------:R-:W-:Y:S06]  /*1e70*/  HMMA.16816.F32.BF16 R68, R64.reuse, R76, R68 ;  /* 0x0000004c4044723c */ /* 0x040fec0000041844 */
[----:B------:R-:W-:Y:S01]  /*1e80*/  HMMA.16816.F32.BF16 R64, R64, R78, R16 ;  /* 0x0000004e4040723c */ /* 0x000fe20000041810 */
[----:B------:R-:W2:Y:S04]  /*1e90*/  LDSM.16.M88.4 R16, [R201+0xf000] ;  /* 0x00f00000c910783b */ /* 0x000ea80000000200 */
[----:B------:R-:W-:Y:S01]  /*1ea0*/  LDSM.16.M88.4 R76, [R199+0x3000] ;  /* 0x00300000c74c783b */ /* 0x000fe20000000200 */
[C---:B----4-:R-:W-:Y:S06]  /*1eb0*/  HMMA.16816.F32.BF16 R40, R12.reuse, R56, R40 ;  /* 0x000000380c28723c */ /* 0x050fec0000041828 */
[C---:B------:R-:W-:Y:S01]  /*1ec0*/  HMMA.16816.F32.BF16 R36, R12.reuse, R58, R36 ;  /* 0x0000003a0c24723c */ /* 0x040fe20000041824 */
[----:B------:R-:W4:Y:S05]  /*1ed0*/  LDSM.16.M88.4 R56, [R201+0xf800] ;  /* 0x00f80000c938783b */ /* 0x000f2a0000000200 */
[C---:B-----5:R-:W-:Y:S06]  /*1ee0*/  HMMA.16816.F32.BF16 R32, R12.reuse, R48, R32 ;  /* 0x000000300c20723c */ /* 0x060fec0000041820 */
[C---:B------:R-:W-:Y:S01]  /*1ef0*/  HMMA.16816.F32.BF16 R28, R12.reuse, R50, R28 ;  /* 0x000000320c1c723c */ /* 0x040fe2000004181c */
[----:B------:R-:W-:Y:S05]  /*1f00*/  LDSM.16.M88.4 R48, [R200+0x4000] ;  /* 0x00400000c830783b */ /* 0x000fea0000000200 */
[C---:B---3--:R-:W-:Y:S06]  /*1f10*/  HMMA.16816.F32.BF16 R24, R12.reuse, R44, R24 ;  /* 0x0000002c0c18723c */ /* 0x048fec0000041818 */
[C---:B------:R-:W-:Y:S01]  /*1f20*/  HMMA.16816.F32.BF16 R20, R12.reuse, R46, R20 ;  /* 0x0000002e0c14723c */ /* 0x040fe20000041814 */
[----:B------:R-:W3:Y:S05]  /*1f30*/  LDSM.16.M88.4 R44, [R199+0x2000] ;  /* 0x00200000c72c783b */ /* 0x000eea0000000200 */
[C---:B------:R-:W-:Y:S06]  /*1f40*/  HMMA.16816.F32.BF16 R68, R12.reuse, R72, R68 ;  /* 0x000000480c44723c */ /* 0x040fec0000041844 */
[----:B------:R-:W-:Y:S01]  /*1f50*/  HMMA.16816.F32.BF16 R64, R12, R74, R64 ;  /* 0x0000004a0c40723c */ /* 0x000fe20000041840 */
[----:B------:R-:W5:Y:S04]  /*1f60*/  LDSM.16.M88.4 R12, [R199+0x2800] ;  /* 0x00280000c70c783b */ /* 0x000f680000000200 */
[----:B------:R-:W-:Y:S01]  /*1f70*/  LDSM.16.M88.4 R72, [R195+0xf800] ;  /* 0x00f80000c348783b */ /* 0x000fe20000000200 */
[C---:B-1----:R-:W-:Y:S06]  /*1f80*/  HMMA.16816.F32.BF16 R40, R8.reuse, R60, R40 ;  /* 0x0000003c0828723c */ /* 0x042fec0000041828 */
[C---:B------:R-:W-:Y:S01]  /*1f90*/  HMMA.16816.F32.BF16 R36, R8.reuse, R62, R36 ;  /* 0x0000003e0824723c */ /* 0x040fe20000041824 */
[----:B------:R-:W-:Y:S05]  /*1fa0*/  LDSM.16.M88.4 R60, [R198+0x4000] ;  /* 0x00400000c63c783b */ /* 0x000fea0000000200 */
[C---:B--2---:R-:W-:Y:S06]  /*1fb0*/  HMMA.16816.F32.BF16 R32, R8.reuse, R52, R32 ;  /* 0x000000340820723c */ /* 0x044fec0000041820 */
[C---:B------:R-:W-:Y:S01]  /*1fc0*/  HMMA.16816.F32.BF16 R28, R8.reuse, R54, R28 ;  /* 0x00000036081c723c */ /* 0x040fe2000004181c */
[----:B------:R-:W-:Y:S05]  /*1fd0*/  LDSM.16.M88.4 R52, [R199+0x3800] ;  /* 0x00380000c734783b */ /* 0x000fea0000000200 */
[C---:B------:R-:W-:Y:S06]  /*1fe0*/  HMMA.16816.F32.BF16 R24, R8.reuse, R16, R24 ;  /* 0x000000100818723c */ /* 0x040fec0000041818 */
[C---:B------:R-:W-:Y:S01]  /*1ff0*/  HMMA.16816.F32.BF16 R20, R8.reuse, R18, R20 ;  /* 0x000000120814723c */ /* 0x040fe20000041814 */
[----:B------:R-:W1:Y:S05]  /*2000*/  LDSM.16.M88.4 R16, [R195+0xe000] ;  /* 0x00e00000c310783b */ /* 0x000e6a0000000200 */
[C---:B----4-:R-:W-:Y:S06]  /*2010*/  HMMA.16816.F32.BF16 R68, R8.reuse, R56, R68 ;  /* 0x000000380844723c */ /* 0x050fec0000041844 */
[----:B------:R-:W-:Y:S01]  /*2020*/  HMMA.16816.F32.BF16 R64, R8, R58, R64 ;  /* 0x0000003a0840723c */ /* 0x000fe20000041840 */
[----:B------:R-:W2:Y:S04]  /*2030*/  LDSM.16.M88.4 R8, [R195+0xe800] ;  /* 0x00e80000c308783b */ /* 0x000ea80000000200 */
[----:B------:R-:W-:Y:S01]  /*2040*/  LDSM.16.M88.4 R56, [R188+0x2800] ;  /* 0x00280000bc38783b */ /* 0x000fe20000000200 */
[C---:B---3--:R-:W-:Y:S06]  /*2050*/  HMMA.16816.F32.BF16 R40, R48.reuse, R44, R40 ;  /* 0x0000002c3028723c */ /* 0x048fec0000041828 */
[C---:B------:R-:W-:Y:S01]  /*2060*/  HMMA.16816.F32.BF16 R36, R48.reuse, R46, R36 ;  /* 0x0000002e3024723c */ /* 0x040fe20000041824 */
[----:B------:R-:W-:Y:S05]  /*2070*/  LDSM.16.M88.4 R44, [R197+0x4000] ;  /* 0x00400000c52c783b */ /* 0x000fea0000000200 */
[C---:B-----5:R-:W-:Y:S06]  /*2080*/  HMMA.16816.F32.BF16 R32, R48.reuse, R12, R32 ;  /* 0x0000000c3020723c */ /* 0x060fec0000041820 */
[C---:B------:R-:W-:Y:S01]  /*2090*/  HMMA.16816.F32.BF16 R28, R48.reuse, R14, R28 ;  /* 0x0000000e301c723c */ /* 0x040fe2000004181c */
[----:B------:R-:W3:Y:S05]  /*20a0*/  LDSM.16.M88.4 R12, [R188+0x2000] ;  /* 0x00200000bc0c783b */ /* 0x000eea0000000200 */
[----:B------:R-:W-:Y:S06]  /*20b0*/  HMMA.16816.F32.BF16 R24, R48, R76, R24 ;  /* 0x0000004c3018723c */ /* 0x000fec0000041818 */
[----:B-1----:R-:W-:Y:S06]  /*20c0*/  HMMA.16816.F32.BF16 R40, R60, R16, R40 ;  /* 0x000000103c28723c */ /* 0x002fec0000041828 */
[C---:B------:R-:W-:Y:S06]  /*20d0*/  HMMA.16816.F32.BF16 R68, R48.reuse, R52, R68 ;  /* 0x000000343044723c */ /* 0x040fec0000041844 */
[----:B------:R-:W-:Y:S01]  /*20e0*/  HMMA.16816.F32.BF16 R64, R48, R54, R64 ;  /* 0x000000363040723c */ /* 0x000fe20000041840 */
[----:B------:R-:W1:Y:S05]  /*20f0*/  LDSM.16.M88.4 R52, [R188+0x3000] ;  /* 0x00300000bc34783b */ /* 0x000e6a0000000200 */
[----:B------:R-:W-:Y:S01]  /*2100*/  HMMA.16816.F32.BF16 R36, R60, R18, R36 ;  /* 0x000000123c24723c */ /* 0x000fe20000041824 */
[----:B------:R-:W-:Y:S05]  /*2110*/  LDSM.16.M88.4 R16, [R201+0x10000] ;  /* 0x01000000c910783b */ /* 0x000fea0000000200 */
[----:B------:R-:W-:Y:S01]  /*2120*/  HMMA.16816.F32.BF16 R20, R48, R78, R20 ;  /* 0x0000004e3014723c */ /* 0x000fe20000041814 */
[----:B------:R-:W4:Y:S04]  /*2130*/  LDSM.16.M88.4 R76, [R202+0x8000] ;  /* 0x00800000ca4c783b */ /* 0x000f280000000200 */
[----:B------:R-:W5:Y:S01]  /*2140*/  LDSM.16.M88.4 R48, [R188+0x3800] ;  /* 0x00380000bc30783b */ /* 0x000f620000000200 */
[C---:B--2---:R-:W-:Y:S06]  /*2150*/  HMMA.16816.F32.BF16 R32, R60.reuse, R8, R32 ;  /* 0x000000083c20723c */ /* 0x044fec0000041820 */
[C---:B------:R-:W-:Y:S01]  /*2160*/  HMMA.16816.F32.BF16 R28, R60.reuse, R10, R28 ;  /* 0x0000000a3c1c723c */ /* 0x040fe2000004181c */
[----:B------:R-:W2:Y:S05]  /*2170*/  LDSM.16.M88.4 R8, [R201+0x10800] ;  /* 0x01080000c908783b */ /* 0x000eaa0000000200 */
[----:B------:R-:W-:Y:S06]  /*2180*/  HMMA.16816.F32.BF16 R24, R60, R80, R24 ;  /* 0x000000503c18723c */ /* 0x000fec0000041818 */
[----:B---3--:R-:W-:Y:S06]  /*2190*/  HMMA.16816.F32.BF16 R40, R44, R12, R40 ;  /* 0x0000000c2c28723c */ /* 0x008fec0000041828 */
[C---:B------:R-:W-:Y:S06]  /*21a0*/  HMMA.16816.F32.BF16 R68, R60.reuse, R72, R68 ;  /* 0x000000483c44723c */ /* 0x040fec0000041844 */
[----:B------:R-:W-:Y:S01]  /*21b0*/  HMMA.16816.F32.BF16 R64, R60, R74, R64 ;  /* 0x0000004a3c40723c */ /* 0x000fe20000041840 */
[----:B------:R-:W-:Y:S05]  /*21c0*/  LDSM.16.M88.4 R72, [R201+0x11800] ;  /* 0x01180000c948783b */ /* 0x000fea0000000200 */
[----:B------:R-:W-:Y:S01]  /*21d0*/  HMMA.16816.F32.BF16 R36, R44, R14, R36 ;  /* 0x0000000e2c24723c */ /* 0x000fe20000041824 */
[----:B------:R-:W3:Y:S05]  /*21e0*/  LDSM.16.M88.4 R12, [R201+0x11000] ;  /* 0x01100000c90c783b */ /* 0x000eea0000000200 */
[----:B------:R-:W-:Y:S01]  /*21f0*/  HMMA.16816.F32.BF16 R20, R60, R82, R20 ;  /* 0x000000523c14723c */ /* 0x000fe20000041814 */
[----:B------:R-:W-:Y:S05]  /*2200*/  LDSM.16.M88.4 R60, [R200+0x8000] ;  /* 0x00800000c83c783b */ /* 0x000fea0000000200 */
[C---:B------:R-:W-:Y:S06]  /*2210*/  HMMA.16816.F32.BF16 R32, R44.reuse, R56, R32 ;  /* 0x000000382c20723c */ /* 0x040fec0000041820 */
[C---:B------:R-:W-:Y:S01]  /*2220*/  HMMA.16816.F32.BF16 R28, R44.reuse, R58, R28 ;  /* 0x0000003a2c1c723c */ /* 0x040fe2000004181c */
[----:B------:R-:W3:Y:S05]  /*2230*/  LDSM.16.M88.4 R56, [R199+0x4000] ;  /* 0x00400000c738783b */ /* 0x000eea0000000200 */
[----:B-1----:R-:W-:Y:S06]  /*2240*/  HMMA.16816.F32.BF16 R24, R44, R52, R24 ;  /* 0x000000342c18723c */ /* 0x002fec0000041818 */
[----:B----4-:R-:W-:Y:S06]  /*2250*/  HMMA.16816.F32.BF16 R40, R76, R16, R40 ;  /* 0x000000104c28723c */ /* 0x010fec0000041828 */
[C---:B-----5:R-:W-:Y:S06]  /*2260*/  HMMA.16816.F32.BF16 R68, R44.reuse, R48, R68 ;  /* 0x000000302c44723c */ /* 0x060fec0000041844 */
[----:B------:R-:W-:Y:S01]  /*2270*/  HMMA.16816.F32.BF16 R64, R44, R50, R64 ;  /* 0x000000322c40723c */ /* 0x000fe20000041840 */
[----:B------:R-:W1:Y:S05]  /*2280*/  LDSM.16.M88.4 R48, [R199+0x5000] ;  /* 0x00500000c730783b */ /* 0x000e6a0000000200 */
[----:B------:R-:W-:Y:S01]  /*2290*/  HMMA.16816.F32.BF16 R36, R76, R18, R36 ;  /* 0x000000124c24723c */ /* 0x000fe20000041824 */
[----:B------:R-:W-:Y:S05]  /*22a0*/  LDSM.16.M88.4 R16, [R195+0x10000] ;  /* 0x01000000c310783b */ /* 0x000fea0000000200 */
[----:B------:R-:W-:Y:S01]  /*22b0*/  HMMA.16816.F32.BF16 R20, R44, R54, R20 ;  /* 0x000000362c14723c */ /* 0x000fe20000041814 */
[----:B------:R-:W4:Y:S04]  /*22c0*/  LDSM.16.M88.4 R52, [R199+0x4800] ;  /* 0x00480000c734783b */ /* 0x000f280000000200 */
[----:B------:R-:W-:Y:S01]  /*22d0*/  LDSM.16.M88.4 R44, [R199+0x5800] ;  /* 0x00580000c72c783b */ /* 0x000fe20000000200 */
[C---:B--2---:R-:W-:Y:S06]  /*22e0*/  HMMA.16816.F32.BF16 R32, R76.reuse, R8, R32 ;  /* 0x000000084c20723c */ /* 0x044fec0000041820 */
[C---:B------:R-:W-:Y:S01]  /*22f0*/  HMMA.16816.F32.BF16 R28, R76.reuse, R10, R28 ;  /* 0x0000000a4c1c723c */ /* 0x040fe2000004181c */
[----:B------:R-:W2:Y:S05]  /*2300*/  LDSM.16.M88.4 R8, [R198+0x8000] ;  /* 0x00800000c608783b */ /* 0x000eaa0000000200 */
[----:B---3--:R-:W-:Y:S06]  /*2310*/  HMMA.16816.F32.BF16 R24, R76, R12, R24 ;  /* 0x0000000c4c18723c */ /* 0x008fec0000041818 */
[C---:B------:R-:W-:Y:S06]  /*2320*/  HMMA.16816.F32.BF16 R40, R60.reuse, R56, R40 ;  /* 0x000000383c28723c */ /* 0x040fec0000041828 */
[----:B------:R-:W-:Y:S01]  /*2330*/  HMMA.16816.F32.BF16 R56, R60, R58, R36 ;  /* 0x0000003a3c38723c */ /* 0x000fe20000041824 */
[----:B------:R-:W3:Y:S05]  /*2340*/  LDSM.16.M88.4 R36, [R195+0x11000] ;  /* 0x01100000c324783b */ /* 0x000eea0000000200 */
[----:B------:R-:W-:Y:S01]  /*2350*/  HMMA.16816.F32.BF16 R20, R76, R14, R20 ;  /* 0x0000000e4c14723c */ /* 0x000fe20000041814 */
[----:B------:R-:W5:Y:S05]  /*2360*/  LDSM.16.M88.4 R12, [R195+0x10800] ;  /* 0x01080000c30c783b */ /* 0x000f6a0000000200 */
[----:B-1----:R-:W-:Y:S06]  /*2370*/  HMMA.16816.F32.BF16 R24, R60, R48, R24 ;  /* 0x000000303c18723c */ /* 0x002fec0000041818 */
[----:B------:R-:W-:Y:S01]  /*2380*/  HMMA.16816.F32.BF16 R68, R76, R72, R68 ;  /* 0x000000484c44723c */ /* 0x000fe20000041844 */
[----:B------:R-:W-:-:S05]  /*2390*/  VIADD R49, R3, 0x18 ;  /* 0x0000001803317836 */ /* 0x000fca0000000000 */
[----:B------:R-:W-:Y:S01]  /*23a0*/  HMMA.16816.F32.BF16 R64, R76, R74, R64 ;  /* 0x0000004a4c40723c */ /* 0x000fe20000041840 */
[----:B------:R-:W-:Y:S05]  /*23b0*/  LDSM.16.M88.4 R72, [R188+0x4000] ;  /* 0x00400000bc48783b */ /* 0x000fea0000000200 */
[C---:B----4-:R-:W-:Y:S01]  /*23c0*/  HMMA.16816.F32.BF16 R76, R60.reuse, R52, R32 ;  /* 0x000000343c4c723c */ /* 0x050fe20000041820 */
[----:B------:R-:W1:Y:S05]  /*23d0*/  LDSM.16.M88.4 R32, [R197+0x8000] ;  /* 0x00800000c520783b */ /* 0x000e6a0000000200 */
[C---:B------:R-:W-:Y:S06]  /*23e0*/  HMMA.16816.F32.BF16 R28, R60.reuse, R54, R28 ;  /* 0x000000363c1c723c */ /* 0x040fec000004181c */
[----:B------:R-:W-:Y:S06]  /*23f0*/  HMMA.16816.F32.BF16 R20, R60, R50, R20 ;  /* 0x000000323c14723c */ /* 0x000fec0000041814 */
[----:B--2---:R-:W-:Y:S01]  /*2400*/  HMMA.16816.F32.BF16 R40, R8, R16, R40 ;  /* 0x000000100828723c */ /* 0x004fe20000041828 */
[----:B------:R-:W-:-:S05]  /*2410*/  VIADD R51, R3, 0x19 ;  /* 0x0000001903337836 */ /* 0x000fca0000000000 */
[C---:B------:R-:W-:Y:S01]  /*2420*/  HMMA.16816.F32.BF16 R56, R8.reuse, R18, R56 ;  /* 0x000000120838723c */ /* 0x040fe20000041838 */
[----:B------:R-:W2:Y:S05]  /*2430*/  LDSM.16.M88.4 R16, [R188+0x4800] ;  /* 0x00480000bc10783b */ /* 0x000eaa0000000200 */
[C---:B---3--:R-:W-:Y:S06]  /*2440*/  HMMA.16816.F32.BF16 R24, R8.reuse, R36, R24 ;  /* 0x000000240818723c */ /* 0x048fec0000041818 */
[----:B-----5:R-:W-:Y:S01]  /*2450*/  HMMA.16816.F32.BF16 R76, R8, R12, R76 ;  /* 0x0000000c084c723c */ /* 0x020fe2000004184c */
[----:B------:R-:W-:-:S04]  /*2460*/  LEA R37, R6, UR25, 0x4 ;  /* 0x0000001906257c11 */ /* 0x000fc8000f8e20ff */
[----:B------:R-:W-:Y:S01]  /*2470*/  IADD3 R37, R37, 0x1, R0 ;  /* 0x0000000125257810 */ /* 0x000fe20007ffe000 */
[----:B------:R-:W-:Y:S01]  /*2480*/  IMAD.U32 R0, RZ, RZ, UR26 ;  /* 0x0000001aff007e24 */ /* 0x000fe2000f8e00ff */
[C---:B------:R-:W-:Y:S01]  /*2490*/  HMMA.16816.F32.BF16 R28, R8.reuse, R14, R28 ;  /* 0x0000000e081c723c */ /* 0x040fe2000004181c */
[----:B------:R-:W3:Y:S03]  /*24a0*/  LDSM.16.M88.4 R12, [R188+0x5000] ;  /* 0x00500000bc0c783b */ /* 0x000ee60000000200 */
[----:B------:R-:W-:Y:S02]  /*24b0*/  IADD3 R2, R0, -UR17, R37 ;  /* 0x8000001100027c10 */ /* 0x000fe4000fffe025 */
[----:B------:R-:W-:Y:S01]  /*24c0*/  HMMA.16816.F32.BF16 R20, R8, R38, R20 ;  /* 0x000000260814723c */ /* 0x000fe20000041814 */
[----:B------:R-:W4:Y:S05]  /*24d0*/  LDSM.16.M88.4 R36, [R195+0x11800] ;  /* 0x01180000c324783b */ /* 0x000f2a0000000200 */
[----:B-1----:R-:W-:Y:S06]  /*24e0*/  HMMA.16816.F32.BF16 R56, R32, R74, R56 ;  /* 0x0000004a2038723c */ /* 0x002fec0000041838 */
[C---:B------:R-:W-:Y:S06]  /*24f0*/  HMMA.16816.F32.BF16 R64, R60.reuse, R46, R64 ;  /* 0x0000002e3c40723c */ /* 0x040fec0000041840 */
[----:B------:R-:W-:Y:S01]  /*2500*/  HMMA.16816.F32.BF16 R68, R60, R44, R68 ;  /* 0x0000002c3c44723c */ /* 0x000fe20000041844 */
[----:B------:R-:W-:-:S05]  /*2510*/  VIADD R47, R2, UR24 ;  /* 0x00000018022f7c36 */ /* 0x000fca0008000000 */
[C---:B--2---:R-:W-:Y:S01]  /*2520*/  HMMA.16816.F32.BF16 R76, R32.reuse, R16, R76 ;  /* 0x00000010204c723c */ /* 0x044fe2000004184c */
[----:B------:R-:W-:Y:S01]  /*2530*/  VIMNMX R2, R47, UR26, PT ;  /* 0x0000001a2f027c48 */ /* 0x000fe2000bfe0100 */
[----:B------:R-:W-:Y:S01]  /*2540*/  VIADD R45, R3, 0x1 ;  /* 0x00000001032d7836 */ /* 0x000fe20000000000 */
[----:B------:R-:W-:Y:S01]  /*2550*/  VIADDMNMX R0, R47, 0x8, R0, PT ;  /* 0x000000082f007846 */ /* 0x000fe20003800100 */
[C---:B------:R-:W-:Y:S02]  /*2560*/  VIADD R47, R3.reuse, 0x8 ;  /* 0x00000008032f7836 */ /* 0x040fe40000000000 */
[C---:B------:R-:W-:Y:S01]  /*2570*/  HMMA.16816.F32.BF16 R28, R32.reuse, R18, R28 ;  /* 0x00000012201c723c */ /* 0x040fe2000004181c */
[----:B------:R-:W-:Y:S01]  /*2580*/  VIADD R17, R3, 0x9 ;  /* 0x0000000903117836 */ /* 0x000fe20000000000 */
[C---:B------:R-:W-:Y:S02]  /*2590*/  ISETP.GE.AND P4, PT, R45.reuse, R2, PT ;  /* 0x000000022d00720c */ /* 0x040fe40003f86270 */
[----:B------:R-:W-:Y:S01]  /*25a0*/  ISETP.GE.AND P3, PT, R45, R0, PT ;  /* 0x000000002d00720c */ /* 0x000fe20003f66270 */
[----:B------:R-:W-:Y:S01]  /*25b0*/  VIADD R45, R3, 0x10 ;  /* 0x00000010032d7836 */ /* 0x000fe20000000000 */
[C---:B------:R-:W-:Y:S01]  /*25c0*/  ISETP.GE.AND P0, PT, R17.reuse, R2, PT ;  /* 0x000000021100720c */ /* 0x040fe20003f06270 */
[----:B------:R-:W-:Y:S01]  /*25d0*/  HMMA.16816.F32.BF16 R40, R32, R72, R40 ;  /* 0x000000482028723c */ /* 0x000fe20000041828 */
[----:B------:R-:W-:-:S02]  /*25e0*/  ISETP.GE.AND P6, PT, R17, R0, PT ;  /* 0x000000001100720c */ /* 0x000fc40003fc6270 */
[----:B------:R-:W1:Y:S01]  /*25f0*/  LDSM.16.M88.4 R16, [R188+0x5800] ;  /* 0x00580000bc10783b */ /* 0x000e620000000200 */
[----:B------:R-:W-:Y:S01]  /*2600*/  ISETP.GE.AND P5, PT, R47, R2, PT ;  /* 0x000000022f00720c */ /* 0x000fe20003fa6270 */
[----:B------:R-:W-:-:S04]  /*2610*/  DEPBAR.LE SB0, 0x0 ;  /* 0x000080000000791a */ /* 0x000fc80000000000 */
[----:B------:R-:W-:Y:S01]  /*2620*/  FSEL R56, R56, -INF , !P5 ;  /* 0xff80000038387808 */ /* 0x000fe20006800000 */
[----:B---3--:R-:W-:Y:S01]  /*2630*/  HMMA.16816.F32.BF16 R24, R32, R12, R24 ;  /* 0x0000000c2018723c */ /* 0x008fe20000041818 */
[-C--:B------:R-:W-:Y:S02]  /*2640*/  ISETP.GE.AND P5, PT, R45, R0.reuse, PT ;  /* 0x000000002d00720c */ /* 0x080fe40003fa6270 */
[----:B------:R-:W-:Y:S01]  /*2650*/  ISETP.GE.AND P1, PT, R47, R0, PT ;  /* 0x000000002f00720c */ /* 0x000fe20003f26270 */
[----:B------:R-:W-:Y:S01]  /*2660*/  VIADD R47, R3, 0x11 ;  /* 0x00000011032f7836 */ /* 0x000fe20000000000 */
[-C--:B------:R-:W-:Y:S01]  /*2670*/  ISETP.GE.AND P2, PT, R45, R2.reuse, PT ;  /* 0x000000022d00720c */ /* 0x080fe20003f46270 */
[----:B----4-:R-:W-:Y:S01]  /*2680*/  HMMA.16816.F32.BF16 R68, R8, R36, R68 ;  /* 0x000000240844723c */ /* 0x010fe20000041844 */
[----:B------:R-:W-:Y:S02]  /*2690*/  FSEL R13, R78, -INF , !P5 ;  /* 0xff8000004e0d7808 */ /* 0x000fe40006800000 */
[----:B------:R-:W-:-:S02]  /*26a0*/  ISETP.GE.AND P5, PT, R51, R2, PT ;  /* 0x000000023300720c */ /* 0x000fc40003fa6270 */
[----:B------:R-:W-:Y:S01]  /*26b0*/  FSEL R45, R58, -INF , !P1 ;  /* 0xff8000003a2d7808 */ /* 0x000fe20004800000 */
[----:B------:R-:W-:Y:S01]  /*26c0*/  HMMA.16816.F32.BF16 R64, R8, R38, R64 ;  /* 0x000000260840723c */ /* 0x000fe20000041840 */
[-C--:B------:R-:W-:Y:S01]  /*26d0*/  ISETP.GE.AND P1, PT, R47, R2.reuse, PT ;  /* 0x000000022f00720c */ /* 0x080fe20003f26270 */
[----:B------:R-:W-:Y:S01]  /*26e0*/  VIADD R37, R3, 0x21 ;  /* 0x0000002103257836 */ /* 0x000fe20000000000 */
[----:B------:R-:W-:Y:S02]  /*26f0*/  FSEL R12, R41, -INF , !P4 ;  /* 0xff800000290c7808 */ /* 0x000fe40006000000 */
[----:B------:R-:W-:Y:S01]  /*2700*/  FSEL R6, R77, -INF , !P1 ;  /* 0xff8000004d067808 */ /* 0x000fe20004800000 */
[----:B------:R-:W-:Y:S01]  /*2710*/  HMMA.16816.F32.BF16 R20, R32, R14, R20 ;  /* 0x0000000e2014723c */ /* 0x000fe20000041814 */
[----:B------:R-:W-:Y:S01]  /*2720*/  FSEL R8, R29, -INF , !P5 ;  /* 0xff8000001d087808 */ /* 0x000fe20006800000 */
[C---:B------:R-:W-:Y:S01]  /*2730*/  VIADD R29, R3.reuse, 0x29 ;  /* 0x00000029031d7836 */ /* 0x040fe20000000000 */
[----:B------:R-:W-:-:S02]  /*2740*/  ISETP.GE.AND P5, PT, R3, R2, PT ;  /* 0x000000020300720c */ /* 0x000fc40003fa6270 */
[----:B------:R-:W-:Y:S02]  /*2750*/  ISETP.GE.AND P1, PT, R51, R0, PT ;  /* 0x000000003300720c */ /* 0x000fe40003f26270 */
[----:B------:R-:W-:Y:S01]  /*2760*/  VIADD R15, R3, 0x28 ;  /* 0x00000028030f7836 */ /* 0x000fe20000000000 */
[----:B------:R-:W-:Y:S02]  /*2770*/  FSEL R40, R40, -INF , !P5 ;  /* 0xff80000028287808 */ /* 0x000fe40006800000 */
[----:B------:R-:W-:Y:S01]  /*2780*/  FSEL R9, R31, -INF , !P1 ;  /* 0xff8000001f097808 */ /* 0x000fe20004800000 */
[----:B------:R-:W-:Y:S01]  /*2790*/  BAR.SYNC.DEFER_BLOCKING 0x0 ;  /* 0x0000000000007b1d */ /* 0x000fe20000010000 */
[C---:B------:R-:W-:Y:S02]  /*27a0*/  ISETP.GE.AND P5, PT, R15.reuse, R2, PT ;  /* 0x000000020f00720c */ /* 0x040fe40003fa6270 */
[----:B------:R-:W-:Y:S01]  /*27b0*/  ISETP.GE.AND P1, PT, R15, R0, PT ;  /* 0x000000000f00720c */ /* 0x000fe20003f26270 */
[----:B-1----:R-:W-:Y:S01]  /*27c0*/  HMMA.16816.F32.BF16 R68, R32, R16, R68 ;  /* 0x000000102044723c */ /* 0x002fe20000041844 */
[----:B------:R-:W-:-:S02]  /*27d0*/  FMNMX.FTZ R15, R40, R12, !PT ;  /* 0x0000000c280f7209 */ /* 0x000fc40007810000 */
[----:B------:R-:W-:Y:S02]  /*27e0*/  FSEL R44, R57, -INF , !P0 ;  /* 0xff800000392c7808 */ /* 0x000fe40004000000 */
[-C--:B------:R-:W-:Y:S01]  /*27f0*/  ISETP.GE.AND P0, PT, R47, R0.reuse, PT ;  /* 0x000000002f00720c */ /* 0x080fe20003f06270 */
[----:B------:R-:W-:Y:S01]  /*2800*/  HMMA.16816.F32.BF16 R64, R32, R18, R64 ;  /* 0x000000122040723c */ /* 0x000fe20000041840 */
[----:B------:R-:W-:Y:S01]  /*2810*/  FSEL R76, R76, -INF , !P2 ;  /* 0xff8000004c4c7808 */ /* 0x000fe20005000000 */
[----:B------:R-:W-:Y:S01]  /*2820*/  VIADD R17, R3, 0x30 ;  /* 0x0000003003117836 */ /* 0x000fe20000000000 */
[----:B------:R-:W-:Y:S02]  /*2830*/  FMNMX.FTZ R15, R56, R15, !PT ;  /* 0x0000000f380f7209 */ /* 0x000fe40007810000 */
[----:B------:R-:W-:Y:S02]  /*2840*/  FSEL R47, R59, -INF , !P6 ;  /* 0xff8000003b2f7808 */ /* 0x000fe40007000000 */
[----:B------:R-:W-:Y:S01]  /*2850*/  ISETP.GE.AND P2, PT, R49, R0, PT ;  /* 0x000000003100720c */ /* 0x000fe20003f46270 */
[----:B------:R-:W-:Y:S01]  /*2860*/  VIADD R19, R3, 0x31 ;  /* 0x0000003103137836 */ /* 0x000fe20000000000 */
[----:B------:R-:W-:Y:S01]  /*2870*/  ISETP.GE.AND P6, PT, R49, R2, PT ;  /* 0x000000023100720c */ /* 0x000fe20003fc6270 */
[----:B------:R-:W-:Y:S01]  /*2880*/  VIADD R49, R3, 0x20 ;  /* 0x0000002003317836 */ /* 0x000fe20000000000 */
[----:B------:R-:W-:-:S02]  /*2890*/  FMNMX.FTZ R15, R44, R15, !PT ;  /* 0x0000000f2c0f7209 */ /* 0x000fc40007810000 */
[----:B------:R-:W-:Y:S02]  /*28a0*/  FSEL R11, R30, -INF , !P2 ;  /* 0xff8000001e0b7808 */ /* 0x000fe40005000000 */
[----:B------:R-:W-:Y:S02]  /*28b0*/  FSEL R28, R28, -INF , !P6 ;  /* 0xff8000001c1c7808 */ /* 0x000fe40007000000 */
[C---:B------:R-:W-:Y:S02]  /*28c0*/  ISETP.GE.AND P2, PT, R37.reuse, R0, PT ;  /* 0x000000002500720c */ /* 0x040fe40003f46270 */
[-C--:B------:R-:W-:Y:S02]  /*28d0*/  ISETP.GE.AND P6, PT, R37, R2.reuse, PT ;  /* 0x000000022500720c */ /* 0x080fe40003fc6270 */
[----:B------:R-:W-:Y:S02]  /*28e0*/  FMNMX.FTZ R15, R76, R15, !PT ;  /* 0x0000000f4c0f7209 */ /* 0x000fe40007810000 */
[----:B------:R-:W-:-:S02]  /*28f0*/  ISETP.GE.AND P4, PT, R49, R2, PT ;  /* 0x000000023100720c */ /* 0x000fc40003f86270 */
[----:B------:R-:W-:Y:S02]  /*2900*/  FSEL R179, R27, -INF , !P2 ;  /* 0xff8000001bb37808 */ /* 0x000fe40005000000 */
[----:B------:R-:W-:Y:S02]  /*2910*/  FSEL R43, R43, -INF , !P3 ;  /* 0xff8000002b2b7808 */ /* 0x000fe40005800000 */
[----:B------:R-:W-:Y:S02]  /*2920*/  FSEL R162, R25, -INF , !P6 ;  /* 0xff80000019a27808 */ /* 0x000fe40007000000 */
[C---:B------:R-:W-:Y:S02]  /*2930*/  ISETP.GE.AND P2, PT, R17.reuse, R2, PT ;  /* 0x000000021100720c */ /* 0x040fe40003f46270 */
[-C--:B------:R-:W-:Y:S02]  /*2940*/  ISETP.GE.AND P3, PT, R17, R0.reuse, PT ;  /* 0x000000001100720c */ /* 0x080fe40003f66270 */
[----:B------:R-:W-:-:S02]  /*2950*/  ISETP.GE.AND P6, PT, R3, R0, PT ;  /* 0x000000000300720c */ /* 0x000fc40003fc6270 */
[----:B------:R-:W-:Y:S02]  /*2960*/  FMNMX.FTZ R17, R6, R15, !PT ;  /* 0x0000000f06117209 */ /* 0x000fe40007810000 */
[----:B------:R-:W-:Y:S02]  /*2970*/  FSEL R164, R24, -INF , !P4 ;  /* 0xff80000018a47808 */ /* 0x000fe40006000000 */
[----:B------:R-:W-:Y:S02]  /*2980*/  ISETP.GE.AND P4, PT, R29, R2, PT ;  /* 0x000000021d00720c */ /* 0x000fe40003f86270 */
[----:B------:R-:W-:Y:S02]  /*2990*/  FSEL R15, R42, -INF , !P6 ;  /* 0xff8000002a0f7808 */ /* 0x000fe40007000000 */
[----:B------:R-:W-:Y:S02]  /*29a0*/  FMNMX.FTZ R17, R28, R17, !PT ;  /* 0x000000111c117209 */ /* 0x000fe40007810000 */
[----:B------:R-:W-:-:S02]  /*29b0*/  FSEL R140, R21, -INF , !P4 ;  /* 0xff800000158c7808 */ /* 0x000fc40006000000 */
[----:B------:R-:W-:Y:S02]  /*29c0*/  FMNMX.FTZ R10, R15, R43, !PT ;  /* 0x0000002b0f0a7209 */ /* 0x000fe40007810000 */
[----:B------:R-:W-:Y:S01]  /*29d0*/  FMNMX.FTZ R21, R8, R17, !PT ;  /* 0x0000001108157209 */ /* 0x000fe20007810000 */
[----:B------:R-:W-:Y:S01]  /*29e0*/  VIADD R17, R3, 0x38 ;  /* 0x0000003803117836 */ /* 0x000fe20000000000 */
[----:B------:R-:W-:Y:S01]  /*29f0*/  FMNMX.FTZ R10, R45, R10, !PT ;  /* 0x0000000a2d0a7209 */ /* 0x000fe20007810000 */
[----:B------:R-:W-:Y:S01]  /*2a00*/  VIADD R3, R3, 0x39 ;  /* 0x0000003903037836 */ /* 0x000fe20000000000 */
[----:B------:R-:W-:Y:S02]  /*2a10*/  FMNMX.FTZ R21, R164, R21, !PT ;  /* 0x00000015a4157209 */ /* 0x000fe40007810000 */
[----:B------:R-:W-:Y:S02]  /*2a20*/  FSEL R93, R79, -INF , !P0 ;  /* 0xff8000004f5d7808 */ /* 0x000fe40004000000 */
[----:B------:R-:W-:-:S02]  /*2a30*/  ISETP.GE.AND P0, PT, R49, R0, PT ;  /* 0x000000003100720c */ /* 0x000fc40003f06270 */
[----:B------:R-:W-:Y:S02]  /*2a40*/  FSEL R142, R20, -INF , !P5 ;  /* 0xff800000148e7808 */ /* 0x000fe40006800000 */
[----:B------:R-:W-:Y:S02]  /*2a50*/  FMNMX.FTZ R10, R47, R10, !PT ;  /* 0x0000000a2f0a7209 */ /* 0x000fe40007810000 */
[----:B------:R-:W-:Y:S02]  /*2a60*/  FMNMX.FTZ R21, R162, R21, !PT ;  /* 0x00000015a2157209 */ /* 0x000fe40007810000 */
[----:B------:R-:W-:Y:S02]  /*2a70*/  FSEL R163, R26, -INF , !P0 ;  /* 0xff8000001aa37808 */ /* 0x000fe40004000000 */
[----:B------:R-:W-:Y:S02]  /*2a80*/  ISETP.GE.AND P0, PT, R29, R0, PT ;  /* 0x000000001d00720c */ /* 0x000fe40003f06270 */
[----:B------:R-:W-:-:S02]  /*2a90*/  FSEL R165, R22, -INF , !P1 ;  /* 0xff80000016a57808 */ /* 0x000fc40004800000 */
[----:B------:R-:W-:Y:S02]  /*2aa0*/  FMNMX.FTZ R10, R13, R10, !PT ;  /* 0x0000000a0d0a7209 */ /* 0x000fe40007810000 */
[----:B------:R-:W-:Y:S02]  /*2ab0*/  FMNMX.FTZ R21, R142, R21, !PT ;  /* 0x000000158e157209 */ /* 0x000fe40007810000 */
[-C--:B------:R-:W-:Y:S02]  /*2ac0*/  ISETP.GE.AND P1, PT, R17, R2.reuse, PT ;  /* 0x000000021100720c */ /* 0x080fe40003f26270 */
[----:B------:R-:W-:Y:S02]  /*2ad0*/  FSEL R177, R23, -INF , !P0 ;  /* 0xff80000017b17808 */ /* 0x000fe40004000000 */
[----:B------:R-:W-:Y:S02]  /*2ae0*/  ISETP.GE.AND P0, PT, R19, R2, PT ;  /* 0x000000021300720c */ /* 0x000fe40003f06270 */
[----:B------:R-:W-:-:S02]  /*2af0*/  FSEL R178, R68, -INF , !P2 ;  /* 0xff80000044b27808 */ /* 0x000fc40005000000 */
[----:B------:R-:W-:Y:S02]  /*2b00*/  FMNMX.FTZ R10, R93, R10, !PT ;  /* 0x0000000a5d0a7209 */ /* 0x000fe40007810000 */
[----:B------:R-:W-:Y:S02]  /*2b10*/  FMNMX.FTZ R21, R140, R21, !PT ;  /* 0x000000158c157209 */ /* 0x000fe40007810000 */
[----:B------:R-:W-:Y:S02]  /*2b20*/  FSEL R174, R64, -INF , !P1 ;  /* 0xff80000040ae7808 */ /* 0x000fe40004800000 */
[----:B------:R-:W-:Y:S02]  /*2b30*/  PLOP3.LUT P1, PT, PT, PT, UP0, 0x80, 0x0 ;  /* 0x000000000000781c */ /* 0x000fe40003f2f008 */
[----:B------:R-:W-:Y:S02]  /*2b40*/  FSEL R176, R69, -INF , !P0 ;  /* 0xff80000045b07808 */ /* 0x000fe40004000000 */
[----:B------:R-:W-:-:S02]  /*2b50*/  FMNMX.FTZ R10, R11, R10, !PT ;  /* 0x0000000a0b0a7209 */ /* 0x000fc40007810000 */
[----:B------:R-:W-:Y:S02]  /*2b60*/  FMNMX.FTZ R21, R178, R21, !PT ;  /* 0x00000015b2157209 */ /* 0x000fe40007810000 */
[----:B------:R-:W-:Y:S02]  /*2b70*/  ISETP.GE.AND P0, PT, R3, R2, PT ;  /* 0x000000020300720c */ /* 0x000fe40003f06270 */
[----:B------:R-:W-:Y:S02]  /*2b80*/  FMNMX.FTZ R10, R9, R10, !PT ;  /* 0x0000000a090a7209 */ /* 0x000fe40007810000 */
[----:B------:R-:W-:Y:S02]  /*2b90*/  FMNMX.FTZ R21, R176, R21, !PT ;  /* 0x00000015b0157209 */ /* 0x000fe40007810000 */
[----:B------:R-:W-:Y:S02]  /*2ba0*/  FSEL R172, R65, -INF , !P0 ;  /* 0xff80000041ac7808 */ /* 0x000fe40004000000 */
[----:B------:R-:W-:-:S02]  /*2bb0*/  FMNMX.FTZ R10, R163, R10, !PT ;  /* 0x0000000aa30a7209 */ /* 0x000fc40007810000 */
[----:B------:R-:W-:Y:S02]  /*2bc0*/  FMNMX.FTZ R21, R174, R21, !PT ;  /* 0x00000015ae157209 */ /* 0x000fe40007810000 */
[----:B------:R-:W-:Y:S02]  /*2bd0*/  FMNMX.FTZ R16, R179, R10, !PT ;  /* 0x0000000ab3107209 */ /* 0x000fe40007810000 */
[----:B------:R-:W-:Y:S01]  /*2be0*/  FMNMX.FTZ R21, R172, R21, !PT ;  /* 0x00000015ac157209 */ /* 0x000fe20007810000 */
[----:B------:R-:W-:Y:S06]  /*2bf0*/  @!P1 BRA `(.L_x_5) ;  /* 0x0000000000609947 */ /* 0x000fec0003800000 */
[----:B------:R-:W-:Y:S01]  /*2c00*/  UIADD3 UR7, UR18, -0x2, URZ ;  /* 0xfffffffe12077890 */ /* 0x000fe2000fffe03f */
[----:B------:R-:W-:-:S03]  /*2c10*/  IMAD.U32 R10, RZ, RZ, UR8 ;  /* 0x00000008ff0a7e24 */ /* 0x000fc6000f8e00ff */
[----:B------:R-:W-:Y:S02]  /*2c20*/  USHF.R.S32.HI UR6, URZ, 0x1f, UR7 ;  /* 0x0000001f3f067899 */ /* 0x000fe40008011407 */
[----:B------:R-:W-:Y:S01]  /*2c30*/  UIMAD UR23, UR19, UR7, URZ ;  /* 0x00000007131772a4 */ /* 0x000fe2000f8e023f */
[----:B------:R-:W-:-:S03]  /*2c40*/  IMAD.U32 R23, RZ, RZ, UR7 ;  /* 0x00000007ff177e24 */ /* 0x000fc6000f8e00ff */
[----:B------:R-:W-:Y:S01]  /*2c50*/  UIMAD UR23, UR6, UR22, UR23 ;  /* 0x00000016061772a4 */ /* 0x000fe2000f8e0217 */
[----:B------:R-:W-:Y:S02]  /*2c60*/  IMAD.WIDE.U32 R22, R23, UR22, R208 ;  /* 0x0000001617167c25 */ /* 0x000fe4000f8e00d0 */
[----:B------:R-:W-:-:S03]  /*2c70*/  ULDC.64 UR6, c[0x0][0x218] ;  /* 0x0000860000067ab9 */ /* 0x000fc60000000a00 */
[----:B------:R-:W-:Y:S01]  /*2c80*/  VIADD R14, R23, UR23 ;  /* 0x00000017170e7c36 */ /* 0x000fe20008000000 */
[C---:B------:R-:W-:Y:S02]  /*2c90*/  LEA R24, P0, R22.reuse, UR6, 0x1 ;  /* 0x0000000616187c11 */ /* 0x040fe4000f8008ff */
[----:B------:R-:W-:Y:S02]  /*2ca0*/  MOV R23, UR9 ;  /* 0x0000000900177c02 */ /* 0x000fe40008000f00 */
[----:B------:R-:W-:Y:S02]  /*2cb0*/  LEA.HI.X R25, R22, UR7, R14, 0x1, P0 ;  /* 0x0000000716197c11 */ /* 0x000fe400080f0c0e */
[----:B------:R-:W-:-:S03]  /*2cc0*/  LEA R22, P0, R23, R24, 0x1 ;  /* 0x0000001817167211 */ /* 0x000fc600078008ff */
[----:B------:R-:W-:Y:S01]  /*2cd0*/  @!PT LDS RZ, [RZ] ;  /* 0x00000000fffff984 */ /* 0x000fe20000000800 */
[----:B------:R-:W-:Y:S01]  /*2ce0*/  @!PT LDS RZ, [RZ] ;  /* 0x00000000fffff984 */ /* 0x000fe20000000800 */
[----:B------:R-:W-:Y:S01]  /*2cf0*/  @!PT LDS RZ, [RZ] ;  /* 0x00000000fffff984 */ /* 0x000fe20000000800 */
[----:B------:R1:W-:Y:S01]  /*2d00*/  LDGSTS.E.BYPASS.LTC128B.128 [R203+0xc000], desc[UR20][R24.64] ;  /* 0x0c00000018cb7fae */ /* 0x0003e2000b901d54 */
[----:B------:R-:W-:-:S03]  /*2d10*/  LEA.HI.X R23, R23, R25, R10, 0x1, P0 ;  /* 0x0000001917177211 */ /* 0x000fc600000f0c0a */
[----:B------:R1:W-:Y:S04]  /*2d20*/  LDGSTS.E.BYPASS.LTC128B.128 [R203+0xe000], desc[UR20][R24.64+0x80] ;  /* 0x0e00008018cb7fae */ /* 0x0003e8000b901d54 */
[----:B------:R1:W-:Y:S04]  /*2d30*/  LDGSTS.E.BYPASS.LTC128B.128 [R203+0x10000], desc[UR20][R24.64+0x100] ;  /* 0x1000010018cb7fae */ /* 0x0003e8000b901d54 */
[----:B------:R1:W-:Y:S04]  /*2d40*/  LDGSTS.E.BYPASS.LTC128B.128 [R203+0xd000], desc[UR20][R22.64] ;  /* 0x0d00000016cb7fae */ /* 0x0003e8000b901d54 */
[----:B------:R1:W-:Y:S04]  /*2d50*/  LDGSTS.E.BYPASS.LTC128B.128 [R203+0xf000], desc[UR20][R22.64+0x80] ;  /* 0x0f00008016cb7fae */ /* 0x0003e8000b901d54 */
[----:B------:R1:W-:Y:S04]  /*2d60*/  LDGSTS.E.BYPASS.LTC128B.128 [R203+0x11000], desc[UR20][R22.64+0x100] ;  /* 0x1100010016cb7fae */ /* 0x0003e8000b901d54 */
[----:B------:R-:W0:Y:S02]  /*2d70*/  LDGDEPBAR ;  /* 0x00000000000079af */ /* 0x000e240000000000 */
.L_x_5:
[----:B------:R-:W-:Y:S01]  /*2d80*/  FMNMX.FTZ R16, R165, R16, !PT ;  /* 0x00000010a5107209 */ /* 0x000fe20007810000 */
[----:B------:R-:W2:Y:S01]  /*2d90*/  SHFL.BFLY PT, R10, R21, 0x2, 0x1f ;  /* 0x0c401f00150a7f89 */ /* 0x000ea200000e0000 */
[----:B------:R-:W-:Y:S01]  /*2da0*/  ISETP.GE.AND P0, PT, R19, R0, PT ;  /* 0x000000001300720c */ /* 0x000fe20003f06270 */
[----:B------:R-:W-:Y:S01]  /*2db0*/  ULDC UR8, c[0x0][0x2ec] ;  /* 0x0000bb0000087ab9 */ /* 0x000fe20000000800 */
[----:B------:R-:W-:Y:S01]  /*2dc0*/  FSEL R173, R70, -INF , !P3 ;  /* 0xff80000046ad7808 */ /* 0x000fe20005800000 */
[----:B------:R-:W-:Y:S01]  /*2dd0*/  UMOV UR9, UR5 ;  /* 0x0000000500097c82 */ /* 0x000fe20008000000 */
[----:B------:R-:W-:Y:S02]  /*2de0*/  FMNMX.FTZ R16, R177, R16, !PT ;  /* 0x00000010b1107209 */ /* 0x000fe40007810000 */
[----:B------:R-:W-:Y:S02]  /*2df0*/  ISETP.GE.AND P2, PT, R17, R0, PT ;  /* 0x000000001100720c */ /* 0x000fe40003f46270 */
[----:B------:R-:W-:-:S02]  /*2e00*/  FSEL R171, R71, -INF , !P0 ;  /* 0xff80000047ab7808 */ /* 0x000fc40004000000 */
[----:B------:R-:W-:Y:S02]  /*2e10*/  FMNMX.FTZ R16, R173, R16, !PT ;  /* 0x00000010ad107209 */ /* 0x000fe40007810000 */
[----:B------:R-:W-:Y:S02]  /*2e20*/  ISETP.GE.AND P0, PT, R3, R0, PT ;  /* 0x000000000300720c */ /* 0x000fe40003f06270 */
[----:B------:R-:W-:Y:S02]  /*2e30*/  FSEL R169, R66, -INF , !P2 ;  /* 0xff80000042a97808 */ /* 0x000fe40005000000 */
[----:B------:R-:W-:Y:S02]  /*2e40*/  FMNMX.FTZ R16, R171, R16, !PT ;  /* 0x00000010ab107209 */ /* 0x000fe40007810000 */
[----:B------:R-:W-:Y:S02]  /*2e50*/  FSEL R167, R67, -INF , !P0 ;  /* 0xff80000043a77808 */ /* 0x000fe40004000000 */
[----:B------:R-:W-:-:S02]  /*2e60*/  FMNMX.FTZ R14, R169, R16, !PT ;  /* 0x00000010a90e7209 */ /* 0x000fc40007810000 */
[----:B------:R-:W-:Y:S02]  /*2e70*/  IADD3 R196, R85, R4, RZ ;  /* 0x0000000455c47210 */ /* 0x000fe40007ffe0ff */
[----:B------:R-:W-:Y:S02]  /*2e80*/  FMNMX.FTZ R14, R167, R14, !PT ;  /* 0x0000000ea70e7209 */ /* 0x000fe40007810000 */
[----:B--2---:R-:W-:Y:S02]  /*2e90*/  FMNMX.FTZ R21, R21, R10, !PT ;  /* 0x0000000a15157209 */ /* 0x004fe40007810000 */
[----:B------:R-:W-:Y:S01]  /*2ea0*/  LEA R196, R196, UR4, 0x1 ;  /* 0x00000004c4c47c11 */ /* 0x000fe2000f8e08ff */
[----:B------:R-:W2:Y:S01]  /*2eb0*/  SHFL.BFLY PT, R3, R14, 0x2, 0x1f ;  /* 0x0c401f000e037f89 */ /* 0x000ea200000e0000 */
[----:B------:R-:W-:Y:S02]  /*2ec0*/  IADD3 R191, R199, 0x800, RZ ;  /* 0x00000800c7bf7810 */ /* 0x000fe40007ffe0ff */
[-C--:B------:R-:W-:Y:S01]  /*2ed0*/  LEA R193, R5, R196.reuse, 0x1 ;  /* 0x000000c405c17211 */ /* 0x080fe200078e08ff */
[----:B------:R-:W3:Y:S01]  /*2ee0*/  SHFL.BFLY PT, R132, R21, 0x1, 0x1f ;  /* 0x0c201f0015847f89 */ /* 0x000ee200000e0000 */
[----:B------:R-:W-:-:S02]  /*2ef0*/  LEA R194, R7, R196, 0x1 ;  /* 0x000000c407c27211 */ /* 0x000fc400078e08ff */
[----:B------:R-:W-:Y:S01]  /*2f00*/  IADD3 R190, R199, 0x1000, RZ ;  /* 0x00001000c7be7810 */ /* 0x000fe20007ffe0ff */
[----:B------:R-:W-:Y:S01]  /*2f10*/  LDSM.16.MT88.4 R48, [R193+0x12000] ;  /* 0x01200000c130783b */ /* 0x000fe20000004200 */
[----:B------:R-:W-:Y:S02]  /*2f20*/  LEA R192, R5, R194, 0x1 ;  /* 0x000000c205c07211 */ /* 0x000fe400078e08ff */
[C---:B------:R-:W-:Y:S01]  /*2f30*/  IADD3 R189, R199.reuse, 0x1800, RZ ;  /* 0x00001800c7bd7810 */ /* 0x040fe20007ffe0ff */
[----:B------:R-:W-:Y:S01]  /*2f40*/  LDSM.16.MT88.4 R124, [R196+0x12000] ;  /* 0x01200000c47c783b */ /* 0x000fe20000004200 */
[C---:B------:R-:W-:Y:S02]  /*2f50*/  IADD3 R187, R199.reuse, 0x2000, RZ ;  /* 0x00002000c7bb7810 */ /* 0x040fe40007ffe0ff */
[C---:B------:R-:W-:Y:S01]  /*2f60*/  IADD3 R186, R199.reuse, 0x2800, RZ ;  /* 0x00002800c7ba7810 */ /* 0x040fe20007ffe0ff */
[----:B------:R-:W-:Y:S01]  /*2f70*/  LDSM.16.MT88.4 R64, [R196+0x14000] ;  /* 0x01400000c440783b */ /* 0x000fe20000004200 */
[----:B------:R-:W-:-:S02]  /*2f80*/  IADD3 R185, R199, 0x3000, RZ ;  /* 0x00003000c7b97810 */ /* 0x000fc40007ffe0ff */
[C---:B------:R-:W-:Y:S01]  /*2f90*/  IADD3 R184, R199.reuse, 0x3800, RZ ;  /* 0x00003800c7b87810 */ /* 0x040fe20007ffe0ff */
[----:B------:R-:W-:Y:S01]  /*2fa0*/  LDSM.16.MT88.4 R72, [R194+0x14000] ;  /* 0x01400000c248783b */ /* 0x000fe20000004200 */
[C---:B------:R-:W-:Y:S02]  /*2fb0*/  IADD3 R183, R199.reuse, 0x4000, RZ ;  /* 0x00004000c7b77810 */ /* 0x040fe40007ffe0ff */
[C---:B------:R-:W-:Y:S01]  /*2fc0*/  IADD3 R182, R199.reuse, 0x4800, RZ ;  /* 0x00004800c7b67810 */ /* 0x040fe20007ffe0ff */
[----:B------:R-:W-:Y:S01]  /*2fd0*/  LDSM.16.MT88.4 R80, [R193+0x14000] ;  /* 0x01400000c150783b */ /* 0x000fe20000004200 */
[----:B--2---:R-:W-:Y:S02]  /*2fe0*/  FMNMX.FTZ R10, R14, R3, !PT ;  /* 0x000000030e0a7209 */ /* 0x004fe40007810000 */
[----:B------:R-:W-:Y:S01]  /*2ff0*/  IADD3 R181, R199, 0x5000, RZ ;  /* 0x00005000c7b57810 */ /* 0x000fe20007ffe0ff */
[----:B------:R-:W-:Y:S01]  /*3000*/  LDSM.16.MT88.4 R88, [R192+0x14000] ;  /* 0x01400000c058783b */ /* 0x000fe20000004200 */
[----:B---3--:R-:W-:-:S02]  /*3010*/  FMNMX.FTZ R132, R21, R132, !PT ;  /* 0x0000008415847209 */ /* 0x008fc40007810000 */
[----:B------:R-:W-:Y:S01]  /*3020*/  IADD3 R180, R199, 0x5800, RZ ;  /* 0x00005800c7b47810 */ /* 0x000fe20007ffe0ff */
[----:B------:R-:W2:Y:S01]  /*3030*/  SHFL.BFLY PT, R3, R10, 0x1, 0x1f ;  /* 0x0c201f000a037f89 */ /* 0x000ea200000e0000 */
[C---:B------:R-:W-:Y:S01]  /*3040*/  FSETP.NEU.FTZ.AND P0, PT, R132.reuse, -INF , PT ;  /* 0xff8000008400780b */ /* 0x040fe20003f1d000 */
[----:B------:R-:W-:Y:S02]  /*3050*/  FMUL.FTZ R175, R132, UR8 ;  /* 0x0000000884af7c20 */ /* 0x000fe40008410000 */
[----:B------:R-:W-:Y:S03]  /*3060*/  LDSM.16.MT88.4 R96, [R196+0x16000] ;  /* 0x01600000c460783b */ /* 0x000fe60000004200 */
[----:B------:R-:W-:Y:S01]  /*3070*/  FSEL R175, R175, RZ, P0 ;  /* 0x000000ffafaf7208 */ /* 0x000fe20000000000 */
[----:B------:R-:W-:Y:S04]  /*3080*/  LDSM.16.MT88.4 R120, [R194+0x16000] ;  /* 0x01600000c278783b */ /* 0x000fe80000004200 */
[--C-:B------:R-:W-:Y:S01]  /*3090*/  FFMA.FTZ R158, R40, UR8, -R175.reuse ;  /* 0x00000008289e7c23 */ /* 0x100fe200080108af */
[--C-:B------:R-:W-:Y:S01]  /*30a0*/  FFMA.FTZ R154, R56, UR8, -R175.reuse ;  /* 0x00000008389a7c23 */ /* 0x100fe200080108af */
[----:B------:R-:W-:Y:S01]  /*30b0*/  LDSM.16.MT88.4 R116, [R193+0x16000] ;  /* 0x01600000c174783b */ /* 0x000fe20000004200 */
[--C-:B------:R-:W-:Y:S01]  /*30c0*/  FFMA.FTZ R155, R12, UR8, -R175.reuse ;  /* 0x000000080c9b7c23 */ /* 0x100fe200080108af */
[--C-:B------:R-:W-:Y:S01]  /*30d0*/  FFMA.FTZ R151, R44, UR8, -R175.reuse ;  /* 0x000000082c977c23 */ /* 0x100fe200080108af */
[--C-:B------:R-:W-:Y:S01]  /*30e0*/  FFMA.FTZ R135, R8, UR8, -R175.reuse ;  /* 0x0000000808877c23 */ /* 0x100fe200080108af */
[----:B------:R-:W-:Y:S01]  /*30f0*/  LDSM.16.MT88.4 R56, [R192+0x12000] ;  /* 0x01200000c038783b */ /* 0x000fe20000004200 */
[----:B------:R-:W-:Y:S01]  /*3100*/  MUFU.EX2 R158, R158 ;  /* 0x0000009e009e7308 */ /* 0x000fe20000000800 */
[--C-:B------:R-:W-:Y:S01]  /*3110*/  FFMA.FTZ R147, R76, UR8, -R175.reuse ;  /* 0x000000084c937c23 */ /* 0x100fe200080108af */
[--C-:B------:R-:W-:Y:S01]  /*3120*/  FFMA.FTZ R146, R6, UR8, -R175.reuse ;  /* 0x0000000806927c23 */ /* 0x100fe200080108af */
[----:B------:R-:W-:Y:S01]  /*3130*/  LDSM.16.MT88.4 R16, [R192+0x16000] ;  /* 0x01600000c010783b */ /* 0x000fe20000004200 */
[--C-:B------:R-:W-:Y:S01]  /*3140*/  FFMA.FTZ R144, R28, UR8, -R175.reuse ;  /* 0x000000081c907c23 */ /* 0x100fe200080108af */
[----:B--2---:R-:W-:Y:S01]  /*3150*/  FMNMX.FTZ R3, R10, R3, !PT ;  /* 0x000000030a037209 */ /* 0x004fe20007810000 */
[--C-:B------:R-:W-:Y:S01]  /*3160*/  FFMA.FTZ R159, R164, UR8, -R175.reuse ;  /* 0x00000008a49f7c23 */ /* 0x100fe200080108af */
[----:B------:R-:W-:Y:S01]  /*3170*/  LDSM.16.MT88.4 R4, [R193+0x14800] ;  /* 0x01480000c104783b */ /* 0x000fe20000004200 */
[----:B------:R-:W2:Y:S01]  /*3180*/  MUFU.EX2 R155, R155 ;  /* 0x0000009b009b7308 */ /* 0x000ea20000000800 */
[C---:B------:R-:W-:Y:S01]  /*3190*/  FSETP.NEU.FTZ.AND P0, PT, R3.reuse, -INF , PT ;  /* 0xff8000000300780b */ /* 0x040fe20003f1d000 */
[----:B------:R-:W-:Y:S01]  /*31a0*/  FMUL.FTZ R168, R3, UR8 ;  /* 0x0000000803a87c20 */ /* 0x000fe20008410000 */
[----:B-1----:R-:W-:Y:S01]  /*31b0*/  LDSM.16.MT88.4 R24, [R192+0x12800] ;  /* 0x01280000c018783b */ /* 0x002fe20000004200 */
[--C-:B------:R-:W-:Y:S01]  /*31c0*/  FFMA.FTZ R162, R162, UR8, -R175.reuse ;  /* 0x00000008a2a27c23 */ /* 0x100fe200080108af */
[--C-:B------:R-:W-:Y:S01]  /*31d0*/  FFMA.FTZ R161, R142, UR8, -R175.reuse ;  /* 0x000000088ea17c23 */ /* 0x100fe200080108af */
[--C-:B------:R-:W-:Y:S01]  /*31e0*/  FFMA.FTZ R164, R140, UR8, -R175.reuse ;  /* 0x000000088ca47c23 */ /* 0x100fe200080108af */
[----:B------:R-:W-:Y:S01]  /*31f0*/  FSEL R168, R168, RZ, P0 ;  /* 0x000000ffa8a87208 */ /* 0x000fe20000000000 */
[----:B------:R-:W-:Y:S01]  /*3200*/  MUFU.EX2 R154, R154 ;  /* 0x0000009a009a7308 */ /* 0x000fe20000000800 */
[----:B------:R-:W-:Y:S01]  /*3210*/  LDSM.16.MT88.4 R20, [R196+0x14800] ;  /* 0x01480000c414783b */ /* 0x000fe20000004200 */
[--C-:B------:R-:W-:Y:S01]  /*3220*/  FFMA.FTZ R213, R172, UR8, -R175.reuse ;  /* 0x00000008acd57c23 */ /* 0x100fe200080108af */
[--C-:B------:R-:W-:Y:S01]  /*3230*/  FFMA.FTZ R176, R176, UR8, -R175.reuse ;  /* 0x00000008b0b07c23 */ /* 0x100fe200080108af */
[--C-:B------:R-:W-:Y:S01]  /*3240*/  FFMA.FTZ R160, R43, UR8, -R168.reuse ;  /* 0x000000082ba07c23 */ /* 0x100fe200080108a8 */
[--C-:B------:R-:W-:Y:S01]  /*3250*/  FFMA.FTZ R157, R15, UR8, -R168.reuse ;  /* 0x000000080f9d7c23 */ /* 0x100fe200080108a8 */
[----:B------:R-:W1:Y:S01]  /*3260*/  LDSM.16.MT88.4 R40, [R194+0x12000] ;  /* 0x01200000c228783b */ /* 0x000e620000004200 */
[--C-:B------:R-:W-:Y:S01]  /*3270*/  FFMA.FTZ R156, R45, UR8, -R168.reuse ;  /* 0x000000082d9c7c23 */ /* 0x100fe200080108a8 */
[--C-:B------:R-:W-:Y:S01]  /*3280*/  FFMA.FTZ R153, R47, UR8, -R168.reuse ;  /* 0x000000082f997c23 */ /* 0x100fe200080108a8 */
[----:B------:R-:W3:Y:S01]  /*3290*/  MUFU.EX2 R151, R151 ;  /* 0x0000009700977308 */ /* 0x000ee20000000800 */
[--C-:B------:R-:W-:Y:S01]  /*32a0*/  FFMA.FTZ R152, R13, UR8, -R168.reuse ;  /* 0x000000080d987c23 */ /* 0x100fe200080108a8 */
[--C-:B------:R-:W-:Y:S01]  /*32b0*/  FFMA.FTZ R134, R11, UR8, -R168.reuse ;  /* 0x000000080b867c23 */ /* 0x100fe200080108a8 */
[----:B------:R-:W4:Y:S01]  /*32c0*/  LDSM.16.MT88.4 R12, [R193+0x12800] ;  /* 0x01280000c10c783b */ /* 0x000f220000004200 */
[--C-:B------:R-:W-:Y:S01]  /*32d0*/  FFMA.FTZ R133, R9, UR8, -R168.reuse ;  /* 0x0000000809857c23 */ /* 0x100fe200080108a8 */
[----:B--2---:R-:W-:Y:S01]  /*32e0*/  F2FP.BF16.F32.PACK_AB R112, R155, R158 ;  /* 0x0000009e9b70723e */ /* 0x004fe200000010ff */
[--C-:B------:R-:W-:Y:S01]  /*32f0*/  FFMA.FTZ R145, R93, UR8, -R168.reuse ;  /* 0x000000085d917c23 */ /* 0x100fe200080108a8 */
[----:B------:R-:W2:Y:S01]  /*3300*/  LDSM.16.MT88.4 R8, [R194+0x14800] ;  /* 0x01480000c208783b */ /* 0x000ea20000004200 */
[----:B------:R-:W-:Y:S01]  /*3310*/  MUFU.EX2 R157, R157 ;  /* 0x0000009d009d7308 */ /* 0x000fe20000000800 */
[--C-:B------:R-:W-:Y:S01]  /*3320*/  FFMA.FTZ R163, R163, UR8, -R168.reuse ;  /* 0x00000008a3a37c23 */ /* 0x100fe200080108a8 */
[--C-:B------:R-:W-:Y:S01]  /*3330*/  FFMA.FTZ R166, R179, UR8, -R168.reuse ;  /* 0x00000008b3a67c23 */ /* 0x100fe200080108a8 */
[----:B------:R-:W-:Y:S01]  /*3340*/  LDSM.16.MT88.4 R32, [R196+0x12800] ;  /* 0x01280000c420783b */ /* 0x000fe20000004200 */
[--C-:B------:R-:W-:Y:S01]  /*3350*/  FFMA.FTZ R165, R165, UR8, -R168.reuse ;  /* 0x00000008a5a57c23 */ /* 0x100fe200080108a8 */
[--C-:B------:R-:W-:Y:S01]  /*3360*/  FFMA.FTZ R170, R177, UR8, -R168.reuse ;  /* 0x00000008b1aa7c23 */ /* 0x100fe200080108a8 */
[--C-:B------:R-:W-:Y:S01]  /*3370*/  FFMA.FTZ R172, R173, UR8, -R168.reuse ;  /* 0x00000008adac7c23 */ /* 0x100fe200080108a8 */
[----:B------:R-:W-:Y:S01]  /*3380*/  LDSM.16.MT88.4 R28, [R194+0x12800] ;  /* 0x01280000c21c783b */ /* 0x000fe20000004200 */
[----:B------:R-:W5:Y:S01]  /*3390*/  MUFU.EX2 R160, R160 ;  /* 0x000000a000a07308 */ /* 0x000f620000000800 */
[----:B---3--:R-:W-:Y:S01]  /*33a0*/  F2FP.BF16.F32.PACK_AB R114, R151, R154 ;  /* 0x0000009a9772723e */ /* 0x008fe200000010ff */
[--C-:B------:R-:W-:Y:S01]  /*33b0*/  FFMA.FTZ R171, R171, UR8, -R168.reuse ;  /* 0x00000008abab7c23 */ /* 0x100fe200080108a8 */
[----:B------:R-:W-:Y:S01]  /*33c0*/  LDSM.16.MT88.4 R140, [R192+0x16800] ;  /* 0x01680000c08c783b */ /* 0x000fe20000004200 */
[--C-:B------:R-:W-:Y:S01]  /*33d0*/  FFMA.FTZ R169, R169, UR8, -R168.reuse ;  /* 0x00000008a9a97c23 */ /* 0x100fe200080108a8 */
[--C-:B------:R-:W-:Y:S01]  /*33e0*/  FFMA.FTZ R177, R178, UR8, -R175.reuse ;  /* 0x00000008b2b17c23 */ /* 0x100fe200080108af */
[----:B------:R-:W-:Y:S01]  /*33f0*/  FFMA.FTZ R174, R174, UR8, -R175 ;  /* 0x00000008aeae7c23 */ /* 0x000fe200080108af */
[----:B------:R-:W-:Y:S01]  /*3400*/  FFMA.FTZ R168, R167, UR8, -R168 ;  /* 0x00000008a7a87c23 */ /* 0x000fe200080108a8 */
[----:B------:R-:W-:Y:S01]  /*3410*/  MUFU.EX2 R156, R156 ;  /* 0x0000009c009c7308 */ /* 0x000fe20000000800 */
[----:B------:R-:W-:-:S04]  /*3420*/  FADD.FTZ R155, R158, R155 ;  /* 0x0000009b9e9b7221 */ /* 0x000fc80000010000 */
[----:B------:R-:W-:-:S03]  /*3430*/  FADD.FTZ R154, R154, R155 ;  /* 0x0000009b9a9a7221 */ /* 0x000fc60000010000 */
[----:B------:R-:W3:Y:S01]  /*3440*/  MUFU.EX2 R153, R153 ;  /* 0x0000009900997308 */ /* 0x000ee20000000800 */
[----:B-----5:R-:W-:Y:S01]  /*3450*/  F2FP.BF16.F32.PACK_AB R113, R160, R157 ;  /* 0x0000009da071723e */ /* 0x020fe200000010ff */
[----:B------:R-:W-:Y:S01]  /*3460*/  FADD.FTZ R157, R157, R160 ;  /* 0x000000a09d9d7221 */ /* 0x000fe20000010000 */
[----:B------:R-:W-:-:S05]  /*3470*/  FADD.FTZ R154, R151, R154 ;  /* 0x0000009a979a7221 */ /* 0x000fca0000010000 */
[----:B------:R-:W-:Y:S08]  /*3480*/  MUFU.EX2 R147, R147 ;  /* 0x0000009300937308 */ /* 0x000ff00000000800 */
[----:B------:R-:W5:Y:S01]  /*3490*/  MUFU.EX2 R146, R146 ;  /* 0x0000009200927308 */ /* 0x000f620000000800 */
[----:B---3--:R-:W-:Y:S01]  /*34a0*/  F2FP.BF16.F32.PACK_AB R115, R153, R156 ;  /* 0x0000009c9973723e */ /* 0x008fe200000010ff */
[----:B------:R-:W-:-:S04]  /*34b0*/  FADD.FTZ R156, R156, R157 ;  /* 0x0000009d9c9c7221 */ /* 0x000fc80000010000 */
[----:B------:R-:W-:Y:S02]  /*34c0*/  FADD.FTZ R153, R153, R156 ;  /* 0x0000009c99997221 */ /* 0x000fe40000010000 */
[C---:B------:R-:W-:Y:S01]  /*34d0*/  HMMA.16816.F32.BF16 R44, R112.reuse, R48, RZ ;  /* 0x00000030702c723c */ /* 0x040fe200000418ff */
[----:B------:R-:W-:Y:S05]  /*34e0*/  MUFU.EX2 R144, R144 ;  /* 0x0000009000907308 */ /* 0x000fea0000000800 */
[C---:B------:R-:W-:Y:S03]  /*34f0*/  HMMA.16816.F32.BF16 R48, R112.reuse, R50, RZ ;  /* 0x000000327030723c */ /* 0x040fe600000418ff */
[----:B------:R-:W3:Y:S01]  /*3500*/  MUFU.EX2 R135, R135 ;  /* 0x0000008700877308 */ /* 0x000ee20000000800 */
[C---:B-----5:R-:W-:Y:S01]  /*3510*/  F2FP.BF16.F32.PACK_AB R136, R146.reuse, R147 ;  /* 0x000000939288723e */ /* 0x060fe200000010ff */
[----:B------:R-:W-:Y:S01]  /*3520*/  FADD.FTZ R147, R147, R154 ;  /* 0x0000009a93937221 */ /* 0x000fe20000010000 */
[----:B------:R-:W-:Y:S03]  /*3530*/  HMMA.16816.F32.BF16 R128, R112, R124, RZ ;  /* 0x0000007c7080723c */ /* 0x000fe600000418ff */
[----:B------:R-:W-:-:S02]  /*3540*/  FADD.FTZ R147, R146, R147 ;  /* 0x0000009392937221 */ /* 0x000fc40000010000 */
[----:B------:R-:W-:Y:S01]  /*3550*/  MUFU.EX2 R152, R152 ;  /* 0x0000009800987308 */ /* 0x000fe20000000800 */
[C---:B-1----:R-:W-:Y:S06]  /*3560*/  HMMA.16816.F32.BF16 R36, R112.reuse, R40, RZ ;  /* 0x000000287024723c */ /* 0x042fec00000418ff */
[----:B------:R-:W-:Y:S01]  /*3570*/  HMMA.16816.F32.BF16 R52, R112, R56, RZ ;  /* 0x000000387034723c */ /* 0x000fe200000418ff */
[----:B------:R-:W1:Y:S01]  /*3580*/  MUFU.EX2 R145, R145 ;  /* 0x0000009100917308 */ /* 0x000e620000000800 */
[----:B---3--:R-:W-:-:S04]  /*3590*/  F2FP.BF16.F32.PACK_AB R138, R135, R144 ;  /* 0x00000090878a723e */ /* 0x008fc800000010ff */
[C---:B------:R-:W-:Y:S03]  /*35a0*/  HMMA.16816.F32.BF16 R60, R112.reuse, R64, RZ ;  /* 0x00000040703c723c */ /* 0x040fe600000418ff */
[----:B------:R-:W-:Y:S03]  /*35b0*/  MUFU.EX2 R134, R134 ;  /* 0x0000008600867308 */ /* 0x000fe60000000800 */
[C---:B------:R-:W-:Y:S05]  /*35c0*/  HMMA.16816.F32.BF16 R68, R112.reuse, R72, RZ ;  /* 0x000000487044723c */ /* 0x040fea00000418ff */
[----:B------:R-:W3:Y:S01]  /*35d0*/  MUFU.EX2 R133, R133 ;  /* 0x0000008500857308 */ /* 0x000ee20000000800 */
[----:B------:R-:W-:Y:S01]  /*35e0*/  HMMA.16816.F32.BF16 R76, R112, R80, RZ ;  /* 0x00000050704c723c */ /* 0x000fe200000418ff */
[----:B-1----:R-:W-:Y:S01]  /*35f0*/  F2FP.BF16.F32.PACK_AB R137, R145, R152 ;  /* 0x000000989189723e */ /* 0x002fe200000010ff */
[----:B------:R-:W-:-:S04]  /*3600*/  FADD.FTZ R152, R152, R153 ;  /* 0x0000009998987221 */ /* 0x000fc80000010000 */
[----:B------:R-:W-:Y:S01]  /*3610*/  HMMA.16816.F32.BF16 R84, R112, R88, RZ ;  /* 0x000000587054723c */ /* 0x000fe200000418ff */
[----:B------:R-:W-:Y:S01]  /*3620*/  MUFU.EX2 R159, R159 ;  /* 0x0000009f009f7308 */ /* 0x000fe20000000800 */
[----:B------:R-:W-:-:S04]  /*3630*/  FADD.FTZ R145, R145, R152 ;  /* 0x0000009891917221 */ /* 0x000fc80000010000 */
[C---:B------:R-:W-:Y:S03]  /*3640*/  HMMA.16816.F32.BF16 R92, R112.reuse, R96, RZ ;  /* 0x00000060705c723c */ /* 0x040fe600000418ff */
[----:B------:R-:W1:Y:S01]  /*3650*/  MUFU.EX2 R162, R162 ;  /* 0x000000a200a27308 */ /* 0x000e620000000800 */
[----:B---3--:R-:W-:Y:S02]  /*3660*/  F2FP.BF16.F32.PACK_AB R139, R133, R134 ;  /* 0x00000086858b723e */ /* 0x008fe400000010ff */
[C---:B------:R-:W-:Y:S05]  /*3670*/  HMMA.16816.F32.BF16 R100, R112.reuse, R120, RZ ;  /* 0x000000787064723c */ /* 0x040fea00000418ff */
[----:B------:R-:W-:Y:S01]  /*3680*/  MUFU.EX2 R161, R161 ;  /* 0x000000a100a17308 */ /* 0x000fe20000000800 */
[C---:B------:R-:W-:Y:S06]  /*3690*/  HMMA.16816.F32.BF16 R104, R112.reuse, R116, RZ ;  /* 0x000000747068723c */ /* 0x040fec00000418ff */
[C---:B------:R-:W-:Y:S01]  /*36a0*/  HMMA.16816.F32.BF16 R124, R112.reuse, R126, RZ ;  /* 0x0000007e707c723c */ /* 0x040fe200000418ff */
[----:B------:R-:W-:Y:S05]  /*36b0*/  MUFU.EX2 R164, R164 ;  /* 0x000000a400a47308 */ /* 0x000fea0000000800 */
[C---:B------:R-:W-:Y:S03]  /*36c0*/  HMMA.16816.F32.BF16 R40, R112.reuse, R42, RZ ;  /* 0x0000002a7028723c */ /* 0x040fe600000418ff */
[----:B------:R-:W-:Y:S03]  /*36d0*/  MUFU.EX2 R163, R163 ;  /* 0x000000a300a37308 */ /* 0x000fe60000000800 */
[C---:B------:R-:W-:Y:S05]  /*36e0*/  HMMA.16816.F32.BF16 R56, R112.reuse, R58, RZ ;  /* 0x0000003a7038723c */ /* 0x040fea00000418ff */
[----:B------:R-:W3:Y:S01]  /*36f0*/  MUFU.EX2 R166, R166 ;  /* 0x000000a600a67308 */ /* 0x000ee20000000800 */
[C---:B------:R-:W-:Y:S06]  /*3700*/  HMMA.16816.F32.BF16 R64, R112.reuse, R66, RZ ;  /* 0x000000427040723c */ /* 0x040fec00000418ff */
[C---:B------:R-:W-:Y:S01]  /*3710*/  HMMA.16816.F32.BF16 R72, R112.reuse, R74, RZ ;  /* 0x0000004a7048723c */ /* 0x040fe200000418ff */
[----:B------:R-:W-:Y:S05]  /*3720*/  MUFU.EX2 R165, R165 ;  /* 0x000000a500a57308 */ /* 0x000fea0000000800 */
[C---:B------:R-:W-:Y:S03]  /*3730*/  HMMA.16816.F32.BF16 R80, R112.reuse, R82, RZ ;  /* 0x000000527050723c */ /* 0x040fe600000418ff */
[----:B------:R-:W5:Y:S03]  /*3740*/  MUFU.EX2 R170, R170 ;  /* 0x000000aa00aa7308 */ /* 0x000f660000000800 */
[C---:B------:R-:W-:Y:S05]  /*3750*/  HMMA.16816.F32.BF16 R88, R112.reuse, R90, RZ ;  /* 0x0000005a7058723c */ /* 0x040fea00000418ff */
[----:B------:R-:W-:Y:S01]  /*3760*/  MUFU.EX2 R177, R177 ;  /* 0x000000b100b17308 */ /* 0x000fe20000000800 */
[C---:B------:R-:W-:Y:S06]  /*3770*/  HMMA.16816.F32.BF16 R96, R112.reuse, R98, RZ ;  /* 0x000000627060723c */ /* 0x040fec00000418ff */
[C---:B------:R-:W-:Y:S01]  /*3780*/  HMMA.16816.F32.BF16 R120, R112.reuse, R122, RZ ;  /* 0x0000007a7078723c */ /* 0x040fe200000418ff */
[----:B------:R-:W5:Y:S05]  /*3790*/  MUFU.EX2 R176, R176 ;  /* 0x000000b000b07308 */ /* 0x000f6a0000000800 */
[C---:B------:R-:W-:Y:S03]  /*37a0*/  HMMA.16816.F32.BF16 R116, R112.reuse, R118, RZ ;  /* 0x000000767074723c */ /* 0x040fe600000418ff */
[----:B------:R-:W-:Y:S03]  /*37b0*/  MUFU.EX2 R174, R174 ;  /* 0x000000ae00ae7308 */ /* 0x000fe60000000800 */
[C---:B------:R-:W-:Y:S05]  /*37c0*/  HMMA.16816.F32.BF16 R108, R112.reuse, R16, RZ ;  /* 0x00000010706c723c */ /* 0x040fea00000418ff */
[----:B------:R-:W-:Y:S01]  /*37d0*/  MUFU.EX2 R213, R213 ;  /* 0x000000d500d57308 */ /* 0x000fe20000000800 */
[----:B------:R-:W-:Y:S01]  /*37e0*/  HMMA.16816.F32.BF16 R112, R112, R18, RZ ;  /* 0x000000127070723c */ /* 0x000fe200000418ff */
[----:B------:R-:W1:Y:S05]  /*37f0*/  LDSM.16.MT88.4 R16, [R192+0x14800] ;  /* 0x01480000c010783b */ /* 0x000e6a0000004200 */
[C---:B----4-:R-:W-:Y:S01]  /*3800*/  HMMA.16816.F32.BF16 R44, R136.reuse, R12, R44 ;  /* 0x0000000c882c723c */ /* 0x050fe2000004182c */
[----:B------:R-:W-:Y:S05]  /*3810*/  MUFU.EX2 R172, R172 ;  /* 0x000000ac00ac7308 */ /* 0x000fea0000000800 */
[C---:B------:R-:W-:Y:S01]  /*3820*/  HMMA.16816.F32.BF16 R48, R136.reuse, R14, R48 ;  /* 0x0000000e8830723c */ /* 0x040fe20000041830 */
[----:B------:R-:W4:Y:S02]  /*3830*/  LDSM.16.MT88.4 R12, [R196+0x16800] ;  /* 0x01680000c40c783b */ /* 0x000f240000004200 */
[----:B------:R-:W5:Y:S03]  /*3840*/  MUFU.EX2 R171, R171 ;  /* 0x000000ab00ab7308 */ /* 0x000f660000000800 */
[C---:B--2---:R-:W-:Y:S05]  /*3850*/  HMMA.16816.F32.BF16 R68, R136.reuse, R8, R68 ;  /* 0x000000088844723c */ /* 0x044fea0000041844 */
[----:B------:R-:W-:Y:S01]  /*3860*/  MUFU.EX2 R169, R169 ;  /* 0x000000a900a97308 */ /* 0x000fe20000000800 */
[C---:B------:R-:W-:Y:S01]  /*3870*/  HMMA.16816.F32.BF16 R72, R136.reuse, R10, R72 ;  /* 0x0000000a8848723c */ /* 0x040fe20000041848 */
[----:B------:R-:W2:Y:S05]  /*3880*/  LDSM.16.MT88.4 R8, [R194+0x16800] ;  /* 0x01680000c208783b */ /* 0x000eaa0000004200 */
[C---:B------:R-:W-:Y:S01]  /*3890*/  HMMA.16816.F32.BF16 R76, R136.reuse, R4, R76 ;  /* 0x00000004884c723c */ /* 0x040fe2000004184c */
[----:B------:R-:W5:Y:S05]  /*38a0*/  MUFU.EX2 R168, R168 ;  /* 0x000000a800a87308 */ /* 0x000f6a0000000800 */
[C---:B------:R-:W-:Y:S01]  /*38b0*/  HMMA.16816.F32.BF16 R80, R136.reuse, R6, R80 ;  /* 0x000000068850723c */ /* 0x040fe20000041850 */
[----:B------:R-:W3:Y:S05]  /*38c0*/  LDSM.16.MT88.4 R4, [R193+0x16800] ;  /* 0x01680000c104783b */ /* 0x000eea0000004200 */
[C---:B-1----:R-:W-:Y:S06]  /*38d0*/  HMMA.16816.F32.BF16 R84, R136.reuse, R16, R84 ;  /* 0x000000108854723c */ /* 0x042fec0000041854 */
[C---:B------:R-:W-:Y:S01]  /*38e0*/  HMMA.16816.F32.BF16 R88, R136.reuse, R18, R88 ;  /* 0x000000128858723c */ /* 0x040fe20000041858 */
[----:B------:R-:W1:Y:S05]  /*38f0*/  LDSM.16.MT88.4 R16, [R193+0x13000] ;  /* 0x01300000c110783b */ /* 0x000e6a0000004200 */
[C---:B----4-:R-:W-:Y:S06]  /*3900*/  HMMA.16816.F32.BF16 R92, R136.reuse, R12, R92 ;  /* 0x0000000c885c723c */ /* 0x050fec000004185c */
[C---:B------:R-:W-:Y:S01]  /*3910*/  HMMA.16816.F32.BF16 R96, R136.reuse, R14, R96 ;  /* 0x0000000e8860723c */ /* 0x040fe20000041860 */
[----:B------:R-:W4:Y:S05]  /*3920*/  LDSM.16.MT88.4 R12, [R194+0x15000] ;  /* 0x01500000c20c783b */ /* 0x000f2a0000004200 */
[C---:B--2---:R-:W-:Y:S06]  /*3930*/  HMMA.16816.F32.BF16 R100, R136.reuse, R8, R100 ;  /* 0x000000088864723c */ /* 0x044fec0000041864 */
[C---:B------:R-:W-:Y:S01]  /*3940*/  HMMA.16816.F32.BF16 R120, R136.reuse, R10, R120 ;  /* 0x0000000a8878723c */ /* 0x040fe20000041878 */
[----:B------:R-:W2:Y:S05]  /*3950*/  LDSM.16.MT88.4 R8, [R193+0x15000] ;  /* 0x01500000c108783b */ /* 0x000eaa0000004200 */
[C---:B------:R-:W-:Y:S06]  /*3960*/  HMMA.16816.F32.BF16 R52, R136.reuse, R24, R52 ;  /* 0x000000188834723c */ /* 0x040fec0000041834 */
[C---:B------:R-:W-:Y:S01]  /*3970*/  HMMA.16816.F32.BF16 R56, R136.reuse, R26, R56 ;  /* 0x0000001a8838723c */ /* 0x040fe20000041838 */
[----:B------:R-:W2:Y:S05]  /*3980*/  LDSM.16.MT88.4 R24, [R196+0x13000] ;  /* 0x01300000c418783b */ /* 0x000eaa0000004200 */
[C---:B------:R-:W-:Y:S06]  /*3990*/  HMMA.16816.F32.BF16 R60, R136.reuse, R20, R60 ;  /* 0x00000014883c723c */ /* 0x040fec000004183c */
[C---:B------:R-:W-:Y:S01]  /*39a0*/  HMMA.16816.F32.BF16 R64, R136.reuse, R22, R64 ;  /* 0x000000168840723c */ /* 0x040fe20000041840 */
[----:B------:R-:W2:Y:S05]  /*39b0*/  LDSM.16.MT88.4 R20, [R196+0x15000] ;  /* 0x01500000c414783b */ /* 0x000eaa0000004200 */
[C---:B---3--:R-:W-:Y:S06]  /*39c0*/  HMMA.16816.F32.BF16 R104, R136.reuse, R4, R104 ;  /* 0x000000048868723c */ /* 0x048fec0000041868 */
[----:B------:R-:W-:Y:S01]  /*39d0*/  HMMA.16816.F32.BF16 R116, R136, R6, R116 ;  /* 0x000000068874723c */ /* 0x000fe20000041874 */
[----:B------:R-:W-:-:S02]  /*39e0*/  F2FP.BF16.F32.PACK_AB R4, R162, R159 ;  /* 0x0000009fa204723e */ /* 0x000fc400000010ff */
[----:B------:R-:W-:-:S03]  /*39f0*/  F2FP.BF16.F32.PACK_AB R5, R166, R163 ;  /* 0x000000a3a605723e */ /* 0x000fc600000010ff */
[----:B------:R-:W-:Y:S01]  /*3a00*/  HMMA.16816.F32.BF16 R128, R136, R32, R128 ;  /* 0x000000208880723c */ /* 0x000fe20000041880 */
[----:B------:R-:W-:Y:S02]  /*3a10*/  F2FP.BF16.F32.PACK_AB R6, R164, R161 ;  /* 0x000000a1a406723e */ /* 0x000fe400000010ff */
[----:B-----5:R-:W-:-:S03]  /*3a20*/  F2FP.BF16.F32.PACK_AB R7, R170, R165 ;  /* 0x000000a5aa07723e */ /* 0x020fc600000010ff */
[----:B------:R-:W-:Y:S01]  /*3a30*/  HMMA.16816.F32.BF16 R124, R136, R34, R124 ;  /* 0x00000022887c723c */ /* 0x000fe2000004187c */
[----:B------:R-:W-:Y:S05]  /*3a40*/  LDSM.16.MT88.4 R32, [R194+0x13000] ;  /* 0x01300000c220783b */ /* 0x000fea0000004200 */
[C---:B-1----:R-:W-:Y:S06]  /*3a50*/  HMMA.16816.F32.BF16 R44, R4.reuse, R16, R44 ;  /* 0x00000010042c723c */ /* 0x042fec000004182c */
[C---:B------:R-:W-:Y:S01]  /*3a60*/  HMMA.16816.F32.BF16 R48, R4.reuse, R18, R48 ;  /* 0x000000120430723c */ /* 0x040fe20000041830 */
[----:B------:R-:W1:Y:S05]  /*3a70*/  LDSM.16.MT88.4 R16, [R196+0x17000] ;  /* 0x01700000c410783b */ /* 0x000e6a0000004200 */
[C---:B----4-:R-:W-:Y:S06]  /*3a80*/  HMMA.16816.F32.BF16 R68, R4.reuse, R12, R68 ;  /* 0x0000000c0444723c */ /* 0x050fec0000041844 */
[C---:B------:R-:W-:Y:S01]  /*3a90*/  HMMA.16816.F32.BF16 R72, R4.reuse, R14, R72 ;  /* 0x0000000e0448723c */ /* 0x040fe20000041848 */
[----:B------:R-:W3:Y:S05]  /*3aa0*/  LDSM.16.MT88.4 R12, [R194+0x17000] ;  /* 0x01700000c20c783b */ /* 0x000eea0000004200 */
[C---:B--2---:R-:W-:Y:S06]  /*3ab0*/  HMMA.16816.F32.BF16 R76, R4.reuse, R8, R76 ;  /* 0x00000008044c723c */ /* 0x044fec000004184c */
[----:B------:R-:W-:Y:S01]  /*3ac0*/  HMMA.16816.F32.BF16 R80, R4, R10, R80 ;  /* 0x0000000a0450723c */ /* 0x000fe20000041850 */
[----:B------:R-:W2:Y:S05]  /*3ad0*/  LDSM.16.MT88.4 R8, [R193+0x17000] ;  /* 0x01700000c108783b */ /* 0x000eaa0000004200 */
[C---:B------:R-:W-:Y:S06]  /*3ae0*/  HMMA.16816.F32.BF16 R36, R136.reuse, R28, R36 ;  /* 0x0000001c8824723c */ /* 0x040fec0000041824 */
[----:B------:R-:W-:Y:S01]  /*3af0*/  HMMA.16816.F32.BF16 R40, R136, R30, R40 ;  /* 0x0000001e8828723c */ /* 0x000fe20000041828 */
[----:B------:R-:W4:Y:S05]  /*3b00*/  LDSM.16.MT88.4 R28, [R192+0x13000] ;  /* 0x01300000c01c783b */ /* 0x000f2a0000004200 */
[C---:B------:R-:W-:Y:S06]  /*3b10*/  HMMA.16816.F32.BF16 R128, R4.reuse, R24, R128 ;  /* 0x000000180480723c */ /* 0x040fec0000041880 */
[C---:B------:R-:W-:Y:S01]  /*3b20*/  HMMA.16816.F32.BF16 R124, R4.reuse, R26, R124 ;  /* 0x0000001a047c723c */ /* 0x040fe2000004187c */
[----:B------:R-:W5:Y:S05]  /*3b30*/  LDSM.16.MT88.4 R24, [R192+0x15000] ;  /* 0x01500000c018783b */ /* 0x000f6a0000004200 */
[C---:B------:R-:W-:Y:S06]  /*3b40*/  HMMA.16816.F32.BF16 R60, R4.reuse, R20, R60 ;  /* 0x00000014043c723c */ /* 0x040fec000004183c */
[C---:B------:R-:W-:Y:S01]  /*3b50*/  HMMA.16816.F32.BF16 R64, R4.reuse, R22, R64 ;  /* 0x000000160440723c */ /* 0x040fe20000041840 */
[----:B------:R-:W5:Y:S05]  /*3b60*/  LDSM.16.MT88.4 R20, [R192+0x17000] ;  /* 0x01700000c014783b */ /* 0x000f6a0000004200 */
[C---:B-1----:R-:W-:Y:S06]  /*3b70*/  HMMA.16816.F32.BF16 R92, R4.reuse, R16, R92 ;  /* 0x00000010045c723c */ /* 0x042fec000004185c */
[----:B------:R-:W-:Y:S01]  /*3b80*/  HMMA.16816.F32.BF16 R96, R4, R18, R96 ;  /* 0x000000120460723c */ /* 0x000fe20000041860 */
[----:B------:R-:W1:Y:S05]  /*3b90*/  LDSM.16.MT88.4 R16, [R196+0x13800] ;  /* 0x01380000c410783b */ /* 0x000e6a0000004200 */
[C---:B------:R-:W-:Y:S06]  /*3ba0*/  HMMA.16816.F32.BF16 R108, R136.reuse, R140, R108 ;  /* 0x0000008c886c723c */ /* 0x040fec000004186c */
[----:B------:R-:W-:Y:S01]  /*3bb0*/  HMMA.16816.F32.BF16 R112, R136, R142, R112 ;  /* 0x0000008e8870723c */ /* 0x000fe20000041870 */
[----:B------:R-:W-:Y:S04]  /*3bc0*/  LDSM.16.MT88.4 R140, [R194+0x13800] ;  /* 0x01380000c28c783b */ /* 0x000fe80000004200 */
[----:B------:R-:W-:Y:S01]  /*3bd0*/  LDSM.16.MT88.4 R136, [R193+0x13800] ;  /* 0x01380000c188783b */ /* 0x000fe20000004200 */
[C---:B---3--:R-:W-:Y:S06]  /*3be0*/  HMMA.16816.F32.BF16 R100, R4.reuse, R12, R100 ;  /* 0x0000000c0464723c */ /* 0x048fec0000041864 */
[C---:B------:R-:W-:Y:S01]  /*3bf0*/  HMMA.16816.F32.BF16 R120, R4.reuse, R14, R120 ;  /* 0x0000000e0478723c */ /* 0x040fe20000041878 */
[----:B------:R-:W3:Y:S05]  /*3c00*/  LDSM.16.MT88.4 R12, [R192+0x13800] ;  /* 0x01380000c00c783b */ /* 0x000eea0000004200 */
[C---:B--2---:R-:W-:Y:S06]  /*3c10*/  HMMA.16816.F32.BF16 R104, R4.reuse, R8, R104 ;  /* 0x000000080468723c */ /* 0x044fec0000041868 */
[C---:B------:R-:W-:Y:S01]  /*3c20*/  HMMA.16816.F32.BF16 R116, R4.reuse, R10, R116 ;  /* 0x0000000a0474723c */ /* 0x040fe20000041874 */
[----:B------:R-:W2:Y:S05]  /*3c30*/  LDSM.16.MT88.4 R8, [R192+0x15800] ;  /* 0x01580000c008783b */ /* 0x000eaa0000004200 */
[C---:B------:R-:W-:Y:S06]  /*3c40*/  HMMA.16816.F32.BF16 R36, R4.reuse, R32, R36 ;  /* 0x000000200424723c */ /* 0x040fec0000041824 */
[C---:B------:R-:W-:Y:S01]  /*3c50*/  HMMA.16816.F32.BF16 R40, R4.reuse, R34, R40 ;  /* 0x000000220428723c */ /* 0x040fe20000041828 */
[----:B------:R-:W-:Y:S05]  /*3c60*/  LDSM.16.MT88.4 R32, [R196+0x15800] ;  /* 0x01580000c420783b */ /* 0x000fea0000004200 */
[C---:B----4-:R-:W-:Y:S06]  /*3c70*/  HMMA.16816.F32.BF16 R52, R4.reuse, R28, R52 ;  /* 0x0000001c0434723c */ /* 0x050fec0000041834 */
[C---:B------:R-:W-:Y:S01]  /*3c80*/  HMMA.16816.F32.BF16 R56, R4.reuse, R30, R56 ;  /* 0x0000001e0438723c */ /* 0x040fe20000041838 */
[----:B------:R-:W-:Y:S05]  /*3c90*/  LDSM.16.MT88.4 R28, [R194+0x15800] ;  /* 0x01580000c21c783b */ /* 0x000fea0000004200 */
[C---:B-----5:R-:W-:Y:S06]  /*3ca0*/  HMMA.16816.F32.BF16 R84, R4.reuse, R24, R84 ;  /* 0x000000180454723c */ /* 0x060fec0000041854 */
[C---:B------:R-:W-:Y:S01]  /*3cb0*/  HMMA.16816.F32.BF16 R88, R4.reuse, R26, R88 ;  /* 0x0000001a0458723c */ /* 0x040fe20000041858 */
[----:B------:R-:W-:Y:S05]  /*3cc0*/  LDSM.16.MT88.4 R24, [R193+0x15800] ;  /* 0x01580000c118783b */ /* 0x000fea0000004200 */
[C---:B------:R-:W-:Y:S06]  /*3cd0*/  HMMA.16816.F32.BF16 R108, R4.reuse, R20, R108 ;  /* 0x00000014046c723c */ /* 0x040fec000004186c */
[----:B------:R-:W-:Y:S01]  /*3ce0*/  HMMA.16816.F32.BF16 R112, R4, R22, R112 ;  /* 0x000000160470723c */ /* 0x000fe20000041870 */
[----:B------:R-:W-:Y:S06]  /*3cf0*/  LDSM.16.MT88.4 R20, [R196+0x17800] ;  /* 0x01780000c414783b */ /* 0x000fec0000004200 */
[----:B------:R-:W-:-:S02]  /*3d00*/  F2FP.BF16.F32.PACK_AB R4, R176, R177 ;  /* 0x000000b1b004723e */ /* 0x000fc400000010ff */
[----:B------:R-:W-:Y:S02]  /*3d10*/  F2FP.BF16.F32.PACK_AB R5, R171, R172 ;  /* 0x000000acab05723e */ /* 0x000fe400000010ff */
[----:B------:R-:W-:Y:S02]  /*3d20*/  F2FP.BF16.F32.PACK_AB R6, R213, R174 ;  /* 0x000000aed506723e */ /* 0x000fe400000010ff */
[----:B------:R-:W-:-:S07]  /*3d30*/  F2FP.BF16.F32.PACK_AB R7, R168, R169 ;  /* 0x000000a9a807723e */ /* 0x000fce00000010ff */
[C---:B-1----:R-:W-:Y:S06]  /*3d40*/  HMMA.16816.F32.BF16 R128, R4.reuse, R16, R128 ;  /* 0x000000100480723c */ /* 0x042fec0000041880 */
[C---:B------:R-:W-:Y:S01]  /*3d50*/  HMMA.16816.F32.BF16 R124, R4.reuse, R18, R124 ;  /* 0x00000012047c723c */ /* 0x040fe2000004187c */
[----:B------:R-:W1:Y:S05]  /*3d60*/  LDSM.16.MT88.4 R16, [R194+0x17800] ;  /* 0x01780000c210783b */ /* 0x000e6a0000004200 */
[C---:B---3--:R-:W-:Y:S06]  /*3d70*/  HMMA.16816.F32.BF16 R52, R4.reuse, R12, R52 ;  /* 0x0000000c0434723c */ /* 0x048fec0000041834 */
[C---:B------:R-:W-:Y:S01]  /*3d80*/  HMMA.16816.F32.BF16 R56, R4.reuse, R14, R56 ;  /* 0x0000000e0438723c */ /* 0x040fe20000041838 */
[----:B------:R-:W3:Y:S05]  /*3d90*/  LDSM.16.MT88.4 R12, [R193+0x17800] ;  /* 0x01780000c10c783b */ /* 0x000eea0000004200 */
[C---:B--2---:R-:W-:Y:S06]  /*3da0*/  HMMA.16816.F32.BF16 R84, R4.reuse, R8, R84 ;  /* 0x000000080454723c */ /* 0x044fec0000041854 */
[C---:B------:R-:W-:Y:S01]  /*3db0*/  HMMA.16816.F32.BF16 R88, R4.reuse, R10, R88 ;  /* 0x0000000a0458723c */ /* 0x040fe20000041858 */
[----:B------:R-:W2:Y:S05]  /*3dc0*/  LDSM.16.MT88.4 R8, [R192+0x17800] ;  /* 0x01780000c008783b */ /* 0x000eaa0000004200 */
[C---:B------:R-:W-:Y:S06]  /*3dd0*/  HMMA.16816.F32.BF16 R36, R4.reuse, R140, R36 ;  /* 0x0000008c0424723c */ /* 0x040fec0000041824 */
[C---:B------:R-:W-:Y:S06]  /*3de0*/  HMMA.16816.F32.BF16 R40, R4.reuse, R142, R40 ;  /* 0x0000008e0428723c */ /* 0x040fec0000041828 */
[C---:B-1----:R-:W-:Y:S06]  /*3df0*/  HMMA.16816.F32.BF16 R100, R4.reuse, R16, R100 ;  /* 0x000000100464723c */ /* 0x042fec0000041864 */
[----:B------:R-:W-:Y:S01]  /*3e00*/  HMMA.16816.F32.BF16 R120, R4, R18, R120 ;  /* 0x000000120478723c */ /* 0x000fe20000041878 */
[----:B------:R-:W-:-:S04]  /*3e10*/  FADD.FTZ R16, R144, R147 ;  /* 0x0000009390107221 */ /* 0x000fc80000010000 */
[----:B------:R-:W-:Y:S01]  /*3e20*/  FADD.FTZ R16, R135, R16 ;  /* 0x0000001087107221 */ /* 0x000fe20000010000 */
[C---:B---3--:R-:W-:Y:S01]  /*3e30*/  HMMA.16816.F32.BF16 R104, R4.reuse, R12, R104 ;  /* 0x0000000c0468723c */ /* 0x048fe20000041868 */
[----:B------:R-:W-:Y:S02]  /*3e40*/  FADD.FTZ R18, R134, R145 ;  /* 0x0000009186127221 */ /* 0x000fe40000010000 */
[----:B------:R-:W-:Y:S02]  /*3e50*/  FADD.FTZ R159, R159, R16 ;  /* 0x000000109f9f7221 */ /* 0x000fe40000010000 */
[----:B------:R-:W-:Y:S01]  /*3e60*/  FADD.FTZ R18, R133, R18 ;  /* 0x0000001285127221 */ /* 0x000fe20000010000 */
[----:B------:R-:W-:Y:S01]  /*3e70*/  HMMA.16816.F32.BF16 R44, R4, R136, R44 ;  /* 0x00000088042c723c */ /* 0x000fe2000004182c */
[----:B------:R-:W-:Y:S02]  /*3e80*/  FADD.FTZ R162, R162, R159 ;  /* 0x0000009fa2a27221 */ /* 0x000fe40000010000 */
[----:B------:R-:W-:-:S02]  /*3e90*/  FADD.FTZ R163, R163, R18 ;  /* 0x00000012a3a37221 */ /* 0x000fc40000010000 */
[----:B------:R-:W-:Y:S01]  /*3ea0*/  FADD.FTZ R161, R161, R162 ;  /* 0x000000a2a1a17221 */ /* 0x000fe20000010000 */
[C---:B--2---:R-:W-:Y:S01]  /*3eb0*/  HMMA.16816.F32.BF16 R108, R4.reuse, R8, R108 ;  /* 0x00000008046c723c */ /* 0x044fe2000004186c */
[----:B------:R-:W-:Y:S02]  /*3ec0*/  FADD.FTZ R166, R166, R163 ;  /* 0x000000a3a6a67221 */ /* 0x000fe40000010000 */
[----:B------:R-:W-:Y:S02]  /*3ed0*/  FADD.FTZ R164, R164, R161 ;  /* 0x000000a1a4a47221 */ /* 0x000fe40000010000 */
[----:B------:R-:W-:Y:S01]  /*3ee0*/  FADD.FTZ R13, R165, R166 ;  /* 0x000000a6a50d7221 */ /* 0x000fe20000010000 */
[----:B------:R-:W-:Y:S01]  /*3ef0*/  HMMA.16816.F32.BF16 R48, R4, R138, R48 ;  /* 0x0000008a0430723c */ /* 0x000fe20000041830 */
[----:B------:R-:W-:Y:S02]  /*3f00*/  FADD.FTZ R9, R177, R164 ;  /* 0x000000a4b1097221 */ /* 0x000fe40000010000 */
[----:B------:R-:W-:-:S02]  /*3f10*/  FADD.FTZ R13, R170, R13 ;  /* 0x0000000daa0d7221 */ /* 0x000fc40000010000 */
[----:B------:R-:W-:Y:S01]  /*3f20*/  FADD.FTZ R9, R176, R9 ;  /* 0x00000009b0097221 */ /* 0x000fe20000010000 */
[C---:B------:R-:W-:Y:S01]  /*3f30*/  HMMA.16816.F32.BF16 R60, R4.reuse, R32, R60 ;  /* 0x00000020043c723c */ /* 0x040fe2000004183c */
[----:B------:R-:W-:Y:S02]  /*3f40*/  FADD.FTZ R8, R172, R13 ;  /* 0x0000000dac087221 */ /* 0x000fe40000010000 */
[----:B------:R-:W-:Y:S02]  /*3f50*/  FADD.FTZ R174, R174, R9 ;  /* 0x00000009aeae7221 */ /* 0x000fe40000010000 */
[----:B------:R-:W-:Y:S01]  /*3f60*/  FADD.FTZ R8, R171, R8 ;  /* 0x00000008ab087221 */ /* 0x000fe20000010000 */
[----:B------:R-:W-:Y:S01]  /*3f70*/  HMMA.16816.F32.BF16 R64, R4, R34, R64 ;  /* 0x000000220440723c */ /* 0x000fe20000041840 */
[----:B------:R-:W-:Y:S02]  /*3f80*/  FADD.FTZ R213, R213, R174 ;  /* 0x000000aed5d57221 */ /* 0x000fe40000010000 */
[----:B------:R-:W-:-:S03]  /*3f90*/  FADD.FTZ R169, R169, R8 ;  /* 0x00000008a9a97221 */ /* 0x000fc60000010000 */
[----:B------:R-:W-:Y:S01]  /*3fa0*/  HMMA.16816.F32.BF16 R68, R4, R28, R68 ;  /* 0x0000001c0444723c */ /* 0x000fe20000041844 */
[----:B------:R-:W-:-:S05]  /*3fb0*/  FADD.FTZ R211, R168, R169 ;  /* 0x000000a9a8d37221 */ /* 0x000fca0000010000 */
[C---:B------:R-:W-:Y:S06]  /*3fc0*/  HMMA.16816.F32.BF16 R72, R4.reuse, R30, R72 ;  /* 0x0000001e0448723c */ /* 0x040fec0000041848 */
[C---:B------:R-:W-:Y:S06]  /*3fd0*/  HMMA.16816.F32.BF16 R76, R4.reuse, R24, R76 ;  /* 0x00000018044c723c */ /* 0x040fec000004184c */
[C---:B------:R-:W-:Y:S06]  /*3fe0*/  HMMA.16816.F32.BF16 R80, R4.reuse, R26, R80 ;  /* 0x0000001a0450723c */ /* 0x040fec0000041850 */
[C---:B------:R-:W-:Y:S06]  /*3ff0*/  HMMA.16816.F32.BF16 R92, R4.reuse, R20, R92 ;  /* 0x00000014045c723c */ /* 0x040fec000004185c */
[C---:B------:R-:W-:Y:S06]  /*4000*/  HMMA.16816.F32.BF16 R96, R4.reuse, R22, R96 ;  /* 0x000000160460723c */ /* 0x040fec0000041860 */
[C---:B------:R-:W-:Y:S06]  /*4010*/  HMMA.16816.F32.BF16 R116, R4.reuse, R14, R116 ;  /* 0x0000000e0474723c */ /* 0x040fec0000041874 */
[----:B------:R-:W-:Y:S01]  /*4020*/  HMMA.16816.F32.BF16 R112, R4, R10, R112 ;  /* 0x0000000a0470723c */ /* 0x000fe20000041870 */
[----:B------:R-:W-:-:S08]  /*4030*/  NOP ;  /* 0x0000000000007918 */ /* 0x000fd00000000000 */
[----:B------:R-:W-:-:S15]  /*4040*/  @!P1 BRA `(.L_x_6) ;  /* 0x0000005800309947 */ /* 0x000fde0003800000 */
[----:B------:R-:W-:Y:S01]  /*4050*/  UIADD3 UR9, UR18, -0x2, URZ ;  /* 0xfffffffe12097890 */ /* 0x000fe2000fffe03f */
[----:B------:R-:W-:-:S04]  /*4060*/  DEPBAR.LE SB0, 0x0 ;  /* 0x000080000000791a */ /* 0x000fc80000000000 */
[----:B------:R-:W-:Y:S02]  /*4070*/  USHF.R.S32.HI UR5, URZ, 0x1f, UR9 ;  /* 0x0000001f3f057899 */ /* 0x000fe40008011409 */
[----:B------:R-:W-:Y:S02]  /*4080*/  UIMAD.WIDE.U32 UR6, UR9, UR10, URZ ;  /* 0x0000000a090672a5 */ /* 0x000fe4000f8e003f */
[----:B------:R-:W-:Y:S02]  /*4090*/  UIMAD UR5, UR5, UR10, URZ ;  /* 0x0000000a050572a4 */ /* 0x000fe4000f8e023f */
[----:B------:R-:W-:Y:S02]  /*40a0*/  USHF.L.U32 UR4, UR11, 0x6, URZ ;  /* 0x000000060b047899 */ /* 0x000fe4000800063f */
[----:B------:R-:W-:Y:S01]  /*40b0*/  UIMAD UR5, UR9, UR11, UR5 ;  /* 0x0000000b090572a4 */ /* 0x000fe2000f8e0205 */
[----:B------:R-:W-:Y:S01]  /*40c0*/  IMAD.U32 R4, RZ, RZ, UR6 ;  /* 0x00000006ff047e24 */ /* 0x000fe2000f8e00ff */
[----:B------:R-:W-:Y:S01]  /*40d0*/  UIMAD.WIDE.U32 UR24, UR10, 0x40, URZ ;  /* 0x000000400a1878a5 */ /* 0x000fe2000f8e003f */
[----:B------:R-:W-:Y:S01]  /*40e0*/  IMAD.U32 R5, RZ, RZ, UR7 ;  /* 0x00000007ff057e24 */ /* 0x000fe2000f8e00ff */
[----:B------:R-:W-:Y:S01]  /*40f0*/  UIADD3 UR5, UR7, UR5, URZ ;  /* 0x0000000507057290 */ /* 0x000fe2000fffe03f */
[----:B------:R-:W-:Y:S01]  /*4100*/  BAR.SYNC.DEFER_BLOCKING 0x0 ;  /* 0x0000000000007b1d */ /* 0x000fe20000010000 */
[----:B------:R-:W-:Y:S01]  /*4110*/  LEA R6, P0, R4, R148, 0x6 ;  /* 0x0000009404067211 */ /* 0x000fe200078030ff */
[----:B------:R-:W-:-:S03]  /*4120*/  UISETP.NE.AND UP0, UPT, UR18, 0x2, UPT ;  /* 0x000000021200788c */ /* 0x000fc6000bf05270 */
[----:B------:R-:W-:Y:S01]  /*4130*/  IMAD.U32 R5, RZ, RZ, UR5 ;  /* 0x00000005ff057e24 */ /* 0x000fe2000f8e00ff */
[----:B------:R-:W-:Y:S02]  /*4140*/  ULDC.64 UR6, c[0x0][0x220] ;  /* 0x0000880000067ab9 */ /* 0x000fe40000000a00 */
[----:B------:R-:W-:Y:S02]  /*4150*/  LEA R8, P1, R6, UR6, 0x1 ;  /* 0x0000000606087c11 */ /* 0x000fe4000f8208ff */
[----:B------:R-:W-:Y:S01]  /*4160*/  LEA.HI.X R5, R4, R207, R5, 0x6, P0 ;  /* 0x000000cf04057211 */ /* 0x000fe200000f3405 */
[----:B------:R-:W-:Y:S01]  /*4170*/  IMAD.U32 R4, RZ, RZ, UR4 ;  /* 0x00000004ff047e24 */ /* 0x000fe2000f8e00ff */
[----:B------:R-:W-:Y:S02]  /*4180*/  IADD3 R12, P0, R8, UR24, RZ ;  /* 0x00000018080c7c10 */ /* 0x000fe4000ff1e0ff */
[----:B------:R-:W-:-:S04]  /*4190*/  LEA.HI.X R9, R6, UR7, R5, 0x1, P1 ;  /* 0x0000000706097c11 */ /* 0x000fc800088f0c05 */
[----:B------:R-:W-:Y:S01]  /*41a0*/  IADD3.X R13, R9, UR25, R4, P0, !PT ;  /* 0x00000019090d7c10 */ /* 0x000fe200087fe404 */
[----:B------:R-:W-:Y:S01]  /*41b0*/  @!PT LDS RZ, [RZ] ;  /* 0x00000000fffff984 */ /* 0x000fe20000000800 */
[----:B------:R-:W-:Y:S01]  /*41c0*/  @!PT LDS RZ, [RZ] ;  /* 0x00000000fffff984 */ /* 0x000fe20000000800 */
[----:B------:R-:W-:Y:S01]  /*41d0*/  @!PT LDS RZ, [RZ] ;  /* 0x00000000fffff984 */ /* 0x000fe20000000800 */
[----:B------:R-:W-:Y:S04]  /*41e0*/  LDGSTS.E.BYPASS.LTC128B.128 [R203+0x12000], desc[UR20][R8.64] ;  /* 0x1200000008cb7fae */ /* 0x000fe8000b901d54 */
[----:B------:R-:W-:Y:S04]  /*41f0*/  LDGSTS.E.BYPASS.LTC128B.128 [R203+0x14000], desc[UR20][R8.64+0x80] ;  /* 0x1400008008cb7fae */ /* 0x000fe8000b901d54 */
[----:B------:R1:W-:Y:S04]  /*4200*/  LDGSTS.E.BYPASS.LTC128B.128 [R203+0x16000], desc[UR20][R8.64+0x100] ;  /* 0x1600010008cb7fae */ /* 0x0003e8000b901d54 */
[----:B------:R-:W-:Y:S04]  /*4210*/  LDGSTS.E.BYPASS.LTC128B.128 [R203+0x13000], desc[UR20][R12.64] ;  /* 0x130000000ccb7fae */ /* 0x000fe8000b901d54 */
[----:B------:R-:W-:Y:S04]  /*4220*/  LDGSTS.E.BYPASS.LTC128B.128 [R203+0x15000], desc[UR20][R12.64+0x80] ;  /* 0x150000800ccb7fae */ /* 0x000fe8000b901d54 */
[----:B------:R2:W-:Y:S04]  /*4230*/  LDGSTS.E.BYPASS.LTC128B.128 [R203+0x17000], desc[UR20][R12.64+0x100] ;  /* 0x170001000ccb7fae */ /* 0x0005e8000b901d54 */
[----:B------:R-:W-:Y:S04]  /*4240*/  LDSM.16.M88.4 R152, [R202] ;  /* 0x00000000ca98783b */ /* 0x000fe80000000200 */
[----:B------:R-:W3:Y:S04]  /*4250*/  LDSM.16.M88.4 R24, [R201+0xc000] ;  /* 0x00c00000c918783b */ /* 0x000ee80000000200 */
[----:B------:R-:W4:Y:S04]  /*4260*/  LDSM.16.M88.4 R16, [R201+0xc800] ;  /* 0x00c80000c910783b */ /* 0x000f280000000200 */
[----:B------:R-:W5:Y:S04]  /*4270*/  LDSM.16.M88.4 R160, [R201+0xd000] ;  /* 0x00d00000c9a0783b */ /* 0x000f680000000200 */
[----:B------:R-:W5:Y:S04]  /*4280*/  LDSM.16.M88.4 R32, [R201+0xd800] ;  /* 0x00d80000c920783b */ /* 0x000f680000000200 */
[----:B------:R-:W-:Y:S04]  /*4290*/  LDSM.16.M88.4 R140, [R200] ;  /* 0x00000000c88c783b */ /* 0x000fe80000000200 */
[----:B------:R-:W5:Y:S04]  /*42a0*/  LDSM.16.M88.4 R4, [R199] ;  /* 0x00000000c704783b */ /* 0x000f680000000200 */
[----:B-1----:R-:W1:Y:S04]  /*42b0*/  LDSM.16.M88.4 R8, [R191] ;  /* 0x00000000bf08783b */ /* 0x002e680000000200 */
[----:B------:R-:W1:Y:S04]  /*42c0*/  LDSM.16.M88.4 R144, [R190] ;  /* 0x00000000be90783b */ /* 0x000e680000000200 */
[----:B------:R-:W1:Y:S04]  /*42d0*/  LDSM.16.M88.4 R176, [R189] ;  /* 0x00000000bdb0783b */ /* 0x000e680000000200 */
[----:B--2---:R-:W-:Y:S01]  /*42e0*/  LDSM.16.M88.4 R12, [R198] ;  /* 0x00000000c60c783b */ /* 0x004fe20000000200 */
[C---:B---3--:R-:W-:Y:S03]  /*42f0*/  HMMA.16816.F32.BF16 R28, R152.reuse, R24, RZ ;  /* 0x00000018981c723c */ /* 0x048fe600000418ff */
[----:B------:R-:W2:Y:S04]  /*4300*/  LDSM.16.M88.4 R136, [R195+0xc000] ;  /* 0x00c00000c388783b */ /* 0x000ea80000000200 */
[----:B------:R-:W3:Y:S01]  /*4310*/  LDSM.16.M88.4 R172, [R195+0xc800] ;  /* 0x00c80000c3ac783b */ /* 0x000ee20000000200 */
[C---:B------:R-:W-:Y:S03]  /*4320*/  HMMA.16816.F32.BF16 R24, R152.reuse, R26, RZ ;  /* 0x0000001a9818723c */ /* 0x040fe600000418ff */
[----:B------:R-:W-:Y:S03]  /*4330*/  LDSM.16.M88.4 R168, [R195+0xd800] ;  /* 0x00d80000c3a8783b */ /* 0x000fe60000000200 */
[C---:B----4-:R-:W-:Y:S01]  /*4340*/  HMMA.16816.F32.BF16 R20, R152.reuse, R16, RZ ;  /* 0x000000109814723c */ /* 0x050fe200000418ff */
[----:B------:R-:W0:Y:S05]  /*4350*/  LDGDEPBAR ;  /* 0x00000000000079af */ /* 0x000e2a0000000000 */
[C---:B------:R-:W-:Y:S06]  /*4360*/  HMMA.16816.F32.BF16 R16, R152.reuse, R18, RZ ;  /* 0x000000129810723c */ /* 0x040fec00000418ff */
[C---:B-----5:R-:W-:Y:S06]  /*4370*/  HMMA.16816.F32.BF16 R164, R152.reuse, R160, RZ ;  /* 0x000000a098a4723c */ /* 0x060fec00000418ff */
[C---:B------:R-:W-:Y:S06]  /*4380*/  HMMA.16816.F32.BF16 R160, R152.reuse, R162, RZ ;  /* 0x000000a298a0723c */ /* 0x040fec00000418ff */
[C---:B------:R-:W-:Y:S06]  /*4390*/  HMMA.16816.F32.BF16 R156, R152.reuse, R32, RZ ;  /* 0x00000020989c723c */ /* 0x040fec00000418ff */
[----:B------:R-:W-:Y:S01]  /*43a0*/  HMMA.16816.F32.BF16 R152, R152, R34, RZ ;  /* 0x000000229898723c */ /* 0x000fe200000418ff */
[----:B------:R-:W-:Y:S05]  /*43b0*/  LDSM.16.M88.4 R32, [R197] ;  /* 0x00000000c520783b */ /* 0x000fea0000000200 */
[C---:B------:R-:W-:Y:S06]  /*43c0*/  HMMA.16816.F32.BF16 R28, R140.reuse, R4, R28 ;  /* 0x000000048c1c723c */ /* 0x040fec000004181c */
[C---:B------:R-:W-:Y:S01]  /*43d0*/  HMMA.16816.F32.BF16 R24, R140.reuse, R6, R24 ;  /* 0x000000068c18723c */ /* 0x040fe20000041818 */
[----:B------:R-:W4:Y:S05]  /*43e0*/  LDSM.16.M88.4 R4, [R195+0xd000] ;  /* 0x00d00000c304783b */ /* 0x000f2a0000000200 */
[C---:B-1----:R-:W-:Y:S06]  /*43f0*/  HMMA.16816.F32.BF16 R20, R140.reuse, R8, R20 ;  /* 0x000000088c14723c */ /* 0x042fec0000041814 */
[C---:B------:R-:W-:Y:S01]  /*4400*/  HMMA.16816.F32.BF16 R16, R140.reuse, R10, R16 ;  /* 0x0000000a8c10723c */ /* 0x040fe20000041810 */
[----:B------:R-:W1:Y:S05]  /*4410*/  LDSM.16.M88.4 R8, [R188] ;  /* 0x00000000bc08783b */ /* 0x000e6a0000000200 */
[C---:B------:R-:W-:Y:S06]  /*4420*/  HMMA.16816.F32.BF16 R164, R140.reuse, R144, R164 ;  /* 0x000000908ca4723c */ /* 0x040fec00000418a4 */
[C---:B------:R-:W-:Y:S01]  /*4430*/  HMMA.16816.F32.BF16 R160, R140.reuse, R146, R160 ;  /* 0x000000928ca0723c */ /* 0x040fe200000418a0 */
[----:B------:R-:W5:Y:S05]  /*4440*/  LDSM.16.M88.4 R144, [R188+0x800] ;  /* 0x00080000bc90783b */ /* 0x000f6a0000000200 */
[C---:B------:R-:W-:Y:S06]  /*4450*/  HMMA.16816.F32.BF16 R156, R140.reuse, R176, R156 ;  /* 0x000000b08c9c723c */ /* 0x040fec000004189c */
[----:B------:R-:W-:Y:S01]  /*4460*/  HMMA.16816.F32.BF16 R152, R140, R178, R152 ;  /* 0x000000b28c98723c */ /* 0x000fe20000041898 */
[----:B------:R-:W5:Y:S04]  /*4470*/  LDSM.16.M88.4 R140, [R188+0x1000] ;  /* 0x00100000bc8c783b */ /* 0x000f680000000200 */
[----:B------:R-:W-:Y:S01]  /*4480*/  LDSM.16.M88.4 R176, [R201+0xf800] ;  /* 0x00f80000c9b0783b */ /* 0x000fe20000000200 */
[C---:B--2---:R-:W-:Y:S06]  /*4490*/  HMMA.16816.F32.BF16 R28, R12.reuse, R136, R28 ;  /* 0x000000880c1c723c */ /* 0x044fec000004181c */
[C---:B------:R-:W-:Y:S01]  /*44a0*/  HMMA.16816.F32.BF16 R24, R12.reuse, R138, R24 ;  /* 0x0000008a0c18723c */ /* 0x040fe20000041818 */
[----:B------:R-:W2:Y:S05]  /*44b0*/  LDSM.16.M88.4 R136, [R188+0x1800] ;  /* 0x00180000bc88783b */ /* 0x000eaa0000000200 */
[C---:B---3--:R-:W-:Y:S06]  /*44c0*/  HMMA.16816.F32.BF16 R20, R12.reuse, R172, R20 ;  /* 0x000000ac0c14723c */ /* 0x048fec0000041814 */
[C---:B------:R-:W-:Y:S01]  /*44d0*/  HMMA.16816.F32.BF16 R16, R12.reuse, R174, R16 ;  /* 0x000000ae0c10723c */ /* 0x040fe20000041810 */
[----:B------:R-:W-:Y:S05]  /*44e0*/  LDSM.16.M88.4 R172, [R202+0x4000] ;  /* 0x00400000caac783b */ /* 0x000fea0000000200 */
[C---:B----4-:R-:W-:Y:S06]  /*44f0*/  HMMA.16816.F32.BF16 R164, R12.reuse, R4, R164 ;  /* 0x000000040ca4723c */ /* 0x050fec00000418a4 */
[C---:B------:R-:W-:Y:S01]  /*4500*/  HMMA.16816.F32.BF16 R160, R12.reuse, R6, R160 ;  /* 0x000000060ca0723c */ /* 0x040fe200000418a0 */
[----:B------:R-:W3:Y:S05]  /*4510*/  LDSM.16.M88.4 R4, [R201+0xe000] ;  /* 0x00e00000c904783b */ /* 0x000eea0000000200 */
[C---:B------:R-:W-:Y:S06]  /*4520*/  HMMA.16816.F32.BF16 R156, R12.reuse, R168, R156 ;  /* 0x000000a80c9c723c */ /* 0x040fec000004189c */
[----:B------:R-:W-:Y:S01]  /*4530*/  HMMA.16816.F32.BF16 R152, R12, R170, R152 ;  /* 0x000000aa0c98723c */ /* 0x000fe20000041898 */
[----:B------:R-:W4:Y:S04]  /*4540*/  LDSM.16.M88.4 R12, [R201+0xe800] ;  /* 0x00e80000c90c783b */ /* 0x000f280000000200 */
[----:B------:R-:W-:Y:S01]  /*4550*/  LDSM.16.M88.4 R168, [R184] ;  /* 0x00000000b8a8783b */ /* 0x000fe20000000200 */
[C---:B-1----:R-:W-:Y:S06]  /*4560*/  HMMA.16816.F32.BF16 R28, R32.reuse, R8, R28 ;  /* 0x00000008201c723c */ /* 0x042fec000004181c */
[C---:B------:R-:W-:Y:S01]  /*4570*/  HMMA.16816.F32.BF16 R24, R32.reuse, R10, R24 ;  /* 0x0000000a2018723c */ /* 0x040fe20000041818 */
[----:B------:R-:W1:Y:S05]  /*4580*/  LDSM.16.M88.4 R8, [R201+0xf000] ;  /* 0x00f00000c908783b */ /* 0x000e6a0000000200 */
[C---:B-----5:R-:W-:Y:S06]  /*4590*/  HMMA.16816.F32.BF16 R20, R32.reuse, R144, R20 ;  /* 0x000000902014723c */ /* 0x060fec0000041814 */
[C---:B------:R-:W-:Y:S01]  /*45a0*/  HMMA.16816.F32.BF16 R16, R32.reuse, R146, R16 ;  /* 0x000000922010723c */ /* 0x040fe20000041810 */
[----:B------:R-:W-:Y:S05]  /*45b0*/  LDSM.16.M88.4 R144, [R200+0x4000] ;  /* 0x00400000c890783b */ /* 0x000fea0000000200 */
[C---:B------:R-:W-:Y:S06]  /*45c0*/  HMMA.16816.F32.BF16 R164, R32.reuse, R140, R164 ;  /* 0x0000008c20a4723c */ /* 0x040fec00000418a4 */
[C---:B------:R-:W-:Y:S01]  /*45d0*/  HMMA.16816.F32.BF16 R160, R32.reuse, R142, R160 ;  /* 0x0000008e20a0723c */ /* 0x040fe200000418a0 */
[----:B------:R-:W5:Y:S05]  /*45e0*/  LDSM.16.M88.4 R140, [R187] ;  /* 0x00000000bb8c783b */ /* 0x000f6a0000000200 */
[C---:B--2---:R-:W-:Y:S06]  /*45f0*/  HMMA.16816.F32.BF16 R156, R32.reuse, R136, R156 ;  /* 0x00000088209c723c */ /* 0x044fec000004189c */
[----:B------:R-:W-:Y:S01]  /*4600*/  HMMA.16816.F32.BF16 R152, R32, R138, R152 ;  /* 0x0000008a2098723c */ /* 0x000fe20000041898 */
[----:B------:R-:W2:Y:S04]  /*4610*/  LDSM.16.M88.4 R136, [R186] ;  /* 0x00000000ba88783b */ /* 0x000ea80000000200 */
[----:B------:R-:W-:Y:S01]  /*4620*/  LDSM.16.M88.4 R32, [R198+0x4000] ;  /* 0x00400000c620783b */ /* 0x000fe20000000200 */
[C---:B---3--:R-:W-:Y:S06]  /*4630*/  HMMA.16816.F32.BF16 R28, R172.reuse, R4, R28 ;  /* 0x00000004ac1c723c */ /* 0x048fec000004181c */
[C---:B------:R-:W-:Y:S01]  /*4640*/  HMMA.16816.F32.BF16 R24, R172.reuse, R6, R24 ;  /* 0x00000006ac18723c */ /* 0x040fe20000041818 */
[----:B------:R-:W3:Y:S05]  /*4650*/  LDSM.16.M88.4 R4, [R185] ;  /* 0x00000000b904783b */ /* 0x000eea0000000200 */
[C---:B----4-:R-:W-:Y:S06]  /*4660*/  HMMA.16816.F32.BF16 R20, R172.reuse, R12, R20 ;  /* 0x0000000cac14723c */ /* 0x050fec0000041814 */
[C---:B------:R-:W-:Y:S01]  /*4670*/  HMMA.16816.F32.BF16 R16, R172.reuse, R14, R16 ;  /* 0x0000000eac10723c */ /* 0x040fe20000041810 */
[----:B------:R-:W-:Y:S05]  /*4680*/  LDSM.16.M88.4 R12, [R195+0xe800] ;  /* 0x00e80000c30c783b */ /* 0x000fea0000000200 */
[C---:B-1----:R-:W-:Y:S06]  /*4690*/  HMMA.16816.F32.BF16 R164, R172.reuse, R8, R164 ;  /* 0x00000008aca4723c */ /* 0x042fec00000418a4 */
[C---:B------:R-:W-:Y:S01]  /*46a0*/  HMMA.16816.F32.BF16 R160, R172.reuse, R10, R160 ;  /* 0x0000000aaca0723c */ /* 0x040fe200000418a0 */
[----:B------:R-:W1:Y:S05]  /*46b0*/  LDSM.16.M88.4 R8, [R195+0xe000] ;  /* 0x00e00000c308783b */ /* 0x000e6a0000000200 */
[C---:B------:R-:W-:Y:S06]  /*46c0*/  HMMA.16816.F32.BF16 R156, R172.reuse, R176, R156 ;  /* 0x000000b0ac9c723c */ /* 0x040fec000004189c */
[----:B------:R-:W-:Y:S01]  /*46d0*/  HMMA.16816.F32.BF16 R152, R172, R178, R152 ;  /* 0x000000b2ac98723c */ /* 0x000fe20000041898 */
[----:B------:R-:W-:Y:S04]  /*46e0*/  LDSM.16.M88.4 R176, [R188+0x2000] ;  /* 0x00200000bcb0783b */ /* 0x000fe80000000200 */
[----:B------:R-:W-:Y:S01]  /*46f0*/  LDSM.16.M88.4 R172, [R188+0x2800] ;  /* 0x00280000bcac783b */ /* 0x000fe20000000200 */
[C---:B-----5:R-:W-:Y:S06]  /*4700*/  HMMA.16816.F32.BF16 R28, R144.reuse, R140, R28 ;  /* 0x0000008c901c723c */ /* 0x060fec000004181c */
[C---:B------:R-:W-:Y:S01]  /*4710*/  HMMA.16816.F32.BF16 R24, R144.reuse, R142, R24 ;  /* 0x0000008e9018723c */ /* 0x040fe20000041818 */
[----:B------:R-:W4:Y:S05]  /*4720*/  LDSM.16.M88.4 R140, [R195+0xf000] ;  /* 0x00f00000c38c783b */ /* 0x000f2a0000000200 */
[C---:B--2---:R-:W-:Y:S06]  /*4730*/  HMMA.16816.F32.BF16 R20, R144.reuse, R136, R20 ;  /* 0x000000889014723c */ /* 0x044fec0000041814 */
[C---:B------:R-:W-:Y:S01]  /*4740*/  HMMA.16816.F32.BF16 R16, R144.reuse, R138, R16 ;  /* 0x0000008a9010723c */ /* 0x040fe20000041810 */
[----:B------:R-:W2:Y:S05]  /*4750*/  LDSM.16.M88.4 R136, [R195+0xf800] ;  /* 0x00f80000c388783b */ /* 0x000eaa0000000200 */
[C---:B---3--:R-:W-:Y:S06]  /*4760*/  HMMA.16816.F32.BF16 R164, R144.reuse, R4, R164 ;  /* 0x0000000490a4723c */ /* 0x048fec00000418a4 */
[C---:B------:R-:W-:Y:S01]  /*4770*/  HMMA.16816.F32.BF16 R160, R144.reuse, R6, R160 ;  /* 0x0000000690a0723c */ /* 0x040fe200000418a0 */
[----:B------:R-:W3:Y:S05]  /*4780*/  LDSM.16.M88.4 R4, [R197+0x4000] ;  /* 0x00400000c504783b */ /* 0x000eea0000000200 */
[C---:B------:R-:W-:Y:S06]  /*4790*/  HMMA.16816.F32.BF16 R156, R144.reuse, R168, R156 ;  /* 0x000000a8909c723c */ /* 0x040fec000004189c */
[----:B------:R-:W-:Y:S01]  /*47a0*/  HMMA.16816.F32.BF16 R152, R144, R170, R152 ;  /* 0x000000aa9098723c */ /* 0x000fe20000041898 */
[----:B------:R-:W-:Y:S04]  /*47b0*/  LDSM.16.M88.4 R168, [R188+0x3800] ;  /* 0x00380000bca8783b */ /* 0x000fe80000000200 */
[----:B------:R-:W-:Y:S01]  /*47c0*/  LDSM.16.M88.4 R144, [R201+0x10000] ;  /* 0x01000000c990783b */ /* 0x000fe20000000200 */
[C---:B-1----:R-:W-:Y:S06]  /*47d0*/  HMMA.16816.F32.BF16 R28, R32.reuse, R8, R28 ;  /* 0x00000008201c723c */ /* 0x042fec000004181c */
[C---:B------:R-:W-:Y:S01]  /*47e0*/  HMMA.16816.F32.BF16 R24, R32.reuse, R10, R24 ;  /* 0x0000000a2018723c */ /* 0x040fe20000041818 */
[----:B------:R-:W1:Y:S05]  /*47f0*/  LDSM.16.M88.4 R8, [R188+0x3000] ;  /* 0x00300000bc08783b */ /* 0x000e6a0000000200 */
[C---:B------:R-:W-:Y:S06]  /*4800*/  HMMA.16816.F32.BF16 R20, R32.reuse, R12, R20 ;  /* 0x0000000c2014723c */ /* 0x040fec0000041814 */
[C---:B------:R-:W-:Y:S01]  /*4810*/  HMMA.16816.F32.BF16 R16, R32.reuse, R14, R16 ;  /* 0x0000000e2010723c */ /* 0x040fe20000041810 */
[----:B------:R-:W5:Y:S05]  /*4820*/  LDSM.16.M88.4 R12, [R202+0x8000] ;  /* 0x00800000ca0c783b */ /* 0x000f6a0000000200 */
[C---:B----4-:R-:W-:Y:S06]  /*4830*/  HMMA.16816.F32.BF16 R164, R32.reuse, R140, R164 ;  /* 0x0000008c20a4723c */ /* 0x050fec00000418a4 */
[C---:B------:R-:W-:Y:S01]  /*4840*/  HMMA.16816.F32.BF16 R160, R32.reuse, R142, R160 ;  /* 0x0000008e20a0723c */ /* 0x040fe200000418a0 */
[----:B------:R-:W4:Y:S05]  /*4850*/  LDSM.16.M88.4 R140, [R201+0x10800] ;  /* 0x01080000c98c783b */ /* 0x000f2a0000000200 */
[C---:B--2---:R-:W-:Y:S06]  /*4860*/  HMMA.16816.F32.BF16 R156, R32.reuse, R136, R156 ;  /* 0x00000088209c723c */ /* 0x044fec000004189c */
[----:B------:R-:W-:Y:S01]  /*4870*/  HMMA.16816.F32.BF16 R152, R32, R138, R152 ;  /* 0x0000008a2098723c */ /* 0x000fe20000041898 */
[----:B------:R-:W2:Y:S04]  /*4880*/  LDSM.16.M88.4 R136, [R201+0x11000] ;  /* 0x01100000c988783b */ /* 0x000ea80000000200 */
[----:B------:R-:W-:Y:S01]  /*4890*/  LDSM.16.M88.4 R32, [R201+0x11800] ;  /* 0x01180000c920783b */ /* 0x000fe20000000200 */
[C---:B---3--:R-:W-:Y:S06]  /*48a0*/  HMMA.16816.F32.BF16 R24, R4.reuse, R178, R24 ;  /* 0x000000b20418723c */ /* 0x048fec0000041818 */
[C---:B------:R-:W-:Y:S01]  /*48b0*/  HMMA.16816.F32.BF16 R28, R4.reuse, R176, R28 ;  /* 0x000000b0041c723c */ /* 0x040fe2000004181c */
[----:B------:R-:W-:Y:S05]  /*48c0*/  LDSM.16.M88.4 R176, [R200+0x8000] ;  /* 0x00800000c8b0783b */ /* 0x000fea0000000200 */
[C---:B------:R-:W-:Y:S06]  /*48d0*/  HMMA.16816.F32.BF16 R20, R4.reuse, R172, R20 ;  /* 0x000000ac0414723c */ /* 0x040fec0000041814 */
[C---:B------:R-:W-:Y:S01]  /*48e0*/  HMMA.16816.F32.BF16 R16, R4.reuse, R174, R16 ;  /* 0x000000ae0410723c */ /* 0x040fe20000041810 */
[----:B------:R-:W-:Y:S05]  /*48f0*/  LDSM.16.M88.4 R172, [R181] ;  /* 0x00000000b5ac783b */ /* 0x000fea0000000200 */
[C---:B-1----:R-:W-:Y:S06]  /*4900*/  HMMA.16816.F32.BF16 R164, R4.reuse, R8, R164 ;  /* 0x0000000804a4723c */ /* 0x042fec00000418a4 */
[C---:B------:R-:W-:Y:S01]  /*4910*/  HMMA.16816.F32.BF16 R160, R4.reuse, R10, R160 ;  /* 0x0000000a04a0723c */ /* 0x040fe200000418a0 */
[----:B------:R-:W1:Y:S05]  /*4920*/  LDSM.16.M88.4 R8, [R183] ;  /* 0x00000000b708783b */ /* 0x000e6a0000000200 */
[C---:B------:R-:W-:Y:S06]  /*4930*/  HMMA.16816.F32.BF16 R156, R4.reuse, R168, R156 ;  /* 0x000000a8049c723c */ /* 0x040fec000004189c */
[----:B------:R-:W-:Y:S01]  /*4940*/  HMMA.16816.F32.BF16 R152, R4, R170, R152 ;  /* 0x000000aa0498723c */ /* 0x000fe20000041898 */
[----:B------:R-:W3:Y:S04]  /*4950*/  LDSM.16.M88.4 R4, [R182] ;  /* 0x00000000b604783b */ /* 0x000ee80000000200 */
[----:B------:R-:W-:Y:S01]  /*4960*/  LDSM.16.M88.4 R168, [R180] ;  /* 0x00000000b4a8783b */ /* 0x000fe20000000200 */
[C---:B-----5:R-:W-:Y:S06]  /*4970*/  HMMA.16816.F32.BF16 R24, R12.reuse, R146, R24 ;  /* 0x000000920c18723c */ /* 0x060fec0000041818 */
[C---:B------:R-:W-:Y:S01]  /*4980*/  HMMA.16816.F32.BF16 R28, R12.reuse, R144, R28 ;  /* 0x000000900c1c723c */ /* 0x040fe2000004181c */
[----:B------:R-:W-:Y:S05]  /*4990*/  LDSM.16.M88.4 R144, [R198+0x8000] ;  /* 0x00800000c690783b */ /* 0x000fea0000000200 */
[C---:B----4-:R-:W-:Y:S06]  /*49a0*/  HMMA.16816.F32.BF16 R20, R12.reuse, R140, R20 ;  /* 0x0000008c0c14723c */ /* 0x050fec0000041814 */
[C---:B------:R-:W-:Y:S01]  /*49b0*/  HMMA.16816.F32.BF16 R16, R12.reuse, R142, R16 ;  /* 0x0000008e0c10723c */ /* 0x040fe20000041810 */
[----:B------:R-:W4:Y:S05]  /*49c0*/  LDSM.16.M88.4 R140, [R195+0x10000] ;  /* 0x01000000c38c783b */ /* 0x000f2a0000000200 */
[C---:B--2---:R-:W-:Y:S06]  /*49d0*/  HMMA.16816.F32.BF16 R164, R12.reuse, R136, R164 ;  /* 0x000000880ca4723c */ /* 0x044fec00000418a4 */
[----:B------:R-:W-:Y:S01]  /*49e0*/  HMMA.16816.F32.BF16 R160, R12, R138, R160 ;  /* 0x0000008a0ca0723c */ /* 0x000fe200000418a0 */
[----:B------:R-:W2:Y:S05]  /*49f0*/  LDSM.16.M88.4 R136, [R195+0x10800] ;  /* 0x01080000c388783b */ /* 0x000eaa0000000200 */
[----:B-1----:R-:W-:Y:S06]  /*4a00*/  HMMA.16816.F32.BF16 R24, R176, R10, R24 ;  /* 0x0000000ab018723c */ /* 0x002fec0000041818 */
[C---:B------:R-:W-:Y:S06]  /*4a10*/  HMMA.16816.F32.BF16 R156, R12.reuse, R32, R156 ;  /* 0x000000200c9c723c */ /* 0x040fec000004189c */
[----:B------:R-:W-:Y:S01]  /*4a20*/  HMMA.16816.F32.BF16 R152, R12, R34, R152 ;  /* 0x000000220c98723c */ /* 0x000fe20000041898 */
[----:B------:R-:W-:Y:S04]  /*4a30*/  LDSM.16.M88.4 R12, [R197+0x8000] ;  /* 0x00800000c50c783b */ /* 0x000fe80000000200 */
[----:B------:R-:W-:Y:S01]  /*4a40*/  LDSM.16.M88.4 R32, [R195+0x11000] ;  /* 0x01100000c320783b */ /* 0x000fe20000000200 */
[C---:B------:R-:W-:Y:S03]  /*4a50*/  HMMA.16816.F32.BF16 R28, R176.reuse, R8, R28 ;  /* 0x00000008b01c723c */ /* 0x040fe6000004181c */
[----:B------:R-:W1:Y:S03]  /*4a60*/  LDSM.16.M88.4 R8, [R188+0x4000] ;  /* 0x00400000bc08783b */ /* 0x000e660000000200 */
[C---:B---3--:R-:W-:Y:S06]  /*4a70*/  HMMA.16816.F32.BF16 R20, R176.reuse, R4, R20 ;  /* 0x00000004b014723c */ /* 0x048fec0000041814 */
[----:B------:R-:W-:Y:S01]  /*4a80*/  HMMA.16816.F32.BF16 R16, R176, R6, R16 ;  /* 0x00000006b010723c */ /* 0x000fe20000041810 */
[----:B------:R-:W3:Y:S05]  /*4a90*/  LDSM.16.M88.4 R4, [R188+0x4800] ;  /* 0x00480000bc04783b */ /* 0x000eea0000000200 */
[----:B----4-:R-:W-:Y:S06]  /*4aa0*/  HMMA.16816.F32.BF16 R24, R144, R142, R24 ;  /* 0x0000008e9018723c */ /* 0x010fec0000041818 */
[----:B------:R-:W-:Y:S06]  /*4ab0*/  HMMA.16816.F32.BF16 R164, R176, R172, R164 ;  /* 0x000000acb0a4723c */ /* 0x000fec00000418a4 */
[C---:B--2---:R-:W-:Y:S06]  /*4ac0*/  HMMA.16816.F32.BF16 R20, R144.reuse, R136, R20 ;  /* 0x000000889014723c */ /* 0x044fec0000041814 */
[C---:B------:R-:W-:Y:S01]  /*4ad0*/  HMMA.16816.F32.BF16 R28, R144.reuse, R140, R28 ;  /* 0x0000008c901c723c */ /* 0x040fe2000004181c */
[----:B------:R-:W-:Y:S05]  /*4ae0*/  LDSM.16.M88.4 R140, [R195+0x11800] ;  /* 0x01180000c38c783b */ /* 0x000fea0000000200 */
[----:B------:R-:W-:Y:S01]  /*4af0*/  HMMA.16816.F32.BF16 R16, R144, R138, R16 ;  /* 0x0000008a9010723c */ /* 0x000fe20000041810 */
[----:B------:R-:W2:Y:S05]  /*4b00*/  LDSM.16.M88.4 R136, [R188+0x5000] ;  /* 0x00500000bc88783b */ /* 0x000eaa0000000200 */
[C---:B-1----:R-:W-:Y:S06]  /*4b10*/  HMMA.16816.F32.BF16 R24, R12.reuse, R10, R24 ;  /* 0x0000000a0c18723c */ /* 0x042fec0000041818 */
[----:B---3--:R-:W-:Y:S01]  /*4b20*/  HMMA.16816.F32.BF16 R20, R12, R4, R20 ;  /* 0x000000040c14723c */ /* 0x008fe20000041814 */
[----:B------:R-:W-:-:S04]  /*4b30*/  IMAD.U32 R11, RZ, RZ, UR9 ;  /* 0x00000009ff0b7e24 */ /* 0x000fc8000f8e00ff */
[----:B------:R-:W-:Y:S01]  /*4b40*/  IMAD R11, R11, 0x40, R150 ;  /* 0x000000400b0b7824 */ /* 0x000fe200078e0296 */
[----:B------:R-:W-:Y:S03]  /*4b50*/  HMMA.16816.F32.BF16 R164, R144, R32, R164 ;  /* 0x0000002090a4723c */ /* 0x000fe600000418a4 */
[C---:B------:R-:W-:Y:S02]  /*4b60*/  VIADD R133, R11.reuse, 0x8 ;  /* 0x000000080b857836 */ /* 0x040fe40000000000 */
[C---:B------:R-:W-:Y:S01]  /*4b70*/  VIADD R5, R11.reuse, 0x9 ;  /* 0x000000090b057836 */ /* 0x040fe20000000000 */
[----:B------:R-:W-:Y:S01]  /*4b80*/  HMMA.16816.F32.BF16 R28, R12, R8, R28 ;  /* 0x000000080c1c723c */ /* 0x000fe2000004181c */
[----:B------:R-:W-:Y:S01]  /*4b90*/  VIADD R33, R11, 0x1 ;  /* 0x000000010b217836 */ /* 0x000fe20000000000 */
[-C--:B------:R-:W-:Y:S02]  /*4ba0*/  ISETP.GE.AND P3, PT, R133, R2.reuse, PT ;  /* 0x000000028500720c */ /* 0x080fe40003f66270 */
[----:B------:R-:W-:-:S02]  /*4bb0*/  ISETP.GE.AND P2, PT, R5, R2, PT ;  /* 0x000000020500720c */ /* 0x000fc40003f46270 */
[----:B------:R-:W-:Y:S01]  /*4bc0*/  HMMA.16816.F32.BF16 R160, R176, R174, R160 ;  /* 0x000000aeb0a0723c */ /* 0x000fe200000418a0 */
[----:B------:R-:W-:Y:S01]  /*4bd0*/  VIADD R9, R11, 0x10 ;  /* 0x000000100b097836 */ /* 0x000fe20000000000 */
[-C--:B------:R-:W-:Y:S01]  /*4be0*/  ISETP.GE.AND P5, PT, R5, R0.reuse, PT ;  /* 0x000000000500720c */ /* 0x080fe20003fa6270 */
[----:B------:R-:W-:Y:S01]  /*4bf0*/  VIADD R5, R11, 0x11 ;  /* 0x000000110b057836 */ /* 0x000fe20000000000 */
[----:B------:R-:W-:Y:S02]  /*4c00*/  ISETP.GE.AND P0, PT, R133, R0, PT ;  /* 0x000000008500720c */ /* 0x000fe40003f06270 */
[----:B------:R-:W-:Y:S01]  /*4c10*/  HMMA.16816.F32.BF16 R16, R12, R6, R16 ;  /* 0x000000060c10723c */ /* 0x000fe20000041810 */
[----:B------:R-:W-:Y:S02]  /*4c20*/  FSEL R8, R24, -INF , !P3 ;  /* 0xff80000018087808 */ /* 0x000fe40005800000 */
[C---:B------:R-:W-:Y:S02]  /*4c30*/  ISETP.GE.AND P4, PT, R9.reuse, R2, PT ;  /* 0x000000020900720c */ /* 0x040fe40003f86270 */
[----:B------:R-:W-:Y:S01]  /*4c40*/  ISETP.GE.AND P3, PT, R9, R0, PT ;  /* 0x000000000900720c */ /* 0x000fe20003f66270 */
[----:B------:R-:W-:Y:S01]  /*4c50*/  HMMA.16816.F32.BF16 R156, R176, R168, R156 ;  /* 0x000000a8b09c723c */ /* 0x000fe2000004189c */
[----:B------:R-:W-:Y:S01]  /*4c60*/  FSEL R9, R26, -INF , !P0 ;  /* 0xff8000001a097808 */ /* 0x000fe20004000000 */
[----:B------:R-:W-:Y:S01]  /*4c70*/  VIADD R7, R11, 0x19 ;  /* 0x000000190b077836 */ /* 0x000fe20000000000 */
[----:B------:R-:W-:-:S02]  /*4c80*/  FSEL R10, R25, -INF , !P2 ;  /* 0xff800000190a7808 */ /* 0x000fc40005000000 */
[C---:B------:R-:W-:Y:S01]  /*4c90*/  ISETP.GE.AND P0, PT, R5.reuse, R2, PT ;  /* 0x000000020500720c */ /* 0x040fe20003f06270 */
[----:B------:R-:W-:Y:S01]  /*4ca0*/  HMMA.16816.F32.BF16 R152, R176, R170, R152 ;  /* 0x000000aab098723c */ /* 0x000fe20000041898 */
[----:B------:R-:W-:Y:S01]  /*4cb0*/  ISETP.GE.AND P2, PT, R5, R0, PT ;  /* 0x000000000500720c */ /* 0x000fe20003f46270 */
[----:B------:R-:W-:Y:S01]  /*4cc0*/  VIADD R5, R11, 0x18 ;  /* 0x000000180b057836 */ /* 0x000fe20000000000 */
[C---:B------:R-:W-:Y:S02]  /*4cd0*/  ISETP.GE.AND P6, PT, R33.reuse, R2, PT ;  /* 0x000000022100720c */ /* 0x040fe40003fc6270 */
[----:B------:R-:W-:Y:S01]  /*4ce0*/  ISETP.GE.AND P1, PT, R33, R0, PT ;  /* 0x000000002100720c */ /* 0x000fe20003f26270 */
[----:B--2---:R-:W-:Y:S01]  /*4cf0*/  HMMA.16816.F32.BF16 R164, R12, R136, R164 ;  /* 0x000000880ca4723c */ /* 0x004fe200000418a4 */
[----:B------:R-:W-:Y:S02]  /*4d00*/  FSEL R33, R27, -INF , !P5 ;  /* 0xff8000001b217808 */ /* 0x000fe40006800000 */
[----:B------:R-:W-:-:S02]  /*4d10*/  FSEL R26, R20, -INF , !P4 ;  /* 0xff800000141a7808 */ /* 0x000fc40006000000 */
[----:B------:R-:W-:Y:S01]  /*4d20*/  FSEL R27, R22, -INF , !P3 ;  /* 0xff800000161b7808 */ /* 0x000fe20005800000 */
[C---:B------:R-:W-:Y:S01]  /*4d30*/  HMMA.16816.F32.BF16 R160, R144.reuse, R34, R160 ;  /* 0x0000002290a0723c */ /* 0x040fe200000418a0 */
[----:B------:R-:W-:Y:S01]  /*4d40*/  FSEL R20, R21, -INF , !P0 ;  /* 0xff80000015147808 */ /* 0x000fe20004000000 */
[----:B------:R-:W-:Y:S01]  /*4d50*/  VIADD R21, R11, 0x21 ;  /* 0x000000210b157836 */ /* 0x000fe20000000000 */
[C---:B------:R-:W-:Y:S02]  /*4d60*/  ISETP.GE.AND P5, PT, R5.reuse, R2, PT ;  /* 0x000000020500720c */ /* 0x040fe40003fa6270 */
[----:B------:R-:W-:Y:S01]  /*4d70*/  ISETP.GE.AND P4, PT, R5, R0, PT ;  /* 0x000000000500720c */ /* 0x000fe20003f86270 */
[----:B------:R-:W-:Y:S01]  /*4d80*/  HMMA.16816.F32.BF16 R156, R144, R140, R156 ;  /* 0x0000008c909c723c */ /* 0x000fe2000004189c */
[----:B------:R-:W-:Y:S01]  /*4d90*/  ISETP.GE.AND P3, PT, R7, R2, PT ;  /* 0x000000020700720c */ /* 0x000fe20003f66270 */
[----:B------:R-:W-:Y:S01]  /*4da0*/  VIADD R35, R11, 0x20 ;  /* 0x000000200b237836 */ /* 0x000fe20000000000 */
[----:B------:R-:W-:-:S02]  /*4db0*/  ISETP.GE.AND P0, PT, R7, R0, PT ;  /* 0x000000000700720c */ /* 0x000fc40003f06270 */
[----:B------:R-:W1:Y:S01]  /*4dc0*/  LDSM.16.M88.4 R4, [R188+0x5800] ;  /* 0x00580000bc04783b */ /* 0x000e620000000200 */
[----:B------:R-:W-:Y:S01]  /*4dd0*/  FSEL R24, R17, -INF , !P3 ;  /* 0xff80000011187808 */ /* 0x000fe20005800000 */
[----:B------:R-:W-:Y:S01]  /*4de0*/  HMMA.16816.F32.BF16 R152, R144, R142, R152 ;  /* 0x0000008e9098723c */ /* 0x000fe20000041898 */
[C---:B------:R-:W-:Y:S01]  /*4df0*/  ISETP.GE.AND P3, PT, R11.reuse, R2, PT ;  /* 0x000000020b00720c */ /* 0x040fe20003f66270 */
[----:B------:R-:W-:Y:S01]  /*4e00*/  VIADD R17, R11, 0x29 ;  /* 0x000000290b117836 */ /* 0x000fe20000000000 */
[----:B------:R-:W-:Y:S01]  /*4e10*/  FSEL R25, R23, -INF , !P2 ;  /* 0xff80000017197808 */ /* 0x000fe20005000000 */
[----:B------:R-:W-:-:S04]  /*4e20*/  DEPBAR.LE SB0, 0x0 ;  /* 0x000080000000791a */ /* 0x000fc80000000000 */
[----:B------:R-:W-:Y:S02]  /*4e30*/  FSEL R28, R28, -INF , !P3 ;  /* 0xff8000001c1c7808 */ /* 0x000fe40005800000 */
[----:B------:R-:W-:Y:S01]  /*4e40*/  FSEL R22, R16, -INF , !P5 ;  /* 0xff80000010167808 */ /* 0x000fe20006800000 */
[----:B------:R-:W-:Y:S01]  /*4e50*/  HMMA.16816.F32.BF16 R160, R12, R138, R160 ;  /* 0x0000008a0ca0723c */ /* 0x000fe200000418a0 */
[----:B------:R-:W-:Y:S01]  /*4e60*/  FSEL R23, R18, -INF , !P4 ;  /* 0xff80000012177808 */ /* 0x000fe20006000000 */
[----:B------:R-:W-:Y:S01]  /*4e70*/  BAR.SYNC.DEFER_BLOCKING 0x0 ;  /* 0x0000000000007b1d */ /* 0x000fe20000010000 */
[C---:B------:R-:W-:Y:S02]  /*4e80*/  ISETP.GE.AND P5, PT, R21.reuse, R2, PT ;  /* 0x000000021500720c */ /* 0x040fe40003fa6270 */
[----:B------:R-:W-:Y:S02]  /*4e90*/  ISETP.GE.AND P4, PT, R21, R0, PT ;  /* 0x000000001500720c */ /* 0x000fe40003f86270 */
[----:B------:R-:W-:-:S02]  /*4ea0*/  FSEL R21, R19, -INF , !P0 ;  /* 0xff80000013157808 */ /* 0x000fc40004000000 */
[----:B------:R-:W-:Y:S01]  /*4eb0*/  FSEL R32, R29, -INF , !P6 ;  /* 0xff8000001d207808 */ /* 0x000fe20007000000 */
[----:B------:R-:W-:Y:S01]  /*4ec0*/  VIADD R29, R11, 0x28 ;  /* 0x000000280b1d7836 */ /* 0x000fe20000000000 */
[----:B------:R-:W-:Y:S02]  /*4ed0*/  FMNMX.FTZ R19, R132, R28, !PT ;  /* 0x0000001c84137209 */ /* 0x000fe40007810000 */
[C---:B------:R-:W-:Y:S02]  /*4ee0*/  ISETP.GE.AND P6, PT, R35.reuse, R2, PT ;  /* 0x000000022300720c */ /* 0x040fe40003fc6270 */
[----:B------:R-:W-:Y:S02]  /*4ef0*/  FMNMX.FTZ R19, R32, R19, !PT ;  /* 0x0000001320137209 */ /* 0x000fe40007810000 */
[----:B------:R-:W-:Y:S02]  /*4f00*/  ISETP.GE.AND P2, PT, R35, R0, PT ;  /* 0x000000002300720c */ /* 0x000fe40003f46270 */
[----:B------:R-:W-:-:S02]  /*4f10*/  FMNMX.FTZ R19, R8, R19, !PT ;  /* 0x0000001308137209 */ /* 0x000fc40007810000 */
[----:B------:R-:W-:Y:S02]  /*4f20*/  FSEL R172, R164, -INF , !P6 ;  /* 0xff800000a4ac7808 */ /* 0x000fe40007000000 */
[----:B------:R-:W-:Y:S02]  /*4f30*/  FSEL R175, R166, -INF , !P2 ;  /* 0xff800000a6af7808 */ /* 0x000fe40005000000 */
[C---:B------:R-:W-:Y:S02]  /*4f40*/  ISETP.GE.AND P0, PT, R29.reuse, R2, PT ;  /* 0x000000021d00720c */ /* 0x040fe40003f06270 */
[----:B------:R-:W-:Y:S01]  /*4f50*/  ISETP.GE.AND P3, PT, R29, R0, PT ;  /* 0x000000001d00720c */ /* 0x000fe20003f66270 */
[C---:B-1----:R-:W-:Y:S01]  /*4f60*/  HMMA.16816.F32.BF16 R156, R12.reuse, R4, R156 ;  /* 0x000000040c9c723c */ /* 0x042fe2000004189c */
[C---:B------:R-:W-:Y:S02]  /*4f70*/  ISETP.GE.AND P6, PT, R17.reuse, R2, PT ;  /* 0x000000021100720c */ /* 0x040fe40003fc6270 */
[-C--:B------:R-:W-:Y:S01]  /*4f80*/  ISETP.GE.AND P2, PT, R17, R0.reuse, PT ;  /* 0x000000001100720c */ /* 0x080fe20003f46270 */
[----:B------:R-:W-:Y:S01]  /*4f90*/  VIADD R17, R11, 0x30 ;  /* 0x000000300b117836 */ /* 0x000fe20000000000 */
[----:B------:R-:W-:Y:S01]  /*4fa0*/  FMNMX.FTZ R29, R10, R19, !PT ;  /* 0x000000130a1d7209 */ /* 0x000fe20007810000 */
[----:B------:R-:W-:Y:S01]  /*4fb0*/  HMMA.16816.F32.BF16 R152, R12, R6, R152 ;  /* 0x000000060c98723c */ /* 0x000fe20000041898 */
[----:B------:R-:W-:Y:S01]  /*4fc0*/  FSEL R173, R167, -INF , !P4 ;  /* 0xff800000a7ad7808 */ /* 0x000fe20006000000 */
[C---:B------:R-:W-:Y:S01]  /*4fd0*/  VIADD R19, R11.reuse, 0x31 ;  /* 0x000000310b137836 */ /* 0x040fe20000000000 */
[----:B------:R-:W-:-:S02]  /*4fe0*/  ISETP.GE.AND P4, PT, R11, R0, PT ;  /* 0x000000000b00720c */ /* 0x000fc40003f86270 */
[----:B------:R-:W-:Y:S02]  /*4ff0*/  FSEL R136, R165, -INF , !P5 ;  /* 0xff800000a5887808 */ /* 0x000fe40006800000 */
[----:B------:R-:W-:Y:S02]  /*5000*/  FSEL R31, R31, -INF , !P1 ;  /* 0xff8000001f1f7808 */ /* 0x000fe40004800000 */
[----:B------:R-:W-:Y:S02]  /*5010*/  FMNMX.FTZ R29, R26, R29, !PT ;  /* 0x0000001d1a1d7209 */ /* 0x000fe40007810000 */
[C---:B------:R-:W-:Y:S02]  /*5020*/  ISETP.GE.AND P5, PT, R17.reuse, R2, PT ;  /* 0x000000021100720c */ /* 0x040fe40003fa6270 */
[----:B------:R-:W-:Y:S02]  /*5030*/  ISETP.GE.AND P1, PT, R17, R0, PT ;  /* 0x000000001100720c */ /* 0x000fe40003f26270 */
[----:B------:R-:W-:-:S02]  /*5040*/  FSEL R17, R30, -INF , !P4 ;  /* 0xff8000001e117808 */ /* 0x000fc40006000000 */
[----:B------:R-:W-:Y:S02]  /*5050*/  FMNMX.FTZ R5, R20, R29, !PT ;  /* 0x0000001d14057209 */ /* 0x000fe40007810000 */
[----:B------:R-:W-:Y:S02]  /*5060*/  FMNMX.FTZ R4, R3, R17, !PT ;  /* 0x0000001103047209 */ /* 0x000fe40007810000 */
[----:B------:R-:W-:Y:S02]  /*5070*/  FMNMX.FTZ R5, R22, R5, !PT ;  /* 0x0000000516057209 */ /* 0x000fe40007810000 */
[----:B------:R-:W-:Y:S02]  /*5080*/  FMNMX.FTZ R4, R31, R4, !PT ;  /* 0x000000041f047209 */ /* 0x000fe40007810000 */
[----:B------:R-:W-:Y:S02]  /*5090*/  FMNMX.FTZ R5, R24, R5, !PT ;  /* 0x0000000518057209 */ /* 0x000fe40007810000 */
[----:B------:R-:W-:-:S02]  /*50a0*/  FMNMX.FTZ R4, R9, R4, !PT ;  /* 0x0000000409047209 */ /* 0x000fc40007810000 */
[----:B------:R-:W-:Y:S02]  /*50b0*/  FMNMX.FTZ R5, R172, R5, !PT ;  /* 0x00000005ac057209 */ /* 0x000fe40007810000 */
[----:B------:R-:W-:Y:S02]  /*50c0*/  FMNMX.FTZ R4, R33, R4, !PT ;  /* 0x0000000421047209 */ /* 0x000fe40007810000 */
[----:B------:R-:W-:Y:S01]  /*50d0*/  FMNMX.FTZ R7, R136, R5, !PT ;  /* 0x0000000588077209 */ /* 0x000fe20007810000 */
[C---:B------:R-:W-:Y:S01]  /*50e0*/  VIADD R5, R11.reuse, 0x38 ;  /* 0x000000380b057836 */ /* 0x040fe20000000000 */
[----:B------:R-:W-:Y:S01]  /*50f0*/  FSEL R138, R160, -INF , !P0 ;  /* 0xff800000a08a7808 */ /* 0x000fe20004000000 */
[----:B------:R-:W-:Y:S01]  /*5100*/  VIADD R11, R11, 0x39 ;  /* 0x000000390b0b7836 */ /* 0x000fe20000000000 */
[----:B------:R-:W-:Y:S02]  /*5110*/  FMNMX.FTZ R4, R27, R4, !PT ;  /* 0x000000041b047209 */ /* 0x000fe40007810000 */
[----:B------:R-:W-:-:S02]  /*5120*/  FSEL R147, R163, -INF , !P2 ;  /* 0xff800000a3937808 */ /* 0x000fc40005000000 */
[----:B------:R-:W-:Y:S02]  /*5130*/  FSEL R174, R161, -INF , !P6 ;  /* 0xff800000a1ae7808 */ /* 0x000fe40007000000 */
[----:B------:R-:W-:Y:S02]  /*5140*/  FMNMX.FTZ R4, R25, R4, !PT ;  /* 0x0000000419047209 */ /* 0x000fe40007810000 */
[----:B------:R-:W-:Y:S02]  /*5150*/  FMNMX.FTZ R7, R138, R7, !PT ;  /* 0x000000078a077209 */ /* 0x000fe40007810000 */
[-C--:B------:R-:W-:Y:S02]  /*5160*/  ISETP.GE.AND P2, PT, R5, R2.reuse, PT ;  /* 0x000000020500720c */ /* 0x080fe40003f46270 */
        /* <DEDUP_REMOVED lines=9> */
[----:B------:R-:W-:Y:S02]  /*5200*/  FSEL R177, R162, -INF , !P3 ;  /* 0xff800000a2b17808 */ /* 0x000fe40005800000 */
[----:B------:R-:W-:Y:S02]  /*5210*/  ISETP.GE.AND P3, PT, R11, R2, PT ;  /* 0x000000020b00720c */ /* 0x000fe40003f66270 */
[----:B------:R-:W-:Y:S02]  /*5220*/  FMNMX.FTZ R12, R175, R12, !PT ;  /* 0x0000000caf0c7209 */ /* 0x000fe40007810000 */
[----:B------:R-:W-:Y:S02]  /*5230*/  FMNMX.FTZ R7, R144, R7, !PT ;  /* 0x0000000790077209 */ /* 0x000fe40007810000 */
[----:B------:R-:W-:-:S02]  /*5240*/  FSEL R140, R153, -INF , !P3 ;  /* 0xff800000998c7808 */ /* 0x000fc40005800000 */
[----:B------:R-:W-:Y:S02]  /*5250*/  FMNMX.FTZ R12, R173, R12, !PT ;  /* 0x0000000cad0c7209 */ /* 0x000fe40007810000 */
[----:B------:R-:W-:Y:S02]  /*5260*/  FMNMX.FTZ R7, R142, R7, !PT ;  /* 0x000000078e077209 */ /* 0x000fe40007810000 */
[----:B------:R-:W-:Y:S02]  /*5270*/  ISETP.GE.AND P0, PT, R19, R0, PT ;  /* 0x000000001300720c */ /* 0x000fe40003f06270 */
[----:B------:R-:W-:Y:S02]  /*5280*/  FSEL R143, R158, -INF , !P1 ;  /* 0xff8000009e8f7808 */ /* 0x000fe40004800000 */
[----:B------:R-:W-:Y:S02]  /*5290*/  FMNMX.FTZ R12, R177, R12, !PT ;  /* 0x0000000cb10c7209 */ /* 0x000fe40007810000 */
[----:B------:R-:W-:Y:S01]  /*52a0*/  FMNMX.FTZ R7, R140, R7, !PT ;  /* 0x000000078c077209 */ /* 0x000fe20007810000 */
[----:B------:R-:W-:Y:S06]  /*52b0*/  @!P2 BRA `(.L_x_7) ;  /* 0x000000000068a947 */ /* 0x000fec0003800000 */
[----:B------:R-:W-:-:S04]  /*52c0*/  UIADD3 UR5, UR18, -0x3, URZ ;  /* 0xfffffffd12057890 */ /* 0x000fc8000fffe03f */
[----:B------:R-:W-:Y:S02]  /*52d0*/  USHF.R.S32.HI UR4, URZ, 0x1f, UR5 ;  /* 0x0000001f3f047899 */ /* 0x000fe40008011405 */
[----:B------:R-:W-:Y:S02]  /*52e0*/  UIMAD.WIDE.U32 UR24, UR5, UR12, URZ ;  /* 0x0000000c051872a5 */ /* 0x000fe4000f8e003f */
[----:B------:R-:W-:-:S04]  /*52f0*/  UIMAD UR4, UR4, UR12, URZ ;  /* 0x0000000c040472a4 */ /* 0x000fc8000f8e023f */
[----:B------:R-:W-:Y:S01]  /*5300*/  UIMAD UR4, UR5, UR13, UR4 ;  /* 0x0000000d050472a4 */ /* 0x000fe2000f8e0204 */
[----:B------:R-:W-:Y:S02]  /*5310*/  IMAD.U32 R13, RZ, RZ, UR24 ;  /* 0x00000018ff0d7e24 */ /* 0x000fe4000f8e00ff */
[----:B------:R-:W-:Y:S01]  /*5320*/  IMAD.U32 R4, RZ, RZ, UR24 ;  /* 0x00000018ff047e24 */ /* 0x000fe2000f8e00ff */
[----:B------:R-:W-:Y:S02]  /*5330*/  UIADD3 UR4, UR25, UR4, URZ ;  /* 0x0000000419047290 */ /* 0x000fe4000fffe03f */
[----:B------:R-:W-:-:S04]  /*5340*/  LEA R6, P1, R13, R204, 0x6 ;  /* 0x000000cc0d067211 */ /* 0x000fc800078230ff */
[----:B------:R-:W-:Y:S01]  /*5350*/  IMAD.U32 R13, RZ, RZ, UR4 ;  /* 0x00000004ff0d7e24 */ /* 0x000fe2000f8e00ff */
[----:B------:R-:W-:Y:S02]  /*5360*/  ULDC.64 UR4, c[0x0][0x218] ;  /* 0x0000860000047ab9 */ /* 0x000fe40000000a00 */
[----:B------:R-:W-:Y:S02]  /*5370*/  LEA R14, P2, R6, UR4, 0x1 ;  /* 0x00000004060e7c11 */ /* 0x000fe4000f8408ff */
[----:B------:R-:W-:Y:S02]  /*5380*/  LEA.HI.X R13, R4, R209, R13, 0x6, P1 ;  /* 0x000000d1040d7211 */ /* 0x000fe400008f340d */
[----:B------:R-:W-:Y:S02]  /*5390*/  IADD3 R18, P1, R14, UR22, RZ ;  /* 0x000000160e127c10 */ /* 0x000fe4000ff3e0ff */
[----:B------:R-:W-:-:S04]  /*53a0*/  LEA.HI.X R15, R6, UR5, R13, 0x1, P2 ;  /* 0x00000005060f7c11 */ /* 0x000fc800090f0c0d */
[----:B------:R-:W-:Y:S01]  /*53b0*/  IADD3.X R19, R15, UR19, RZ, P1, !PT ;  /* 0x000000130f137c10 */ /* 0x000fe20008ffe4ff */
[----:B------:R-:W-:Y:S01]  /*53c0*/  @!PT LDS RZ, [RZ] ;  /* 0x00000000fffff984 */ /* 0x000fe20000000800 */
[----:B------:R-:W-:Y:S01]  /*53d0*/  @!PT LDS RZ, [RZ] ;  /* 0x00000000fffff984 */ /* 0x000fe20000000800 */
[----:B------:R-:W-:Y:S01]  /*53e0*/  @!PT LDS RZ, [RZ] ;  /* 0x00000000fffff984 */ /* 0x000fe20000000800 */
[----:B------:R1:W-:Y:S04]  /*53f0*/  LDGSTS.E.BYPASS.LTC128B.128 [R203+0xc000], desc[UR20][R14.64] ;  /* 0x0c0000000ecb7fae */ /* 0x0003e8000b901d54 */
[----:B------:R1:W-:Y:S04]  /*5400*/  LDGSTS.E.BYPASS.LTC128B.128 [R203+0xe000], desc[UR20][R14.64+0x80] ;  /* 0x0e0000800ecb7fae */ /* 0x0003e8000b901d54 */
[----:B------:R1:W-:Y:S04]  /*5410*/  LDGSTS.E.BYPASS.LTC128B.128 [R203+0x10000], desc[UR20][R14.64+0x100] ;  /* 0x100001000ecb7fae */ /* 0x0003e8000b901d54 */
[----:B------:R1:W-:Y:S04]  /*5420*/  LDGSTS.E.BYPASS.LTC128B.128 [R203+0xd000], desc[UR20][R18.64] ;  /* 0x0d00000012cb7fae */ /* 0x0003e8000b901d54 */
[----:B------:R1:W-:Y:S04]  /*5430*/  LDGSTS.E.BYPASS.LTC128B.128 [R203+0xf000], desc[UR20][R18.64+0x80] ;  /* 0x0f00008012cb7fae */ /* 0x0003e8000b901d54 */
[----:B------:R1:W-:Y:S04]  /*5440*/  LDGSTS.E.BYPASS.LTC128B.128 [R203+0x11000], desc[UR20][R18.64+0x100] ;  /* 0x1100010012cb7fae */ /* 0x0003e8000b901d54 */
[----:B------:R-:W0:Y:S02]  /*5450*/  LDGDEPBAR ;  /* 0x00000000000079af */ /* 0x000e240000000000 */
.L_x_7:
[----:B------:R-:W-:Y:S01]  /*5460*/  FMNMX.FTZ R12, R147, R12, !PT ;  /* 0x0000000c930c7209 */ /* 0x000fe20007810000 */
[----:B------:R-:W2:Y:S01]  /*5470*/  SHFL.BFLY PT, R4, R7, 0x2, 0x1f ;  /* 0x0c401f0007047f89 */ /* 0x000ea200000e0000 */
[----:B------:R-:W-:Y:S01]  /*5480*/  ISETP.GE.AND P1, PT, R5, R0, PT ;  /* 0x000000000500720c */ /* 0x000fe20003f26270 */
[----:B------:R-:W-:Y:S01]  /*5490*/  UISETP.GE.AND UP0, UPT, UR18, 0x3, UPT ;  /* 0x000000031200788c */ /* 0x000fe2000bf06270 */
[----:B------:R-:W-:Y:S02]  /*54a0*/  FSEL R141, R159, -INF , !P0 ;  /* 0xff8000009f8d7808 */ /* 0x000fe40004000000 */
[----:B------:R-:W-:Y:S02]  /*54b0*/  FMNMX.FTZ R12, R143, R12, !PT ;  /* 0x0000000c8f0c7209 */ /* 0x000fe40007810000 */
[----:B------:R-:W-:Y:S02]  /*54c0*/  ISETP.GE.AND P0, PT, R11, R0, PT ;  /* 0x000000000b00720c */ /* 0x000fe40003f06270 */
[----:B------:R-:W-:-:S02]  /*54d0*/  FSEL R163, R154, -INF , !P1 ;  /* 0xff8000009aa37808 */ /* 0x000fc40004800000 */
[----:B------:R-:W-:Y:S02]  /*54e0*/  FMNMX.FTZ R12, R141, R12, !PT ;  /* 0x0000000c8d0c7209 */ /* 0x000fe40007810000 */
[----:B------:R-:W-:Y:S02]  /*54f0*/  FSEL R161, R155, -INF , !P0 ;  /* 0xff8000009ba17808 */ /* 0x000fe40004000000 */
[----:B------:R-:W-:Y:S02]  /*5500*/  FMNMX.FTZ R6, R163, R12, !PT ;  /* 0x0000000ca3067209 */ /* 0x000fe40007810000 */
[----:B-1----:R-:W-:Y:S02]  /*5510*/  LDSM.16.MT88.4 R12, [R193+0x12000] ;  /* 0x01200000c10c783b */ /* 0x002fe40000004200 */
[----:B------:R-:W-:-:S05]  /*5520*/  FMNMX.FTZ R6, R161, R6, !PT ;  /* 0x00000006a1067209 */ /* 0x000fca0007810000 */
[----:B------:R-:W1:Y:S01]  /*5530*/  SHFL.BFLY PT, R5, R6, 0x2, 0x1f ;  /* 0x0c401f0006057f89 */ /* 0x000e6200000e0000 */
[----:B--2---:R-:W-:-:S05]  /*5540*/  FMNMX.FTZ R7, R7, R4, !PT ;  /* 0x0000000407077209 */ /* 0x004fca0007810000 */
[----:B------:R-:W2:Y:S01]  /*5550*/  SHFL.BFLY PT, R210, R7, 0x1, 0x1f ;  /* 0x0c201f0007d27f89 */ /* 0x000ea200000e0000 */
[----:B-1----:R-:W-:-:S05]  /*5560*/  FMNMX.FTZ R4, R6, R5, !PT ;  /* 0x0000000506047209 */ /* 0x002fca0007810000 */
[----:B------:R-:W1:Y:S01]  /*5570*/  SHFL.BFLY PT, R151, R4, 0x1, 0x1f ;  /* 0x0c201f0004977f89 */ /* 0x000e6200000e0000 */
[----:B--2---:R-:W-:-:S04]  /*5580*/  FMNMX.FTZ R210, R7, R210, !PT ;  /* 0x000000d207d27209 */ /* 0x004fc80007810000 */
[C---:B------:R-:W-:Y:S01]  /*5590*/  FSETP.NEU.FTZ.AND P1, PT, R210.reuse, -INF , PT ;  /* 0xff800000d200780b */ /* 0x040fe20003f3d000 */
[----:B------:R-:W-:-:S03]  /*55a0*/  FMUL.FTZ R145, R210, UR8 ;  /* 0x00000008d2917c20 */ /* 0x000fc60008410000 */
[----:B------:R-:W-:Y:S02]  /*55b0*/  FSEL R5, R210, RZ, P1 ;  /* 0x000000ffd2057208 */ /* 0x000fe40000800000 */
[----:B------:R-:W-:-:S05]  /*55c0*/  FSEL R145, R145, RZ, P1 ;  /* 0x000000ff91917208 */ /* 0x000fca0000800000 */
[--C-:B------:R-:W-:Y:S01]  /*55d0*/  FFMA.FTZ R158, R28, UR8, -R145.reuse ;  /* 0x000000081c9e7c23 */ /* 0x100fe20008010891 */
[--C-:B------:R-:W-:Y:S01]  /*55e0*/  FFMA.FTZ R157, R32, UR8, -R145.reuse ;  /* 0x00000008209d7c23 */ /* 0x100fe20008010891 */
[--C-:B------:R-:W-:Y:S01]  /*55f0*/  FFMA.FTZ R156, R8, UR8, -R145.reuse ;  /* 0x00000008089c7c23 */ /* 0x100fe20008010891 */
[--C-:B------:R-:W-:Y:S01]  /*5600*/  FFMA.FTZ R155, R10, UR8, -R145.reuse ;  /* 0x000000080a9b7c23 */ /* 0x100fe20008010891 */
[--C-:B------:R-:W-:Y:S01]  /*5610*/  FFMA.FTZ R164, R26, UR8, -R145.reuse ;  /* 0x000000081aa47c23 */ /* 0x100fe20008010891 */
[--C-:B------:R-:W-:Y:S01]  /*5620*/  FFMA.FTZ R166, R24, UR8, -R145.reuse ;  /* 0x0000000818a67c23 */ /* 0x100fe20008010891 */
[----:B------:R-:W-:Y:S01]  /*5630*/  MUFU.EX2 R158, R158 ;  /* 0x0000009e009e7308 */ /* 0x000fe20000000800 */
[----:B------:R-:W-:Y:S01]  /*5640*/  FFMA.FTZ R167, R20, UR8, -R145 ;  /* 0x0000000814a77c23 */ /* 0x000fe20008010891 */
[----:B-1----:R-:W-:Y:S01]  /*5650*/  FMNMX.FTZ R151, R4, R151, !PT ;  /* 0x0000009704977209 */ /* 0x002fe20007810000 */
[----:B------:R-:W-:Y:S01]  /*5660*/  FADD.FTZ R4, R132, -R5 ;  /* 0x8000000584047221 */ /* 0x000fe20000010000 */
[--C-:B------:R-:W-:Y:S01]  /*5670*/  FFMA.FTZ R165, R22, UR8, -R145.reuse ;  /* 0x0000000816a57c23 */ /* 0x100fe20008010891 */
[--C-:B------:R-:W-:Y:S01]  /*5680*/  FFMA.FTZ R179, R136, UR8, -R145.reuse ;  /* 0x0000000888b37c23 */ /* 0x100fe20008010891 */
[C---:B------:R-:W-:Y:S01]  /*5690*/  FSETP.NEU.FTZ.AND P0, PT, R151.reuse, -INF , PT ;  /* 0xff8000009700780b */ /* 0x040fe20003f1d000 */
[C---:B------:R-:W-:Y:S01]  /*56a0*/  FMUL.FTZ R162, R151.reuse, UR8 ;  /* 0x0000000897a27c20 */ /* 0x040fe20008410000 */
[----:B------:R-:W-:Y:S01]  /*56b0*/  FMUL.FTZ R160, R4, UR8 ;  /* 0x0000000804a07c20 */ /* 0x000fe20008410000 */
[----:B------:R-:W1:Y:S01]  /*56c0*/  MUFU.EX2 R157, R157 ;  /* 0x0000009d009d7308 */ /* 0x000e620000000800 */
[----:B------:R-:W-:Y:S01]  /*56d0*/  FSEL R6, R151, RZ, P0 ;  /* 0x000000ff97067208 */ /* 0x000fe20000000000 */
[--C-:B------:R-:W-:Y:S01]  /*56e0*/  FFMA.FTZ R176, R138, UR8, -R145.reuse ;  /* 0x000000088ab07c23 */ /* 0x100fe20008010891 */
[----:B------:R-:W-:Y:S01]  /*56f0*/  FSEL R162, R162, RZ, P0 ;  /* 0x000000ffa2a27208 */ /* 0x000fe20000000000 */
[----:B------:R-:W-:Y:S01]  /*5700*/  LDSM.16.MT88.4 R132, [R196+0x12800] ;  /* 0x01280000c484783b */ /* 0x000fe20000004200 */
[--C-:B------:R-:W-:Y:S01]  /*5710*/  FFMA.FTZ R215, R174, UR8, -R145.reuse ;  /* 0x00000008aed77c23 */ /* 0x100fe20008010891 */
[----:B------:R-:W-:Y:S01]  /*5720*/  FADD.FTZ R6, R3, -R6 ;  /* 0x8000000603067221 */ /* 0x000fe20000010000 */
[--C-:B------:R-:W-:Y:S01]  /*5730*/  FFMA.FTZ R172, R172, UR8, -R145.reuse ;  /* 0x00000008acac7c23 */ /* 0x100fe20008010891 */
[--C-:B------:R-:W-:Y:S01]  /*5740*/  FFMA.FTZ R154, R17, UR8, -R162.reuse ;  /* 0x00000008119a7c23 */ /* 0x100fe200080108a2 */
[--C-:B------:R-:W-:Y:S01]  /*5750*/  FFMA.FTZ R153, R31, UR8, -R162.reuse ;  /* 0x000000081f997c23 */ /* 0x100fe200080108a2 */
[----:B------:R-:W2:Y:S01]  /*5760*/  LDSM.16.MT88.4 R16, [R196+0x12000] ;  /* 0x01200000c410783b */ /* 0x000ea20000004200 */
[--C-:B------:R-:W-:Y:S01]  /*5770*/  FFMA.FTZ R152, R9, UR8, -R162.reuse ;  /* 0x0000000809987c23 */ /* 0x100fe200080108a2 */
[--C-:B------:R-:W-:Y:S01]  /*5780*/  FFMA.FTZ R159, R33, UR8, -R162.reuse ;  /* 0x00000008219f7c23 */ /* 0x100fe200080108a2 */
[----:B------:R-:W-:Y:S01]  /*5790*/  FMUL.FTZ R3, R6, UR8 ;  /* 0x0000000806037c20 */ /* 0x000fe20008410000 */
[----:B------:R-:W-:Y:S01]  /*57a0*/  MUFU.EX2 R156, R156 ;  /* 0x0000009c009c7308 */ /* 0x000fe20000000800 */
[----:B------:R-:W3:Y:S01]  /*57b0*/  LDSM.16.MT88.4 R8, [R194+0x12000] ;  /* 0x01200000c208783b */ /* 0x000ee20000004200 */
[--C-:B------:R-:W-:Y:S01]  /*57c0*/  FFMA.FTZ R168, R27, UR8, -R162.reuse ;  /* 0x000000081ba87c23 */ /* 0x100fe200080108a2 */
[----:B-1----:R-:W-:Y:S01]  /*57d0*/  F2FP.BF16.F32.PACK_AB R4, R157, R158 ;  /* 0x0000009e9d04723e */ /* 0x002fe200000010ff */
[--C-:B------:R-:W-:Y:S01]  /*57e0*/  FFMA.FTZ R171, R25, UR8, -R162.reuse ;  /* 0x0000000819ab7c23 */ /* 0x100fe200080108a2 */
[--C-:B------:R-:W-:Y:S01]  /*57f0*/  FFMA.FTZ R169, R23, UR8, -R162.reuse ;  /* 0x0000000817a97c23 */ /* 0x100fe200080108a2 */
[----:B------:R-:W-:Y:S01]  /*5800*/  LDSM.16.MT88.4 R24, [R193+0x12800] ;  /* 0x01280000c118783b */ /* 0x000fe20000004200 */
[--C-:B------:R-:W-:Y:S01]  /*5810*/  FFMA.FTZ R170, R21, UR8, -R162.reuse ;  /* 0x0000000815aa7c23 */ /* 0x100fe200080108a2 */
[----:B------:R-:W1:Y:S01]  /*5820*/  MUFU.EX2 R155, R155 ;  /* 0x0000009b009b7308 */ /* 0x000e620000000800 */
[--C-:B------:R-:W-:Y:S01]  /*5830*/  FFMA.FTZ R174, R175, UR8, -R162.reuse ;  /* 0x00000008afae7c23 */ /* 0x100fe200080108a2 */
[----:B------:R-:W-:Y:S01]  /*5840*/  LDSM.16.MT88.4 R32, [R194+0x12800] ;  /* 0x01280000c220783b */ /* 0x000fe20000004200 */
[--C-:B------:R-:W-:Y:S01]  /*5850*/  FFMA.FTZ R173, R173, UR8, -R162.reuse ;  /* 0x00000008adad7c23 */ /* 0x100fe200080108a2 */
[--C-:B------:R-:W-:Y:S01]  /*5860*/  FFMA.FTZ R175, R177, UR8, -R162.reuse ;  /* 0x00000008b1af7c23 */ /* 0x100fe200080108a2 */
[--C-:B------:R-:W-:Y:S01]  /*5870*/  FFMA.FTZ R178, R147, UR8, -R162.reuse ;  /* 0x0000000893b27c23 */ /* 0x100fe200080108a2 */
[----:B------:R-:W-:Y:S01]  /*5880*/  LDSM.16.MT88.4 R28, [R192+0x12800] ;  /* 0x01280000c01c783b */ /* 0x000fe20000004200 */
[--C-:B------:R-:W-:Y:S01]  /*5890*/  FFMA.FTZ R177, R146, UR8, -R145.reuse ;  /* 0x0000000892b17c23 */ /* 0x100fe20008010891 */
[----:B------:R-:W-:Y:S01]  /*58a0*/  MUFU.EX2 R154, R154 ;  /* 0x0000009a009a7308 */ /* 0x000fe20000000800 */
[--C-:B------:R-:W-:Y:S01]  /*58b0*/  FFMA.FTZ R212, R144, UR8, -R145.reuse ;  /* 0x0000000890d47c23 */ /* 0x100fe20008010891 */
[----:B------:R-:W-:Y:S01]  /*58c0*/  LDSM.16.MT88.4 R20, [R196+0x14800] ;  /* 0x01480000c414783b */ /* 0x000fe20000004200 */
[--C-:B------:R-:W-:Y:S01]  /*58d0*/  FFMA.FTZ R214, R142, UR8, -R145.reuse ;  /* 0x000000088ed67c23 */ /* 0x100fe20008010891 */
[----:B------:R-:W-:Y:S01]  /*58e0*/  FFMA.FTZ R217, R140, UR8, -R145 ;  /* 0x000000088cd97c23 */ /* 0x000fe20008010891 */
[--C-:B------:R-:W-:Y:S01]  /*58f0*/  FFMA.FTZ R216, R143, UR8, -R162.reuse ;  /* 0x000000088fd87c23 */ /* 0x100fe200080108a2 */
[----:B------:R-:W-:Y:S01]  /*5900*/  LDSM.16.MT88.4 R136, [R192+0x16800] ;  /* 0x01680000c088783b */ /* 0x000fe20000004200 */
[--C-:B------:R-:W-:Y:S01]  /*5910*/  FFMA.FTZ R219, R141, UR8, -R162.reuse ;  /* 0x000000088ddb7c23 */ /* 0x100fe200080108a2 */
[----:B------:R-:W4:Y:S01]  /*5920*/  MUFU.EX2 R153, R153 ;  /* 0x0000009900997308 */ /* 0x000f220000000800 */
[----:B-1----:R-:W-:Y:S01]  /*5930*/  F2FP.BF16.F32.PACK_AB R6, R155, R156 ;  /* 0x0000009c9b06723e */ /* 0x002fe200000010ff */
[----:B------:R-:W-:Y:S01]  /*5940*/  LDSM.16.MT88.4 R144, [R192+0x17000] ;  /* 0x01700000c090783b */ /* 0x000fe20000004200 */
[--C-:B------:R-:W-:Y:S01]  /*5950*/  FFMA.FTZ R163, R163, UR8, -R162.reuse ;  /* 0x00000008a3a37c23 */ /* 0x100fe200080108a2 */
[----:B------:R-:W-:Y:S01]  /*5960*/  FFMA.FTZ R162, R161, UR8, -R162 ;  /* 0x00000008a1a27c23 */ /* 0x000fe200080108a2 */
[----:B------:R-:W-:Y:S01]  /*5970*/  PLOP3.LUT P0, PT, PT, PT, UP0, 0x80, 0x0 ;  /* 0x000000000000781c */ /* 0x000fe20003f0f008 */
[----:B------:R-:W-:Y:S02]  /*5980*/  LDSM.16.MT88.4 R140, [R196+0x13800] ;  /* 0x01380000c48c783b */ /* 0x000fe40000004200 */
[----:B------:R-:W-:Y:S08]  /*5990*/  MUFU.EX2 R152, R152 ;  /* 0x0000009800987308 */ /* 0x000ff00000000800 */
[----:B------:R-:W1:Y:S01]  /*59a0*/  MUFU.EX2 R159, R159 ;  /* 0x0000009f009f7308 */ /* 0x000e620000000800 */
[----:B----4-:R-:W-:-:S07]  /*59b0*/  F2FP.BF16.F32.PACK_AB R5, R153, R154 ;  /* 0x0000009a9905723e */ /* 0x010fce00000010ff */
[----:B------:R-:W4:Y:S08]  /*59c0*/  MUFU.EX2 R160, R160 ;  /* 0x000000a000a07308 */ /* 0x000f300000000800 */
[----:B------:R-:W5:Y:S01]  /*59d0*/  MUFU.EX2 R3, R3 ;  /* 0x0000000300037308 */ /* 0x000f620000000800 */
[----:B-1----:R-:W-:-:S07]  /*59e0*/  F2FP.BF16.F32.PACK_AB R7, R159, R152 ;  /* 0x000000989f07723e */ /* 0x002fce00000010ff */
[----:B------:R-:W-:Y:S01]  /*59f0*/  MUFU.EX2 R164, R164 ;  /* 0x000000a400a47308 */ /* 0x000fe20000000800 */
[-C--:B----4-:R-:W-:Y:S01]  /*5a00*/  FMUL.FTZ R128, R128, R160.reuse ;  /* 0x000000a080807220 */ /* 0x090fe20000410000 */
[-C--:B------:R-:W-:Y:S01]  /*5a10*/  FMUL.FTZ R129, R129, R160.reuse ;  /* 0x000000a081817220 */ /* 0x080fe20000410000 */
[-C--:B------:R-:W-:Y:S01]  /*5a20*/  FMUL.FTZ R124, R124, R160.reuse ;  /* 0x000000a07c7c7220 */ /* 0x080fe20000410000 */
[-C--:B------:R-:W-:Y:S01]  /*5a30*/  FMUL.FTZ R125, R125, R160.reuse ;  /* 0x000000a07d7d7220 */ /* 0x080fe20000410000 */
[-C--:B------:R-:W-:Y:S01]  /*5a40*/  FMUL.FTZ R36, R36, R160.reuse ;  /* 0x000000a024247220 */ /* 0x080fe20000410000 */
[-C--:B------:R-:W-:Y:S01]  /*5a50*/  FMUL.FTZ R37, R37, R160.reuse ;  /* 0x000000a025257220 */ /* 0x080fe20000410000 */
[-C--:B------:R-:W-:Y:S01]  /*5a60*/  FMUL.FTZ R40, R40, R160.reuse ;  /* 0x000000a028287220 */ /* 0x080fe20000410000 */
[-C--:B------:R-:W-:Y:S01]  /*5a70*/  FMUL.FTZ R41, R41, R160.reuse ;  /* 0x000000a029297220 */ /* 0x080fe20000410000 */
[-C--:B-----5:R-:W-:Y:S01]  /*5a80*/  FMUL.FTZ R130, R130, R3.reuse ;  /* 0x0000000382827220 */ /* 0x0a0fe20000410000 */
[-C--:B------:R-:W-:Y:S01]  /*5a90*/  FMUL.FTZ R131, R131, R3.reuse ;  /* 0x0000000383837220 */ /* 0x080fe20000410000 */
[-C--:B------:R-:W-:Y:S01]  /*5aa0*/  FMUL.FTZ R126, R126, R3.reuse ;  /* 0x000000037e7e7220 */ /* 0x080fe20000410000 */
[-C--:B------:R-:W-:Y:S01]  /*5ab0*/  FMUL.FTZ R127, R127, R3.reuse ;  /* 0x000000037f7f7220 */ /* 0x080fe20000410000 */
[-C--:B------:R-:W-:Y:S01]  /*5ac0*/  FMUL.FTZ R38, R38, R3.reuse ;  /* 0x0000000326267220 */ /* 0x080fe20000410000 */
[-C--:B------:R-:W-:Y:S01]  /*5ad0*/  FMUL.FTZ R39, R39, R3.reuse ;  /* 0x0000000327277220 */ /* 0x080fe20000410000 */
[-C--:B------:R-:W-:Y:S01]  /*5ae0*/  FMUL.FTZ R42, R42, R3.reuse ;  /* 0x000000032a2a7220 */ /* 0x080fe20000410000 */
[-C--:B------:R-:W-:Y:S01]  /*5af0*/  FMUL.FTZ R43, R43, R3.reuse ;  /* 0x000000032b2b7220 */ /* 0x080fe20000410000 */
[C---:B--2---:R-:W-:Y:S01]  /*5b00*/  HMMA.16816.F32.BF16 R128, R4.reuse, R16, R128 ;  /* 0x000000100480723c */ /* 0x044fe20000041880 */
[-C--:B------:R-:W-:Y:S01]  /*5b10*/  FMUL.FTZ R44, R44, R160.reuse ;  /* 0x000000a02c2c7220 */ /* 0x080fe20000410000 */
[-C--:B------:R-:W-:Y:S01]  /*5b20*/  FMUL.FTZ R45, R45, R160.reuse ;  /* 0x000000a02d2d7220 */ /* 0x080fe20000410000 */
[-C--:B------:R-:W-:Y:S01]  /*5b30*/  FMUL.FTZ R48, R48, R160.reuse ;  /* 0x000000a030307220 */ /* 0x080fe20000410000 */
[-C--:B------:R-:W-:Y:S01]  /*5b40*/  FMUL.FTZ R49, R49, R160.reuse ;  /* 0x000000a031317220 */ /* 0x080fe20000410000 */
[-C--:B------:R-:W-:Y:S01]  /*5b50*/  FMUL.FTZ R46, R46, R3.reuse ;  /* 0x000000032e2e7220 */ /* 0x080fe20000410000 */
[C---:B------:R-:W-:Y:S01]  /*5b60*/  HMMA.16816.F32.BF16 R124, R4.reuse, R18, R124 ;  /* 0x00000012047c723c */ /* 0x040fe2000004187c */
[----:B------:R-:W1:Y:S01]  /*5b70*/  LDSM.16.MT88.4 R16, [R192+0x12000] ;  /* 0x01200000c010783b */ /* 0x000e620000004200 */
[-C--:B------:R-:W-:Y:S01]  /*5b80*/  FMUL.FTZ R47, R47, R3.reuse ;  /* 0x000000032f2f7220 */ /* 0x080fe20000410000 */
[-C--:B------:R-:W-:Y:S01]  /*5b90*/  FMUL.FTZ R50, R50, R3.reuse ;  /* 0x0000000332327220 */ /* 0x080fe20000410000 */
[-C--:B------:R-:W-:Y:S01]  /*5ba0*/  FMUL.FTZ R51, R51, R3.reuse ;  /* 0x0000000333337220 */ /* 0x080fe20000410000 */
[-C--:B------:R-:W-:Y:S01]  /*5bb0*/  FMUL.FTZ R52, R52, R160.reuse ;  /* 0x000000a034347220 */ /* 0x080fe20000410000 */
[C---:B---3--:R-:W-:Y:S01]  /*5bc0*/  HMMA.16816.F32.BF16 R36, R4.reuse, R8, R36 ;  /* 0x000000080424723c */ /* 0x048fe20000041824 */
[-C--:B------:R-:W-:Y:S01]  /*5bd0*/  FMUL.FTZ R53, R53, R160.reuse ;  /* 0x000000a035357220 */ /* 0x080fe20000410000 */
[-C--:B------:R-:W-:Y:S01]  /*5be0*/  FMUL.FTZ R56, R56, R160.reuse ;  /* 0x000000a038387220 */ /* 0x080fe20000410000 */
[-C--:B------:R-:W-:Y:S01]  /*5bf0*/  FMUL.FTZ R57, R57, R160.reuse ;  /* 0x000000a039397220 */ /* 0x080fe20000410000 */
[-C--:B------:R-:W-:Y:S01]  /*5c00*/  FMUL.FTZ R54, R54, R3.reuse ;  /* 0x0000000336367220 */ /* 0x080fe20000410000 */
[-C--:B------:R-:W-:Y:S01]  /*5c10*/  FMUL.FTZ R55, R55, R3.reuse ;  /* 0x0000000337377220 */ /* 0x080fe20000410000 */
[C---:B------:R-:W-:Y:S01]  /*5c20*/  HMMA.16816.F32.BF16 R40, R4.reuse, R10, R40 ;  /* 0x0000000a0428723c */ /* 0x040fe20000041828 */
[----:B------:R-:W2:Y:S01]  /*5c30*/  LDSM.16.MT88.4 R8, [R196+0x14000] ;  /* 0x01400000c408783b */ /* 0x000ea20000004200 */
[-C--:B------:R-:W-:Y:S01]  /*5c40*/  FMUL.FTZ R58, R58, R3.reuse ;  /* 0x000000033a3a7220 */ /* 0x080fe20000410000 */
[-C--:B------:R-:W-:Y:S01]  /*5c50*/  FMUL.FTZ R59, R59, R3.reuse ;  /* 0x000000033b3b7220 */ /* 0x080fe20000410000 */
[-C--:B------:R-:W-:Y:S01]  /*5c60*/  FMUL.FTZ R60, R60, R160.reuse ;  /* 0x000000a03c3c7220 */ /* 0x080fe20000410000 */
[-C--:B------:R-:W-:Y:S01]  /*5c70*/  FMUL.FTZ R61, R61, R160.reuse ;  /* 0x000000a03d3d7220 */ /* 0x080fe20000410000 */
[C---:B------:R-:W-:Y:S01]  /*5c80*/  HMMA.16816.F32.BF16 R44, R4.reuse, R12, R44 ;  /* 0x0000000c042c723c */ /* 0x040fe2000004182c */
[-C--:B------:R-:W-:Y:S01]  /*5c90*/  FMUL.FTZ R64, R64, R160.reuse ;  /* 0x000000a040407220 */ /* 0x080fe20000410000 */
[-C--:B------:R-:W-:Y:S01]  /*5ca0*/  FMUL.FTZ R65, R65, R160.reuse ;  /* 0x000000a041417220 */ /* 0x080fe20000410000 */
[-C--:B------:R-:W-:Y:S01]  /*5cb0*/  FMUL.FTZ R62, R62, R3.reuse ;  /* 0x000000033e3e7220 */ /* 0x080fe20000410000 */
[-C--:B------:R-:W-:Y:S01]  /*5cc0*/  FMUL.FTZ R63, R63, R3.reuse ;  /* 0x000000033f3f7220 */ /* 0x080fe20000410000 */
[-C--:B------:R-:W-:Y:S01]  /*5cd0*/  FMUL.FTZ R66, R66, R3.reuse ;  /* 0x0000000342427220 */ /* 0x080fe20000410000 */
[C---:B------:R-:W-:Y:S01]  /*5ce0*/  HMMA.16816.F32.BF16 R48, R4.reuse, R14, R48 ;  /* 0x0000000e0430723c */ /* 0x040fe20000041830 */
[----:B------:R-:W3:Y:S01]  /*5cf0*/  LDSM.16.MT88.4 R12, [R194+0x14000] ;  /* 0x01400000c20c783b */ /* 0x000ee20000004200 */
[-C--:B------:R-:W-:Y:S01]  /*5d00*/  FMUL.FTZ R67, R67, R3.reuse ;  /* 0x0000000343437220 */ /* 0x080fe20000410000 */
        /* <DEDUP_REMOVED lines=14> */
[C---:B-1----:R-:W-:Y:S01]  /*5df0*/  HMMA.16816.F32.BF16 R52, R4.reuse, R16, R52 ;  /* 0x000000100434723c */ /* 0x042fe20000041834 */
        /* <DEDUP_REMOVED lines=34> */
[----:B------:R-:W4:Y:S01]  /*6020*/  MUFU.EX2 R167, R167 ;  /* 0x000000a700a77308 */ /* 0x000f220000000800 */
[-C--:B------:R-:W-:Y:S01]  /*6030*/  FMUL.FTZ R104, R104, R160.reuse ;  /* 0x000000a068687220 */ /* 0x080fe20000410000 */
[-C--:B------:R-:W-:Y:S01]  /*6040*/  FMUL.FTZ R105, R105, R160.reuse ;  /* 0x000000a069697220 */ /* 0x080fe20000410000 */
[-C--:B------:R-:W-:Y:S01]  /*6050*/  FMUL.FTZ R106, R106, R3.reuse ;  /* 0x000000036a6a7220 */ /* 0x080fe20000410000 */
[-C--:B------:R-:W-:Y:S01]  /*6060*/  FMUL.FTZ R107, R107, R3.reuse ;  /* 0x000000036b6b7220 */ /* 0x080fe20000410000 */
[-C--:B------:R-:W-:Y:S01]  /*6070*/  FMUL.FTZ R116, R116, R160.reuse ;  /* 0x000000a074747220 */ /* 0x080fe20000410000 */
[-C--:B------:R-:W-:Y:S01]  /*6080*/  FMUL.FTZ R117, R117, R160.reuse ;  /* 0x000000a075757220 */ /* 0x080fe20000410000 */
[-C--:B------:R-:W-:Y:S01]  /*6090*/  FMUL.FTZ R118, R118, R3.reuse ;  /* 0x0000000376767220 */ /* 0x080fe20000410000 */
[----:B------:R-:W-:Y:S01]  /*60a0*/  MUFU.EX2 R165, R165 ;  /* 0x000000a500a57308 */ /* 0x000fe20000000800 */
[-C--:B------:R-:W-:Y:S01]  /*60b0*/  FMUL.FTZ R119, R119, R3.reuse ;  /* 0x0000000377777220 */ /* 0x080fe20000410000 */
[-C--:B------:R-:W-:Y:S01]  /*60c0*/  FMUL.FTZ R108, R108, R160.reuse ;  /* 0x000000a06c6c7220 */ /* 0x080fe20000410000 */
[-C--:B------:R-:W-:Y:S01]  /*60d0*/  FMUL.FTZ R109, R109, R160.reuse ;  /* 0x000000a06d6d7220 */ /* 0x080fe20000410000 */
[C---:B-1----:R-:W-:Y:S01]  /*60e0*/  HMMA.16816.F32.BF16 R76, R4.reuse, R16, R76 ;  /* 0x00000010044c723c */ /* 0x042fe2000004184c */
[-C--:B------:R-:W-:Y:S01]  /*60f0*/  FMUL.FTZ R112, R112, R160.reuse ;  /* 0x000000a070707220 */ /* 0x080fe20000410000 */
[-C--:B------:R-:W-:Y:S01]  /*6100*/  FMUL.FTZ R113, R113, R160.reuse ;  /* 0x000000a071717220 */ /* 0x080fe20000410000 */
[-C--:B------:R-:W-:Y:S01]  /*6110*/  FMUL.FTZ R110, R110, R3.reuse ;  /* 0x000000036e6e7220 */ /* 0x080fe20000410000 */
[----:B------:R-:W-:Y:S01]  /*6120*/  MUFU.EX2 R166, R166 ;  /* 0x000000a600a67308 */ /* 0x000fe20000000800 */
[-C--:B------:R-:W-:Y:S01]  /*6130*/  FMUL.FTZ R111, R111, R3.reuse ;  /* 0x000000036f6f7220 */ /* 0x080fe20000410000 */
[C---:B------:R-:W-:Y:S01]  /*6140*/  HMMA.16816.F32.BF16 R80, R4.reuse, R18, R80 ;  /* 0x000000120450723c */ /* 0x040fe20000041850 */
[----:B------:R-:W1:Y:S01]  /*6150*/  LDSM.16.MT88.4 R16, [R194+0x16000] ;  /* 0x01600000c210783b */ /* 0x000e620000004200 */
[-C--:B------:R-:W-:Y:S01]  /*6160*/  FMUL.FTZ R114, R114, R3.reuse ;  /* 0x0000000372727220 */ /* 0x080fe20000410000 */
[-C--:B------:R-:W-:Y:S01]  /*6170*/  FMUL.FTZ R115, R115, R3.reuse ;  /* 0x0000000373737220 */ /* 0x080fe20000410000 */
[----:B------:R-:W-:Y:S01]  /*6180*/  FFMA.FTZ R158, R213, R160, R158 ;  /* 0x000000a0d59e7223 */ /* 0x000fe2000001009e */
[----:B------:R-:W-:Y:S01]  /*6190*/  FFMA.FTZ R154, R211, R3, R154 ;  /* 0x00000003d39a7223 */ /* 0x000fe2000001009a */
[----:B--2---:R-:W-:Y:S01]  /*61a0*/  HMMA.16816.F32.BF16 R84, R4, R8, R84 ;  /* 0x000000080454723c */ /* 0x004fe20000041854 */
[----:B------:R-:W-:Y:S01]  /*61b0*/  MUFU.EX2 R168, R168 ;  /* 0x000000a800a87308 */ /* 0x000fe20000000800 */
[----:B------:R-:W-:Y:S01]  /*61c0*/  FADD.FTZ R157, R157, R158 ;  /* 0x0000009e9d9d7221 */ /* 0x000fe20000010000 */
[----:B------:R-:W-:-:S03]  /*61d0*/  FADD.FTZ R153, R153, R154 ;  /* 0x0000009a99997221 */ /* 0x000fc60000010000 */
[C---:B------:R-:W-:Y:S01]  /*61e0*/  HMMA.16816.F32.BF16 R88, R4.reuse, R10, R88 ;  /* 0x0000000a0458723c */ /* 0x040fe20000041858 */
[----:B------:R-:W2:Y:S01]  /*61f0*/  LDSM.16.MT88.4 R8, [R193+0x16000] ;  /* 0x01600000c108783b */ /* 0x000ea20000004200 */
[----:B------:R-:W-:Y:S01]  /*6200*/  FADD.FTZ R156, R156, R157 ;  /* 0x0000009d9c9c7221 */ /* 0x000fe20000010000 */
[----:B------:R-:W5:Y:S01]  /*6210*/  MUFU.EX2 R171, R171 ;  /* 0x000000ab00ab7308 */ /* 0x000f620000000800 */
[----:B------:R-:W-:Y:S02]  /*6220*/  FADD.FTZ R152, R152, R153 ;  /* 0x0000009998987221 */ /* 0x000fe40000010000 */
[----:B---3--:R-:W-:Y:S01]  /*6230*/  HMMA.16816.F32.BF16 R92, R4, R12, R92 ;  /* 0x0000000c045c723c */ /* 0x008fe2000004185c */
[----:B------:R-:W-:Y:S01]  /*6240*/  FADD.FTZ R155, R155, R156 ;  /* 0x0000009c9b9b7221 */ /* 0x000fe20000010000 */
[----:B------:R-:W-:-:S03]  /*6250*/  FADD.FTZ R159, R159, R152 ;  /* 0x000000989f9f7221 */ /* 0x000fc60000010000 */
[----:B------:R-:W-:Y:S01]  /*6260*/  MUFU.EX2 R169, R169 ;  /* 0x000000a900a97308 */ /* 0x000fe20000000800 */
[C---:B------:R-:W-:Y:S01]  /*6270*/  HMMA.16816.F32.BF16 R96, R4.reuse, R14, R96 ;  /* 0x0000000e0460723c */ /* 0x040fe20000041860 */
[----:B------:R-:W3:Y:S06]  /*6280*/  LDSM.16.MT88.4 R12, [R192+0x16000] ;  /* 0x01600000c00c783b */ /* 0x000eec0000004200 */
[----:B------:R-:W5:Y:S08]  /*6290*/  MUFU.EX2 R170, R170 ;  /* 0x000000aa00aa7308 */ /* 0x000f700000000800 */
[----:B------:R-:W-:Y:S01]  /*62a0*/  MUFU.EX2 R172, R172 ;  /* 0x000000ac00ac7308 */ /* 0x000fe20000000800 */
[C---:B-1----:R-:W-:Y:S06]  /*62b0*/  HMMA.16816.F32.BF16 R100, R4.reuse, R16, R100 ;  /* 0x000000100464723c */ /* 0x042fec0000041864 */
[C---:B------:R-:W-:Y:S01]  /*62c0*/  HMMA.16816.F32.BF16 R120, R4.reuse, R18, R120 ;  /* 0x000000120478723c */ /* 0x040fe20000041878 */
[----:B------:R-:W1:Y:S01]  /*62d0*/  LDSM.16.MT88.4 R16, [R194+0x14800] ;  /* 0x01480000c210783b */ /* 0x000e620000004200 */
[----:B------:R-:W1:Y:S04]  /*62e0*/  MUFU.EX2 R179, R179 ;  /* 0x000000b300b37308 */ /* 0x000e680000000800 */
[C---:B--2---:R-:W-:Y:S04]  /*62f0*/  HMMA.16816.F32.BF16 R104, R4.reuse, R8, R104 ;  /* 0x000000080468723c */ /* 0x044fe80000041868 */
[----:B------:R-:W-:Y:S02]  /*6300*/  MUFU.EX2 R176, R176 ;  /* 0x000000b000b07308 */ /* 0x000fe40000000800 */
[C---:B------:R-:W-:Y:S01]  /*6310*/  HMMA.16816.F32.BF16 R116, R4.reuse, R10, R116 ;  /* 0x0000000a0474723c */ /* 0x040fe20000041874 */
[----:B------:R-:W2:Y:S05]  /*6320*/  LDSM.16.MT88.4 R8, [R193+0x14800] ;  /* 0x01480000c108783b */ /* 0x000eaa0000004200 */
[C---:B---3--:R-:W-:Y:S01]  /*6330*/  HMMA.16816.F32.BF16 R108, R4.reuse, R12, R108 ;  /* 0x0000000c046c723c */ /* 0x048fe2000004186c */
[----:B------:R-:W-:Y:S05]  /*6340*/  MUFU.EX2 R215, R215 ;  /* 0x000000d700d77308 */ /* 0x000fea0000000800 */
[----:B------:R-:W-:Y:S01]  /*6350*/  HMMA.16816.F32.BF16 R112, R4, R14, R112 ;  /* 0x0000000e0470723c */ /* 0x000fe20000041870 */
[----:B------:R-:W3:Y:S02]  /*6360*/  LDSM.16.MT88.4 R12, [R192+0x14800] ;  /* 0x01480000c00c783b */ /* 0x000ee40000004200 */
[----:B------:R-:W-:Y:S04]  /*6370*/  MUFU.EX2 R174, R174 ;  /* 0x000000ae00ae7308 */ /* 0x000fe80000000800 */
[----:B----4-:R-:W-:Y:S01]  /*6380*/  F2FP.BF16.F32.PACK_AB R4, R167, R164 ;  /* 0x000000a4a704723e */ /* 0x010fe200000010ff */
[----:B------:R-:W-:Y:S01]  /*6390*/  FADD.FTZ R164, R164, R155 ;  /* 0x0000009ba4a47221 */ /* 0x000fe20000010000 */
[----:B-----5:R-:W-:-:S02]  /*63a0*/  F2FP.BF16.F32.PACK_AB R5, R171, R168 ;  /* 0x000000a8ab05723e */ /* 0x020fc400000010ff */
[----:B------:R-:W-:Y:S01]  /*63b0*/  F2FP.BF16.F32.PACK_AB R6, R166, R165 ;  /* 0x000000a5a606723e */ /* 0x000fe200000010ff */
[----:B------:R-:W4:Y:S01]  /*63c0*/  MUFU.EX2 R173, R173 ;  /* 0x000000ad00ad7308 */ /* 0x000f220000000800 */
[----:B------:R-:W-:Y:S01]  /*63d0*/  F2FP.BF16.F32.PACK_AB R7, R170, R169 ;  /* 0x000000a9aa07723e */ /* 0x000fe200000010ff */
[----:B------:R-:W-:-:S04]  /*63e0*/  FADD.FTZ R164, R167, R164 ;  /* 0x000000a4a7a47221 */ /* 0x000fc80000010000 */
[----:B------:R-:W-:Y:S02]  /*63f0*/  FADD.FTZ R3, R165, R164 ;  /* 0x000000a4a5037221 */ /* 0x000fe40000010000 */
[----:B------:R-:W-:Y:S01]  /*6400*/  HMMA.16816.F32.BF16 R44, R4, R24, R44 ;  /* 0x00000018042c723c */ /* 0x000fe2000004182c */
[----:B------:R-:W-:Y:S01]  /*6410*/  MUFU.EX2 R175, R175 ;  /* 0x000000af00af7308 */ /* 0x000fe20000000800 */
[----:B------:R-:W-:-:S04]  /*6420*/  FADD.FTZ R3, R166, R3 ;  /* 0x00000003a6037221 */ /* 0x000fc80000010000 */
[C---:B------:R-:W-:Y:S01]  /*6430*/  HMMA.16816.F32.BF16 R48, R4.reuse, R26, R48 ;  /* 0x0000001a0430723c */ /* 0x040fe20000041830 */
[----:B------:R-:W5:Y:S02]  /*6440*/  LDSM.16.MT88.4 R24, [R196+0x16800] ;  /* 0x01680000c418783b */ /* 0x000f640000004200 */
[----:B------:R-:W4:Y:S03]  /*6450*/  MUFU.EX2 R178, R178 ;  /* 0x000000b200b27308 */ /* 0x000f260000000800 */
[C---:B-1----:R-:W-:Y:S05]  /*6460*/  HMMA.16816.F32.BF16 R68, R4.reuse, R16, R68 ;  /* 0x000000100444723c */ /* 0x042fea0000041844 */
[----:B------:R-:W-:Y:S01]  /*6470*/  MUFU.EX2 R177, R177 ;  /* 0x000000b100b17308 */ /* 0x000fe20000000800 */
[C---:B------:R-:W-:Y:S01]  /*6480*/  HMMA.16816.F32.BF16 R72, R4.reuse, R18, R72 ;  /* 0x000000120448723c */ /* 0x040fe20000041848 */
[----:B------:R-:W1:Y:S05]  /*6490*/  LDSM.16.MT88.4 R16, [R194+0x16800] ;  /* 0x01680000c210783b */ /* 0x000e6a0000004200 */
[C---:B--2---:R-:W-:Y:S01]  /*64a0*/  HMMA.16816.F32.BF16 R76, R4.reuse, R8, R76 ;  /* 0x00000008044c723c */ /* 0x044fe2000004184c */
[----:B------:R-:W2:Y:S05]  /*64b0*/  MUFU.EX2 R212, R212 ;  /* 0x000000d400d47308 */ /* 0x000eaa0000000800 */
[C---:B------:R-:W-:Y:S01]  /*64c0*/  HMMA.16816.F32.BF16 R80, R4.reuse, R10, R80 ;  /* 0x0000000a0450723c */ /* 0x040fe20000041850 */
[----:B------:R-:W4:Y:S02]  /*64d0*/  LDSM.16.MT88.4 R8, [R193+0x16800] ;  /* 0x01680000c108783b */ /* 0x000f240000004200 */
[----:B------:R-:W-:Y:S03]  /*64e0*/  MUFU.EX2 R214, R214 ;  /* 0x000000d600d67308 */ /* 0x000fe60000000800 */
[C---:B---3--:R-:W-:Y:S05]  /*64f0*/  HMMA.16816.F32.BF16 R84, R4.reuse, R12, R84 ;  /* 0x0000000c0454723c */ /* 0x048fea0000041854 */
[----:B------:R-:W-:Y:S01]  /*6500*/  MUFU.EX2 R217, R217 ;  /* 0x000000d900d97308 */ /* 0x000fe20000000800 */
[C---:B------:R-:W-:Y:S01]  /*6510*/  HMMA.16816.F32.BF16 R88, R4.reuse, R14, R88 ;  /* 0x0000000e0458723c */ /* 0x040fe20000041858 */
[----:B------:R-:W-:Y:S05]  /*6520*/  LDSM.16.MT88.4 R12, [R193+0x15000] ;  /* 0x01500000c10c783b */ /* 0x000fea0000004200 */
[C---:B-----5:R-:W-:Y:S01]  /*6530*/  HMMA.16816.F32.BF16 R92, R4.reuse, R24, R92 ;  /* 0x00000018045c723c */ /* 0x060fe2000004185c */
[----:B------:R-:W-:Y:S05]  /*6540*/  MUFU.EX2 R216, R216 ;  /* 0x000000d800d87308 */ /* 0x000fea0000000800 */
[C---:B------:R-:W-:Y:S01]  /*6550*/  HMMA.16816.F32.BF16 R96, R4.reuse, R26, R96 ;  /* 0x0000001a0460723c */ /* 0x040fe20000041860 */
[----:B------:R-:W3:Y:S02]  /*6560*/  LDSM.16.MT88.4 R24, [R193+0x13000] ;  /* 0x01300000c118783b */ /* 0x000ee40000004200 */
[----:B------:R-:W5:Y:S03]  /*6570*/  MUFU.EX2 R219, R219 ;  /* 0x000000db00db7308 */ /* 0x000f660000000800 */
[C---:B-1----:R-:W-:Y:S05]  /*6580*/  HMMA.16816.F32.BF16 R100, R4.reuse, R16, R100 ;  /* 0x000000100464723c */ /* 0x042fea0000041864 */
[----:B------:R-:W-:Y:S01]  /*6590*/  MUFU.EX2 R163, R163 ;  /* 0x000000a300a37308 */ /* 0x000fe20000000800 */
[C---:B------:R-:W-:Y:S01]  /*65a0*/  HMMA.16816.F32.BF16 R120, R4.reuse, R18, R120 ;  /* 0x000000120478723c */ /* 0x040fe20000041878 */
[----:B------:R-:W1:Y:S05]  /*65b0*/  LDSM.16.MT88.4 R16, [R194+0x15000] ;  /* 0x01500000c210783b */ /* 0x000e6a0000004200 */
[C---:B----4-:R-:W-:Y:S01]  /*65c0*/  HMMA.16816.F32.BF16 R104, R4.reuse, R8, R104 ;  /* 0x000000080468723c */ /* 0x050fe20000041868 */
[----:B------:R-:W4:Y:S05]  /*65d0*/  MUFU.EX2 R162, R162 ;  /* 0x000000a200a27308 */ /* 0x000f2a0000000800 */
[----:B------:R-:W-:Y:S01]  /*65e0*/  HMMA.16816.F32.BF16 R116, R4, R10, R116 ;  /* 0x0000000a0474723c */ /* 0x000fe20000041874 */
[----:B------:R-:W-:Y:S01]  /*65f0*/  F2FP.BF16.F32.PACK_AB R8, R179, R172 ;  /* 0x000000acb308723e */ /* 0x000fe200000010ff */
[----:B------:R-:W-:Y:S01]  /*6600*/  FADD.FTZ R172, R172, R3 ;  /* 0x00000003acac7221 */ /* 0x000fe20000010000 */
[----:B------:R-:W-:-:S03]  /*6610*/  F2FP.BF16.F32.PACK_AB R9, R173, R174 ;  /* 0x000000aead09723e */ /* 0x000fc600000010ff */
[----:B------:R-:W-:Y:S01]  /*6620*/  HMMA.16816.F32.BF16 R128, R4, R132, R128 ;  /* 0x000000840480723c */ /* 0x000fe20000041880 */
[----:B------:R-:W-:Y:S01]  /*6630*/  F2FP.BF16.F32.PACK_AB R10, R215, R176 ;  /* 0x000000b0d70a723e */ /* 0x000fe200000010ff */
[----:B------:R-:W-:Y:S01]  /*6640*/  FADD.FTZ R179, R179, R172 ;  /* 0x000000acb3b37221 */ /* 0x000fe20000010000 */
[----:B------:R-:W-:-:S03]  /*6650*/  F2FP.BF16.F32.PACK_AB R11, R178, R175 ;  /* 0x000000afb20b723e */ /* 0x000fc600000010ff */
[----:B------:R-:W-:Y:S01]  /*6660*/  HMMA.16816.F32.BF16 R124, R4, R134, R124 ;  /* 0x00000086047c723c */ /* 0x000fe2000004187c */
[----:B------:R-:W2:Y:S01]  /*6670*/  LDSM.16.MT88.4 R132, [R196+0x13000] ;  /* 0x01300000c484783b */ /* 0x000ea20000004200 */
[----:B------:R-:W-:-:S04]  /*6680*/  FADD.FTZ R176, R176, R179 ;  /* 0x000000b3b0b07221 */ /* 0x000fc80000010000 */
[----:B------:R-:W-:Y:S01]  /*6690*/  HMMA.16816.F32.BF16 R36, R4, R32, R36 ;  /* 0x000000200424723c */ /* 0x000fe20000041824 */
[----:B------:R-:W-:-:S05]  /*66a0*/  FADD.FTZ R176, R215, R176 ;  /* 0x000000b0d7b07221 */ /* 0x000fca0000010000 */
[C---:B------:R-:W-:Y:S01]  /*66b0*/  HMMA.16816.F32.BF16 R40, R4.reuse, R34, R40 ;  /* 0x000000220428723c */ /* 0x040fe20000041828 */
[----:B------:R-:W5:Y:S05]  /*66c0*/  LDSM.16.MT88.4 R32, [R194+0x13000] ;  /* 0x01300000c220783b */ /* 0x000f6a0000004200 */
[C---:B------:R-:W-:Y:S06]  /*66d0*/  HMMA.16816.F32.BF16 R52, R4.reuse, R28, R52 ;  /* 0x0000001c0434723c */ /* 0x040fec0000041834 */
[C---:B------:R-:W-:Y:S01]  /*66e0*/  HMMA.16816.F32.BF16 R56, R4.reuse, R30, R56 ;  /* 0x0000001e0438723c */ /* 0x040fe20000041838 */
[----:B------:R-:W4:Y:S05]  /*66f0*/  LDSM.16.MT88.4 R28, [R192+0x13000] ;  /* 0x01300000c01c783b */ /* 0x000f2a0000004200 */
[C---:B------:R-:W-:Y:S06]  /*6700*/  HMMA.16816.F32.BF16 R60, R4.reuse, R20, R60 ;  /* 0x00000014043c723c */ /* 0x040fec000004183c */
[C---:B------:R-:W-:Y:S01]  /*6710*/  HMMA.16816.F32.BF16 R64, R4.reuse, R22, R64 ;  /* 0x000000160440723c */ /* 0x040fe20000041840 */
[----:B------:R-:W4:Y:S05]  /*6720*/  LDSM.16.MT88.4 R20, [R196+0x15000] ;  /* 0x01500000c414783b */ /* 0x000f2a0000004200 */
[C---:B------:R-:W-:Y:S06]  /*6730*/  HMMA.16816.F32.BF16 R108, R4.reuse, R136, R108 ;  /* 0x00000088046c723c */ /* 0x040fec000004186c */
[----:B------:R-:W-:Y:S01]  /*6740*/  HMMA.16816.F32.BF16 R112, R4, R138, R112 ;  /* 0x0000008a0470723c */ /* 0x000fe20000041870 */
[----:B------:R-:W4:Y:S04]  /*6750*/  LDSM.16.MT88.4 R4, [R192+0x15000] ;  /* 0x01500000c004783b */ /* 0x000f280000004200 */
[----:B------:R-:W-:Y:S01]  /*6760*/  LDSM.16.MT88.4 R136, [R194+0x13800] ;  /* 0x01380000c288783b */ /* 0x000fe20000004200 */
[C---:B---3--:R-:W-:Y:S06]  /*6770*/  HMMA.16816.F32.BF16 R44, R8.reuse, R24, R44 ;  /* 0x00000018082c723c */ /* 0x048fec000004182c */
[C---:B------:R-:W-:Y:S01]  /*6780*/  HMMA.16816.F32.BF16 R48, R8.reuse, R26, R48 ;  /* 0x0000001a0830723c */ /* 0x040fe20000041830 */
[----:B------:R-:W3:Y:S05]  /*6790*/  LDSM.16.MT88.4 R24, [R196+0x17000] ;  /* 0x01700000c418783b */ /* 0x000eea0000004200 */
[C---:B-1----:R-:W-:Y:S06]  /*67a0*/  HMMA.16816.F32.BF16 R68, R8.reuse, R16, R68 ;  /* 0x000000100844723c */ /* 0x042fec0000041844 */
[C---:B------:R-:W-:Y:S01]  /*67b0*/  HMMA.16816.F32.BF16 R72, R8.reuse, R18, R72 ;  /* 0x000000120848723c */ /* 0x040fe20000041848 */
[----:B------:R-:W1:Y:S05]  /*67c0*/  LDSM.16.MT88.4 R16, [R194+0x17000] ;  /* 0x01700000c210783b */ /* 0x000e6a0000004200 */
[C---:B------:R-:W-:Y:S06]  /*67d0*/  HMMA.16816.F32.BF16 R76, R8.reuse, R12, R76 ;  /* 0x0000000c084c723c */ /* 0x040fec000004184c */
[C---:B------:R-:W-:Y:S01]  /*67e0*/  HMMA.16816.F32.BF16 R80, R8.reuse, R14, R80 ;  /* 0x0000000e0850723c */ /* 0x040fe20000041850 */
[----:B------:R-:W1:Y:S05]  /*67f0*/  LDSM.16.MT88.4 R12, [R193+0x17000] ;  /* 0x01700000c10c783b */ /* 0x000e6a0000004200 */
[C---:B--2---:R-:W-:Y:S06]  /*6800*/  HMMA.16816.F32.BF16 R128, R8.reuse, R132, R128 ;  /* 0x000000840880723c */ /* 0x044fec0000041880 */
[C---:B------:R-:W-:Y:S01]  /*6810*/  HMMA.16816.F32.BF16 R124, R8.reuse, R134, R124 ;  /* 0x00000086087c723c */ /* 0x040fe2000004187c */
[----:B------:R-:W-:Y:S05]  /*6820*/  LDSM.16.MT88.4 R132, [R193+0x13800] ;  /* 0x01380000c184783b */ /* 0x000fea0000004200 */
[C---:B-----5:R-:W-:Y:S06]  /*6830*/  HMMA.16816.F32.BF16 R36, R8.reuse, R32, R36 ;  /* 0x000000200824723c */ /* 0x060fec0000041824 */
[C---:B------:R-:W-:Y:S01]  /*6840*/  HMMA.16816.F32.BF16 R40, R8.reuse, R34, R40 ;  /* 0x000000220828723c */ /* 0x040fe20000041828 */
[----:B------:R-:W-:Y:S05]  /*6850*/  LDSM.16.MT88.4 R32, [R192+0x13800] ;  /* 0x01380000c020783b */ /* 0x000fea0000004200 */
[C---:B----4-:R-:W-:Y:S06]  /*6860*/  HMMA.16816.F32.BF16 R52, R8.reuse, R28, R52 ;  /* 0x0000001c0834723c */ /* 0x050fec0000041834 */
[C---:B------:R-:W-:Y:S01]  /*6870*/  HMMA.16816.F32.BF16 R56, R8.reuse, R30, R56 ;  /* 0x0000001e0838723c */ /* 0x040fe20000041838 */
[----:B------:R-:W2:Y:S05]  /*6880*/  LDSM.16.MT88.4 R28, [R196+0x15800] ;  /* 0x01580000c41c783b */ /* 0x000eaa0000004200 */
[C---:B------:R-:W-:Y:S06]  /*6890*/  HMMA.16816.F32.BF16 R60, R8.reuse, R20, R60 ;  /* 0x00000014083c723c */ /* 0x040fec000004183c */
[C---:B------:R-:W-:Y:S01]  /*68a0*/  HMMA.16816.F32.BF16 R64, R8.reuse, R22, R64 ;  /* 0x000000160840723c */ /* 0x040fe20000041840 */
[----:B------:R-:W-:Y:S05]  /*68b0*/  LDSM.16.MT88.4 R20, [R193+0x15800] ;  /* 0x01580000c114783b */ /* 0x000fea0000004200 */
[C---:B------:R-:W-:Y:S06]  /*68c0*/  HMMA.16816.F32.BF16 R84, R8.reuse, R4, R84 ;  /* 0x000000040854723c */ /* 0x040fec0000041854 */
[----:B------:R-:W-:Y:S01]  /*68d0*/  HMMA.16816.F32.BF16 R88, R8, R6, R88 ;  /* 0x000000060858723c */ /* 0x000fe20000041858 */
[----:B------:R-:W-:Y:S01]  /*68e0*/  F2FP.BF16.F32.PACK_AB R4, R212, R177 ;  /* 0x000000b1d404723e */ /* 0x000fe200000010ff */
[----:B------:R-:W-:Y:S01]  /*68f0*/  FADD.FTZ R177, R177, R176 ;  /* 0x000000b0b1b17221 */ /* 0x000fe20000010000 */
[----:B------:R-:W-:-:S03]  /*6900*/  F2FP.BF16.F32.PACK_AB R5, R219, R216 ;  /* 0x000000d8db05723e */ /* 0x000fc600000010ff */
[----:B---3--:R-:W-:Y:S01]  /*6910*/  HMMA.16816.F32.BF16 R92, R8, R24, R92 ;  /* 0x00000018085c723c */ /* 0x008fe2000004185c */
[----:B------:R-:W-:Y:S01]  /*6920*/  F2FP.BF16.F32.PACK_AB R6, R217, R214 ;  /* 0x000000d6d906723e */ /* 0x000fe200000010ff */
[----:B------:R-:W-:Y:S01]  /*6930*/  FADD.FTZ R177, R212, R177 ;  /* 0x000000b1d4b17221 */ /* 0x000fe20000010000 */
[----:B------:R-:W-:-:S03]  /*6940*/  F2FP.BF16.F32.PACK_AB R7, R162, R163 ;  /* 0x000000a3a207723e */ /* 0x000fc600000010ff */
[----:B------:R-:W-:Y:S01]  /*6950*/  HMMA.16816.F32.BF16 R96, R8, R26, R96 ;  /* 0x0000001a0860723c */ /* 0x000fe20000041860 */
[----:B------:R-:W-:Y:S01]  /*6960*/  LDSM.16.MT88.4 R24, [R194+0x15800] ;  /* 0x01580000c218783b */ /* 0x000fe20000004200 */
[----:B------:R-:W-:-:S04]  /*6970*/  FADD.FTZ R214, R214, R177 ;  /* 0x000000b1d6d67221 */ /* 0x000fc80000010000 */
[----:B-1----:R-:W-:Y:S01]  /*6980*/  HMMA.16816.F32.BF16 R100, R8, R16, R100 ;  /* 0x000000100864723c */ /* 0x002fe20000041864 */
[----:B------:R-:W-:-:S05]  /*6990*/  FADD.FTZ R213, R217, R214 ;  /* 0x000000d6d9d57221 */ /* 0x000fca0000010000 */
[C---:B------:R-:W-:Y:S01]  /*69a0*/  HMMA.16816.F32.BF16 R120, R8.reuse, R18, R120 ;  /* 0x000000120878723c */ /* 0x040fe20000041878 */
[----:B------:R-:W1:Y:S05]  /*69b0*/  LDSM.16.MT88.4 R16, [R192+0x15800] ;  /* 0x01580000c010783b */ /* 0x000e6a0000004200 */
[C---:B------:R-:W-:Y:S06]  /*69c0*/  HMMA.16816.F32.BF16 R104, R8.reuse, R12, R104 ;  /* 0x0000000c0868723c */ /* 0x040fec0000041868 */
[C---:B------:R-:W-:Y:S01]  /*69d0*/  HMMA.16816.F32.BF16 R116, R8.reuse, R14, R116 ;  /* 0x0000000e0874723c */ /* 0x040fe20000041874 */
[----:B------:R-:W-:Y:S05]  /*69e0*/  LDSM.16.MT88.4 R12, [R196+0x17800] ;  /* 0x01780000c40c783b */ /* 0x000fea0000004200 */
[C---:B------:R-:W-:Y:S06]  /*69f0*/  HMMA.16816.F32.BF16 R108, R8.reuse, R144, R108 ;  /* 0x00000090086c723c */ /* 0x040fec000004186c */
[----:B------:R-:W-:Y:S01]  /*6a00*/  HMMA.16816.F32.BF16 R112, R8, R146, R112 ;  /* 0x000000920870723c */ /* 0x000fe20000041870 */
[----:B------:R-:W3:Y:S05]  /*6a10*/  LDSM.16.MT88.4 R8, [R194+0x17800] ;  /* 0x01780000c208783b */ /* 0x000eea0000004200 */
[C---:B--2---:R-:W-:Y:S06]  /*6a20*/  HMMA.16816.F32.BF16 R60, R4.reuse, R28, R60 ;  /* 0x0000001c043c723c */ /* 0x044fec000004183c */
[C---:B------:R-:W-:Y:S01]  /*6a30*/  HMMA.16816.F32.BF16 R64, R4.reuse, R30, R64 ;  /* 0x0000001e0440723c */ /* 0x040fe20000041840 */
[----:B------:R-:W2:Y:S05]  /*6a40*/  LDSM.16.MT88.4 R28, [R193+0x17800] ;  /* 0x01780000c11c783b */ /* 0x000eaa0000004200 */
[C---:B-1----:R-:W-:Y:S06]  /*6a50*/  HMMA.16816.F32.BF16 R84, R4.reuse, R16, R84 ;  /* 0x000000100454723c */ /* 0x042fec0000041854 */
[C---:B------:R-:W-:Y:S01]  /*6a60*/  HMMA.16816.F32.BF16 R88, R4.reuse, R18, R88 ;  /* 0x000000120458723c */ /* 0x040fe20000041858 */
[----:B------:R-:W1:Y:S05]  /*6a70*/  LDSM.16.MT88.4 R16, [R192+0x17800] ;  /* 0x01780000c010783b */ /* 0x000e6a0000004200 */
[C---:B------:R-:W-:Y:S06]  /*6a80*/  HMMA.16816.F32.BF16 R128, R4.reuse, R140, R128 ;  /* 0x0000008c0480723c */ /* 0x040fec0000041880 */
[C---:B------:R-:W-:Y:S06]  /*6a90*/  HMMA.16816.F32.BF16 R124, R4.reuse, R142, R124 ;  /* 0x0000008e047c723c */ /* 0x040fec000004187c */
[C---:B---3--:R-:W-:Y:S06]  /*6aa0*/  HMMA.16816.F32.BF16 R100, R4.reuse, R8, R100 ;  /* 0x000000080464723c */ /* 0x048fec0000041864 */
[----:B------:R-:W-:Y:S01]  /*6ab0*/  HMMA.16816.F32.BF16 R36, R4, R136, R36 ;  /* 0x000000880424723c */ /* 0x000fe20000041824 */
[----:B------:R-:W-:-:S04]  /*6ac0*/  FADD.FTZ R8, R168, R159 ;  /* 0x0000009fa8087221 */ /* 0x000fc80000010000 */
[----:B------:R-:W-:Y:S01]  /*6ad0*/  FADD.FTZ R8, R171, R8 ;  /* 0x00000008ab087221 */ /* 0x000fe20000010000 */
[----:B------:R-:W-:Y:S03]  /*6ae0*/  HMMA.16816.F32.BF16 R40, R4, R138, R40 ;  /* 0x0000008a0428723c */ /* 0x000fe60000041828 */
[----:B------:R-:W-:-:S03]  /*6af0*/  FADD.FTZ R169, R169, R8 ;  /* 0x00000008a9a97221 */ /* 0x000fc60000010000 */
[----:B------:R-:W-:Y:S01]  /*6b00*/  HMMA.16816.F32.BF16 R44, R4, R132, R44 ;  /* 0x00000084042c723c */ /* 0x000fe2000004182c */
[----:B------:R-:W-:-:S04]  /*6b10*/  FADD.FTZ R169, R170, R169 ;  /* 0x000000a9aaa97221 */ /* 0x000fc80000010000 */
[----:B------:R-:W-:Y:S01]  /*6b20*/  FADD.FTZ R174, R174, R169 ;  /* 0x000000a9aeae7221 */ /* 0x000fe20000010000 */
[----:B------:R-:W-:Y:S01]  /*6b30*/  HMMA.16816.F32.BF16 R48, R4, R134, R48 ;  /* 0x000000860430723c */ /* 0x000fe20000041830 */
[----:B------:R-:W-:Y:S02]  /*6b40*/  MOV R132, R210 ;  /* 0x000000d200847202 */ /* 0x000fe40000000f00 */
[----:B------:R-:W-:-:S03]  /*6b50*/  FADD.FTZ R174, R173, R174 ;  /* 0x000000aeadae7221 */ /* 0x000fc60000010000 */
[----:B------:R-:W-:Y:S01]  /*6b60*/  HMMA.16816.F32.BF16 R52, R4, R32, R52 ;  /* 0x000000200434723c */ /* 0x000fe20000041834 */
[----:B------:R-:W-:-:S04]  /*6b70*/  FADD.FTZ R3, R175, R174 ;  /* 0x000000aeaf037221 */ /* 0x000fc80000010000 */
[----:B------:R-:W-:Y:S01]  /*6b80*/  FADD.FTZ R3, R178, R3 ;  /* 0x00000003b2037221 */ /* 0x000fe20000010000 */
[C---:B------:R-:W-:Y:S03]  /*6b90*/  HMMA.16816.F32.BF16 R56, R4.reuse, R34, R56 ;  /* 0x000000220438723c */ /* 0x040fe60000041838 */
[----:B------:R-:W-:Y:S01]  /*6ba0*/  FADD.FTZ R216, R216, R3 ;  /* 0x00000003d8d87221 */ /* 0x000fe20000010000 */
[----:B------:R-:W-:Y:S02]  /*6bb0*/  MOV R3, R151 ;  /* 0x0000009700037202 */ /* 0x000fe40000000f00 */
[----:B------:R-:W-:Y:S01]  /*6bc0*/  HMMA.16816.F32.BF16 R68, R4, R24, R68 ;  /* 0x000000180444723c */ /* 0x000fe20000041844 */
[----:B------:R-:W-:-:S04]  /*6bd0*/  FADD.FTZ R216, R219, R216 ;  /* 0x000000d8dbd87221 */ /* 0x000fc80000010000 */
[----:B------:R-:W-:Y:S01]  /*6be0*/  FADD.FTZ R163, R163, R216 ;  /* 0x000000d8a3a37221 */ /* 0x000fe20000010000 */
[----:B------:R-:W-:Y:S03]  /*6bf0*/  HMMA.16816.F32.BF16 R72, R4, R26, R72 ;  /* 0x0000001a0448723c */ /* 0x000fe60000041848 */
[----:B------:R-:W-:-:S03]  /*6c00*/  FADD.FTZ R211, R162, R163 ;  /* 0x000000a3a2d37221 */ /* 0x000fc60000010000 */
[C---:B------:R-:W-:Y:S06]  /*6c10*/  HMMA.16816.F32.BF16 R76, R4.reuse, R20, R76 ;  /* 0x00000014044c723c */ /* 0x040fec000004184c */
[C---:B------:R-:W-:Y:S06]  /*6c20*/  HMMA.16816.F32.BF16 R80, R4.reuse, R22, R80 ;  /* 0x000000160450723c */ /* 0x040fec0000041850 */
[C---:B------:R-:W-:Y:S06]  /*6c30*/  HMMA.16816.F32.BF16 R92, R4.reuse, R12, R92 ;  /* 0x0000000c045c723c */ /* 0x040fec000004185c */
[C---:B------:R-:W-:Y:S06]  /*6c40*/  HMMA.16816.F32.BF16 R96, R4.reuse, R14, R96 ;  /* 0x0000000e0460723c */ /* 0x040fec0000041860 */
[C---:B------:R-:W-:Y:S06]  /*6c50*/  HMMA.16816.F32.BF16 R120, R4.reuse, R10, R120 ;  /* 0x0000000a0478723c */ /* 0x040fec0000041878 */
[C---:B--2---:R-:W-:Y:S06]  /*6c60*/  HMMA.16816.F32.BF16 R104, R4.reuse, R28, R104 ;  /* 0x0000001c0468723c */ /* 0x044fec0000041868 */
[C---:B------:R-:W-:Y:S06]  /*6c70*/  HMMA.16816.F32.BF16 R116, R4.reuse, R30, R116 ;  /* 0x0000001e0474723c */ /* 0x040fec0000041874 */
[C---:B-1----:R-:W-:Y:S06]  /*6c80*/  HMMA.16816.F32.BF16 R108, R4.reuse, R16, R108 ;  /* 0x00000010046c723c */ /* 0x042fec000004186c */
[----:B------:R-:W-:Y:S01]  /*6c90*/  HMMA.16816.F32.BF16 R112, R4, R18, R112 ;  /* 0x000000120470723c */ /* 0x000fe20000041870 */
[----:B------:R-:W-:-:S08]  /*6ca0*/  NOP ;  /* 0x0000000000007918 */ /* 0x000fd00000000000 */
[----:B------:R-:W-:-:S15]  /*6cb0*/  @!P0 BRA `(.L_x_6) ;  /* 0x0000002c00148947 */ /* 0x000fde0003800000 */
[----:B------:R-:W-:Y:S01]  /*6cc0*/  UIADD3 UR9, UR18, -0x3, URZ ;  /* 0xfffffffd12097890 */ /* 0x000fe2000fffe03f */
[----:B------:R-:W-:-:S04]  /*6cd0*/  DEPBAR.LE SB0, 0x0 ;  /* 0x000080000000791a */ /* 0x000fc80000000000 */
[----:B------:R-:W-:Y:S01]  /*6ce0*/  USHF.R.S32.HI UR4, URZ, 0x1f, UR9 ;  /* 0x0000001f3f047899 */ /* 0x000fe20008011409 */
[----:B------:R-:W-:Y:S01]  /*6cf0*/  IMAD.U32 R3, RZ, RZ, UR10 ;  /* 0x0000000aff037e24 */ /* 0x000fe2000f8e00ff */
[----:B------:R-:W-:Y:S02]  /*6d00*/  UIMAD.WIDE.U32 UR24, UR9, UR10, URZ ;  /* 0x0000000a091872a5 */ /* 0x000fe4000f8e003f */
[----:B------:R-:W-:Y:S02]  /*6d10*/  UIMAD UR4, UR4, UR10, URZ ;  /* 0x0000000a040472a4 */ /* 0x000fe4000f8e023f */
[----:B------:R-:W-:Y:S02]  /*6d20*/  UISETP.NE.AND UP0, UPT, UR18, 0x3, UPT ;  /* 0x000000031200788c */ /* 0x000fe4000bf05270 */
[----:B------:R-:W-:Y:S01]  /*6d30*/  UIMAD UR4, UR9, UR11, UR4 ;  /* 0x0000000b090472a4 */ /* 0x000fe2000f8e0204 */
[----:B------:R-:W-:Y:S02]  /*6d40*/  IMAD.U32 R4, RZ, RZ, UR24 ;  /* 0x00000018ff047e24 */ /* 0x000fe4000f8e00ff */
[----:B------:R-:W-:Y:S01]  /*6d50*/  IMAD.U32 R5, RZ, RZ, UR25 ;  /* 0x00000019ff057e24 */ /* 0x000fe2000f8e00ff */
[----:B------:R-:W-:Y:S01]  /*6d60*/  UIADD3 UR4, UR25, UR4, URZ ;  /* 0x0000000419047290 */ /* 0x000fe2000fffe03f */
[----:B------:R-:W-:Y:S01]  /*6d70*/  BAR.SYNC.DEFER_BLOCKING 0x0 ;  /* 0x0000000000007b1d */ /* 0x000fe20000010000 */
[----:B------:R-:W-:-:S04]  /*6d80*/  LEA R6, P1, R4, R148, 0x6 ;  /* 0x0000009404067211 */ /* 0x000fc800078230ff */
[----:B------:R-:W-:Y:S01]  /*6d90*/  IMAD.U32 R5, RZ, RZ, UR4 ;  /* 0x00000004ff057e24 */ /* 0x000fe2000f8e00ff */
[----:B------:R-:W-:-:S04]  /*6da0*/  LEA R8, P0, R6, UR6, 0x1 ;  /* 0x0000000606087c11 */ /* 0x000fc8000f8008ff */
[----:B------:R-:W-:Y:S01]  /*6db0*/  LEA.HI.X R5, R4, R207, R5, 0x6, P1 ;  /* 0x000000cf04057211 */ /* 0x000fe200008f3405 */
[----:B------:R-:W-:-:S03]  /*6dc0*/  IMAD.U32 R4, RZ, RZ, UR10 ;  /* 0x0000000aff047e24 */ /* 0x000fc6000f8e00ff */
[----:B------:R-:W-:Y:S01]  /*6dd0*/  LEA.HI.X R9, R6, UR7, R5, 0x1, P0 ;  /* 0x0000000706097c11 */ /* 0x000fe200080f0c05 */
[----:B------:R-:W-:Y:S01]  /*6de0*/  IMAD.U32 R6, RZ, RZ, UR11 ;  /* 0x0000000bff067e24 */ /* 0x000fe2000f8e00ff */
[----:B------:R-:W-:-:S04]  /*6df0*/  LEA R20, P0, R4, R8, 0x6 ;  /* 0x0000000804147211 */ /* 0x000fc800078030ff */
[----:B------:R-:W-:Y:S01]  /*6e00*/  LEA.HI.X R21, R3, R9, R6, 0x6, P0 ;  /* 0x0000000903157211 */ /* 0x000fe200000f3406 */
[----:B------:R-:W-:Y:S01]  /*6e10*/  IMAD.U32 R3, RZ, RZ, UR9 ;  /* 0x00000009ff037e24 */ /* 0x000fe2000f8e00ff */
[----:B------:R-:W-:Y:S01]  /*6e20*/  @!PT LDS RZ, [RZ] ;  /* 0x00000000fffff984 */ /* 0x000fe20000000800 */
[----:B------:R-:W-:Y:S01]  /*6e30*/  @!PT LDS RZ, [RZ] ;  /* 0x00000000fffff984 */ /* 0x000fe20000000800 */
[----:B------:R-:W-:Y:S01]  /*6e40*/  @!PT LDS RZ, [RZ] ;  /* 0x00000000fffff984 */ /* 0x000fe20000000800 */
[----:B------:R-:W-:Y:S03]  /*6e50*/  LDGSTS.E.BYPASS.LTC128B.128 [R203+0x12000], desc[UR20][R8.64] ;  /* 0x1200000008cb7fae */ /* 0x000fe6000b901d54 */
[----:B------:R-:W-:Y:S01]  /*6e60*/  IMAD R3, R3, 0x40, R150 ;  /* 0x0000004003037824 */ /* 0x000fe200078e0296 */
[----:B------:R-:W-:Y:S04]  /*6e70*/  LDGSTS.E.BYPASS.LTC128B.128 [R203+0x14000], desc[UR20][R8.64+0x80] ;  /* 0x1400008008cb7fae */ /* 0x000fe8000b901d54 */
[----:B------:R1:W-:Y:S04]  /*6e80*/  LDGSTS.E.BYPASS.LTC128B.128 [R203+0x16000], desc[UR20][R8.64+0x100] ;  /* 0x1600010008cb7fae */ /* 0x0003e8000b901d54 */
[----:B------:R-:W-:Y:S04]  /*6e90*/  LDGSTS.E.BYPASS.LTC128B.128 [R203+0x13000], desc[UR20][R20.64] ;  /* 0x1300000014cb7fae */ /* 0x000fe8000b901d54 */
[----:B------:R-:W-:Y:S04]  /*6ea0*/  LDGSTS.E.BYPASS.LTC128B.128 [R203+0x15000], desc[UR20][R20.64+0x80] ;  /* 0x1500008014cb7fae */ /* 0x000fe8000b901d54 */
[----:B------:R2:W-:Y:S04]  /*6eb0*/  LDGSTS.E.BYPASS.LTC128B.128 [R203+0x17000], desc[UR20][R20.64+0x100] ;  /* 0x1700010014cb7fae */ /* 0x0005e8000b901d54 */
[----:B------:R-:W-:Y:S04]  /*6ec0*/  LDSM.16.M88.4 R144, [R202] ;  /* 0x00000000ca90783b */ /* 0x000fe80000000200 */
[----:B------:R-:W3:Y:S04]  /*6ed0*/  LDSM.16.M88.4 R24, [R201+0xc000] ;  /* 0x00c00000c918783b */ /* 0x000ee80000000200 */
[----:B------:R-:W2:Y:S04]  /*6ee0*/  LDSM.16.M88.4 R16, [R201+0xc800] ;  /* 0x00c80000c910783b */ /* 0x000ea80000000200 */
[----:B------:R-:W4:Y:S04]  /*6ef0*/  LDSM.16.M88.4 R156, [R201+0xd000] ;  /* 0x00d00000c99c783b */ /* 0x000f280000000200 */
[----:B------:R-:W5:Y:S04]  /*6f00*/  LDSM.16.M88.4 R4, [R201+0xd800] ;  /* 0x00d80000c904783b */ /* 0x000f680000000200 */
[----:B------:R-:W-:Y:S04]  /*6f10*/  LDSM.16.M88.4 R12, [R200] ;  /* 0x00000000c80c783b */ /* 0x000fe80000000200 */
[----:B------:R-:W5:Y:S04]  /*6f20*/  LDSM.16.M88.4 R132, [R199] ;  /* 0x00000000c784783b */ /* 0x000f680000000200 */
[----:B-1----:R-:W1:Y:S04]  /*6f30*/  LDSM.16.M88.4 R8, [R191] ;  /* 0x00000000bf08783b */ /* 0x002e680000000200 */
[----:B------:R-:W1:Y:S04]  /*6f40*/  LDSM.16.M88.4 R168, [R190] ;  /* 0x00000000bea8783b */ /* 0x000e680000000200 */
[----:B------:R-:W1:Y:S04]  /*6f50*/  LDSM.16.M88.4 R164, [R189] ;  /* 0x00000000bda4783b */ /* 0x000e680000000200 */
[----:B------:R-:W-:Y:S01]  /*6f60*/  LDSM.16.M88.4 R32, [R198] ;  /* 0x00000000c620783b */ /* 0x000fe20000000200 */
[C---:B---3--:R-:W-:Y:S03]  /*6f70*/  HMMA.16816.F32.BF16 R28, R144.reuse, R24, RZ ;  /* 0x00000018901c723c */ /* 0x048fe600000418ff */
[----:B------:R-:W3:Y:S04]  /*6f80*/  LDSM.16.M88.4 R140, [R195+0xc000] ;  /* 0x00c00000c38c783b */ /* 0x000ee80000000200 */
[----:B------:R-:W-:Y:S01]  /*6f90*/  LDSM.16.M88.4 R136, [R195+0xd000] ;  /* 0x00d00000c388783b */ /* 0x000fe20000000200 */
[C---:B--2---:R-:W-:Y:S03]  /*6fa0*/  HMMA.16816.F32.BF16 R20, R144.reuse, R16, RZ ;  /* 0x000000109014723c */ /* 0x044fe600000418ff */
[----:B------:R-:W-:Y:S03]  /*6fb0*/  LDSM.16.M88.4 R172, [R197] ;  /* 0x00000000c5ac783b */ /* 0x000fe60000000200 */
[C---:B------:R-:W-:Y:S01]  /*6fc0*/  HMMA.16816.F32.BF16 R24, R144.reuse, R26, RZ ;  /* 0x0000001a9018723c */ /* 0x040fe200000418ff */
[----:B------:R-:W-:Y:S04]  /*6fd0*/  LDSM.16.M88.4 R176, [R188+0x1800] ;  /* 0x00180000bcb0783b */ /* 0x000fe80000000200 */
[----:B------:R-:W0:Y:S01]  /*6fe0*/  LDGDEPBAR ;  /* 0x00000000000079af */ /* 0x000e220000000000 */
[C---:B------:R-:W-:Y:S06]  /*6ff0*/  HMMA.16816.F32.BF16 R16, R144.reuse, R18, RZ ;  /* 0x000000129010723c */ /* 0x040fec00000418ff */
[C---:B----4-:R-:W-:Y:S06]  /*7000*/  HMMA.16816.F32.BF16 R160, R144.reuse, R156, RZ ;  /* 0x0000009c90a0723c */ /* 0x050fec00000418ff */
[C---:B------:R-:W-:Y:S06]  /*7010*/  HMMA.16816.F32.BF16 R156, R144.reuse, R158, RZ ;  /* 0x0000009e909c723c */ /* 0x040fec00000418ff */
[C---:B-----5:R-:W-:Y:S06]  /*7020*/  HMMA.16816.F32.BF16 R152, R144.reuse, R4, RZ ;  /* 0x000000049098723c */ /* 0x060fec00000418ff */
[----:B------:R-:W-:Y:S01]  /*7030*/  HMMA.16816.F32.BF16 R144, R144, R6, RZ ;  /* 0x000000069090723c */ /* 0x000fe200000418ff */
[----:B------:R-:W2:Y:S05]  /*7040*/  LDSM.16.M88.4 R4, [R195+0xc800] ;  /* 0x00c80000c304783b */ /* 0x000eaa0000000200 */
        /* <DEDUP_REMOVED lines=8> */
[----:B------:R-:W-:Y:S05]  /*70d0*/  LDSM.16.M88.4 R168, [R201+0xf800] ;  /* 0x00f80000c9a8783b */ /* 0x000fea0000000200 */
[C---:B------:R-:W-:Y:S06]  /*70e0*/  HMMA.16816.F32.BF16 R152, R12.reuse, R164, R152 ;  /* 0x000000a40c98723c */ /* 0x040fec0000041898 */
[----:B------:R-:W-:Y:S01]  /*70f0*/  HMMA.16816.F32.BF16 R144, R12, R166, R144 ;  /* 0x000000a60c90723c */ /* 0x000fe20000041890 */
[----:B------:R-:W5:Y:S04]  /*7100*/  LDSM.16.M88.4 R12, [R188+0x800] ;  /* 0x00080000bc0c783b */ /* 0x000f680000000200 */
[----:B------:R-:W-:Y:S01]  /*7110*/  LDSM.16.M88.4 R164, [R201+0xe000] ;  /* 0x00e00000c9a4783b */ /* 0x000fe20000000200 */
[C---:B---3--:R-:W-:Y:S06]  /*7120*/  HMMA.16816.F32.BF16 R28, R32.reuse, R140, R28 ;  /* 0x0000008c201c723c */ /* 0x048fec000004181c */
[C---:B------:R-:W-:Y:S01]  /*7130*/  HMMA.16816.F32.BF16 R24, R32.reuse, R142, R24 ;  /* 0x0000008e2018723c */ /* 0x040fe20000041818 */
[----:B------:R-:W-:Y:S05]  /*7140*/  LDSM.16.M88.4 R140, [R200+0x4000] ;  /* 0x00400000c88c783b */ /* 0x000fea0000000200 */
[C---:B--2---:R-:W-:Y:S06]  /*7150*/  HMMA.16816.F32.BF16 R20, R32.reuse, R4, R20 ;  /* 0x000000042014723c */ /* 0x044fec0000041814 */
[C---:B------:R-:W-:Y:S01]  /*7160*/  HMMA.16816.F32.BF16 R16, R32.reuse, R6, R16 ;  /* 0x000000062010723c */ /* 0x040fe20000041810 */
[----:B------:R-:W2:Y:S05]  /*7170*/  LDSM.16.M88.4 R4, [R188+0x1000] ;  /* 0x00100000bc04783b */ /* 0x000eaa0000000200 */
[C---:B------:R-:W-:Y:S06]  /*7180*/  HMMA.16816.F32.BF16 R160, R32.reuse, R136, R160 ;  /* 0x0000008820a0723c */ /* 0x040fec00000418a0 */
[C---:B------:R-:W-:Y:S01]  /*7190*/  HMMA.16816.F32.BF16 R156, R32.reuse, R138, R156 ;  /* 0x0000008a209c723c */ /* 0x040fe2000004189c */
[----:B------:R-:W3:Y:S05]  /*71a0*/  LDSM.16.M88.4 R136, [R202+0x4000] ;  /* 0x00400000ca88783b */ /* 0x000eea0000000200 */
[C---:B----4-:R-:W-:Y:S06]  /*71b0*/  HMMA.16816.F32.BF16 R152, R32.reuse, R132, R152 ;  /* 0x000000842098723c */ /* 0x050fec0000041898 */
        /* <DEDUP_REMOVED lines=8> */
[----:B------:R-:W5:Y:S05]  /*7240*/  LDSM.16.M88.4 R12, [R186] ;  /* 0x00000000ba0c783b */ /* 0x000f6a0000000200 */
[C---:B--2---:R-:W-:Y:S06]  /*7250*/  HMMA.16816.F32.BF16 R160, R172.reuse, R4, R160 ;  /* 0x00000004aca0723c */ /* 0x044fec00000418a0 */
[C---:B------:R-:W-:Y:S01]  /*7260*/  HMMA.16816.F32.BF16 R156, R172.reuse, R6, R156 ;  /* 0x00000006ac9c723c */ /* 0x040fe2000004189c */
[----:B------:R-:W2:Y:S05]  /*7270*/  LDSM.16.M88.4 R4, [R185] ;  /* 0x00000000b904783b */ /* 0x000eaa0000000200 */
[C---:B------:R-:W-:Y:S06]  /*7280*/  HMMA.16816.F32.BF16 R152, R172.reuse, R176, R152 ;  /* 0x000000b0ac98723c */ /* 0x040fec0000041898 */
[----:B------:R-:W-:Y:S01]  /*7290*/  HMMA.16816.F32.BF16 R144, R172, R178, R144 ;  /* 0x000000b2ac90723c */ /* 0x000fe20000041890 */
[----:B------:R-:W-:Y:S04]  /*72a0*/  LDSM.16.M88.4 R176, [R195+0xe800] ;  /* 0x00e80000c3b0783b */ /* 0x000fe80000000200 */
        /* <DEDUP_REMOVED lines=12> */
[----:B------:R-:W4:Y:S04]  /*7370*/  LDSM.16.M88.4 R136, [R195+0xf800] ;  /* 0x00f80000c388783b */ /* 0x000f280000000200 */
[----:B------:R-:W-:Y:S01]  /*7380*/  LDSM.16.M88.4 R168, [R188+0x3000] ;  /* 0x00300000bca8783b */ /* 0x000fe20000000200 */
[C---:B------:R-:W-:Y:S06]  /*7390*/  HMMA.16816.F32.BF16 R24, R140.reuse, R34, R24 ;  /* 0x000000228c18723c */ /* 0x040fec0000041818 */
[C---:B-----5:R-:W-:Y:S06]  /*73a0*/  HMMA.16816.F32.BF16 R20, R140.reuse, R12, R20 ;  /* 0x0000000c8c14723c */ /* 0x060fec0000041814 */
[C---:B------:R-:W-:Y:S01]  /*73b0*/  HMMA.16816.F32.BF16 R28, R140.reuse, R32, R28 ;  /* 0x000000208c1c723c */ /* 0x040fe2000004181c */
[----:B------:R-:W-:Y:S05]  /*73c0*/  LDSM.16.M88.4 R32, [R188+0x2800] ;  /* 0x00280000bc20783b */ /* 0x000fea0000000200 */
[C---:B------:R-:W-:Y:S01]  /*73d0*/  HMMA.16816.F32.BF16 R16, R140.reuse, R14, R16 ;  /* 0x0000000e8c10723c */ /* 0x040fe20000041810 */
[----:B------:R-:W-:Y:S05]  /*73e0*/  LDSM.16.M88.4 R12, [R188+0x2000] ;  /* 0x00200000bc0c783b */ /* 0x000fea0000000200 */
[C---:B--2---:R-:W-:Y:S06]  /*73f0*/  HMMA.16816.F32.BF16 R160, R140.reuse, R4, R160 ;  /* 0x000000048ca0723c */ /* 0x044fec00000418a0 */
[C---:B------:R-:W-:Y:S01]  /*7400*/  HMMA.16816.F32.BF16 R156, R140.reuse, R6, R156 ;  /* 0x000000068c9c723c */ /* 0x040fe2000004189c */
[----:B------:R-:W2:Y:S05]  /*7410*/  LDSM.16.M88.4 R4, [R197+0x4000] ;  /* 0x00400000c504783b */ /* 0x000eaa0000000200 */
[C---:B---3--:R-:W-:Y:S06]  /*7420*/  HMMA.16816.F32.BF16 R152, R140.reuse, R164, R152 ;  /* 0x000000a48c98723c */ /* 0x048fec0000041898 */
[----:B------:R-:W-:Y:S01]  /*7430*/  HMMA.16816.F32.BF16 R144, R140, R166, R144 ;  /* 0x000000a68c90723c */ /* 0x000fe20000041890 */
[----:B------:R-:W3:Y:S04]  /*7440*/  LDSM.16.M88.4 R164, [R188+0x3800] ;  /* 0x00380000bca4783b */ /* 0x000ee80000000200 */
[----:B------:R-:W-:Y:S01]  /*7450*/  LDSM.16.M88.4 R140, [R201+0x10000] ;  /* 0x01000000c98c783b */ /* 0x000fe20000000200 */
[C---:B-1----:R-:W-:Y:S06]  /*7460*/  HMMA.16816.F32.BF16 R24, R132.reuse, R10, R24 ;  /* 0x0000000a8418723c */ /* 0x042fec0000041818 */
[C---:B------:R-:W-:Y:S06]  /*7470*/  HMMA.16816.F32.BF16 R20, R132.reuse, R176, R20 ;  /* 0x000000b08414723c */ /* 0x040fec0000041814 */
[C---:B------:R-:W-:Y:S01]  /*7480*/  HMMA.16816.F32.BF16 R28, R132.reuse, R8, R28 ;  /* 0x00000008841c723c */ /* 0x040fe2000004181c */
[----:B------:R-:W1:Y:S05]  /*7490*/  LDSM.16.M88.4 R8, [R202+0x8000] ;  /* 0x00800000ca08783b */ /* 0x000e6a0000000200 */
[C---:B------:R-:W-:Y:S06]  /*74a0*/  HMMA.16816.F32.BF16 R16, R132.reuse, R178, R16 ;  /* 0x000000b28410723c */ /* 0x040fec0000041810 */
[C---:B------:R-:W-:Y:S06]  /*74b0*/  HMMA.16816.F32.BF16 R160, R132.reuse, R172, R160 ;  /* 0x000000ac84a0723c */ /* 0x040fec00000418a0 */
[C---:B------:R-:W-:Y:S01]  /*74c0*/  HMMA.16816.F32.BF16 R156, R132.reuse, R174, R156 ;  /* 0x000000ae849c723c */ /* 0x040fe2000004189c */
[----:B------:R-:W-:Y:S05]  /*74d0*/  LDSM.16.M88.4 R172, [R200+0x8000] ;  /* 0x00800000c8ac783b */ /* 0x000fea0000000200 */
[C---:B----4-:R-:W-:Y:S06]  /*74e0*/  HMMA.16816.F32.BF16 R152, R132.reuse, R136, R152 ;  /* 0x000000888498723c */ /* 0x050fec0000041898 */
[----:B------:R-:W-:Y:S01]  /*74f0*/  HMMA.16816.F32.BF16 R144, R132, R138, R144 ;  /* 0x0000008a8490723c */ /* 0x000fe20000041890 */
[----:B------:R-:W4:Y:S04]  /*7500*/  LDSM.16.M88.4 R136, [R201+0x10800] ;  /* 0x01080000c988783b */ /* 0x000f280000000200 */
[----:B------:R-:W5:Y:S01]  /*7510*/  LDSM.16.M88.4 R132, [R201+0x11000] ;  /* 0x01100000c984783b */ /* 0x000f620000000200 */
[C---:B--2---:R-:W-:Y:S06]  /*7520*/  HMMA.16816.F32.BF16 R24, R4.reuse, R14, R24 ;  /* 0x0000000e0418723c */ /* 0x044fec0000041818 */
[C---:B------:R-:W-:Y:S06]  /*7530*/  HMMA.16816.F32.BF16 R20, R4.reuse, R32, R20 ;  /* 0x000000200414723c */ /* 0x040fec0000041814 */
[C---:B------:R-:W-:Y:S01]  /*7540*/  HMMA.16816.F32.BF16 R28, R4.reuse, R12, R28 ;  /* 0x0000000c041c723c */ /* 0x040fe2000004181c */
[----:B------:R-:W-:Y:S05]  /*7550*/  LDSM.16.M88.4 R12, [R201+0x11800] ;  /* 0x01180000c90c783b */ /* 0x000fea0000000200 */
[C---:B------:R-:W-:Y:S01]  /*7560*/  HMMA.16816.F32.BF16 R16, R4.reuse, R34, R16 ;  /* 0x000000220410723c */ /* 0x040fe20000041810 */
[----:B------:R-:W2:Y:S05]  /*7570*/  LDSM.16.M88.4 R32, [R183] ;  /* 0x00000000b720783b */ /* 0x000eaa0000000200 */
[C---:B------:R-:W-:Y:S06]  /*7580*/  HMMA.16816.F32.BF16 R160, R4.reuse, R168, R160 ;  /* 0x000000a804a0723c */ /* 0x040fec00000418a0 */
[C---:B------:R-:W-:Y:S01]  /*7590*/  HMMA.16816.F32.BF16 R156, R4.reuse, R170, R156 ;  /* 0x000000aa049c723c */ /* 0x040fe2000004189c */
[----:B------:R-:W-:Y:S05]  /*75a0*/  LDSM.16.M88.4 R168, [R181] ;  /* 0x00000000b5a8783b */ /* 0x000fea0000000200 */
[C---:B---3--:R-:W-:Y:S06]  /*75b0*/  HMMA.16816.F32.BF16 R152, R4.reuse, R164, R152 ;  /* 0x000000a40498723c */ /* 0x048fec0000041898 */
[----:B------:R-:W-:Y:S01]  /*75c0*/  HMMA.16816.F32.BF16 R144, R4, R166, R144 ;  /* 0x000000a60490723c */ /* 0x000fe20000041890 */
[----:B------:R-:W3:Y:S04]  /*75d0*/  LDSM.16.M88.4 R4, [R182] ;  /* 0x00000000b604783b */ /* 0x000ee80000000200 */
[----:B------:R-:W-:Y:S01]  /*75e0*/  LDSM.16.M88.4 R164, [R180] ;  /* 0x00000000b4a4783b */ /* 0x000fe20000000200 */
[C---:B-1----:R-:W-:Y:S06]  /*75f0*/  HMMA.16816.F32.BF16 R24, R8.reuse, R142, R24 ;  /* 0x0000008e0818723c */ /* 0x042fec0000041818 */
[C---:B----4-:R-:W-:Y:S06]  /*7600*/  HMMA.16816.F32.BF16 R20, R8.reuse, R136, R20 ;  /* 0x000000880814723c */ /* 0x050fec0000041814 */
[C---:B------:R-:W-:Y:S01]  /*7610*/  HMMA.16816.F32.BF16 R28, R8.reuse, R140, R28 ;  /* 0x0000008c081c723c */ /* 0x040fe2000004181c */
[----:B------:R-:W-:Y:S05]  /*7620*/  LDSM.16.M88.4 R140, [R198+0x8000] ;  /* 0x00800000c68c783b */ /* 0x000fea0000000200 */
[C---:B------:R-:W-:Y:S01]  /*7630*/  HMMA.16816.F32.BF16 R16, R8.reuse, R138, R16 ;  /* 0x0000008a0810723c */ /* 0x040fe20000041810 */
[----:B------:R-:W1:Y:S05]  /*7640*/  LDSM.16.M88.4 R136, [R195+0x10000] ;  /* 0x01000000c388783b */ /* 0x000e6a0000000200 */
[C---:B-----5:R-:W-:Y:S06]  /*7650*/  HMMA.16816.F32.BF16 R160, R8.reuse, R132, R160 ;  /* 0x0000008408a0723c */ /* 0x060fec00000418a0 */
[----:B------:R-:W-:Y:S01]  /*7660*/  HMMA.16816.F32.BF16 R156, R8, R134, R156 ;  /* 0x00000086089c723c */ /* 0x000fe2000004189c */
[----:B------:R-:W4:Y:S05]  /*7670*/  LDSM.16.M88.4 R132, [R195+0x10800] ;  /* 0x01080000c384783b */ /* 0x000f2a0000000200 */
[C---:B--2---:R-:W-:Y:S06]  /*7680*/  HMMA.16816.F32.BF16 R24, R172.reuse, R34, R24 ;  /* 0x00000022ac18723c */ /* 0x044fec0000041818 */
[----:B---3--:R-:W-:Y:S06]  /*7690*/  HMMA.16816.F32.BF16 R20, R172, R4, R20 ;  /* 0x00000004ac14723c */ /* 0x008fec0000041814 */
[C---:B------:R-:W-:Y:S06]  /*76a0*/  HMMA.16816.F32.BF16 R152, R8.reuse, R12, R152 ;  /* 0x0000000c0898723c */ /* 0x040fec0000041898 */
[----:B------:R-:W-:Y:S01]  /*76b0*/  HMMA.16816.F32.BF16 R144, R8, R14, R144 ;  /* 0x0000000e0890723c */ /* 0x000fe20000041890 */
[----:B------:R-:W-:Y:S04]  /*76c0*/  LDSM.16.M88.4 R12, [R197+0x8000] ;  /* 0x00800000c50c783b */ /* 0x000fe80000000200 */
[----:B------:R-:W2:Y:S01]  /*76d0*/  LDSM.16.M88.4 R8, [R188+0x4000] ;  /* 0x00400000bc08783b */ /* 0x000ea20000000200 */
[C---:B------:R-:W-:Y:S03]  /*76e0*/  HMMA.16816.F32.BF16 R16, R172.reuse, R6, R16 ;  /* 0x00000006ac10723c */ /* 0x040fe60000041810 */
[----:B------:R-:W3:Y:S03]  /*76f0*/  LDSM.16.M88.4 R4, [R188+0x4800] ;  /* 0x00480000bc04783b */ /* 0x000ee60000000200 */
[----:B------:R-:W-:Y:S01]  /*7700*/  HMMA.16816.F32.BF16 R28, R172, R32, R28 ;  /* 0x00000020ac1c723c */ /* 0x000fe2000004181c */
[----:B------:R-:W5:Y:S05]  /*7710*/  LDSM.16.M88.4 R32, [R195+0x11000] ;  /* 0x01100000c320783b */ /* 0x000f6a0000000200 */
[C---:B-1----:R-:W-:Y:S06]  /*7720*/  HMMA.16816.F32.BF16 R24, R140.reuse, R138, R24 ;  /* 0x0000008a8c18723c */ /* 0x042fec0000041818 */
[----:B----4-:R-:W-:Y:S06]  /*7730*/  HMMA.16816.F32.BF16 R20, R140, R132, R20 ;  /* 0x000000848c14723c */ /* 0x010fec0000041814 */
[----:B------:R-:W-:Y:S06]  /*7740*/  HMMA.16816.F32.BF16 R160, R172, R168, R160 ;  /* 0x000000a8aca0723c */ /* 0x000fec00000418a0 */
[C---:B------:R-:W-:Y:S01]  /*7750*/  HMMA.16816.F32.BF16 R28, R140.reuse, R136, R28 ;  /* 0x000000888c1c723c */ /* 0x040fe2000004181c */
[----:B------:R-:W-:Y:S05]  /*7760*/  LDSM.16.M88.4 R136, [R195+0x11800] ;  /* 0x01180000c388783b */ /* 0x000fea0000000200 */
[----:B------:R-:W-:Y:S01]  /*7770*/  HMMA.16816.F32.BF16 R16, R140, R134, R16 ;  /* 0x000000868c10723c */ /* 0x000fe20000041810 */
[----:B------:R-:W1:Y:S05]  /*7780*/  LDSM.16.M88.4 R132, [R188+0x5000] ;  /* 0x00500000bc84783b */ /* 0x000e6a0000000200 */
[----:B--2---:R-:W-:Y:S06]  /*7790*/  HMMA.16816.F32.BF16 R24, R12, R10, R24 ;  /* 0x0000000a0c18723c */ /* 0x004fec0000041818 */
[----:B------:R-:W-:Y:S01]  /*77a0*/  HMMA.16816.F32.BF16 R156, R172, R170, R156 ;  /* 0x000000aaac9c723c */ /* 0x000fe2000004189c */
[----:B------:R-:W-:-:S05]  /*77b0*/  VIADD R11, R3, 0x1 ;  /* 0x00000001030b7836 */ /* 0x000fca0000000000 */
[----:B---3--:R-:W-:Y:S01]  /*77c0*/  HMMA.16816.F32.BF16 R20, R12, R4, R20 ;  /* 0x000000040c14723c */ /* 0x008fe20000041814 */
[C---:B------:R-:W-:Y:S02]  /*77d0*/  ISETP.GE.AND P6, PT, R11.reuse, R2, PT ;  /* 0x000000020b00720c */ /* 0x040fe40003fc6270 */
[----:B------:R-:W-:Y:S01]  /*77e0*/  ISETP.GE.AND P1, PT, R11, R0, PT ;  /* 0x000000000b00720c */ /* 0x000fe20003f26270 */
[C---:B------:R-:W-:Y:S02]  /*77f0*/  VIADD R11, R3.reuse, 0x20 ;  /* 0x00000020030b7836 */ /* 0x040fe40000000000 */
[----:B-----5:R-:W-:Y:S01]  /*7800*/  HMMA.16816.F32.BF16 R160, R140, R32, R160 ;  /* 0x000000208ca0723c */ /* 0x020fe200000418a0 */
[----:B------:R-:W-:-:S05]  /*7810*/  VIADD R5, R3, 0x9 ;  /* 0x0000000903057836 */ /* 0x000fca0000000000 */
[C---:B------:R-:W-:Y:S01]  /*7820*/  HMMA.16816.F32.BF16 R28, R12.reuse, R8, R28 ;  /* 0x000000080c1c723c */ /* 0x040fe2000004181c */
[----:B------:R-:W-:Y:S01]  /*7830*/  VIADD R33, R3, 0x8 ;  /* 0x0000000803217836 */ /* 0x000fe20000000000 */
[C---:B------:R-:W-:Y:S02]  /*7840*/  ISETP.GE.AND P2, PT, R5.reuse, R2, PT ;  /* 0x000000020500720c */ /* 0x040fe40003f46270 */
[-C--:B------:R-:W-:Y:S01]  /*7850*/  ISETP.GE.AND P5, PT, R5, R0.reuse, PT ;  /* 0x000000000500720c */ /* 0x080fe20003fa6270 */
[----:B------:R-:W-:Y:S01]  /*7860*/  VIADD R5, R3, 0x11 ;  /* 0x0000001103057836 */ /* 0x000fe20000000000 */
[----:B------:R-:W-:Y:S01]  /*7870*/  HMMA.16816.F32.BF16 R16, R12, R6, R16 ;  /* 0x000000060c10723c */ /* 0x000fe20000041810 */
[----:B------:R-:W-:Y:S01]  /*7880*/  ISETP.GE.AND P0, PT, R33, R0, PT ;  /* 0x000000002100720c */ /* 0x000fe20003f06270 */
[----:B------:R-:W-:Y:S01]  /*7890*/  VIADD R9, R3, 0x10 ;  /* 0x0000001003097836 */ /* 0x000fe20000000000 */
[-C--:B------:R-:W-:Y:S02]  /*78a0*/  ISETP.GE.AND P3, PT, R33, R2.reuse, PT ;  /* 0x000000022100720c */ /* 0x080fe40003f66270 */
[----:B------:R-:W-:Y:S01]  /*78b0*/  FSEL R33, R26, -INF , !P0 ;  /* 0xff8000001a217808 */ /* 0x000fe20004000000 */
[----:B------:R-:W-:Y:S01]  /*78c0*/  HMMA.16816.F32.BF16 R152, R172, R164, R152 ;  /* 0x000000a4ac98723c */ /* 0x000fe20000041898 */
[----:B------:R-:W-:Y:S01]  /*78d0*/  ISETP.GE.AND P4, PT, R9, R2, PT ;  /* 0x000000020900720c */ /* 0x000fe20003f86270 */
[----:B------:R-:W-:Y:S01]  /*78e0*/  VIADD R7, R3, 0x19 ;  /* 0x0000001903077836 */ /* 0x000fe20000000000 */
[----:B------:R-:W-:-:S02]  /*78f0*/  FSEL R32, R24, -INF , !P3 ;  /* 0xff80000018207808 */ /* 0x000fc40005800000 */
[----:B------:R-:W-:Y:S01]  /*7900*/  ISETP.GE.AND P0, PT, R5, R2, PT ;  /* 0x000000020500720c */ /* 0x000fe20003f06270 */
[----:B------:R-:W-:Y:S01]  /*7910*/  HMMA.16816.F32.BF16 R156, R140, R34, R156 ;  /* 0x000000228c9c723c */ /* 0x000fe2000004189c */
[----:B------:R-:W-:Y:S02]  /*7920*/  FSEL R164, R25, -INF , !P2 ;  /* 0xff80000019a47808 */ /* 0x000fe40005000000 */
[-C--:B------:R-:W-:Y:S01]  /*7930*/  ISETP.GE.AND P2, PT, R5, R0.reuse, PT ;  /* 0x000000000500720c */ /* 0x080fe20003f46270 */
[----:B------:R-:W-:Y:S01]  /*7940*/  VIADD R5, R3, 0x18 ;  /* 0x0000001803057836 */ /* 0x000fe20000000000 */
[----:B------:R-:W-:Y:S01]  /*7950*/  ISETP.GE.AND P3, PT, R9, R0, PT ;  /* 0x000000000900720c */ /* 0x000fe20003f66270 */
[----:B------:R-:W-:Y:S01]  /*7960*/  HMMA.16816.F32.BF16 R144, R172, R166, R144 ;  /* 0x000000a6ac90723c */ /* 0x000fe20000041890 */
[----:B------:R-:W-:Y:S01]  /*7970*/  FSEL R35, R27, -INF , !P5 ;  /* 0xff8000001b237808 */ /* 0x000fe20006800000 */
[----:B------:R-:W-:Y:S01]  /*7980*/  VIADD R9, R3, 0x21 ;  /* 0x0000002103097836 */ /* 0x000fe20000000000 */
[----:B------:R-:W-:-:S02]  /*7990*/  FSEL R24, R20, -INF , !P4 ;  /* 0xff80000014187808 */ /* 0x000fc40006000000 */
[----:B------:R-:W-:Y:S01]  /*79a0*/  FSEL R27, R22, -INF , !P3 ;  /* 0xff800000161b7808 */ /* 0x000fe20005800000 */
[----:B-1----:R-:W-:Y:S01]  /*79b0*/  HMMA.16816.F32.BF16 R160, R12, R132, R160 ;  /* 0x000000840ca0723c */ /* 0x002fe200000418a0 */
[----:B------:R-:W-:Y:S02]  /*79c0*/  FSEL R20, R21, -INF , !P0 ;  /* 0xff80000015147808 */ /* 0x000fe40004000000 */
[C---:B------:R-:W-:Y:S02]  /*79d0*/  ISETP.GE.AND P5, PT, R5.reuse, R2, PT ;  /* 0x000000020500720c */ /* 0x040fe40003fa6270 */
[----:B------:R-:W-:Y:S01]  /*79e0*/  ISETP.GE.AND P4, PT, R5, R0, PT ;  /* 0x000000000500720c */ /* 0x000fe20003f86270 */
[----:B------:R-:W-:Y:S01]  /*79f0*/  HMMA.16816.F32.BF16 R152, R140, R136, R152 ;  /* 0x000000888c98723c */ /* 0x000fe20000041898 */
[C---:B------:R-:W-:Y:S02]  /*7a00*/  ISETP.GE.AND P3, PT, R7.reuse, R2, PT ;  /* 0x000000020700720c */ /* 0x040fe40003f66270 */
[----:B------:R-:W-:-:S02]  /*7a10*/  ISETP.GE.AND P0, PT, R7, R0, PT ;  /* 0x000000000700720c */ /* 0x000fc40003f06270 */
[----:B------:R-:W1:Y:S01]  /*7a20*/  LDSM.16.M88.4 R4, [R188+0x5800] ;  /* 0x00580000bc04783b */ /* 0x000e620000000200 */
[----:B------:R-:W-:Y:S01]  /*7a30*/  FSEL R22, R17, -INF , !P3 ;  /* 0xff80000011167808 */ /* 0x000fe20005800000 */
[----:B------:R-:W-:Y:S01]  /*7a40*/  HMMA.16816.F32.BF16 R156, R12, R134, R156 ;  /* 0x000000860c9c723c */ /* 0x000fe2000004189c */
[----:B------:R-:W-:Y:S01]  /*7a50*/  ISETP.GE.AND P3, PT, R3, R2, PT ;  /* 0x000000020300720c */ /* 0x000fe20003f66270 */
[----:B------:R-:W-:-:S04]  /*7a60*/  DEPBAR.LE SB0, 0x0 ;  /* 0x000080000000791a */ /* 0x000fc80000000000 */
[----:B------:R-:W-:Y:S01]  /*7a70*/  FSEL R28, R28, -INF , !P3 ;  /* 0xff8000001c1c7808 */ /* 0x000fe20005800000 */
[----:B------:R-:W-:Y:S01]  /*7a80*/  HMMA.16816.F32.BF16 R144, R140, R138, R144 ;  /* 0x0000008a8c90723c */ /* 0x000fe20000041890 */
[----:B------:R-:W-:Y:S02]  /*7a90*/  FSEL R23, R23, -INF , !P2 ;  /* 0xff80000017177808 */ /* 0x000fe40005000000 */
[----:B------:R-:W-:Y:S01]  /*7aa0*/  FSEL R34, R29, -INF , !P6 ;  /* 0xff8000001d227808 */ /* 0x000fe20007000000 */
[----:B------:R-:W-:Y:S01]  /*7ab0*/  BAR.SYNC.DEFER_BLOCKING 0x0 ;  /* 0x0000000000007b1d */ /* 0x000fe20000010000 */
[C---:B------:R-:W-:Y:S02]  /*7ac0*/  ISETP.GE.AND P6, PT, R11.reuse, R2, PT ;  /* 0x000000020b00720c */ /* 0x040fe40003fc6270 */
[----:B------:R-:W-:Y:S02]  /*7ad0*/  ISETP.GE.AND P2, PT, R11, R0, PT ;  /* 0x000000000b00720c */ /* 0x000fe40003f46270 */
[----:B------:R-:W-:-:S02]  /*7ae0*/  FSEL R26, R16, -INF , !P5 ;  /* 0xff800000101a7808 */ /* 0x000fc40006800000 */
[----:B------:R-:W-:Y:S02]  /*7af0*/  FSEL R21, R18, -INF , !P4 ;  /* 0xff80000012157808 */ /* 0x000fe40006000000 */
[----:B------:R-:W-:Y:S02]  /*7b00*/  FMNMX.FTZ R11, R210, R28, !PT ;  /* 0x0000001cd20b7209 */ /* 0x000fe40007810000 */
[C---:B------:R-:W-:Y:S02]  /*7b10*/  ISETP.GE.AND P5, PT, R9.reuse, R2, PT ;  /* 0x000000020900720c */ /* 0x040fe40003fa6270 */
[----:B------:R-:W-:Y:S01]  /*7b20*/  ISETP.GE.AND P4, PT, R9, R0, PT ;  /* 0x000000000900720c */ /* 0x000fe20003f86270 */
[----:B------:R-:W-:Y:S01]  /*7b30*/  VIADD R9, R3, 0x28 ;  /* 0x0000002803097836 */ /* 0x000fe20000000000 */
[----:B------:R-:W-:Y:S02]  /*7b40*/  FMNMX.FTZ R11, R34, R11, !PT ;  /* 0x0000000b220b7209 */ /* 0x000fe40007810000 */
[----:B------:R-:W-:Y:S01]  /*7b50*/  FSEL R25, R19, -INF , !P0 ;  /* 0xff80000013197808 */ /* 0x000fe20004000000 */
[----:B------:R-:W-:Y:S01]  /*7b60*/  VIADD R19, R3, 0x31 ;  /* 0x0000003103137836 */ /* 0x000fe20000000000 */
[----:B------:R-:W-:-:S02]  /*7b70*/  ISETP.GE.AND P0, PT, R9, R2, PT ;  /* 0x000000020900720c */ /* 0x000fc40003f06270 */
[-C--:B------:R-:W-:Y:S01]  /*7b80*/  ISETP.GE.AND P3, PT, R9, R0.reuse, PT ;  /* 0x000000000900720c */ /* 0x080fe20003f66270 */
[----:B------:R-:W-:Y:S01]  /*7b90*/  VIADD R9, R3, 0x29 ;  /* 0x0000002903097836 */ /* 0x000fe20000000000 */
[----:B------:R-:W-:Y:S02]  /*7ba0*/  FMNMX.FTZ R11, R32, R11, !PT ;  /* 0x0000000b200b7209 */ /* 0x000fe40007810000 */
[----:B------:R-:W-:Y:S02]  /*7bb0*/  FSEL R171, R163, -INF , !P4 ;  /* 0xff800000a3ab7808 */ /* 0x000fe40006000000 */
[----:B------:R-:W-:Y:S02]  /*7bc0*/  FSEL R174, R160, -INF , !P6 ;  /* 0xff800000a0ae7808 */ /* 0x000fe40007000000 */
[----:B------:R-:W-:Y:S02]  /*7bd0*/  FSEL R173, R162, -INF , !P2 ;  /* 0xff800000a2ad7808 */ /* 0x000fe40005000000 */
[----:B------:R-:W-:-:S02]  /*7be0*/  ISETP.GE.AND P4, PT, R3, R0, PT ;  /* 0x000000000300720c */ /* 0x000fc40003f86270 */
[----:B------:R-:W-:Y:S02]  /*7bf0*/  FMNMX.FTZ R29, R164, R11, !PT ;  /* 0x0000000ba41d7209 */ /* 0x000fe40007810000 */
[C---:B------:R-:W-:Y:S02]  /*7c00*/  ISETP.GE.AND P6, PT, R9.reuse, R2, PT ;  /* 0x000000020900720c */ /* 0x040fe40003fc6270 */
[----:B------:R-:W-:Y:S01]  /*7c10*/  ISETP.GE.AND P2, PT, R9, R0, PT ;  /* 0x000000000900720c */ /* 0x000fe20003f46270 */
[----:B------:R-:W-:Y:S01]  /*7c20*/  VIADD R9, R3, 0x30 ;  /* 0x0000003003097836 */ /* 0x000fe20000000000 */
[----:B------:R-:W-:Y:S02]  /*7c30*/  FSEL R17, R30, -INF , !P4 ;  /* 0xff8000001e117808 */ /* 0x000fe40006000000 */
[----:B------:R-:W-:Y:S02]  /*7c40*/  FMNMX.FTZ R29, R24, R29, !PT ;  /* 0x0000001d181d7209 */ /* 0x000fe40007810000 */
[----:B------:R-:W-:-:S02]  /*7c50*/  FSEL R170, R161, -INF , !P5 ;  /* 0xff800000a1aa7808 */ /* 0x000fc40006800000 */
[----:B------:R-:W-:Y:S02]  /*7c60*/  FSEL R31, R31, -INF , !P1 ;  /* 0xff8000001f1f7808 */ /* 0x000fe40004800000 */
[C---:B------:R-:W-:Y:S02]  /*7c70*/  ISETP.GE.AND P5, PT, R9.reuse, R2, PT ;  /* 0x000000020900720c */ /* 0x040fe40003fa6270 */
[----:B------:R-:W-:Y:S02]  /*7c80*/  ISETP.GE.AND P1, PT, R9, R0, PT ;  /* 0x000000000900720c */ /* 0x000fe40003f26270 */
[C---:B-1----:R-:W-:Y:S01]  /*7c90*/  HMMA.16816.F32.BF16 R8, R12.reuse, R4, R152 ;  /* 0x000000040c08723c */ /* 0x042fe20000041898 */
[----:B------:R-:W-:Y:S02]  /*7ca0*/  FMNMX.FTZ R16, R151, R17, !PT ;  /* 0x0000001197107209 */ /* 0x000fe40007810000 */
[----:B------:R-:W-:Y:S02]  /*7cb0*/  FMNMX.FTZ R29, R20, R29, !PT ;  /* 0x0000001d141d7209 */ /* 0x000fe40007810000 */
[----:B------:R-:W-:Y:S01]  /*7cc0*/  FMNMX.FTZ R16, R31, R16, !PT ;  /* 0x000000101f107209 */ /* 0x000fe20007810000 */
[----:B------:R-:W-:Y:S01]  /*7cd0*/  HMMA.16816.F32.BF16 R4, R12, R6, R144 ;  /* 0x000000060c04723c */ /* 0x000fe20000041890 */
[----:B------:R-:W-:-:S02]  /*7ce0*/  FMNMX.FTZ R29, R26, R29, !PT ;  /* 0x0000001d1a1d7209 */ /* 0x000fc40007810000 */
[----:B------:R-:W-:Y:S02]  /*7cf0*/  FMNMX.FTZ R16, R33, R16, !PT ;  /* 0x0000001021107209 */ /* 0x000fe40007810000 */
[----:B------:R-:W-:Y:S02]  /*7d00*/  FMNMX.FTZ R29, R22, R29, !PT ;  /* 0x0000001d161d7209 */ /* 0x000fe40007810000 */
[----:B------:R-:W-:Y:S01]  /*7d10*/  FMNMX.FTZ R16, R35, R16, !PT ;  /* 0x0000001023107209 */ /* 0x000fe20007810000 */
[C---:B------:R-:W-:Y:S01]  /*7d20*/  VIADD R13, R3.reuse, 0x38 ;  /* 0x00000038030d7836 */ /* 0x040fe20000000000 */
[----:B------:R-:W-:Y:S01]  /*7d30*/  FMNMX.FTZ R29, R174, R29, !PT ;  /* 0x0000001dae1d7209 */ /* 0x000fe20007810000 */
[----:B------:R-:W-:Y:S01]  /*7d40*/  VIADD R3, R3, 0x39 ;  /* 0x0000003903037836 */ /* 0x000fe20000000000 */
[----:B------:R-:W-:Y:S02]  /*7d50*/  FSEL R172, R156, -INF , !P0 ;  /* 0xff8000009cac7808 */ /* 0x000fe40004000000 */
[----:B------:R-:W-:-:S02]  /*7d60*/  FMNMX.FTZ R16, R27, R16, !PT ;  /* 0x000000101b107209 */ /* 0x000fc40007810000 */
[----:B------:R-:W-:Y:S02]  /*7d70*/  FMNMX.FTZ R29, R170, R29, !PT ;  /* 0x0000001daa1d7209 */ /* 0x000fe40007810000 */
[----:B------:R-:W-:Y:S02]  /*7d80*/  FSEL R176, R157, -INF , !P6 ;  /* 0xff8000009db07808 */ /* 0x000fe40007000000 */
[----:B------:R-:W-:Y:S02]  /*7d90*/  FMNMX.FTZ R16, R23, R16, !PT ;  /* 0x0000001017107209 */ /* 0x000fe40007810000 */
[----:B------:R-:W-:Y:S02]  /*7da0*/  FMNMX.FTZ R29, R172, R29, !PT ;  /* 0x0000001dac1d7209 */ /* 0x000fe40007810000 */
[----:B------:R-:W-:Y:S02]  /*7db0*/  FSEL R175, R158, -INF , !P3 ;  /* 0xff8000009eaf7808 */ /* 0x000fe40005800000 */
[----:B------:R-:W-:-:S02]  /*7dc0*/  ISETP.GE.AND P4, PT, R19, R2, PT ;  /* 0x000000021300720c */ /* 0x000fc40003f86270 */
[-C--:B------:R-:W-:Y:S02]  /*7dd0*/  ISETP.GE.AND P3, PT, R13, R2.reuse, PT ;  /* 0x000000020d00720c */ /* 0x080fe40003f66270 */
[----:B------:R-:W-:Y:S02]  /*7de0*/  ISETP.GE.AND P6, PT, R3, R2, PT ;  /* 0x000000020300720c */ /* 0x000fe40003fc6270 */
[----:B------:R-:W-:Y:S02]  /*7df0*/  FSEL R154, R8, -INF , !P5 ;  /* 0xff800000089a7808 */ /* 0x000fe40006800000 */
[----:B------:R-:W-:Y:S02]  /*7e00*/  FMNMX.FTZ R2, R21, R16, !PT ;  /* 0x0000001015027209 */ /* 0x000fe40007810000 */
[----:B------:R-:W-:Y:S02]  /*7e10*/  FMNMX.FTZ R29, R176, R29, !PT ;  /* 0x0000001db01d7209 */ /* 0x000fe40007810000 */
[----:B------:R-:W-:-:S02]  /*7e20*/  FSEL R155, R159, -INF , !P2 ;  /* 0xff8000009f9b7808 */ /* 0x000fc40005000000 */
[----:B------:R-:W-:Y:S02]  /*7e30*/  PLOP3.LUT P2, PT, PT, PT, UP0, 0x80, 0x0 ;  /* 0x000000000000781c */ /* 0x000fe40003f4f008 */
[----:B------:R-:W-:Y:S02]  /*7e40*/  FSEL R152, R9, -INF , !P4 ;  /* 0xff80000009987808 */ /* 0x000fe40006000000 */
[----:B------:R-:W-:Y:S02]  /*7e50*/  FMNMX.FTZ R2, R25, R2, !PT ;  /* 0x0000000219027209 */ /* 0x000fe40007810000 */
[----:B------:R-:W-:Y:S02]  /*7e60*/  FMNMX.FTZ R9, R154, R29, !PT ;  /* 0x0000001d9a097209 */ /* 0x000fe40007810000 */
[----:B------:R-:W-:Y:S02]  /*7e70*/  FSEL R146, R4, -INF , !P3 ;  /* 0xff80000004927808 */ /* 0x000fe40005800000 */
[----:B------:R-:W-:-:S02]  /*7e80*/  FMNMX.FTZ R2, R173, R2, !PT ;  /* 0x00000002ad027209 */ /* 0x000fc40007810000 */
[----:B------:R-:W-:Y:S02]  /*7e90*/  FMNMX.FTZ R9, R152, R9, !PT ;  /* 0x0000000998097209 */ /* 0x000fe40007810000 */
[----:B------:R-:W-:Y:S02]  /*7ea0*/  FSEL R144, R5, -INF , !P6 ;  /* 0xff80000005907808 */ /* 0x000fe40007000000 */
[----:B------:R-:W-:Y:S02]  /*7eb0*/  FMNMX.FTZ R4, R171, R2, !PT ;  /* 0x00000002ab047209 */ /* 0x000fe40007810000 */
[----:B------:R-:W-:Y:S02]  /*7ec0*/  FMNMX.FTZ R5, R146, R9, !PT ;  /* 0x0000000992057209 */ /* 0x000fe40007810000 */
[----:B------:R-:W-:Y:S02]  /*7ed0*/  ISETP.GE.AND P0, PT, R19, R0, PT ;  /* 0x000000001300720c */ /* 0x000fe40003f06270 */
[----:B------:R-:W-:-:S02]  /*7ee0*/  FSEL R147, R10, -INF , !P1 ;  /* 0xff8000000a937808 */ /* 0x000fc40004800000 */
        /* <DEDUP_REMOVED lines=29> */
.L_x_8:
[----:B------:R-:W-:Y:S01]  /*80c0*/  FMNMX.FTZ R4, R155, R4, !PT ;  /* 0x000000049b047209 */ /* 0x000fe20007810000 */
[----:B------:R-:W2:Y:S01]  /*80d0*/  SHFL.BFLY PT, R2, R5, 0x2, 0x1f ;  /* 0x0c401f0005027f89 */ /* 0x000ea200000e0000 */
[----:B------:R-:W-:Y:S01]  /*80e0*/  ISETP.GE.AND P1, PT, R13, R0, PT ;  /* 0x000000000d00720c */ /* 0x000fe20003f26270 */
[----:B------:R-:W-:Y:S01]  /*80f0*/  UISETP.GE.AND UP0, UPT, UR18, 0x4, UPT ;  /* 0x000000041200788c */ /* 0x000fe2000bf06270 */
[----:B------:R-:W-:Y:S01]  /*8100*/  FSEL R145, R11, -INF , !P0 ;  /* 0xff8000000b917808 */ /* 0x000fe20004000000 */
[----:B-1----:R-:W-:Y:S01]  /*8110*/  LDSM.16.MT88.4 R12, [R196+0x12000] ;  /* 0x01200000c40c783b */ /* 0x002fe20000004200 */
[----:B------:R-:W-:Y:S02]  /*8120*/  FMNMX.FTZ R4, R147, R4, !PT ;  /* 0x0000000493047209 */ /* 0x000fe40007810000 */
[----:B------:R-:W-:Y:S01]  /*8130*/  ISETP.GE.AND P0, PT, R3, R0, PT ;  /* 0x000000000300720c */ /* 0x000fe20003f06270 */
[----:B------:R-:W-:Y:S01]  /*8140*/  LDSM.16.MT88.4 R140, [R192+0x16000] ;  /* 0x01600000c08c783b */ /* 0x000fe20000004200 */
[----:B------:R-:W-:-:S02]  /*8150*/  FSEL R161, R6, -INF , !P1 ;  /* 0xff80000006a17808 */ /* 0x000fc40004800000 */
[----:B------:R-:W-:Y:S01]  /*8160*/  FMNMX.FTZ R4, R145, R4, !PT ;  /* 0x0000000491047209 */ /* 0x000fe20007810000 */
[----:B------:R-:W-:Y:S01]  /*8170*/  LDSM.16.MT88.4 R136, [R194+0x12800] ;  /* 0x01280000c288783b */ /* 0x000fe20000004200 */
[----:B------:R-:W-:Y:S01]  /*8180*/  FSEL R159, R7, -INF , !P0 ;  /* 0xff800000079f7808 */ /* 0x000fe20004000000 */
[----:B------:R-:W-:Y:S01]  /*8190*/  @UP0 UIADD3 UR18, UR18, -0x4, URZ ;  /* 0xfffffffc12120890 */ /* 0x000fe2000fffe03f */
[----:B------:R-:W-:-:S04]  /*81a0*/  FMNMX.FTZ R4, R161, R4, !PT ;  /* 0x00000004a1047209 */ /* 0x000fc80007810000 */
        /* <DEDUP_REMOVED lines=10> */
[----:B------:R-:W-:-:S03]  /*8250*/  FSEL R153, R153, RZ, P1 ;  /* 0x000000ff99997208 */ /* 0x000fc60000800000 */
[----:B------:R-:W-:Y:S02]  /*8260*/  FADD.FTZ R4, R210, -R5 ;  /* 0x80000005d2047221 */ /* 0x000fe40000010000 */
[--C-:B------:R-:W-:Y:S01]  /*8270*/  FFMA.FTZ R156, R28, UR8, -R153.reuse ;  /* 0x000000081c9c7c23 */ /* 0x100fe20008010899 */
[--C-:B------:R-:W-:Y:S01]  /*8280*/  FFMA.FTZ R135, R34, UR8, -R153.reuse ;  /* 0x0000000822877c23 */ /* 0x100fe20008010899 */
[----:B------:R-:W-:Y:S01]  /*8290*/  FMUL.FTZ R158, R4, UR8 ;  /* 0x00000008049e7c20 */ /* 0x000fe20008410000 */
[--C-:B------:R-:W-:Y:S01]  /*82a0*/  FFMA.FTZ R150, R32, UR8, -R153.reuse ;  /* 0x0000000820967c23 */ /* 0x100fe20008010899 */
[--C-:B------:R-:W-:Y:S01]  /*82b0*/  FFMA.FTZ R133, R164, UR8, -R153.reuse ;  /* 0x00000008a4857c23 */ /* 0x100fe20008010899 */
[--C-:B------:R-:W-:Y:S01]  /*82c0*/  FFMA.FTZ R162, R20, UR8, -R153.reuse ;  /* 0x0000000814a27c23 */ /* 0x100fe20008010899 */
[----:B------:R-:W-:Y:S01]  /*82d0*/  MUFU.EX2 R156, R156 ;  /* 0x0000009c009c7308 */ /* 0x000fe20000000800 */
[--C-:B------:R-:W-:Y:S01]  /*82e0*/  FFMA.FTZ R165, R22, UR8, -R153.reuse ;  /* 0x0000000816a57c23 */ /* 0x100fe20008010899 */
[----:B-1----:R-:W-:Y:S01]  /*82f0*/  FMNMX.FTZ R3, R0, R3, !PT ;  /* 0x0000000300037209 */ /* 0x002fe20007810000 */
[--C-:B------:R-:W-:Y:S01]  /*8300*/  FFMA.FTZ R163, R24, UR8, -R153.reuse ;  /* 0x0000000818a37c23 */ /* 0x100fe20008010899 */
[--C-:B------:R-:W-:Y:S01]  /*8310*/  FFMA.FTZ R164, R26, UR8, -R153.reuse ;  /* 0x000000081aa47c23 */ /* 0x100fe20008010899 */
[--C-:B------:R-:W-:Y:S01]  /*8320*/  FFMA.FTZ R177, R170, UR8, -R153.reuse ;  /* 0x00000008aab17c23 */ /* 0x100fe20008010899 */
[C---:B------:R-:W-:Y:S01]  /*8330*/  FSETP.NEU.FTZ.AND P0, PT, R3.reuse, -INF , PT ;  /* 0xff8000000300780b */ /* 0x040fe20003f1d000 */
[C---:B------:R-:W-:Y:S01]  /*8340*/  FMUL.FTZ R160, R3.reuse, UR8 ;  /* 0x0000000803a07c20 */ /* 0x040fe20008410000 */
[----:B------:R-:W1:Y:S01]  /*8350*/  MUFU.EX2 R135, R135 ;  /* 0x0000008700877308 */ /* 0x000e620000000800 */
[--C-:B------:R-:W-:Y:S01]  /*8360*/  FFMA.FTZ R170, R172, UR8, -R153.reuse ;  /* 0x00000008acaa7c23 */ /* 0x100fe20008010899 */
[----:B------:R-:W-:Y:S01]  /*8370*/  FSEL R6, R3, RZ, P0 ;  /* 0x000000ff03067208 */ /* 0x000fe20000000000 */
[--C-:B------:R-:W-:Y:S01]  /*8380*/  FFMA.FTZ R179, R176, UR8, -R153.reuse ;  /* 0x00000008b0b37c23 */ /* 0x100fe20008010899 */
[----:B------:R-:W-:Y:S01]  /*8390*/  FSEL R160, R160, RZ, P0 ;  /* 0x000000ffa0a07208 */ /* 0x000fe20000000000 */
[--C-:B------:R-:W-:Y:S01]  /*83a0*/  FFMA.FTZ R174, R174, UR8, -R153.reuse ;  /* 0x00000008aeae7c23 */ /* 0x100fe20008010899 */
[--C-:B------:R-:W-:Y:S01]  /*83b0*/  FFMA.FTZ R178, R152, UR8, -R153.reuse ;  /* 0x0000000898b27c23 */ /* 0x100fe20008010899 */
[----:B------:R-:W-:Y:S01]  /*83c0*/  FADD.FTZ R6, R151, -R6 ;  /* 0x8000000697067221 */ /* 0x000fe20000010000 */
[----:B------:R-:W-:Y:S01]  /*83d0*/  MUFU.EX2 R150, R150 ;  /* 0x0000009600967308 */ /* 0x000fe20000000800 */
[--C-:B------:R-:W-:Y:S01]  /*83e0*/  FFMA.FTZ R134, R17, UR8, -R160.reuse ;  /* 0x0000000811867c23 */ /* 0x100fe200080108a0 */
[--C-:B------:R-:W-:Y:S01]  /*83f0*/  FFMA.FTZ R2, R31, UR8, -R160.reuse ;  /* 0x000000081f027c23 */ /* 0x100fe200080108a0 */
[----:B------:R-:W-:Y:S01]  /*8400*/  FMUL.FTZ R151, R6, UR8 ;  /* 0x0000000806977c20 */ /* 0x000fe20008410000 */
[----:B------:R-:W-:Y:S01]  /*8410*/  LDSM.16.MT88.4 R16, [R193+0x12000] ;  /* 0x01200000c110783b */ /* 0x000fe20000004200 */
[--C-:B------:R-:W-:Y:S01]  /*8420*/  FFMA.FTZ R0, R33, UR8, -R160.reuse ;  /* 0x0000000821007c23 */ /* 0x100fe200080108a0 */
[--C-:B------:R-:W-:Y:S01]  /*8430*/  FFMA.FTZ R157, R35, UR8, -R160.reuse ;  /* 0x00000008239d7c23 */ /* 0x100fe200080108a0 */
[--C-:B------:R-:W-:Y:S01]  /*8440*/  FFMA.FTZ R166, R23, UR8, -R160.reuse ;  /* 0x0000000817a67c23 */ /* 0x100fe200080108a0 */
[----:B------:R-:W2:Y:S01]  /*8450*/  LDSM.16.MT88.4 R4, [R194+0x12000] ;  /* 0x01200000c204783b */ /* 0x000ea20000004200 */
[----:B------:R-:W3:Y:S01]  /*8460*/  MUFU.EX2 R133, R133 ;  /* 0x0000008500857308 */ /* 0x000ee20000000800 */
[----:B-1----:R-:W-:Y:S01]  /*8470*/  F2FP.BF16.F32.PACK_AB R8, R135, R156 ;  /* 0x0000009c8708723e */ /* 0x002fe200000010ff */
[--C-:B------:R-:W-:Y:S01]  /*8480*/  FFMA.FTZ R168, R21, UR8, -R160.reuse ;  /* 0x0000000815a87c23 */ /* 0x100fe200080108a0 */
[--C-:B------:R-:W-:Y:S01]  /*8490*/  FFMA.FTZ R167, R27, UR8, -R160.reuse ;  /* 0x000000081ba77c23 */ /* 0x100fe200080108a0 */
[----:B------:R-:W-:Y:S01]  /*84a0*/  LDSM.16.MT88.4 R20, [R196+0x12800] ;  /* 0x01280000c414783b */ /* 0x000fe20000004200 */
[--C-:B------:R-:W-:Y:S01]  /*84b0*/  FFMA.FTZ R169, R25, UR8, -R160.reuse ;  /* 0x0000000819a97c23 */ /* 0x100fe200080108a0 */
[--C-:B------:R-:W-:Y:S01]  /*84c0*/  FFMA.FTZ R172, R173, UR8, -R160.reuse ;  /* 0x00000008adac7c23 */ /* 0x100fe200080108a0 */
[--C-:B------:R-:W-:Y:S01]  /*84d0*/  FFMA.FTZ R171, R171, UR8, -R160.reuse ;  /* 0x00000008abab7c23 */ /* 0x100fe200080108a0 */
[----:B------:R-:W-:Y:S01]  /*84e0*/  MUFU.EX2 R134, R134 ;  /* 0x0000008600867308 */ /* 0x000fe20000000800 */
[----:B------:R-:W-:Y:S01]  /*84f0*/  LDSM.16.MT88.4 R28, [R192+0x12800] ;  /* 0x01280000c01c783b */ /* 0x000fe20000004200 */
[--C-:B------:R-:W-:Y:S01]  /*8500*/  FFMA.FTZ R173, R175, UR8, -R160.reuse ;  /* 0x00000008afad7c23 */ /* 0x100fe200080108a0 */
[--C-:B------:R-:W-:Y:S01]  /*8510*/  FFMA.FTZ R176, R155, UR8, -R160.reuse ;  /* 0x000000089bb07c23 */ /* 0x100fe200080108a0 */
[--C-:B------:R-:W-:Y:S01]  /*8520*/  FFMA.FTZ R175, R154, UR8, -R153.reuse ;  /* 0x000000089aaf7c23 */ /* 0x100fe20008010899 */
[----:B------:R-:W-:Y:S01]  /*8530*/  LDSM.16.MT88.4 R24, [R196+0x14800] ;  /* 0x01480000c418783b */ /* 0x000fe20000004200 */
[--C-:B------:R-:W-:Y:S01]  /*8540*/  FFMA.FTZ R210, R146, UR8, -R153.reuse ;  /* 0x0000000892d27c23 */ /* 0x100fe20008010899 */
[----:B------:R-:W-:Y:S01]  /*8550*/  FFMA.FTZ R215, R144, UR8, -R153 ;  /* 0x0000000890d77c23 */ /* 0x000fe20008010899 */
[----:B------:R-:W1:Y:S01]  /*8560*/  MUFU.EX2 R2, R2 ;  /* 0x0000000200027308 */ /* 0x000e620000000800 */
[----:B---3--:R-:W-:Y:S01]  /*8570*/  F2FP.BF16.F32.PACK_AB R10, R133, R150 ;  /* 0x00000096850a723e */ /* 0x008fe200000010ff */
[----:B------:R-:W-:Y:S01]  /*8580*/  LDSM.16.MT88.4 R32, [R193+0x12800] ;  /* 0x01280000c120783b */ /* 0x000fe20000004200 */
[--C-:B------:R-:W-:Y:S01]  /*8590*/  FFMA.FTZ R212, R147, UR8, -R160.reuse ;  /* 0x0000000893d47c23 */ /* 0x100fe200080108a0 */
[--C-:B------:R-:W-:Y:S01]  /*85a0*/  FFMA.FTZ R217, R145, UR8, -R160.reuse ;  /* 0x0000000891d97c23 */ /* 0x100fe200080108a0 */
[--C-:B------:R-:W-:Y:S01]  /*85b0*/  FFMA.FTZ R161, R161, UR8, -R160.reuse ;  /* 0x00000008a1a17c23 */ /* 0x100fe200080108a0 */
[----:B------:R-:W-:Y:S01]  /*85c0*/  LDSM.16.MT88.4 R152, [R192+0x17000] ;  /* 0x01700000c098783b */ /* 0x000fe20000004200 */
[----:B------:R-:W-:Y:S01]  /*85d0*/  FFMA.FTZ R160, R159, UR8, -R160 ;  /* 0x000000089fa07c23 */ /* 0x000fe200080108a0 */
[----:B------:R-:W-:Y:S01]  /*85e0*/  MUFU.EX2 R0, R0 ;  /* 0x0000000000007308 */ /* 0x000fe20000000800 */
[----:B------:R-:W-:Y:S01]  /*85f0*/  PLOP3.LUT P0, PT, PT, PT, UP0, 0x80, 0x0 ;  /* 0x000000000000781c */ /* 0x000fe20003f0f008 */
[----:B------:R-:W-:Y:S06]  /*8600*/  LDSM.16.MT88.4 R144, [R196+0x13800] ;  /* 0x01380000c490783b */ /* 0x000fec0000004200 */
[----:B------:R-:W3:Y:S01]  /*8610*/  MUFU.EX2 R157, R157 ;  /* 0x0000009d009d7308 */ /* 0x000ee20000000800 */
[----:B-1----:R-:W-:-:S07]  /*8620*/  F2FP.BF16.F32.PACK_AB R9, R2, R134 ;  /* 0x000000860209723e */ /* 0x002fce00000010ff */
[----:B------:R-:W1:Y:S08]  /*8630*/  MUFU.EX2 R158, R158 ;  /* 0x0000009e009e7308 */ /* 0x000e700000000800 */
[----:B------:R-:W4:Y:S01]  /*8640*/  MUFU.EX2 R151, R151 ;  /* 0x0000009700977308 */ /* 0x000f220000000800 */
[----:B---3--:R-:W-:-:S07]  /*8650*/  F2FP.BF16.F32.PACK_AB R11, R157, R0 ;  /* 0x000000009d0b723e */ /* 0x008fce00000010ff */
[----:B------:R-:W-:Y:S01]  /*8660*/  MUFU.EX2 R163, R163 ;  /* 0x000000a300a37308 */ /* 0x000fe20000000800 */
[-C--:B-1----:R-:W-:Y:S01]  /*8670*/  FMUL.FTZ R36, R36, R158.reuse ;  /* 0x0000009e24247220 */ /* 0x082fe20000410000 */
[-C--:B------:R-:W-:Y:S01]  /*8680*/  FMUL.FTZ R37, R37, R158.reuse ;  /* 0x0000009e25257220 */ /* 0x080fe20000410000 */
[-C--:B------:R-:W-:Y:S01]  /*8690*/  FMUL.FTZ R40, R40, R158.reuse ;  /* 0x0000009e28287220 */ /* 0x080fe20000410000 */
[-C--:B------:R-:W-:Y:S01]  /*86a0*/  FMUL.FTZ R41, R41, R158.reuse ;  /* 0x0000009e29297220 */ /* 0x080fe20000410000 */
[-C--:B------:R-:W-:Y:S01]  /*86b0*/  FMUL.FTZ R44, R44, R158.reuse ;  /* 0x0000009e2c2c7220 */ /* 0x080fe20000410000 */
[-C--:B------:R-:W-:Y:S01]  /*86c0*/  FMUL.FTZ R45, R45, R158.reuse ;  /* 0x0000009e2d2d7220 */ /* 0x080fe20000410000 */
[-C--:B------:R-:W-:Y:S01]  /*86d0*/  FMUL.FTZ R48, R48, R158.reuse ;  /* 0x0000009e30307220 */ /* 0x080fe20000410000 */
[-C--:B------:R-:W-:Y:S01]  /*86e0*/  FMUL.FTZ R49, R49, R158.reuse ;  /* 0x0000009e31317220 */ /* 0x080fe20000410000 */
        /* <DEDUP_REMOVED lines=69> */
[----:B------:R-:W2:Y:S01]  /*8b40*/  MUFU.EX2 R162, R162 ;  /* 0x000000a200a27308 */ /* 0x000ea20000000800 */
[-C--:B------:R-:W-:Y:S01]  /*8b50*/  FMUL.FTZ R76, R76, R158.reuse ;  /* 0x0000009e4c4c7220 */ /* 0x080fe20000410000 */
[-C--:B------:R-:W-:Y:S01]  /*8b60*/  FMUL.FTZ R77, R77, R158.reuse ;  /* 0x0000009e4d4d7220 */ /* 0x080fe20000410000 */
[-C--:B------:R-:W-:Y:S01]  /*8b70*/  FMUL.FTZ R80, R80, R158.reuse ;  /* 0x0000009e50507220 */ /* 0x080fe20000410000 */
[C---:B------:R-:W-:Y:S01]  /*8b80*/  HMMA.16816.F32.BF16 R72, R8.reuse, R18, R72 ;  /* 0x000000120848723c */ /* 0x040fe20000041848 */
[----:B------:R-:W4:Y:S01]  /*8b90*/  LDSM.16.MT88.4 R16, [R196+0x16000] ;  /* 0x01600000c410783b */ /* 0x000f220000004200 */
[-C--:B------:R-:W-:Y:S01]  /*8ba0*/  FMUL.FTZ R81, R81, R158.reuse ;  /* 0x0000009e51517220 */ /* 0x080fe20000410000 */
[-C--:B------:R-:W-:Y:S01]  /*8bb0*/  FMUL.FTZ R78, R78, R151.reuse ;  /* 0x000000974e4e7220 */ /* 0x080fe20000410000 */
[----:B------:R-:W-:Y:S01]  /*8bc0*/  MUFU.EX2 R164, R164 ;  /* 0x000000a400a47308 */ /* 0x000fe20000000800 */
        /* <DEDUP_REMOVED lines=9> */
[----:B------:R-:W-:Y:S01]  /*8c60*/  MUFU.EX2 R165, R165 ;  /* 0x000000a500a57308 */ /* 0x000fe20000000800 */
        /* <DEDUP_REMOVED lines=11> */
[-C--:B------:R-:W-:Y:S01]  /*8d20*/  FMUL.FTZ R121, R121, R158.reuse ;  /* 0x0000009e79797220 */ /* 0x080fe20000410000 */
[-C--:B------:R-:W-:Y:S01]  /*8d30*/  FMUL.FTZ R122, R122, R151.reuse ;  /* 0x000000977a7a7220 */ /* 0x080fe20000410000 */
[-C--:B------:R-:W-:Y:S01]  /*8d40*/  FMUL.FTZ R123, R123, R151.reuse ;  /* 0x000000977b7b7220 */ /* 0x080fe20000410000 */
[C---:B-1----:R-:W-:Y:S01]  /*8d50*/  HMMA.16816.F32.BF16 R84, R8.reuse, R4, R84 ;  /* 0x000000040854723c */ /* 0x042fe20000041854 */
[----:B------:R-:W1:Y:S01]  /*8d60*/  MUFU.EX2 R166, R166 ;  /* 0x000000a600a67308 */ /* 0x000e620000000800 */
[-C--:B------:R-:W-:Y:S01]  /*8d70*/  FMUL.FTZ R108, R108, R158.reuse ;  /* 0x0000009e6c6c7220 */ /* 0x080fe20000410000 */
[-C--:B------:R-:W-:Y:S01]  /*8d80*/  FMUL.FTZ R109, R109, R158.reuse ;  /* 0x0000009e6d6d7220 */ /* 0x080fe20000410000 */
[-C--:B------:R-:W-:Y:S01]  /*8d90*/  FMUL.FTZ R110, R110, R151.reuse ;  /* 0x000000976e6e7220 */ /* 0x080fe20000410000 */
[-C--:B------:R-:W-:Y:S01]  /*8da0*/  FMUL.FTZ R111, R111, R151.reuse ;  /* 0x000000976f6f7220 */ /* 0x080fe20000410000 */
[C---:B------:R-:W-:Y:S01]  /*8db0*/  HMMA.16816.F32.BF16 R88, R8.reuse, R6, R88 ;  /* 0x000000060858723c */ /* 0x040fe20000041858 */
[----:B------:R-:W5:Y:S01]  /*8dc0*/  LDSM.16.MT88.4 R4, [R193+0x16000] ;  /* 0x01600000c104783b */ /* 0x000f620000004200 */
[-C--:B------:R-:W-:Y:S01]  /*8dd0*/  FMUL.FTZ R112, R112, R158.reuse ;  /* 0x0000009e70707220 */ /* 0x080fe20000410000 */
[----:B------:R-:W-:Y:S01]  /*8de0*/  MUFU.EX2 R168, R168 ;  /* 0x000000a800a87308 */ /* 0x000fe20000000800 */
[-C--:B------:R-:W-:Y:S01]  /*8df0*/  FMUL.FTZ R113, R113, R158.reuse ;  /* 0x0000009e71717220 */ /* 0x080fe20000410000 */
[-C--:B------:R-:W-:Y:S01]  /*8e00*/  FMUL.FTZ R114, R114, R151.reuse ;  /* 0x0000009772727220 */ /* 0x080fe20000410000 */
[----:B----4-:R-:W-:Y:S01]  /*8e10*/  HMMA.16816.F32.BF16 R92, R8, R16, R92 ;  /* 0x00000010085c723c */ /* 0x010fe2000004185c */
[-C--:B------:R-:W-:Y:S01]  /*8e20*/  FMUL.FTZ R115, R115, R151.reuse ;  /* 0x0000009773737220 */ /* 0x080fe20000410000 */
[----:B------:R-:W-:Y:S01]  /*8e30*/  FFMA.FTZ R156, R213, R158, R156 ;  /* 0x0000009ed59c7223 */ /* 0x000fe2000001009c */
[----:B------:R-:W-:-:S02]  /*8e40*/  FFMA.FTZ R151, R211, R151, R134 ;  /* 0x00000097d3977223 */ /* 0x000fc40000010086 */
[----:B------:R-:W4:Y:S01]  /*8e50*/  MUFU.EX2 R169, R169 ;  /* 0x000000a900a97308 */ /* 0x000f220000000800 */
[----:B------:R-:W-:Y:S01]  /*8e60*/  HMMA.16816.F32.BF16 R96, R8, R18, R96 ;  /* 0x000000120860723c */ /* 0x000fe20000041860 */
[----:B------:R-:W4:Y:S01]  /*8e70*/  LDSM.16.MT88.4 R16, [R194+0x14800] ;  /* 0x01480000c210783b */ /* 0x000f220000004200 */
[----:B------:R-:W-:Y:S01]  /*8e80*/  FADD.FTZ R135, R135, R156 ;  /* 0x0000009c87877221 */ /* 0x000fe20000010000 */
[----:B------:R-:W-:-:S03]  /*8e90*/  FADD.FTZ R151, R2, R151 ;  /* 0x0000009702977221 */ /* 0x000fc60000010000 */
[----:B---3--:R-:W-:Y:S01]  /*8ea0*/  HMMA.16816.F32.BF16 R76, R8, R12, R76 ;  /* 0x0000000c084c723c */ /* 0x008fe2000004184c */
[----:B------:R-:W-:Y:S01]  /*8eb0*/  MUFU.EX2 R174, R174 ;  /* 0x000000ae00ae7308 */ /* 0x000fe20000000800 */
[----:B------:R-:W-:Y:S01]  /*8ec0*/  FADD.FTZ R150, R150, R135 ;  /* 0x0000008796967221 */ /* 0x000fe20000010000 */
[----:B------:R-:W-:-:S03]  /*8ed0*/  FADD.FTZ R0, R0, R151 ;  /* 0x0000009700007221 */ /* 0x000fc60000010000 */
[C---:B------:R-:W-:Y:S01]  /*8ee0*/  HMMA.16816.F32.BF16 R80, R8.reuse, R14, R80 ;  /* 0x0000000e0850723c */ /* 0x040fe20000041850 */
[----:B------:R-:W3:Y:S01]  /*8ef0*/  LDSM.16.MT88.4 R12, [R194+0x16000] ;  /* 0x01600000c20c783b */ /* 0x000ee20000004200 */
[----:B------:R-:W-:Y:S01]  /*8f00*/  FADD.FTZ R150, R133, R150 ;  /* 0x0000009685967221 */ /* 0x000fe20000010000 */
[----:B------:R-:W-:Y:S01]  /*8f10*/  MUFU.EX2 R177, R177 ;  /* 0x000000b100b17308 */ /* 0x000fe20000000800 */
[----:B------:R-:W-:Y:S02]  /*8f20*/  FADD.FTZ R0, R157, R0 ;  /* 0x000000009d007221 */ /* 0x000fe40000010000 */
[C---:B------:R-:W-:Y:S05]  /*8f30*/  HMMA.16816.F32.BF16 R108, R8.reuse, R140, R108 ;  /* 0x0000008c086c723c */ /* 0x040fea000004186c */
[----:B------:R-:W-:Y:S01]  /*8f40*/  MUFU.EX2 R170, R170 ;  /* 0x000000aa00aa7308 */ /* 0x000fe20000000800 */
[C---:B------:R-:W-:Y:S01]  /*8f50*/  HMMA.16816.F32.BF16 R112, R8.reuse, R142, R112 ;  /* 0x0000008e0870723c */ /* 0x040fe20000041870 */
[----:B------:R-:W-:Y:S05]  /*8f60*/  LDSM.16.MT88.4 R140, [R192+0x16800] ;  /* 0x01680000c08c783b */ /* 0x000fea0000004200 */
[C---:B-----5:R-:W-:Y:S01]  /*8f70*/  HMMA.16816.F32.BF16 R104, R8.reuse, R4, R104 ;  /* 0x000000040868723c */ /* 0x060fe20000041868 */
[----:B------:R-:W-:Y:S05]  /*8f80*/  MUFU.EX2 R179, R179 ;  /* 0x000000b300b37308 */ /* 0x000fea0000000800 */
[----:B------:R-:W-:Y:S01]  /*8f90*/  HMMA.16816.F32.BF16 R116, R8, R6, R116 ;  /* 0x000000060874723c */ /* 0x000fe20000041874 */
[----:B--2---:R-:W-:-:S02]  /*8fa0*/  F2FP.BF16.F32.PACK_AB R4, R162, R163 ;  /* 0x000000a3a204723e */ /* 0x004fc400000010ff */
[C---:B-1----:R-:W-:Y:S01]  /*8fb0*/  F2FP.BF16.F32.PACK_AB R5, R166.reuse, R167 ;  /* 0x000000a7a605723e */ /* 0x042fe200000010ff */
[----:B------:R-:W1:Y:S01]  /*8fc0*/  MUFU.EX2 R172, R172 ;  /* 0x000000ac00ac7308 */ /* 0x000e620000000800 */
[----:B------:R-:W-:Y:S02]  /*8fd0*/  FADD.FTZ R167, R167, R0 ;  /* 0x00000000a7a77221 */ /* 0x000fe40000010000 */
[----:B------:R-:W-:Y:S02]  /*8fe0*/  F2FP.BF16.F32.PACK_AB R6, R165, R164 ;  /* 0x000000a4a506723e */ /* 0x000fe400000010ff */
[----:B----4-:R-:W-:Y:S01]  /*8ff0*/  F2FP.BF16.F32.PACK_AB R7, R169, R168 ;  /* 0x000000a8a907723e */ /* 0x010fe200000010ff */
[----:B------:R-:W-:Y:S02]  /*9000*/  FADD.FTZ R167, R166, R167 ;  /* 0x000000a7a6a77221 */ /* 0x000fe40000010000 */
[----:B------:R-:W2:Y:S02]  /*9010*/  MUFU.EX2 R171, R171 ;  /* 0x000000ab00ab7308 */ /* 0x000ea40000000800 */
[----:B------:R-:W-:-:S02]  /*9020*/  FADD.FTZ R168, R168, R167 ;  /* 0x000000a7a8a87221 */ /* 0x000fc40000010000 */
[C---:B------:R-:W-:Y:S02]  /*9030*/  HMMA.16816.F32.BF16 R128, R4.reuse, R20, R128 ;  /* 0x000000140480723c */ /* 0x040fe40000041880 */
[----:B------:R-:W-:Y:S02]  /*9040*/  FADD.FTZ R169, R169, R168 ;  /* 0x000000a8a9a97221 */ /* 0x000fe40000010000 */
[----:B------:R-:W-:Y:S02]  /*9050*/  MUFU.EX2 R173, R173 ;  /* 0x000000ad00ad7308 */ /* 0x000fe40000000800 */
[----:B------:R-:W-:Y:S01]  /*9060*/  HMMA.16816.F32.BF16 R124, R4, R22, R124 ;  /* 0x00000016047c723c */ /* 0x000fe2000004187c */
[----:B------:R-:W4:Y:S01]  /*9070*/  LDSM.16.MT88.4 R20, [R192+0x14800] ;  /* 0x01480000c014783b */ /* 0x000f220000004200 */
[----:B-1----:R-:W-:-:S04]  /*9080*/  FADD.FTZ R0, R172, R169 ;  /* 0x000000a9ac007221 */ /* 0x002fc80000010000 */
[----:B------:R-:W-:Y:S01]  /*9090*/  HMMA.16816.F32.BF16 R68, R4, R16, R68 ;  /* 0x000000100444723c */ /* 0x000fe20000041844 */
[----:B------:R-:W1:Y:S01]  /*90a0*/  MUFU.EX2 R176, R176 ;  /* 0x000000b000b07308 */ /* 0x000e620000000800 */
[----:B--2---:R-:W-:-:S04]  /*90b0*/  FADD.FTZ R0, R171, R0 ;  /* 0x00000000ab007221 */ /* 0x004fc80000010000 */
[----:B------:R-:W-:Y:S01]  /*90c0*/  HMMA.16816.F32.BF16 R72, R4, R18, R72 ;  /* 0x000000120448723c */ /* 0x000fe20000041848 */
[----:B------:R-:W2:Y:S02]  /*90d0*/  LDSM.16.MT88.4 R16, [R193+0x16800] ;  /* 0x01680000c110783b */ /* 0x000ea40000004200 */
[----:B------:R-:W-:Y:S03]  /*90e0*/  MUFU.EX2 R175, R175 ;  /* 0x000000af00af7308 */ /* 0x000fe60000000800 */
[C---:B---3--:R-:W-:Y:S05]  /*90f0*/  HMMA.16816.F32.BF16 R100, R8.reuse, R12, R100 ;  /* 0x0000000c0864723c */ /* 0x048fea0000041864 */
[----:B------:R-:W3:Y:S01]  /*9100*/  MUFU.EX2 R178, R178 ;  /* 0x000000b200b27308 */ /* 0x000ee20000000800 */
[----:B------:R-:W-:Y:S01]  /*9110*/  HMMA.16816.F32.BF16 R120, R8, R14, R120 ;  /* 0x0000000e0878723c */ /* 0x000fe20000041878 */
[----:B------:R-:W5:Y:S04]  /*9120*/  LDSM.16.MT88.4 R8, [R196+0x16800] ;  /* 0x01680000c408783b */ /* 0x000f680000004200 */
[----:B------:R-:W3:Y:S01]  /*9130*/  LDSM.16.MT88.4 R12, [R193+0x14800] ;  /* 0x01480000c10c783b */ /* 0x000ee20000004200 */
[C---:B------:R-:W-:Y:S01]  /*9140*/  HMMA.16816.F32.BF16 R52, R4.reuse, R28, R52 ;  /* 0x0000001c0434723c */ /* 0x040fe20000041834 */
[----:B------:R-:W-:Y:S05]  /*9150*/  MUFU.EX2 R210, R210 ;  /* 0x000000d200d27308 */ /* 0x000fea0000000800 */
[C---:B------:R-:W-:Y:S01]  /*9160*/  HMMA.16816.F32.BF16 R56, R4.reuse, R30, R56 ;  /* 0x0000001e0438723c */ /* 0x040fe20000041838 */
[----:B------:R-:W3:Y:S02]  /*9170*/  LDSM.16.MT88.4 R28, [R194+0x16800] ;  /* 0x01680000c21c783b */ /* 0x000ee40000004200 */
[----:B------:R-:W-:Y:S03]  /*9180*/  MUFU.EX2 R215, R215 ;  /* 0x000000d700d77308 */ /* 0x000fe60000000800 */
[C---:B------:R-:W-:Y:S05]  /*9190*/  HMMA.16816.F32.BF16 R60, R4.reuse, R24, R60 ;  /* 0x00000018043c723c */ /* 0x040fea000004183c */
[----:B------:R-:W-:Y:S01]  /*91a0*/  MUFU.EX2 R212, R212 ;  /* 0x000000d400d47308 */ /* 0x000fe20000000800 */
[C---:B------:R-:W-:Y:S01]  /*91b0*/  HMMA.16816.F32.BF16 R64, R4.reuse, R26, R64 ;  /* 0x0000001a0440723c */ /* 0x040fe20000041840 */
[----:B------:R-:W3:Y:S05]  /*91c0*/  LDSM.16.MT88.4 R24, [R196+0x13000] ;  /* 0x01300000c418783b */ /* 0x000eea0000004200 */
[C---:B----4-:R-:W-:Y:S01]  /*91d0*/  HMMA.16816.F32.BF16 R84, R4.reuse, R20, R84 ;  /* 0x000000140454723c */ /* 0x050fe20000041854 */
[----:B------:R-:W4:Y:S05]  /*91e0*/  MUFU.EX2 R217, R217 ;  /* 0x000000d900d97308 */ /* 0x000f2a0000000800 */
[C---:B------:R-:W-:Y:S01]  /*91f0*/  HMMA.16816.F32.BF16 R88, R4.reuse, R22, R88 ;  /* 0x000000160458723c */ /* 0x040fe20000041858 */
[----:B------:R-:W4:Y:S02]  /*9200*/  LDSM.16.MT88.4 R20, [R196+0x15000] ;  /* 0x01500000c414783b */ /* 0x000f240000004200 */
[----:B------:R-:W-:Y:S03]  /*9210*/  MUFU.EX2 R161, R161 ;  /* 0x000000a100a17308 */ /* 0x000fe60000000800 */
[C---:B--2---:R-:W-:Y:S05]  /*9220*/  HMMA.16816.F32.BF16 R104, R4.reuse, R16, R104 ;  /* 0x000000100468723c */ /* 0x044fea0000041868 */
[----:B------:R-:W2:Y:S01]  /*9230*/  MUFU.EX2 R160, R160 ;  /* 0x000000a000a07308 */ /* 0x000ea20000000800 */
[C---:B------:R-:W-:Y:S01]  /*9240*/  HMMA.16816.F32.BF16 R116, R4.reuse, R18, R116 ;  /* 0x000000120474723c */ /* 0x040fe20000041874 */
[----:B------:R-:W2:Y:S05]  /*9250*/  LDSM.16.MT88.4 R16, [R194+0x15000] ;  /* 0x01500000c210783b */ /* 0x000eaa0000004200 */
[C---:B-----5:R-:W-:Y:S06]  /*9260*/  HMMA.16816.F32.BF16 R92, R4.reuse, R8, R92 ;  /* 0x00000008045c723c */ /* 0x060fec000004185c */
[----:B------:R-:W-:Y:S01]  /*9270*/  HMMA.16816.F32.BF16 R96, R4, R10, R96 ;  /* 0x0000000a0460723c */ /* 0x000fe20000041860 */
[----:B------:R-:W-:-:S02]  /*9280*/  F2FP.BF16.F32.PACK_AB R8, R177, R174 ;  /* 0x000000aeb108723e */ /* 0x000fc400000010ff */
[----:B------:R-:W-:-:S03]  /*9290*/  F2FP.BF16.F32.PACK_AB R9, R171, R172 ;  /* 0x000000acab09723e */ /* 0x000fc600000010ff */
[C---:B------:R-:W-:Y:S01]  /*92a0*/  HMMA.16816.F32.BF16 R36, R4.reuse, R136, R36 ;  /* 0x000000880424723c */ /* 0x040fe20000041824 */
[----:B------:R-:W-:Y:S02]  /*92b0*/  F2FP.BF16.F32.PACK_AB R10, R179, R170 ;  /* 0x000000aab30a723e */ /* 0x000fe400000010ff */
[C---:B-1----:R-:W-:Y:S01]  /*92c0*/  F2FP.BF16.F32.PACK_AB R11, R176.reuse, R173 ;  /* 0x000000adb00b723e */ /* 0x042fe200000010ff */
[----:B------:R-:W-:Y:S02]  /*92d0*/  FADD.FTZ R173, R173, R0 ;  /* 0x00000000adad7221 */ /* 0x000fe40000010000 */
[----:B------:R-:W-:Y:S01]  /*92e0*/  HMMA.16816.F32.BF16 R40, R4, R138, R40 ;  /* 0x0000008a0428723c */ /* 0x000fe20000041828 */
[----:B------:R-:W1:Y:S01]  /*92f0*/  LDSM.16.MT88.4 R136, [R194+0x13000] ;  /* 0x01300000c288783b */ /* 0x000e620000004200 */
[----:B------:R-:W-:-:S04]  /*9300*/  FADD.FTZ R173, R176, R173 ;  /* 0x000000adb0ad7221 */ /* 0x000fc80000010000 */
[C---:B------:R-:W-:Y:S06]  /*9310*/  HMMA.16816.F32.BF16 R44, R4.reuse, R32, R44 ;  /* 0x00000020042c723c */ /* 0x040fec000004182c */
[C---:B------:R-:W-:Y:S01]  /*9320*/  HMMA.16816.F32.BF16 R48, R4.reuse, R34, R48 ;  /* 0x000000220430723c */ /* 0x040fe20000041830 */
[----:B------:R-:W5:Y:S05]  /*9330*/  LDSM.16.MT88.4 R32, [R193+0x13000] ;  /* 0x01300000c120783b */ /* 0x000f6a0000004200 */
[C---:B---3--:R-:W-:Y:S06]  /*9340*/  HMMA.16816.F32.BF16 R76, R4.reuse, R12, R76 ;  /* 0x0000000c044c723c */ /* 0x048fec000004184c */
[C---:B------:R-:W-:Y:S01]  /*9350*/  HMMA.16816.F32.BF16 R80, R4.reuse, R14, R80 ;  /* 0x0000000e0450723c */ /* 0x040fe20000041850 */
[----:B------:R-:W-:Y:S05]  /*9360*/  LDSM.16.MT88.4 R12, [R193+0x15000] ;  /* 0x01500000c10c783b */ /* 0x000fea0000004200 */
[C---:B------:R-:W-:Y:S06]  /*9370*/  HMMA.16816.F32.BF16 R100, R4.reuse, R28, R100 ;  /* 0x0000001c0464723c */ /* 0x040fec0000041864 */
[C---:B------:R-:W-:Y:S01]  /*9380*/  HMMA.16816.F32.BF16 R120, R4.reuse, R30, R120 ;  /* 0x0000001e0478723c */ /* 0x040fe20000041878 */
[----:B------:R-:W3:Y:S05]  /*9390*/  LDSM.16.MT88.4 R28, [R192+0x13000] ;  /* 0x01300000c01c783b */ /* 0x000eea0000004200 */
[C---:B------:R-:W-:Y:S06]  /*93a0*/  HMMA.16816.F32.BF16 R108, R4.reuse, R140, R108 ;  /* 0x0000008c046c723c */ /* 0x040fec000004186c */
[----:B------:R-:W-:Y:S01]  /*93b0*/  HMMA.16816.F32.BF16 R112, R4, R142, R112 ;  /* 0x0000008e0470723c */ /* 0x000fe20000041870 */
[----:B------:R-:W-:Y:S04]  /*93c0*/  LDSM.16.MT88.4 R4, [R196+0x17000] ;  /* 0x01700000c404783b */ /* 0x000fe80000004200 */
[----:B------:R-:W-:Y:S01]  /*93d0*/  LDSM.16.MT88.4 R140, [R194+0x13800] ;  /* 0x01380000c28c783b */ /* 0x000fe20000004200 */
[C---:B------:R-:W-:Y:S06]  /*93e0*/  HMMA.16816.F32.BF16 R128, R8.reuse, R24, R128 ;  /* 0x000000180880723c */ /* 0x040fec0000041880 */
[C---:B------:R-:W-:Y:S01]  /*93f0*/  HMMA.16816.F32.BF16 R124, R8.reuse, R26, R124 ;  /* 0x0000001a087c723c */ /* 0x040fe2000004187c */
[----:B------:R-:W3:Y:S05]  /*9400*/  LDSM.16.MT88.4 R24, [R192+0x15000] ;  /* 0x01500000c018783b */ /* 0x000eea0000004200 */
[C---:B----4-:R-:W-:Y:S06]  /*9410*/  HMMA.16816.F32.BF16 R60, R8.reuse, R20, R60 ;  /* 0x00000014083c723c */ /* 0x050fec000004183c */
[C---:B------:R-:W-:Y:S01]  /*9420*/  HMMA.16816.F32.BF16 R64, R8.reuse, R22, R64 ;  /* 0x000000160840723c */ /* 0x040fe20000041840 */
[----:B------:R-:W4:Y:S05]  /*9430*/  LDSM.16.MT88.4 R20, [R194+0x17000] ;  /* 0x01700000c214783b */ /* 0x000f2a0000004200 */
[C---:B--2---:R-:W-:Y:S06]  /*9440*/  HMMA.16816.F32.BF16 R68, R8.reuse, R16, R68 ;  /* 0x000000100844723c */ /* 0x044fec0000041844 */
[C---:B------:R-:W-:Y:S01]  /*9450*/  HMMA.16816.F32.BF16 R72, R8.reuse, R18, R72 ;  /* 0x000000120848723c */ /* 0x040fe20000041848 */
[----:B------:R-:W2:Y:S05]  /*9460*/  LDSM.16.MT88.4 R16, [R193+0x17000] ;  /* 0x01700000c110783b */ /* 0x000eaa0000004200 */
[C---:B-1----:R-:W-:Y:S06]  /*9470*/  HMMA.16816.F32.BF16 R36, R8.reuse, R136, R36 ;  /* 0x000000880824723c */ /* 0x042fec0000041824 */
[C---:B------:R-:W-:Y:S01]  /*9480*/  HMMA.16816.F32.BF16 R40, R8.reuse, R138, R40 ;  /* 0x0000008a0828723c */ /* 0x040fe20000041828 */
[----:B------:R-:W-:Y:S05]  /*9490*/  LDSM.16.MT88.4 R136, [R193+0x13800] ;  /* 0x01380000c188783b */ /* 0x000fea0000004200 */
[C---:B-----5:R-:W-:Y:S06]  /*94a0*/  HMMA.16816.F32.BF16 R44, R8.reuse, R32, R44 ;  /* 0x00000020082c723c */ /* 0x060fec000004182c */
[C---:B------:R-:W-:Y:S01]  /*94b0*/  HMMA.16816.F32.BF16 R48, R8.reuse, R34, R48 ;  /* 0x000000220830723c */ /* 0x040fe20000041830 */
[----:B------:R-:W-:Y:S05]  /*94c0*/  LDSM.16.MT88.4 R32, [R192+0x13800] ;  /* 0x01380000c020783b */ /* 0x000fea0000004200 */
[C---:B---3--:R-:W-:Y:S06]  /*94d0*/  HMMA.16816.F32.BF16 R52, R8.reuse, R28, R52 ;  /* 0x0000001c0834723c */ /* 0x048fec0000041834 */
[C---:B------:R-:W-:Y:S01]  /*94e0*/  HMMA.16816.F32.BF16 R56, R8.reuse, R30, R56 ;  /* 0x0000001e0838723c */ /* 0x040fe20000041838 */
[----:B------:R-:W1:Y:S05]  /*94f0*/  LDSM.16.MT88.4 R28, [R196+0x15800] ;  /* 0x01580000c41c783b */ /* 0x000e6a0000004200 */
[C---:B------:R-:W-:Y:S06]  /*9500*/  HMMA.16816.F32.BF16 R76, R8.reuse, R12, R76 ;  /* 0x0000000c084c723c */ /* 0x040fec000004184c */
[C---:B------:R-:W-:Y:S01]  /*9510*/  HMMA.16816.F32.BF16 R80, R8.reuse, R14, R80 ;  /* 0x0000000e0850723c */ /* 0x040fe20000041850 */
[----:B------:R-:W-:Y:S05]  /*9520*/  LDSM.16.MT88.4 R12, [R196+0x17800] ;  /* 0x01780000c40c783b */ /* 0x000fea0000004200 */
[C---:B------:R-:W-:Y:S06]  /*9530*/  HMMA.16816.F32.BF16 R84, R8.reuse, R24, R84 ;  /* 0x000000180854723c */ /* 0x040fec0000041854 */
[C---:B------:R-:W-:Y:S01]  /*9540*/  HMMA.16816.F32.BF16 R88, R8.reuse, R26, R88 ;  /* 0x0000001a0858723c */ /* 0x040fe20000041858 */
[----:B------:R-:W-:Y:S05]  /*9550*/  LDSM.16.MT88.4 R24, [R194+0x15800] ;  /* 0x01580000c218783b */ /* 0x000fea0000004200 */
[C---:B------:R-:W-:Y:S06]  /*9560*/  HMMA.16816.F32.BF16 R92, R8.reuse, R4, R92 ;  /* 0x00000004085c723c */ /* 0x040fec000004185c */
[----:B------:R-:W-:Y:S01]  /*9570*/  HMMA.16816.F32.BF16 R96, R8, R6, R96 ;  /* 0x000000060860723c */ /* 0x000fe20000041860 */
[----:B------:R-:W-:-:S02]  /*9580*/  F2FP.BF16.F32.PACK_AB R4, R178, R175 ;  /* 0x000000afb204723e */ /* 0x000fc400000010ff */
[----:B------:R-:W-:Y:S01]  /*9590*/  F2FP.BF16.F32.PACK_AB R5, R217, R212 ;  /* 0x000000d4d905723e */ /* 0x000fe200000010ff */
[----:B------:R-:W-:Y:S02]  /*95a0*/  FADD.FTZ R212, R212, R173 ;  /* 0x000000add4d47221 */ /* 0x000fe40000010000 */
[----:B----4-:R-:W-:Y:S01]  /*95b0*/  HMMA.16816.F32.BF16 R100, R8, R20, R100 ;  /* 0x000000140864723c */ /* 0x010fe20000041864 */
[----:B------:R-:W-:Y:S01]  /*95c0*/  F2FP.BF16.F32.PACK_AB R6, R215, R210 ;  /* 0x000000d2d706723e */ /* 0x000fe200000010ff */
[----:B------:R-:W-:Y:S01]  /*95d0*/  FADD.FTZ R212, R217, R212 ;  /* 0x000000d4d9d47221 */ /* 0x000fe20000010000 */
[----:B------:R-:W-:-:S03]  /*95e0*/  F2FP.BF16.F32.PACK_AB R7, R160, R161 ;  /* 0x000000a1a007723e */ /* 0x000fc600000010ff */
[----:B------:R-:W-:Y:S01]  /*95f0*/  HMMA.16816.F32.BF16 R120, R8, R22, R120 ;  /* 0x000000160878723c */ /* 0x000fe20000041878 */
[----:B------:R-:W-:Y:S01]  /*9600*/  LDSM.16.MT88.4 R20, [R193+0x15800] ;  /* 0x01580000c114783b */ /* 0x000fe20000004200 */
[----:B------:R-:W-:-:S04]  /*9610*/  FADD.FTZ R161, R161, R212 ;  /* 0x000000d4a1a17221 */ /* 0x000fc80000010000 */
[----:B--2---:R-:W-:Y:S01]  /*9620*/  HMMA.16816.F32.BF16 R104, R8, R16, R104 ;  /* 0x000000100868723c */ /* 0x004fe20000041868 */
[----:B------:R-:W-:-:S05]  /*9630*/  FADD.FTZ R211, R160, R161 ;  /* 0x000000a1a0d37221 */ /* 0x000fca0000010000 */
[C---:B------:R-:W-:Y:S01]  /*9640*/  HMMA.16816.F32.BF16 R116, R8.reuse, R18, R116 ;  /* 0x000000120874723c */ /* 0x040fe20000041874 */
[----:B------:R-:W2:Y:S05]  /*9650*/  LDSM.16.MT88.4 R16, [R192+0x15800] ;  /* 0x01580000c010783b */ /* 0x000eaa0000004200 */
[C---:B------:R-:W-:Y:S06]  /*9660*/  HMMA.16816.F32.BF16 R108, R8.reuse, R152, R108 ;  /* 0x00000098086c723c */ /* 0x040fec000004186c */
[----:B------:R-:W-:Y:S01]  /*9670*/  HMMA.16816.F32.BF16 R112, R8, R154, R112 ;  /* 0x0000009a0870723c */ /* 0x000fe20000041870 */
[----:B------:R-:W3:Y:S05]  /*9680*/  LDSM.16.MT88.4 R8, [R194+0x17800] ;  /* 0x01780000c208783b */ /* 0x000eea0000004200 */
[C---:B-1----:R-:W-:Y:S06]  /*9690*/  HMMA.16816.F32.BF16 R60, R4.reuse, R28, R60 ;  /* 0x0000001c043c723c */ /* 0x042fec000004183c */
[C---:B------:R-:W-:Y:S01]  /*96a0*/  HMMA.16816.F32.BF16 R64, R4.reuse, R30, R64 ;  /* 0x0000001e0440723c */ /* 0x040fe20000041840 */
[----:B------:R-:W1:Y:S05]  /*96b0*/  LDSM.16.MT88.4 R28, [R193+0x17800] ;  /* 0x01780000c11c783b */ /* 0x000e6a0000004200 */
[C---:B------:R-:W-:Y:S06]  /*96c0*/  HMMA.16816.F32.BF16 R128, R4.reuse, R144, R128 ;  /* 0x000000900480723c */ /* 0x040fec0000041880 */
[C---:B------:R-:W-:Y:S06]  /*96d0*/  HMMA.16816.F32.BF16 R124, R4.reuse, R146, R124 ;  /* 0x00000092047c723c */ /* 0x040fec000004187c */
[C---:B--2---:R-:W-:Y:S06]  /*96e0*/  HMMA.16816.F32.BF16 R84, R4.reuse, R16, R84 ;  /* 0x000000100454723c */ /* 0x044fec0000041854 */
[C---:B------:R-:W-:Y:S01]  /*96f0*/  HMMA.16816.F32.BF16 R88, R4.reuse, R18, R88 ;  /* 0x000000120458723c */ /* 0x040fe20000041858 */
[----:B------:R-:W2:Y:S05]  /*9700*/  LDSM.16.MT88.4 R16, [R192+0x17800] ;  /* 0x01780000c010783b */ /* 0x000eaa0000004200 */
        /* <DEDUP_REMOVED lines=26> */
[C---:B-1----:R-:W-:Y:S06]  /*98b0*/  HMMA.16816.F32.BF16 R104, R4.reuse, R28, R104 ;  /* 0x0000001c0468723c */ /* 0x042fec0000041868 */
[C---:B------:R-:W-:Y:S06]  /*98c0*/  HMMA.16816.F32.BF16 R116, R4.reuse, R30, R116 ;  /* 0x0000001e0474723c */ /* 0x040fec0000041874 */
[C---:B--2---:R-:W-:Y:S06]  /*98d0*/  HMMA.16816.F32.BF16 R108, R4.reuse, R16, R108 ;  /* 0x00000010046c723c */ /* 0x044fec000004186c */
[----:B------:R-:W-:Y:S01]  /*98e0*/  HMMA.16816.F32.BF16 R112, R4, R18, R112 ;  /* 0x000000120470723c */ /* 0x000fe20000041870 */
[----:B------:R-:W-:-:S08]  /*98f0*/  NOP ;  /* 0x0000000000007918 */ /* 0x000fd00000000000 */
[----:B------:R-:W-:-:S15]  /*9900*/  @P0 BRA `(.L_x_9) ;  /* 0x0000000000040947 */ /* 0x000fde0003800000 */
.L_x_6:
[----:B------:R-:W-:-:S12]  /*9910*/  UIADD3 UR18, UR9, -0x1, URZ ;  /* 0xffffffff09127890 */ /* 0x000fd8000fffe03f */
.L_x_9:
[----:B------:R-:W-:-:S13]  /*9920*/  ISETP.LE.AND P0, PT, RZ, UR18, PT ;  /* 0x00000012ff007c0c */ /* 0x000fda000bf03270 */
[----:B------:R-:W-:Y:S05]  /*9930*/  @!P0 BRA `(.L_x_10) ;  /* 0x0000002400e08947 */ /* 0x000fea0003800000 */
[----:B------:R-:W-:Y:S01]  /*9940*/  USHF.L.U64.HI UR23, UR10, 0x5, UR11 ;  /* 0x000000050a177899 */ /* 0x000fe2000801020b */
[----:B------:R-:W-:Y:S01]  /*9950*/  MOV R0, R3 ;  /* 0x0000000300007202 */ /* 0x000fe20000000f00 */
[----:B------:R-:W-:Y:S01]  /*9960*/  USHF.L.U32 UR24, UR10, 0x5, URZ ;  /* 0x000000050a187899 */ /* 0x000fe2000800063f */
[----:B------:R-:W-:Y:S01]  /*9970*/  MOV R133, R132 ;  /* 0x0000008400857202 */ /* 0x000fe20000000f00 */
[----:B------:R-:W-:Y:S01]  /*9980*/  USHF.L.U64.HI UR5, UR10, 0x6, UR11 ;  /* 0x000000060a057899 */ /* 0x000fe2000801020b */
[----:B------:R-:W-:Y:S01]  /*9990*/  MOV R206, R148 ;  /* 0x0000009400ce7202 */ /* 0x000fe20000000f00 */
[----:B------:R-:W-:Y:S02]  /*99a0*/  USHF.L.U32 UR13, UR10, 0x6, URZ ;  /* 0x000000060a0d7899 */ /* 0x000fe4000800063f */
[----:B------:R-:W-:Y:S02]  /*99b0*/  USHF.L.U64.HI UR23, UR24, 0x1, UR23 ;  /* 0x0000000118177899 */ /* 0x000fe40008010217 */
[----:B------:R-:W-:Y:S01]  /*99c0*/  USHF.L.U32 UR24, UR24, 0x1, URZ ;  /* 0x0000000118187899 */ /* 0x000fe2000800063f */
[----:B------:R-:W-:Y:S01]  /*99d0*/  ULDC UR4, c[0x0][0x2ec] ;  /* 0x0000bb0000047ab9 */ /* 0x000fe20000000800 */
[----:B------:R-:W-:Y:S01]  /*99e0*/  ULDC.64 UR6, c[0x0][0x218] ;  /* 0x0000860000067ab9 */ /* 0x000fe20000000a00 */
[----:B------:R-:W-:Y:S01]  /*99f0*/  ULDC.64 UR10, c[0x0][0x220] ;  /* 0x00008800000a7ab9 */ /* 0x000fe20000000a00 */
[----:B------:R-:W-:Y:S01]  /*9a00*/  ULDC.64 UR8, c[0x0][0x248] ;  /* 0x0000920000087ab9 */ /* 0x000fe20000000a00 */
[----:B------:R-:W-:Y:S07]  /*9a10*/  BRA `(.L_x_11) ;  /* 0x0000000000687947 */ /* 0x000fee0003800000 */
.L_x_13:
[----:B------:R-:W-:Y:S04]  /*9a20*/  UIADD3 UR25, UR18, -0x1, URZ ;  /* 0xffffffff12197890 */ /* 0x000fe8000fffe03f */
[----:B------:R-:W-:Y:S02]  /*9a30*/  USHF.R.S32.HI UR12, URZ, 0x1f, UR25 ;  /* 0x0000001f3f0c7899 */ /* 0x000fe40008011419 */
[----:B------:R-:W-:Y:S02]  /*9a40*/  UIMAD.WIDE.U32 UR26, UR25, UR8, URZ ;  /* 0x00000008191a72a5 */ /* 0x000fe4000f8e003f */
[----:B------:R-:W-:Y:S04]  /*9a50*/  UIMAD UR12, UR12, UR8, URZ ;  /* 0x000000080c0c72a4 */ /* 0x000fe8000f8e023f */
[----:B------:R-:W-:Y:S01]  /*9a60*/  UIMAD UR12, UR25, UR9, UR12 ;  /* 0x00000009190c72a4 */ /* 0x000fe2000f8e020c */
[----:B------:R-:W-:Y:S02]  /*9a70*/  IMAD.U32 R136, RZ, RZ, UR26 ;  /* 0x0000001aff887e24 */ /* 0x000fe4000f8e00ff */
[----:B------:R-:W-:Y:S01]  /*9a80*/  IMAD.U32 R137, RZ, RZ, UR27 ;  /* 0x0000001bff897e24 */ /* 0x000fe2000f8e00ff */
[----:B------:R-:W-:Y:S02]  /*9a90*/  UIADD3 UR12, UR27, UR12, URZ ;  /* 0x0000000c1b0c7290 */ /* 0x000fe4000fffe03f */
[----:B------:R-:W-:Y:S04]  /*9aa0*/  LEA R132, P1, R136, R204, 0x6 ;  /* 0x000000cc88847211 */ /* 0x000fe800078230ff */
[----:B------:R-:W-:Y:S01]  /*9ab0*/  IMAD.U32 R3, RZ, RZ, UR12 ;  /* 0x0000000cff037e24 */ /* 0x000fe2000f8e00ff */
[----:B------:R-:W-:Y:S04]  /*9ac0*/  LEA R134, P2, R132, UR6, 0x1 ;  /* 0x0000000684867c11 */ /* 0x000fe8000f8408ff */
[----:B------:R-:W-:Y:S02]  /*9ad0*/  LEA.HI.X R3, R136, R209, R3, 0x6, P1 ;  /* 0x000000d188037211 */ /* 0x000fe400008f3403 */
[----:B------:R-:W-:Y:S02]  /*9ae0*/  IADD3 R136, P1, R134, UR22, RZ ;  /* 0x0000001686887c10 */ /* 0x000fe4000ff3e0ff */
[----:B------:R-:W-:Y:S04]  /*9af0*/  LEA.HI.X R135, R132, UR7, R3, 0x1, P2 ;  /* 0x0000000784877c11 */ /* 0x000fe800090f0c03 */
        /* <DEDUP_REMOVED lines=10> */
[----:B------:R-:W0:Y:S01]  /*9ba0*/  LDGDEPBAR ;  /* 0x00000000000079af */ /* 0x000e220000000000 */
[----:B------:R-:W-:Y:S05]  /*9bb0*/  BRA `(.L_x_12) ;  /* 0x0000000c00547947 */ /* 0x000fea0003800000 */
.L_x_11:
[----:B------:R-:W-:Y:S04]  /*9bc0*/  DEPBAR.LE SB0, 0x0 ;  /* 0x000080000000791a */ /* 0x000fe80000000000 */
[----:B------:R-:W-:Y:S01]  /*9bd0*/  BAR.SYNC.DEFER_BLOCKING 0x0 ;  /* 0x0000000000007b1d */ /* 0x000fe20000010000 */
[----:B------:R-:W-:Y:S01]  /*9be0*/  USHF.R.S32.HI UR25, URZ, 0x1f, UR18 ;  /* 0x0000001f3f197899 */ /* 0x000fe20008011412 */
[----:B------:R-:W-:Y:S01]  /*9bf0*/  IMAD.U32 R3, RZ, RZ, UR18 ;  /* 0x00000012ff037e24 */ /* 0x000fe2000f8e00ff */
[----:B------:R-:W-:Y:S03]  /*9c00*/  UIMAD UR12, UR5, UR18, URZ ;  /* 0x00000012050c72a4 */ /* 0x000fe6000f8e023f */
[----:B------:R-:W-:Y:S01]  /*9c10*/  IMAD.WIDE.U32 R134, R3, UR13, R206 ;  /* 0x0000000d03867c25 */ /* 0x000fe2000f8e00ce */
[----:B------:R-:W-:Y:S02]  /*9c20*/  UIMAD UR12, UR25, UR13, UR12 ;  /* 0x0000000d190c72a4 */ /* 0x000fe4000f8e020c */
[C---:B------:R-:W-:Y:S04]  /*9c30*/  LEA R214, P0, R134.reuse, UR10, 0x1 ;  /* 0x0000000a86d67c11 */ /* 0x040fe8000f8008ff */
[----:B------:R-:W-:Y:S05]  /*9c40*/  VIADD R2, R135, UR12 ;  /* 0x0000000c87027c36 */ /* 0x000fea0008000000 */
[----:B------:R-:W-:Y:S02]  /*9c50*/  LEA.HI.X R215, R134, UR11, R2, 0x1, P0 ;  /* 0x0000000b86d77c11 */ /* 0x000fe400080f0c02 */
[----:B------:R-:W-:Y:S03]  /*9c60*/  IADD3 R134, P0, R214, UR24, RZ ;  /* 0x00000018d6867c10 */ /* 0x000fe6000ff1e0ff */
[----:B------:R-:W-:Y:S01]  /*9c70*/  @!PT LDS RZ, [RZ] ;  /* 0x00000000fffff984 */ /* 0x000fe20000000800 */
[----:B------:R-:W-:Y:S01]  /*9c80*/  @!PT LDS RZ, [RZ] ;  /* 0x00000000fffff984 */ /* 0x000fe20000000800 */
[----:B------:R-:W-:Y:S01]  /*9c90*/  @!PT LDS RZ, [RZ] ;  /* 0x00000000fffff984 */ /* 0x000fe20000000800 */
[----:B------:R-:W-:Y:S01]  /*9ca0*/  LDGSTS.E.BYPASS.LTC128B.128 [R203+0x12000], desc[UR20][R214.64] ;  /* 0x12000000d6cb7fae */ /* 0x000fe2000b901d54 */
[----:B------:R-:W-:Y:S02]  /*9cb0*/  IADD3.X R135, R215, UR23, RZ, P0, !PT ;  /* 0x00000017d7877c10 */ /* 0x000fe400087fe4ff */
[----:B------:R-:W-:Y:S01]  /*9cc0*/  ISETP.LT.AND P0, PT, RZ, UR18, PT ;  /* 0x00000012ff007c0c */ /* 0x000fe2000bf01270 */
[----:B------:R-:W-:Y:S04]  /*9cd0*/  LDGSTS.E.BYPASS.LTC128B.128 [R203+0x14000], desc[UR20][R214.64+0x80] ;  /* 0x14000080d6cb7fae */ /* 0x000fe8000b901d54 */
[----:B------:R-:W-:Y:S04]  /*9ce0*/  LDGSTS.E.BYPASS.LTC128B.128 [R203+0x16000], desc[UR20][R214.64+0x100] ;  /* 0x16000100d6cb7fae */ /* 0x000fe8000b901d54 */
[----:B------:R-:W-:Y:S04]  /*9cf0*/  LDGSTS.E.BYPASS.LTC128B.128 [R203+0x13000], desc[UR20][R134.64] ;  /* 0x1300000086cb7fae */ /* 0x000fe8000b901d54 */
[----:B------:R-:W-:Y:S04]  /*9d00*/  LDGSTS.E.BYPASS.LTC128B.128 [R203+0x15000], desc[UR20][R134.64+0x80] ;  /* 0x1500008086cb7fae */ /* 0x000fe8000b901d54 */
[----:B------:R1:W-:Y:S04]  /*9d10*/  LDGSTS.E.BYPASS.LTC128B.128 [R203+0x17000], desc[UR20][R134.64+0x100] ;  /* 0x1700010086cb7fae */ /* 0x0003e8000b901d54 */
[----:B------:R-:W-:Y:S04]  /*9d20*/  LDSM.16.M88.4 R136, [R202] ;  /* 0x00000000ca88783b */ /* 0x000fe80000000200 */
[----:B------:R-:W2:Y:S04]  /*9d30*/  LDSM.16.M88.4 R140, [R201+0xc000] ;  /* 0x00c00000c98c783b */ /* 0x000ea80000000200 */
[----:B------:R-:W3:Y:S04]  /*9d40*/  LDSM.16.M88.4 R144, [R201+0xc800] ;  /* 0x00c80000c990783b */ /* 0x000ee80000000200 */
[----:B------:R-:W4:Y:S04]  /*9d50*/  LDSM.16.M88.4 R148, [R201+0xd000] ;  /* 0x00d00000c994783b */ /* 0x000f280000000200 */
[----:B------:R-:W5:Y:S04]  /*9d60*/  LDSM.16.M88.4 R152, [R201+0xd800] ;  /* 0x00d80000c998783b */ /* 0x000f680000000200 */
[----:B------:R-:W0:Y:S04]  /*9d70*/  LDGDEPBAR ;  /* 0x00000000000079af */ /* 0x000e280000000000 */
[----:B------:R-:W-:Y:S04]  /*9d80*/  LDSM.16.M88.4 R156, [R200] ;  /* 0x00000000c89c783b */ /* 0x000fe80000000200 */
[----:B------:R-:W1:Y:S04]  /*9d90*/  LDSM.16.M88.4 R160, [R199] ;  /* 0x00000000c7a0783b */ /* 0x000e680000000200 */
[----:B------:R-:W1:Y:S04]  /*9da0*/  LDSM.16.M88.4 R164, [R191] ;  /* 0x00000000bfa4783b */ /* 0x000e680000000200 */
[----:B------:R-:W1:Y:S04]  /*9db0*/  LDSM.16.M88.4 R168, [R190] ;  /* 0x00000000bea8783b */ /* 0x000e680000000200 */
[----:B------:R-:W-:Y:S01]  /*9dc0*/  LDSM.16.M88.4 R172, [R195+0xc000] ;  /* 0x00c00000c3ac783b */ /* 0x000fe20000000200 */
[C---:B--2---:R-:W-:Y:S03]  /*9dd0*/  HMMA.16816.F32.BF16 R4, R136.reuse, R140, RZ ;  /* 0x0000008c8804723c */ /* 0x044fe600000418ff */
[----:B------:R-:W-:Y:S03]  /*9de0*/  LDSM.16.M88.4 R176, [R195+0xc800] ;  /* 0x00c80000c3b0783b */ /* 0x000fe60000000200 */
[C---:B------:R-:W-:Y:S01]  /*9df0*/  HMMA.16816.F32.BF16 R8, R136.reuse, R142, RZ ;  /* 0x0000008e8808723c */ /* 0x040fe200000418ff */
[----:B------:R-:W2:Y:S05]  /*9e00*/  LDSM.16.M88.4 R140, [R189] ;  /* 0x00000000bd8c783b */ /* 0x000eaa0000000200 */
[C---:B---3--:R-:W-:Y:S06]  /*9e10*/  HMMA.16816.F32.BF16 R12, R136.reuse, R144, RZ ;  /* 0x00000090880c723c */ /* 0x048fec00000418ff */
[C---:B------:R-:W-:Y:S01]  /*9e20*/  HMMA.16816.F32.BF16 R16, R136.reuse, R146, RZ ;  /* 0x000000928810723c */ /* 0x040fe200000418ff */
[----:B------:R-:W3:Y:S05]  /*9e30*/  LDSM.16.M88.4 R144, [R198] ;  /* 0x00000000c690783b */ /* 0x000eea0000000200 */
[C---:B----4-:R-:W-:Y:S06]  /*9e40*/  HMMA.16816.F32.BF16 R20, R136.reuse, R148, RZ ;  /* 0x000000948814723c */ /* 0x050fec00000418ff */
[C---:B------:R-:W-:Y:S01]  /*9e50*/  HMMA.16816.F32.BF16 R24, R136.reuse, R150, RZ ;  /* 0x000000968818723c */ /* 0x040fe200000418ff */
[----:B------:R-:W4:Y:S05]  /*9e60*/  LDSM.16.M88.4 R148, [R195+0xd000] ;  /* 0x00d00000c394783b */ /* 0x000f2a0000000200 */
[C---:B-----5:R-:W-:Y:S06]  /*9e70*/  HMMA.16816.F32.BF16 R28, R136.reuse, R152, RZ ;  /* 0x00000098881c723c */ /* 0x060fec00000418ff */
[----:B------:R-:W-:Y:S01]  /*9e80*/  HMMA.16816.F32.BF16 R32, R136, R154, RZ ;  /* 0x0000009a8820723c */ /* 0x000fe200000418ff */
[----:B------:R-:W5:Y:S04]  /*9e90*/  LDSM.16.M88.4 R136, [R195+0xd800] ;  /* 0x00d80000c388783b */ /* 0x000f680000000200 */
[----:B------:R-:W-:Y:S01]  /*9ea0*/  LDSM.16.M88.4 R152, [R197] ;  /* 0x00000000c598783b */ /* 0x000fe20000000200 */
[C---:B-1----:R-:W-:Y:S06]  /*9eb0*/  HMMA.16816.F32.BF16 R4, R156.reuse, R160, R4 ;  /* 0x000000a09c04723c */ /* 0x042fec0000041804 */
[C---:B------:R-:W-:Y:S01]  /*9ec0*/  HMMA.16816.F32.BF16 R8, R156.reuse, R162, R8 ;  /* 0x000000a29c08723c */ /* 0x040fe20000041808 */
[----:B------:R-:W1:Y:S05]  /*9ed0*/  LDSM.16.M88.4 R160, [R188] ;  /* 0x00000000bca0783b */ /* 0x000e6a0000000200 */
[C---:B------:R-:W-:Y:S06]  /*9ee0*/  HMMA.16816.F32.BF16 R12, R156.reuse, R164, R12 ;  /* 0x000000a49c0c723c */ /* 0x040fec000004180c */
[C---:B------:R-:W-:Y:S01]  /*9ef0*/  HMMA.16816.F32.BF16 R16, R156.reuse, R166, R16 ;  /* 0x000000a69c10723c */ /* 0x040fe20000041810 */
[----:B------:R-:W1:Y:S05]  /*9f00*/  LDSM.16.M88.4 R164, [R188+0x800] ;  /* 0x00080000bca4783b */ /* 0x000e6a0000000200 */
[C---:B------:R-:W-:Y:S06]  /*9f10*/  HMMA.16816.F32.BF16 R20, R156.reuse, R168, R20 ;  /* 0x000000a89c14723c */ /* 0x040fec0000041814 */
[C---:B------:R-:W-:Y:S01]  /*9f20*/  HMMA.16816.F32.BF16 R24, R156.reuse, R170, R24 ;  /* 0x000000aa9c18723c */ /* 0x040fe20000041818 */
[----:B------:R-:W1:Y:S05]  /*9f30*/  LDSM.16.M88.4 R168, [R188+0x1000] ;  /* 0x00100000bca8783b */ /* 0x000e6a0000000200 */
[C---:B--2---:R-:W-:Y:S06]  /*9f40*/  HMMA.16816.F32.BF16 R28, R156.reuse, R140, R28 ;  /* 0x0000008c9c1c723c */ /* 0x044fec000004181c */
[----:B------:R-:W-:Y:S01]  /*9f50*/  HMMA.16816.F32.BF16 R32, R156, R142, R32 ;  /* 0x0000008e9c20723c */ /* 0x000fe20000041820 */
[----:B------:R-:W2:Y:S04]  /*9f60*/  LDSM.16.M88.4 R140, [R188+0x1800] ;  /* 0x00180000bc8c783b */ /* 0x000ea80000000200 */
[----:B------:R-:W-:Y:S01]  /*9f70*/  LDSM.16.M88.4 R156, [R202+0x4000] ;  /* 0x00400000ca9c783b */ /* 0x000fe20000000200 */
[C---:B---3--:R-:W-:Y:S06]  /*9f80*/  HMMA.16816.F32.BF16 R4, R144.reuse, R172, R4 ;  /* 0x000000ac9004723c */ /* 0x048fec0000041804 */
[C---:B------:R-:W-:Y:S01]  /*9f90*/  HMMA.16816.F32.BF16 R8, R144.reuse, R174, R8 ;  /* 0x000000ae9008723c */ /* 0x040fe20000041808 */
[----:B------:R-:W3:Y:S05]  /*9fa0*/  LDSM.16.M88.4 R172, [R201+0xe000] ;  /* 0x00e00000c9ac783b */ /* 0x000eea0000000200 */
[C---:B------:R-:W-:Y:S06]  /*9fb0*/  HMMA.16816.F32.BF16 R12, R144.reuse, R176, R12 ;  /* 0x000000b0900c723c */ /* 0x040fec000004180c */
[C---:B------:R-:W-:Y:S01]  /*9fc0*/  HMMA.16816.F32.BF16 R16, R144.reuse, R178, R16 ;  /* 0x000000b29010723c */ /* 0x040fe20000041810 */
[----:B------:R-:W3:Y:S05]  /*9fd0*/  LDSM.16.M88.4 R176, [R201+0xe800] ;  /* 0x00e80000c9b0783b */ /* 0x000eea0000000200 */
[C---:B----4-:R-:W-:Y:S06]  /*9fe0*/  HMMA.16816.F32.BF16 R20, R144.reuse, R148, R20 ;  /* 0x000000949014723c */ /* 0x050fec0000041814 */
[C---:B------:R-:W-:Y:S01]  /*9ff0*/  HMMA.16816.F32.BF16 R24, R144.reuse, R150, R24 ;  /* 0x000000969018723c */ /* 0x040fe20000041818 */
[----:B------:R-:W4:Y:S05]  /*a000*/  LDSM.16.M88.4 R148, [R201+0xf000] ;  /* 0x00f00000c994783b */ /* 0x000f2a0000000200 */
[C---:B-----5:R-:W-:Y:S06]  /*a010*/  HMMA.16816.F32.BF16 R28, R144.reuse, R136, R28 ;  /* 0x00000088901c723c */ /* 0x060fec000004181c */
[----:B------:R-:W-:Y:S01]  /*a020*/  HMMA.16816.F32.BF16 R32, R144, R138, R32 ;  /* 0x0000008a9020723c */ /* 0x000fe20000041820 */
[----:B------:R-:W5:Y:S04]  /*a030*/  LDSM.16.M88.4 R136, [R201+0xf800] ;  /* 0x00f80000c988783b */ /* 0x000f680000000200 */
[----:B------:R-:W-:Y:S01]  /*a040*/  LDSM.16.M88.4 R144, [R200+0x4000] ;  /* 0x00400000c890783b */ /* 0x000fe20000000200 */
[C---:B-1----:R-:W-:Y:S06]  /*a050*/  HMMA.16816.F32.BF16 R4, R152.reuse, R160, R4 ;  /* 0x000000a09804723c */ /* 0x042fec0000041804 */
[C---:B------:R-:W-:Y:S01]  /*a060*/  HMMA.16816.F32.BF16 R8, R152.reuse, R162, R8 ;  /* 0x000000a29808723c */ /* 0x040fe20000041808 */
[----:B------:R-:W1:Y:S05]  /*a070*/  LDSM.16.M88.4 R160, [R187] ;  /* 0x00000000bba0783b */ /* 0x000e6a0000000200 */
[C---:B------:R-:W-:Y:S06]  /*a080*/  HMMA.16816.F32.BF16 R12, R152.reuse, R164, R12 ;  /* 0x000000a4980c723c */ /* 0x040fec000004180c */
[C---:B------:R-:W-:Y:S01]  /*a090*/  HMMA.16816.F32.BF16 R16, R152.reuse, R166, R16 ;  /* 0x000000a69810723c */ /* 0x040fe20000041810 */
[----:B------:R-:W1:Y:S05]  /*a0a0*/  LDSM.16.M88.4 R164, [R186] ;  /* 0x00000000baa4783b */ /* 0x000e6a0000000200 */
[C---:B------:R-:W-:Y:S06]  /*a0b0*/  HMMA.16816.F32.BF16 R20, R152.reuse, R168, R20 ;  /* 0x000000a89814723c */ /* 0x040fec0000041814 */
[C---:B------:R-:W-:Y:S01]  /*a0c0*/  HMMA.16816.F32.BF16 R24, R152.reuse, R170, R24 ;  /* 0x000000aa9818723c */ /* 0x040fe20000041818 */
[----:B------:R-:W1:Y:S05]  /*a0d0*/  LDSM.16.M88.4 R168, [R185] ;  /* 0x00000000b9a8783b */ /* 0x000e6a0000000200 */
[C---:B--2---:R-:W-:Y:S06]  /*a0e0*/  HMMA.16816.F32.BF16 R28, R152.reuse, R140, R28 ;  /* 0x0000008c981c723c */ /* 0x044fec000004181c */
[----:B------:R-:W-:Y:S01]  /*a0f0*/  HMMA.16816.F32.BF16 R32, R152, R142, R32 ;  /* 0x0000008e9820723c */ /* 0x000fe20000041820 */
[----:B------:R-:W2:Y:S04]  /*a100*/  LDSM.16.M88.4 R140, [R184] ;  /* 0x00000000b88c783b */ /* 0x000ea80000000200 */
        /* <DEDUP_REMOVED lines=16> */
[----:B------:R-:W1:Y:S05]  /*a210*/  LDSM.16.M88.4 R160, [R188+0x2000] ;  /* 0x00200000bca0783b */ /* 0x000e6a0000000200 */
        /* <DEDUP_REMOVED lines=15> */
[----:B------:R-:W-:Y:S05]  /*a310*/  LDSM.16.M88.4 R176, [R195+0x10000] ;  /* 0x01000000c3b0783b */ /* 0x000fea0000000200 */
[C---:B----4-:R-:W-:Y:S06]  /*a320*/  HMMA.16816.F32.BF16 R20, R152.reuse, R148, R20 ;  /* 0x000000949814723c */ /* 0x050fec0000041814 */
[C---:B------:R-:W-:Y:S01]  /*a330*/  HMMA.16816.F32.BF16 R24, R152.reuse, R150, R24 ;  /* 0x000000969818723c */ /* 0x040fe20000041818 */
[----:B------:R-:W3:Y:S05]  /*a340*/  LDSM.16.M88.4 R148, [R201+0x10000] ;  /* 0x01000000c994783b */ /* 0x000eea0000000200 */
[C---:B-----5:R-:W-:Y:S06]  /*a350*/  HMMA.16816.F32.BF16 R28, R152.reuse, R136, R28 ;  /* 0x00000088981c723c */ /* 0x060fec000004181c */
[----:B------:R-:W-:Y:S01]  /*a360*/  HMMA.16816.F32.BF16 R32, R152, R138, R32 ;  /* 0x0000008a9820723c */ /* 0x000fe20000041820 */
[----:B------:R-:W4:Y:S04]  /*a370*/  LDSM.16.M88.4 R136, [R201+0x11000] ;  /* 0x01100000c988783b */ /* 0x000f280000000200 */
[----:B------:R-:W5:Y:S01]  /*a380*/  LDSM.16.M88.4 R152, [R201+0x11800] ;  /* 0x01180000c998783b */ /* 0x000f620000000200 */
[C---:B-1----:R-:W-:Y:S06]  /*a390*/  HMMA.16816.F32.BF16 R4, R156.reuse, R160, R4 ;  /* 0x000000a09c04723c */ /* 0x042fec0000041804 */
[C---:B------:R-:W-:Y:S01]  /*a3a0*/  HMMA.16816.F32.BF16 R8, R156.reuse, R162, R8 ;  /* 0x000000a29c08723c */ /* 0x040fe20000041808 */
[----:B------:R-:W-:Y:S05]  /*a3b0*/  LDSM.16.M88.4 R160, [R200+0x8000] ;  /* 0x00800000c8a0783b */ /* 0x000fea0000000200 */
        /* <DEDUP_REMOVED lines=12> */
[----:B------:R-:W3:Y:S05]  /*a480*/  LDSM.16.M88.4 R148, [R180] ;  /* 0x00000000b494783b */ /* 0x000eea0000000200 */
[C---:B------:R-:W-:Y:S06]  /*a490*/  HMMA.16816.F32.BF16 R12, R144.reuse, R172, R12 ;  /* 0x000000ac900c723c */ /* 0x040fec000004180c */
[C---:B------:R-:W-:Y:S01]  /*a4a0*/  HMMA.16816.F32.BF16 R16, R144.reuse, R174, R16 ;  /* 0x000000ae9010723c */ /* 0x040fe20000041810 */
[----:B------:R-:W-:Y:S05]  /*a4b0*/  LDSM.16.M88.4 R172, [R188+0x4000] ;  /* 0x00400000bcac783b */ /* 0x000fea0000000200 */
[C---:B----4-:R-:W-:Y:S06]  /*a4c0*/  HMMA.16816.F32.BF16 R20, R144.reuse, R136, R20 ;  /* 0x000000889014723c */ /* 0x050fec0000041814 */
[C---:B------:R-:W-:Y:S01]  /*a4d0*/  HMMA.16816.F32.BF16 R24, R144.reuse, R138, R24 ;  /* 0x0000008a9018723c */ /* 0x040fe20000041818 */
[----:B------:R-:W4:Y:S05]  /*a4e0*/  LDSM.16.M88.4 R136, [R195+0x10800] ;  /* 0x01080000c388783b */ /* 0x000f2a0000000200 */
[C---:B-----5:R-:W-:Y:S06]  /*a4f0*/  HMMA.16816.F32.BF16 R28, R144.reuse, R152, R28 ;  /* 0x00000098901c723c */ /* 0x060fec000004181c */
[----:B------:R-:W-:Y:S01]  /*a500*/  HMMA.16816.F32.BF16 R32, R144, R154, R32 ;  /* 0x0000009a9020723c */ /* 0x000fe20000041820 */
[----:B------:R-:W5:Y:S04]  /*a510*/  LDSM.16.M88.4 R144, [R195+0x11000] ;  /* 0x01100000c390783b */ /* 0x000f680000000200 */
[----:B------:R-:W5:Y:S01]  /*a520*/  LDSM.16.M88.4 R152, [R195+0x11800] ;  /* 0x01180000c398783b */ /* 0x000f620000000200 */
[C---:B-1----:R-:W-:Y:S06]  /*a530*/  HMMA.16816.F32.BF16 R4, R160.reuse, R164, R4 ;  /* 0x000000a4a004723c */ /* 0x042fec0000041804 */
[C---:B------:R-:W-:Y:S01]  /*a540*/  HMMA.16816.F32.BF16 R8, R160.reuse, R166, R8 ;  /* 0x000000a6a008723c */ /* 0x040fe20000041808 */
[----:B------:R-:W1:Y:S05]  /*a550*/  LDSM.16.M88.4 R164, [R197+0x8000] ;  /* 0x00800000c5a4783b */ /* 0x000e6a0000000200 */
[C---:B------:R-:W-:Y:S06]  /*a560*/  HMMA.16816.F32.BF16 R12, R160.reuse, R168, R12 ;  /* 0x000000a8a00c723c */ /* 0x040fec000004180c */
[C---:B------:R-:W-:Y:S06]  /*a570*/  HMMA.16816.F32.BF16 R16, R160.reuse, R170, R16 ;  /* 0x000000aaa010723c */ /* 0x040fec0000041810 */
[C---:B--2---:R-:W-:Y:S06]  /*a580*/  HMMA.16816.F32.BF16 R20, R160.reuse, R140, R20 ;  /* 0x0000008ca014723c */ /* 0x044fec0000041814 */
[C---:B------:R-:W-:Y:S01]  /*a590*/  HMMA.16816.F32.BF16 R24, R160.reuse, R142, R24 ;  /* 0x0000008ea018723c */ /* 0x040fe20000041818 */
[----:B------:R-:W2:Y:S05]  /*a5a0*/  LDSM.16.M88.4 R140, [R188+0x4800] ;  /* 0x00480000bc8c783b */ /* 0x000eaa0000000200 */
[C---:B---3--:R-:W-:Y:S06]  /*a5b0*/  HMMA.16816.F32.BF16 R28, R160.reuse, R148, R28 ;  /* 0x00000094a01c723c */ /* 0x048fec000004181c */
[----:B------:R-:W-:Y:S06]  /*a5c0*/  HMMA.16816.F32.BF16 R32, R160, R150, R32 ;  /* 0x00000096a020723c */ /* 0x000fec0000041820 */
[C---:B------:R-:W-:Y:S06]  /*a5d0*/  HMMA.16816.F32.BF16 R4, R156.reuse, R176, R4 ;  /* 0x000000b09c04723c */ /* 0x040fec0000041804 */
[C---:B------:R-:W-:Y:S06]  /*a5e0*/  HMMA.16816.F32.BF16 R8, R156.reuse, R178, R8 ;  /* 0x000000b29c08723c */ /* 0x040fec0000041808 */
[C---:B----4-:R-:W-:Y:S06]  /*a5f0*/  HMMA.16816.F32.BF16 R12, R156.reuse, R136, R12 ;  /* 0x000000889c0c723c */ /* 0x050fec000004180c */
[C---:B------:R-:W-:Y:S01]  /*a600*/  HMMA.16816.F32.BF16 R16, R156.reuse, R138, R16 ;  /* 0x0000008a9c10723c */ /* 0x040fe20000041810 */
[----:B------:R-:W3:Y:S05]  /*a610*/  LDSM.16.M88.4 R136, [R188+0x5000] ;  /* 0x00500000bc88783b */ /* 0x000eea0000000200 */
[C---:B-----5:R-:W-:Y:S06]  /*a620*/  HMMA.16816.F32.BF16 R20, R156.reuse, R144, R20 ;  /* 0x000000909c14723c */ /* 0x060fec0000041814 */
[C---:B------:R-:W-:Y:S01]  /*a630*/  HMMA.16816.F32.BF16 R24, R156.reuse, R146, R24 ;  /* 0x000000929c18723c */ /* 0x040fe20000041818 */
[----:B------:R-:W4:Y:S01]  /*a640*/  LDSM.16.M88.4 R144, [R188+0x5800] ;  /* 0x00580000bc90783b */ /* 0x000f220000000200 */
[----:B------:R-:W-:Y:S04]  /*a650*/  DEPBAR.LE SB0, 0x0 ;  /* 0x000080000000791a */ /* 0x000fe80000000000 */
[C---:B------:R-:W-:Y:S01]  /*a660*/  HMMA.16816.F32.BF16 R28, R156.reuse, R152, R28 ;  /* 0x000000989c1c723c */ /* 0x040fe2000004181c */
[----:B------:R-:W-:Y:S05]  /*a670*/  BAR.SYNC.DEFER_BLOCKING 0x0 ;  /* 0x0000000000007b1d */ /* 0x000fea0000010000 */
[----:B------:R-:W-:Y:S06]  /*a680*/  HMMA.16816.F32.BF16 R32, R156, R154, R32 ;  /* 0x0000009a9c20723c */ /* 0x000fec0000041820 */
[C---:B-1----:R-:W-:Y:S06]  /*a690*/  HMMA.16816.F32.BF16 R4, R164.reuse, R172, R4 ;  /* 0x000000aca404723c */ /* 0x042fec0000041804 */
[C---:B------:R-:W-:Y:S06]  /*a6a0*/  HMMA.16816.F32.BF16 R8, R164.reuse, R174, R8 ;  /* 0x000000aea408723c */ /* 0x040fec0000041808 */
[C---:B--2---:R-:W-:Y:S06]  /*a6b0*/  HMMA.16816.F32.BF16 R12, R164.reuse, R140, R12 ;  /* 0x0000008ca40c723c */ /* 0x044fec000004180c */
[C---:B------:R-:W-:Y:S06]  /*a6c0*/  HMMA.16816.F32.BF16 R16, R164.reuse, R142, R16 ;  /* 0x0000008ea410723c */ /* 0x040fec0000041810 */
[----:B------:R-:W-:Y:S01]  /*a6d0*/  FMNMX.FTZ R132, R4, R133, !PT ;  /* 0x0000008504847209 */ /* 0x000fe20007810000 */
[C---:B---3--:R-:W-:Y:S04]  /*a6e0*/  HMMA.16816.F32.BF16 R20, R164.reuse, R136, R20 ;  /* 0x00000088a414723c */ /* 0x048fe80000041814 */
[----:B------:R-:W-:Y:S02]  /*a6f0*/  FMNMX.FTZ R2, R6, R0, !PT ;  /* 0x0000000006027209 */ /* 0x000fe40007810000 */
[----:B------:R-:W-:Y:S01]  /*a700*/  FMNMX.FTZ R3, R5, R132, !PT ;  /* 0x0000008405037209 */ /* 0x000fe20007810000 */
[C---:B------:R-:W-:Y:S04]  /*a710*/  HMMA.16816.F32.BF16 R24, R164.reuse, R138, R24 ;  /* 0x0000008aa418723c */ /* 0x040fe80000041818 */
[----:B------:R-:W-:Y:S02]  /*a720*/  FMNMX.FTZ R135, R7, R2, !PT ;  /* 0x0000000207877209 */ /* 0x000fe40007810000 */
[----:B------:R-:W-:Y:S01]  /*a730*/  FMNMX.FTZ R132, R8, R3, !PT ;  /* 0x0000000308847209 */ /* 0x000fe20007810000 */
[C---:B----4-:R-:W-:Y:S04]  /*a740*/  HMMA.16816.F32.BF16 R28, R164.reuse, R144, R28 ;  /* 0x00000090a41c723c */ /* 0x050fe8000004181c */
[----:B------:R-:W-:Y:S02]  /*a750*/  FMNMX.FTZ R2, R10, R135, !PT ;  /* 0x000000870a027209 */ /* 0x000fe40007810000 */
[----:B------:R-:W-:Y:S01]  /*a760*/  FMNMX.FTZ R3, R9, R132, !PT ;  /* 0x0000008409037209 */ /* 0x000fe20007810000 */
[----:B------:R-:W-:Y:S04]  /*a770*/  HMMA.16816.F32.BF16 R32, R164, R146, R32 ;  /* 0x00000092a420723c */ /* 0x000fe80000041820 */
[----:B------:R-:W-:Y:S02]  /*a780*/  FMNMX.FTZ R135, R11, R2, !PT ;  /* 0x000000020b877209 */ /* 0x000fe40007810000 */
[----:B------:R-:W-:Y:S02]  /*a790*/  FMNMX.FTZ R132, R12, R3, !PT ;  /* 0x000000030c847209 */ /* 0x000fe40007810000 */
[----:B------:R-:W-:Y:S03]  /*a7a0*/  FMNMX.FTZ R2, R14, R135, !PT ;  /* 0x000000870e027209 */ /* 0x000fe60007810000 */
[----:B------:R-:W-:Y:S02]  /*a7b0*/  FMNMX.FTZ R3, R13, R132, !PT ;  /* 0x000000840d037209 */ /* 0x000fe40007810000 */
        /* <DEDUP_REMOVED lines=19> */
[----:B------:R-:W-:Y:S01]  /*a8f0*/  FMNMX.FTZ R210, R33, R210, !PT ;  /* 0x000000d221d27209 */ /* 0x000fe20007810000 */
[----:B------:R-:W-:Y:S06]  /*a900*/  @P0 BRA `(.L_x_13) ;  /* 0xfffffff000440947 */ /* 0x000fec000383ffff */
.L_x_12:
[----:B-1----:R-:W-:Y:S01]  /*a910*/  FMNMX.FTZ R135, R35, R2, !PT ;  /* 0x0000000223877209 */ /* 0x002fe20007810000 */
[----:B------:R-:W-:Y:S01]  /*a920*/  SHFL.BFLY PT, R3, R210, 0x2, 0x1f ;  /* 0x0c401f00d2037f89 */ /* 0x000fe200000e0000 */
[----:B------:R-:W-:Y:S07]  /*a930*/  UIADD3 UR18, UR18, -0x1, URZ ;  /* 0xffffffff12127890 */ /* 0x000fee000fffe03f */
[----:B------:R-:W1:Y:S08]  /*a940*/  SHFL.BFLY PT, R2, R135, 0x2, 0x1f ;  /* 0x0c401f0087027f89 */ /* 0x000e7000000e0000 */
[----:B------:R-:W-:Y:S08]  /*a950*/  LDSM.16.MT88.4 R140, [R194+0x12000] ;  /* 0x01200000c28c783b */ /* 0x000ff00000004200 */
[----:B------:R-:W-:Y:S08]  /*a960*/  LDSM.16.MT88.4 R144, [R193+0x12000] ;  /* 0x01200000c190783b */ /* 0x000ff00000004200 */
[----:B------:R-:W-:Y:S08]  /*a970*/  LDSM.16.MT88.4 R148, [R192+0x12800] ;  /* 0x01280000c094783b */ /* 0x000ff00000004200 */
[----:B------:R-:W-:Y:S08]  /*a980*/  LDSM.16.MT88.4 R152, [R194+0x14800] ;  /* 0x01480000c298783b */ /* 0x000ff00000004200 */
[----:B------:R-:W-:Y:S01]  /*a990*/  LDSM.16.MT88.4 R156, [R193+0x14800] ;  /* 0x01480000c19c783b */ /* 0x000fe20000004200 */
[----:B-1----:R-:W-:Y:S02]  /*a9a0*/  FMNMX.FTZ R134, R135, R2, !PT ;  /* 0x0000000287867209 */ /* 0x002fe40007810000 */
[----:B------:R-:W-:Y:S05]  /*a9b0*/  FMNMX.FTZ R137, R210, R3, !PT ;  /* 0x00000003d2897209 */ /* 0x000fea0007810000 */
[----:B------:R-:W1:Y:S08]  /*a9c0*/  SHFL.BFLY PT, R3, R134, 0x1, 0x1f ;  /* 0x0c201f0086037f89 */ /* 0x000e7000000e0000 */
[----:B------:R-:W2:Y:S01]  /*a9d0*/  SHFL.BFLY PT, R132, R137, 0x1, 0x1f ;  /* 0x0c201f0089847f89 */ /* 0x000ea200000e0000 */
[----:B-1----:R-:W-:Y:S02]  /*a9e0*/  FMNMX.FTZ R3, R134, R3, !PT ;  /* 0x0000000386037209 */ /* 0x002fe40007810000 */
[----:B--2---:R-:W-:Y:S03]  /*a9f0*/  FMNMX.FTZ R132, R137, R132, !PT ;  /* 0x0000008489847209 */ /* 0x004fe60007810000 */
[C---:B------:R-:W-:Y:S02]  /*aa00*/  FADD.FTZ R0, -R3.reuse, R0 ;  /* 0x0000000003007221 */ /* 0x040fe40000010100 */
[----:B------:R-:W1:Y:S01]  /*aa10*/  LDSM.16.MT88.4 R136, [R196+0x12000] ;  /* 0x01200000c488783b */ /* 0x000e620000004200 */
[C---:B------:R-:W-:Y:S01]  /*aa20*/  FMUL.FTZ R164, R3.reuse, UR4 ;  /* 0x0000000403a47c20 */ /* 0x040fe20008410000 */
[----:B------:R-:W-:Y:S01]  /*aa30*/  FSETP.NEU.FTZ.AND P1, PT, R132, -INF , PT ;  /* 0xff8000008400780b */ /* 0x000fe20003f3d000 */
[----:B------:R-:W-:Y:S01]  /*aa40*/  FMUL.FTZ R135, R0, UR4 ;  /* 0x0000000400877c20 */ /* 0x000fe20008410000 */
[C---:B------:R-:W-:Y:S01]  /*aa50*/  FMUL.FTZ R166, R132.reuse, UR4 ;  /* 0x0000000484a67c20 */ /* 0x040fe20008410000 */
[----:B------:R-:W-:Y:S02]  /*aa60*/  FADD.FTZ R2, -R132, R133 ;  /* 0x0000008584027221 */ /* 0x000fe40000010100 */
[----:B------:R2:W3:Y:S02]  /*aa70*/  MUFU.EX2 R0, R135 ;  /* 0x0000008700007308 */ /* 0x0004e40000000800 */
[----:B------:R-:W-:Y:S01]  /*aa80*/  FSEL R166, R166, RZ, P1 ;  /* 0x000000ffa6a67208 */ /* 0x000fe20000800000 */
[----:B------:R-:W-:Y:S01]  /*aa90*/  FMUL.FTZ R133, R2, UR4 ;  /* 0x0000000402857c20 */ /* 0x000fe20008410000 */
[----:B------:R-:W-:Y:S03]  /*aaa0*/  FSETP.NEU.FTZ.AND P1, PT, R3, -INF , PT ;  /* 0xff8000000300780b */ /* 0x000fe60003f3d000 */
[--C-:B------:R-:W-:Y:S01]  /*aab0*/  FFMA.FTZ R161, R4, UR4, -R166.reuse ;  /* 0x0000000404a17c23 */ /* 0x100fe200080108a6 */
[----:B------:R-:W-:Y:S01]  /*aac0*/  FSEL R164, R164, RZ, P1 ;  /* 0x000000ffa4a47208 */ /* 0x000fe20000800000 */
[--C-:B------:R-:W-:Y:S01]  /*aad0*/  FFMA.FTZ R160, R9, UR4, -R166.reuse ;  /* 0x0000000409a07c23 */ /* 0x100fe200080108a6 */
[--C-:B------:R-:W-:Y:S01]  /*aae0*/  FFMA.FTZ R5, R5, UR4, -R166.reuse ;  /* 0x0000000405057c23 */ /* 0x100fe200080108a6 */
[----:B------:R-:W4:Y:S01]  /*aaf0*/  MUFU.EX2 R2, R133 ;  /* 0x0000008500027308 */ /* 0x000f220000000800 */
[----:B------:R-:W-:Y:S01]  /*ab00*/  FFMA.FTZ R175, R20, UR4, -R166 ;  /* 0x0000000414af7c23 */ /* 0x000fe200080108a6 */
[--C-:B------:R-:W-:Y:S01]  /*ab10*/  FFMA.FTZ R163, R6, UR4, -R164.reuse ;  /* 0x0000000406a37c23 */ /* 0x100fe200080108a4 */
[--C-:B------:R-:W-:Y:S01]  /*ab20*/  FFMA.FTZ R134, R7, UR4, -R164.reuse ;  /* 0x0000000407867c23 */ /* 0x100fe200080108a4 */
[--C-:B------:R-:W-:Y:S01]  /*ab30*/  FFMA.FTZ R162, R10, UR4, -R164.reuse ;  /* 0x000000040aa27c23 */ /* 0x100fe200080108a4 */
[----:B------:R-:W-:Y:S01]  /*ab40*/  FFMA.FTZ R165, R11, UR4, -R164 ;  /* 0x000000040ba57c23 */ /* 0x000fe200080108a4 */
[--C-:B--2---:R-:W-:Y:S01]  /*ab50*/  FFMA.FTZ R135, R8, UR4, -R166.reuse ;  /* 0x0000000408877c23 */ /* 0x104fe200080108a6 */
[C---:B---3--:R-:W-:Y:S03]  /*ab60*/  FMUL.FTZ R6, R0.reuse, R130 ;  /* 0x0000008200067220 */ /* 0x048fe60000410000 */
[----:B------:R2:W-:Y:S01]  /*ab70*/  MUFU.EX2 R133, R5 ;  /* 0x0000000500857308 */ /* 0x0005e20000000800 */
[C---:B------:R-:W-:Y:S01]  /*ab80*/  FMUL.FTZ R7, R0.reuse, R131 ;  /* 0x0000008300077220 */ /* 0x040fe20000410000 */
[C---:B------:R-:W-:Y:S01]  /*ab90*/  FMUL.FTZ R10, R0.reuse, R126 ;  /* 0x0000007e000a7220 */ /* 0x040fe20000410000 */
[C---:B------:R-:W-:Y:S01]  /*aba0*/  FMUL.FTZ R11, R0.reuse, R127 ;  /* 0x0000007f000b7220 */ /* 0x040fe20000410000 */
[C---:B------:R-:W-:Y:S01]  /*abb0*/  FMUL.FTZ R38, R0.reuse, R38 ;  /* 0x0000002600267220 */ /* 0x040fe20000410000 */
[C---:B------:R-:W-:Y:S01]  /*abc0*/  FMUL.FTZ R39, R0.reuse, R39 ;  /* 0x0000002700277220 */ /* 0x040fe20000410000 */
[C---:B------:R-:W-:Y:S01]  /*abd0*/  FMUL.FTZ R42, R0.reuse, R42 ;  /* 0x0000002a002a7220 */ /* 0x040fe20000410000 */
[----:B------:R-:W-:Y:S03]  /*abe0*/  FMUL.FTZ R43, R0, R43 ;  /* 0x0000002b002b7220 */ /* 0x000fe60000410000 */
[----:B------:R-:W3:Y:S01]  /*abf0*/  MUFU.EX2 R161, R161 ;  /* 0x000000a100a17308 */ /* 0x000ee20000000800 */
[C---:B----4-:R-:W-:Y:S01]  /*ac00*/  FMUL.FTZ R4, R2.reuse, R128 ;  /* 0x0000008002047220 */ /* 0x050fe20000410000 */
[C---:B------:R-:W-:Y:S01]  /*ac10*/  FMUL.FTZ R8, R2.reuse, R124 ;  /* 0x0000007c02087220 */ /* 0x040fe20000410000 */
[C---:B------:R-:W-:Y:S01]  /*ac20*/  FMUL.FTZ R9, R2.reuse, R125 ;  /* 0x0000007d02097220 */ /* 0x040fe20000410000 */
[C---:B------:R-:W-:Y:S01]  /*ac30*/  FMUL.FTZ R36, R2.reuse, R36 ;  /* 0x0000002402247220 */ /* 0x040fe20000410000 */
[----:B------:R-:W4:Y:S01]  /*ac40*/  LDSM.16.MT88.4 R124, [R192+0x12000] ;  /* 0x01200000c07c783b */ /* 0x000f220000004200 */
[C---:B------:R-:W-:Y:S01]  /*ac50*/  FMUL.FTZ R37, R2.reuse, R37 ;  /* 0x0000002502257220 */ /* 0x040fe20000410000 */
[C---:B------:R-:W-:Y:S03]  /*ac60*/  FMUL.FTZ R40, R2.reuse, R40 ;  /* 0x0000002802287220 */ /* 0x040fe60000410000 */
[----:B------:R-:W-:Y:S01]  /*ac70*/  MUFU.EX2 R163, R163 ;  /* 0x000000a300a37308 */ /* 0x000fe20000000800 */
[C---:B--2---:R-:W-:Y:S01]  /*ac80*/  FMUL.FTZ R5, R2.reuse, R129 ;  /* 0x0000008102057220 */ /* 0x044fe20000410000 */
[C---:B------:R-:W-:Y:S01]  /*ac90*/  FMUL.FTZ R41, R2.reuse, R41 ;  /* 0x0000002902297220 */ /* 0x040fe20000410000 */
[C---:B------:R-:W-:Y:S01]  /*aca0*/  FMUL.FTZ R44, R2.reuse, R44 ;  /* 0x0000002c022c7220 */ /* 0x040fe20000410000 */
[----:B------:R-:W-:Y:S01]  /*acb0*/  FMUL.FTZ R45, R2, R45 ;  /* 0x0000002d022d7220 */ /* 0x000fe20000410000 */
[C---:B------:R-:W-:Y:S01]  /*acc0*/  FMUL.FTZ R46, R0.reuse, R46 ;  /* 0x0000002e002e7220 */ /* 0x040fe20000410000 */
[----:B------:R-:W-:Y:S01]  /*acd0*/  FMUL.FTZ R47, R0, R47 ;  /* 0x0000002f002f7220 */ /* 0x000fe20000410000 */
[C---:B------:R-:W-:Y:S03]  /*ace0*/  FMUL.FTZ R48, R2.reuse, R48 ;  /* 0x0000003002307220 */ /* 0x040fe60000410000 */
[----:B------:R-:W2:Y:S01]  /*acf0*/  MUFU.EX2 R134, R134 ;  /* 0x0000008600867308 */ /* 0x000ea20000000800 */
[----:B---3--:R-:W-:Y:S01]  /*ad00*/  F2FP.BF16.F32.PACK_AB R128, R133, R161 ;  /* 0x000000a18580723e */ /* 0x008fe200000010ff */
[----:B------:R-:W-:Y:S01]  /*ad10*/  FMUL.FTZ R49, R2, R49 ;  /* 0x0000003102317220 */ /* 0x000fe20000410000 */
[C---:B------:R-:W-:Y:S01]  /*ad20*/  FMUL.FTZ R50, R0.reuse, R50 ;  /* 0x0000003200327220 */ /* 0x040fe20000410000 */
[----:B------:R-:W-:Y:S01]  /*ad30*/  FMUL.FTZ R51, R0, R51 ;  /* 0x0000003300337220 */ /* 0x000fe20000410000 */
[C---:B------:R-:W-:Y:S01]  /*ad40*/  FMUL.FTZ R52, R2.reuse, R52 ;  /* 0x0000003402347220 */ /* 0x040fe20000410000 */
[----:B------:R-:W-:Y:S01]  /*ad50*/  FMUL.FTZ R53, R2, R53 ;  /* 0x0000003502357220 */ /* 0x000fe20000410000 */
[C---:B------:R-:W-:Y:S03]  /*ad60*/  FMUL.FTZ R54, R0.reuse, R54 ;  /* 0x0000003600367220 */ /* 0x040fe60000410000 */
[----:B------:R-:W-:Y:S01]  /*ad70*/  MUFU.EX2 R135, R135 ;  /* 0x0000008700877308 */ /* 0x000fe20000000800 */
[----:B------:R-:W-:Y:S01]  /*ad80*/  FMUL.FTZ R55, R0, R55 ;  /* 0x0000003700377220 */ /* 0x000fe20000410000 */
[C---:B------:R-:W-:Y:S01]  /*ad90*/  FMUL.FTZ R56, R2.reuse, R56 ;  /* 0x0000003802387220 */ /* 0x040fe20000410000 */
[----:B------:R-:W-:Y:S01]  /*ada0*/  FMUL.FTZ R57, R2, R57 ;  /* 0x0000003902397220 */ /* 0x000fe20000410000 */
[C---:B------:R-:W-:Y:S01]  /*adb0*/  FMUL.FTZ R58, R0.reuse, R58 ;  /* 0x0000003a003a7220 */ /* 0x040fe20000410000 */
[----:B------:R-:W-:Y:S01]  /*adc0*/  FMUL.FTZ R59, R0, R59 ;  /* 0x0000003b003b7220 */ /* 0x000fe20000410000 */
[C---:B------:R-:W-:Y:S01]  /*add0*/  FMUL.FTZ R60, R2.reuse, R60 ;  /* 0x0000003c023c7220 */ /* 0x040fe20000410000 */
[----:B------:R-:W-:Y:S03]  /*ade0*/  FMUL.FTZ R61, R2, R61 ;  /* 0x0000003d023d7220 */ /* 0x000fe60000410000 */
[----:B------:R-:W3:Y:S01]  /*adf0*/  MUFU.EX2 R160, R160 ;  /* 0x000000a000a07308 */ /* 0x000ee20000000800 */
[----:B--2---:R-:W-:Y:S01]  /*ae00*/  F2FP.BF16.F32.PACK_AB R129, R134, R163 ;  /* 0x000000a38681723e */ /* 0x004fe200000010ff */
[C---:B------:R-:W-:Y:S01]  /*ae10*/  FMUL.FTZ R62, R0.reuse, R62 ;  /* 0x0000003e003e7220 */ /* 0x040fe20000410000 */
[----:B------:R-:W-:Y:S01]  /*ae20*/  FMUL.FTZ R63, R0, R63 ;  /* 0x0000003f003f7220 */ /* 0x000fe20000410000 */
[C---:B------:R-:W-:Y:S01]  /*ae30*/  FMUL.FTZ R64, R2.reuse, R64 ;  /* 0x0000004002407220 */ /* 0x040fe20000410000 */
[----:B------:R-:W-:Y:S01]  /*ae40*/  FMUL.FTZ R65, R2, R65 ;  /* 0x0000004102417220 */ /* 0x000fe20000410000 */
[C---:B------:R-:W-:Y:S01]  /*ae50*/  FMUL.FTZ R66, R0.reuse, R66 ;  /* 0x0000004200427220 */ /* 0x040fe20000410000 */
[----:B------:R-:W-:Y:S03]  /*ae60*/  FMUL.FTZ R67, R0, R67 ;  /* 0x0000004300437220 */ /* 0x000fe60000410000 */
[----:B------:R-:W-:Y:S01]  /*ae70*/  MUFU.EX2 R162, R162 ;  /* 0x000000a200a27308 */ /* 0x000fe20000000800 */
[C---:B------:R-:W-:Y:S01]  /*ae80*/  FMUL.FTZ R68, R2.reuse, R68 ;  /* 0x0000004402447220 */ /* 0x040fe20000410000 */
[----:B------:R-:W-:Y:S01]  /*ae90*/  FMUL.FTZ R69, R2, R69 ;  /* 0x0000004502457220 */ /* 0x000fe20000410000 */
[C---:B------:R-:W-:Y:S01]  /*aea0*/  FMUL.FTZ R70, R0.reuse, R70 ;  /* 0x0000004600467220 */ /* 0x040fe20000410000 */
[----:B------:R-:W-:Y:S01]  /*aeb0*/  FMUL.FTZ R71, R0, R71 ;  /* 0x0000004700477220 */ /* 0x000fe20000410000 */
[C---:B------:R-:W-:Y:S01]  /*aec0*/  FMUL.FTZ R72, R2.reuse, R72 ;  /* 0x0000004802487220 */ /* 0x040fe20000410000 */
[----:B------:R-:W-:Y:S01]  /*aed0*/  FMUL.FTZ R73, R2, R73 ;  /* 0x0000004902497220 */ /* 0x000fe20000410000 */
[----:B------:R-:W-:Y:S03]  /*aee0*/  FMUL.FTZ R74, R0, R74 ;  /* 0x0000004a004a7220 */ /* 0x000fe60000410000 */
[----:B------:R-:W2:Y:S01]  /*aef0*/  MUFU.EX2 R165, R165 ;  /* 0x000000a500a57308 */ /* 0x000ea20000000800 */
[----:B---3--:R-:W-:Y:S01]  /*af00*/  F2FP.BF16.F32.PACK_AB R130, R160, R135 ;  /* 0x00000087a082723e */ /* 0x008fe200000010ff */
[----:B------:R-:W-:Y:S01]  /*af10*/  FMUL.FTZ R75, R0, R75 ;  /* 0x0000004b004b7220 */ /* 0x000fe20000410000 */
[C---:B------:R-:W-:Y:S01]  /*af20*/  FMUL.FTZ R76, R2.reuse, R76 ;  /* 0x0000004c024c7220 */ /* 0x040fe20000410000 */
        /* <DEDUP_REMOVED lines=13> */
[----:B--2---:R-:W-:Y:S01]  /*b000*/  F2FP.BF16.F32.PACK_AB R131, R165, R162 ;  /* 0x000000a2a583723e */ /* 0x004fe200000010ff */
[C---:B------:R-:W-:Y:S01]  /*b010*/  FMUL.FTZ R90, R0.reuse, R90 ;  /* 0x0000005a005a7220 */ /* 0x040fe20000410000 */
[----:B------:R-:W-:Y:S01]  /*b020*/  FMUL.FTZ R91, R0, R91 ;  /* 0x0000005b005b7220 */ /* 0x000fe20000410000 */
[C---:B------:R-:W-:Y:S01]  /*b030*/  FMUL.FTZ R92, R2.reuse, R92 ;  /* 0x0000005c025c7220 */ /* 0x040fe20000410000 */
[----:B------:R-:W-:Y:S01]  /*b040*/  FMUL.FTZ R93, R2, R93 ;  /* 0x0000005d025d7220 */ /* 0x000fe20000410000 */
[C---:B------:R-:W-:Y:S01]  /*b050*/  FMUL.FTZ R94, R0.reuse, R94 ;  /* 0x0000005e005e7220 */ /* 0x040fe20000410000 */
[----:B------:R-:W-:Y:S01]  /*b060*/  FMUL.FTZ R95, R0, R95 ;  /* 0x0000005f005f7220 */ /* 0x000fe20000410000 */
[C---:B-1----:R-:W-:Y:S01]  /*b070*/  HMMA.16816.F32.BF16 R4, R128.reuse, R136, R4 ;  /* 0x000000888004723c */ /* 0x042fe20000041804 */
[----:B------:R-:W-:Y:S04]  /*b080*/  MUFU.EX2 R175, R175 ;  /* 0x000000af00af7308 */ /* 0x000fe80000000800 */
[C---:B------:R-:W-:Y:S01]  /*b090*/  FMUL.FTZ R96, R2.reuse, R96 ;  /* 0x0000006002607220 */ /* 0x040fe20000410000 */
[C---:B------:R-:W-:Y:S01]  /*b0a0*/  HMMA.16816.F32.BF16 R8, R128.reuse, R138, R8 ;  /* 0x0000008a8008723c */ /* 0x040fe20000041808 */
[----:B------:R-:W1:Y:S04]  /*b0b0*/  LDSM.16.MT88.4 R136, [R196+0x14000] ;  /* 0x01400000c488783b */ /* 0x000e680000004200 */
[----:B------:R-:W-:Y:S01]  /*b0c0*/  FMUL.FTZ R97, R2, R97 ;  /* 0x0000006102617220 */ /* 0x000fe20000410000 */
[C---:B------:R-:W-:Y:S05]  /*b0d0*/  HMMA.16816.F32.BF16 R36, R128.reuse, R140, R36 ;  /* 0x0000008c8024723c */ /* 0x040fea0000041824 */
[C---:B------:R-:W-:Y:S01]  /*b0e0*/  FMUL.FTZ R98, R0.reuse, R98 ;  /* 0x0000006200627220 */ /* 0x040fe20000410000 */
[C---:B------:R-:W-:Y:S01]  /*b0f0*/  HMMA.16816.F32.BF16 R40, R128.reuse, R142, R40 ;  /* 0x0000008e8028723c */ /* 0x040fe20000041828 */
[----:B------:R-:W2:Y:S04]  /*b100*/  LDSM.16.MT88.4 R140, [R194+0x14000] ;  /* 0x01400000c28c783b */ /* 0x000ea80000004200 */
[----:B------:R-:W-:Y:S01]  /*b110*/  FMUL.FTZ R99, R0, R99 ;  /* 0x0000006300637220 */ /* 0x000fe20000410000 */
[C---:B------:R-:W-:Y:S05]  /*b120*/  HMMA.16816.F32.BF16 R44, R128.reuse, R144, R44 ;  /* 0x00000090802c723c */ /* 0x040fea000004182c */
[--C-:B------:R-:W-:Y:S01]  /*b130*/  FFMA.FTZ R167, R12, UR4, -R166.reuse ;  /* 0x000000040ca77c23 */ /* 0x100fe200080108a6 */
[C---:B------:R-:W-:Y:S01]  /*b140*/  HMMA.16816.F32.BF16 R48, R128.reuse, R146, R48 ;  /* 0x000000928030723c */ /* 0x040fe20000041830 */
[----:B------:R-:W-:Y:S04]  /*b150*/  LDSM.16.MT88.4 R144, [R193+0x12800] ;  /* 0x01280000c190783b */ /* 0x000fe80000004200 */
[C---:B------:R-:W-:Y:S01]  /*b160*/  FMUL.FTZ R12, R2.reuse, R120 ;  /* 0x00000078020c7220 */ /* 0x040fe20000410000 */
[C---:B----4-:R-:W-:Y:S01]  /*b170*/  HMMA.16816.F32.BF16 R52, R128.reuse, R124, R52 ;  /* 0x0000007c8034723c */ /* 0x050fe20000041834 */
[----:B------:R-:W-:Y:S04]  /*b180*/  MUFU.EX2 R167, R167 ;  /* 0x000000a700a77308 */ /* 0x000fe80000000800 */
[----:B------:R-:W-:Y:S01]  /*b190*/  FFMA.FTZ R168, R13, UR4, -R166 ;  /* 0x000000040da87c23 */ /* 0x000fe200080108a6 */
[C---:B------:R-:W-:Y:S01]  /*b1a0*/  HMMA.16816.F32.BF16 R56, R128.reuse, R126, R56 ;  /* 0x0000007e8038723c */ /* 0x040fe20000041838 */
[----:B------:R-:W3:Y:S04]  /*b1b0*/  LDSM.16.MT88.4 R124, [R193+0x14000] ;  /* 0x01400000c17c783b */ /* 0x000ee80000004200 */
[----:B------:R-:W-:Y:S01]  /*b1c0*/  FMUL.FTZ R13, R2, R121 ;  /* 0x00000079020d7220 */ /* 0x000fe20000410000 */
[C---:B-1----:R-:W-:Y:S01]  /*b1d0*/  HMMA.16816.F32.BF16 R60, R128.reuse, R136, R60 ;  /* 0x00000088803c723c */ /* 0x042fe2000004183c */
[----:B------:R-:W1:Y:S04]  /*b1e0*/  MUFU.EX2 R168, R168 ;  /* 0x000000a800a87308 */ /* 0x000e680000000800 */
[--C-:B------:R-:W-:Y:S01]  /*b1f0*/  FFMA.FTZ R169, R14, UR4, -R164.reuse ;  /* 0x000000040ea97c23 */ /* 0x100fe200080108a4 */
[C---:B------:R-:W-:Y:S01]  /*b200*/  HMMA.16816.F32.BF16 R64, R128.reuse, R138, R64 ;  /* 0x0000008a8040723c */ /* 0x040fe20000041840 */
[----:B------:R-:W4:Y:S04]  /*b210*/  LDSM.16.MT88.4 R136, [R192+0x14000] ;  /* 0x01400000c088783b */ /* 0x000f280000004200 */
[----:B------:R-:W-:Y:S01]  /*b220*/  FMUL.FTZ R14, R0, R122 ;  /* 0x0000007a000e7220 */ /* 0x000fe20000410000 */
[C---:B--2---:R-:W-:Y:S01]  /*b230*/  HMMA.16816.F32.BF16 R68, R128.reuse, R140, R68 ;  /* 0x0000008c8044723c */ /* 0x044fe20000041844 */
[----:B------:R-:W-:Y:S04]  /*b240*/  MUFU.EX2 R169, R169 ;  /* 0x000000a900a97308 */ /* 0x000fe80000000800 */
[C---:B------:R-:W-:Y:S01]  /*b250*/  FMUL.FTZ R100, R2.reuse, R100 ;  /* 0x0000006402647220 */ /* 0x040fe20000410000 */
[C---:B------:R-:W-:Y:S01]  /*b260*/  HMMA.16816.F32.BF16 R72, R128.reuse, R142, R72 ;  /* 0x0000008e8048723c */ /* 0x040fe20000041848 */
[----:B------:R-:W2:Y:S04]  /*b270*/  LDSM.16.MT88.4 R140, [R196+0x16000] ;  /* 0x01600000c48c783b */ /* 0x000ea80000004200 */
[----:B------:R-:W-:Y:S01]  /*b280*/  FMUL.FTZ R101, R2, R101 ;  /* 0x0000006502657220 */ /* 0x000fe20000410000 */
[C---:B------:R-:W-:Y:S01]  /*b290*/  FMUL.FTZ R102, R0.reuse, R102 ;  /* 0x0000006600667220 */ /* 0x040fe20000410000 */
[C---:B------:R-:W-:Y:S01]  /*b2a0*/  FMUL.FTZ R103, R0.reuse, R103 ;  /* 0x0000006700677220 */ /* 0x040fe20000410000 */
[----:B------:R-:W-:Y:S03]  /*b2b0*/  FFMA.FTZ R170, R15, UR4, -R164 ;  /* 0x000000040faa7c23 */ /* 0x000fe600080108a4 */
[----:B------:R-:W-:Y:S01]  /*b2c0*/  FMUL.FTZ R15, R0, R123 ;  /* 0x0000007b000f7220 */ /* 0x000fe20000410000 */
[C---:B------:R-:W-:Y:S01]  /*b2d0*/  FMUL.FTZ R104, R2.reuse, R104 ;  /* 0x0000006802687220 */ /* 0x040fe20000410000 */
[----:B------:R-:W-:Y:S01]  /*b2e0*/  LDSM.16.MT88.4 R120, [R196+0x12800] ;  /* 0x01280000c478783b */ /* 0x000fe20000004200 */
[----:B------:R-:W-:Y:S01]  /*b2f0*/  FMUL.FTZ R105, R2, R105 ;  /* 0x0000006902697220 */ /* 0x000fe20000410000 */
[C---:B------:R-:W-:Y:S01]  /*b300*/  FMUL.FTZ R106, R0.reuse, R106 ;  /* 0x0000006a006a7220 */ /* 0x040fe20000410000 */
[----:B------:R-:W-:Y:S01]  /*b310*/  FMUL.FTZ R107, R0, R107 ;  /* 0x0000006b006b7220 */ /* 0x000fe20000410000 */
[C---:B---3--:R-:W-:Y:S01]  /*b320*/  HMMA.16816.F32.BF16 R76, R128.reuse, R124, R76 ;  /* 0x0000007c804c723c */ /* 0x048fe2000004184c */
[----:B------:R-:W3:Y:S02]  /*b330*/  MUFU.EX2 R170, R170 ;  /* 0x000000aa00aa7308 */ /* 0x000ee40000000800 */
[--C-:B------:R-:W-:Y:S01]  /*b340*/  FFMA.FTZ R171, R16, UR4, -R166.reuse ;  /* 0x0000000410ab7c23 */ /* 0x100fe200080108a6 */
[----:B------:R-:W-:Y:S01]  /*b350*/  FFMA.FTZ R172, R17, UR4, -R166 ;  /* 0x0000000411ac7c23 */ /* 0x000fe200080108a6 */
[--C-:B------:R-:W-:Y:S01]  /*b360*/  FFMA.FTZ R173, R18, UR4, -R164.reuse ;  /* 0x0000000412ad7c23 */ /* 0x100fe200080108a4 */
[C---:B------:R-:W-:Y:S01]  /*b370*/  HMMA.16816.F32.BF16 R80, R128.reuse, R126, R80 ;  /* 0x0000007e8050723c */ /* 0x040fe20000041850 */
[----:B------:R-:W5:Y:S04]  /*b380*/  LDSM.16.MT88.4 R124, [R194+0x16000] ;  /* 0x01600000c27c783b */ /* 0x000f680000004200 */
[----:B------:R-:W-:Y:S01]  /*b390*/  MUFU.EX2 R171, R171 ;  /* 0x000000ab00ab7308 */ /* 0x000fe20000000800 */
[----:B------:R-:W-:Y:S01]  /*b3a0*/  FFMA.FTZ R174, R19, UR4, -R164 ;  /* 0x0000000413ae7c23 */ /* 0x000fe200080108a4 */
[C---:B----4-:R-:W-:Y:S04]  /*b3b0*/  HMMA.16816.F32.BF16 R84, R128.reuse, R136, R84 ;  /* 0x000000888054723c */ /* 0x050fe80000041854 */
[----:B------:R-:W-:Y:S02]  /*b3c0*/  FMUL.FTZ R16, R2, R116 ;  /* 0x0000007402107220 */ /* 0x000fe40000410000 */
[C---:B------:R-:W-:Y:S01]  /*b3d0*/  HMMA.16816.F32.BF16 R88, R128.reuse, R138, R88 ;  /* 0x0000008a8058723c */ /* 0x040fe20000041858 */
[----:B------:R-:W4:Y:S01]  /*b3e0*/  LDSM.16.MT88.4 R136, [R193+0x16000] ;  /* 0x01600000c188783b */ /* 0x000f220000004200 */
[----:B------:R-:W3:Y:S03]  /*b3f0*/  MUFU.EX2 R172, R172 ;  /* 0x000000ac00ac7308 */ /* 0x000ee60000000800 */
[----:B-1----:R-:W-:Y:S01]  /*b400*/  F2FP.BF16.F32.PACK_AB R116, R168, R167 ;  /* 0x000000a7a874723e */ /* 0x002fe200000010ff */
[C---:B--2---:R-:W-:Y:S06]  /*b410*/  HMMA.16816.F32.BF16 R92, R128.reuse, R140, R92 ;  /* 0x0000008c805c723c */ /* 0x044fec000004185c */
[----:B------:R-:W-:Y:S01]  /*b420*/  MUFU.EX2 R173, R173 ;  /* 0x000000ad00ad7308 */ /* 0x000fe20000000800 */
[----:B------:R-:W-:Y:S01]  /*b430*/  FMUL.FTZ R17, R2, R117 ;  /* 0x0000007502117220 */ /* 0x000fe20000410000 */
[C---:B------:R-:W-:Y:S01]  /*b440*/  HMMA.16816.F32.BF16 R96, R128.reuse, R142, R96 ;  /* 0x0000008e8060723c */ /* 0x040fe20000041860 */
[----:B------:R-:W1:Y:S02]  /*b450*/  LDSM.16.MT88.4 R140, [R192+0x16000] ;  /* 0x01600000c08c783b */ /* 0x000e640000004200 */
[----:B---3--:R-:W-:Y:S01]  /*b460*/  F2FP.BF16.F32.PACK_AB R117, R170, R169 ;  /* 0x000000a9aa75723e */ /* 0x008fe200000010ff */
[----:B------:R-:W-:Y:S01]  /*b470*/  FMUL.FTZ R18, R0, R118 ;  /* 0x0000007600127220 */ /* 0x000fe20000410000 */
[----:B------:R-:W-:Y:S01]  /*b480*/  F2FP.BF16.F32.PACK_AB R118, R172, R171 ;  /* 0x000000abac76723e */ /* 0x000fe200000010ff */
[----:B------:R-:W-:Y:S02]  /*b490*/  FMUL.FTZ R19, R0, R119 ;  /* 0x0000007700137220 */ /* 0x000fe40000410000 */
[----:B------:R-:W2:Y:S03]  /*b4a0*/  MUFU.EX2 R174, R174 ;  /* 0x000000ae00ae7308 */ /* 0x000ea60000000800 */
[C---:B------:R-:W-:Y:S01]  /*b4b0*/  FMUL.FTZ R108, R2.reuse, R108 ;  /* 0x0000006c026c7220 */ /* 0x040fe20000410000 */
[----:B------:R-:W-:Y:S01]  /*b4c0*/  FMUL.FTZ R109, R2, R109 ;  /* 0x0000006d026d7220 */ /* 0x000fe20000410000 */
[C---:B------:R-:W-:Y:S01]  /*b4d0*/  FMUL.FTZ R110, R0.reuse, R110 ;  /* 0x0000006e006e7220 */ /* 0x040fe20000410000 */
[----:B------:R-:W-:Y:S01]  /*b4e0*/  FMUL.FTZ R111, R0, R111 ;  /* 0x0000006f006f7220 */ /* 0x000fe20000410000 */
[C---:B------:R-:W-:Y:S01]  /*b4f0*/  FMUL.FTZ R112, R2.reuse, R112 ;  /* 0x0000007002707220 */ /* 0x040fe20000410000 */
[----:B------:R-:W-:Y:S01]  /*b500*/  FMUL.FTZ R113, R2, R113 ;  /* 0x0000007102717220 */ /* 0x000fe20000410000 */
[C---:B-----5:R-:W-:Y:S03]  /*b510*/  HMMA.16816.F32.BF16 R100, R128.reuse, R124, R100 ;  /* 0x0000007c8064723c */ /* 0x060fe60000041864 */
[C---:B------:R-:W-:Y:S01]  /*b520*/  FMUL.FTZ R114, R0.reuse, R114 ;  /* 0x0000007200727220 */ /* 0x040fe20000410000 */
[----:B------:R-:W-:Y:S01]  /*b530*/  FMUL.FTZ R115, R0, R115 ;  /* 0x0000007300737220 */ /* 0x000fe20000410000 */
[----:B------:R-:W-:Y:S01]  /*b540*/  FFMA.FTZ R176, R25, UR4, -R166 ;  /* 0x0000000419b07c23 */ /* 0x000fe200080108a6 */
[C---:B------:R-:W-:Y:S01]  /*b550*/  HMMA.16816.F32.BF16 R12, R128.reuse, R126, R12 ;  /* 0x0000007e800c723c */ /* 0x040fe2000004180c */
[----:B------:R-:W3:Y:S04]  /*b560*/  LDSM.16.MT88.4 R124, [R194+0x12800] ;  /* 0x01280000c27c783b */ /* 0x000ee80000004200 */
[----:B--2---:R-:W-:Y:S01]  /*b570*/  F2FP.BF16.F32.PACK_AB R119, R174, R173 ;  /* 0x000000adae77723e */ /* 0x004fe200000010ff */
[C---:B----4-:R-:W-:Y:S01]  /*b580*/  HMMA.16816.F32.BF16 R104, R128.reuse, R136, R104 ;  /* 0x000000888068723c */ /* 0x050fe20000041868 */
[----:B------:R-:W-:Y:S04]  /*b590*/  MUFU.EX2 R176, R176 ;  /* 0x000000b000b07308 */ /* 0x000fe80000000800 */
[--C-:B------:R-:W-:Y:S01]  /*b5a0*/  FFMA.FTZ R177, R26, UR4, -R164.reuse ;  /* 0x000000041ab17c23 */ /* 0x100fe200080108a4 */
[C---:B------:R-:W-:Y:S01]  /*b5b0*/  HMMA.16816.F32.BF16 R16, R128.reuse, R138, R16 ;  /* 0x0000008a8010723c */ /* 0x040fe20000041810 */
[----:B------:R-:W2:Y:S04]  /*b5c0*/  LDSM.16.MT88.4 R136, [R196+0x14800] ;  /* 0x01480000c488783b */ /* 0x000ea80000004200 */
[----:B------:R-:W-:Y:S01]  /*b5d0*/  FFMA.FTZ R178, R27, UR4, -R164 ;  /* 0x000000041bb27c23 */ /* 0x000fe200080108a4 */
[C---:B-1----:R-:W-:Y:S01]  /*b5e0*/  HMMA.16816.F32.BF16 R108, R128.reuse, R140, R108 ;  /* 0x0000008c806c723c */ /* 0x042fe2000004186c */
[----:B------:R-:W-:Y:S04]  /*b5f0*/  MUFU.EX2 R177, R177 ;  /* 0x000000b100b17308 */ /* 0x000fe80000000800 */
[----:B------:R-:W-:Y:S01]  /*b600*/  FFMA.FTZ R161, R2, R213, R161 ;  /* 0x000000d502a17223 */ /* 0x000fe200000100a1 */
[----:B------:R-:W-:Y:S01]  /*b610*/  HMMA.16816.F32.BF16 R112, R128, R142, R112 ;  /* 0x0000008e8070723c */ /* 0x000fe20000041870 */
[----:B------:R-:W1:Y:S04]  /*b620*/  LDSM.16.MT88.4 R128, [R192+0x14800] ;  /* 0x01480000c080783b */ /* 0x000e680000004200 */
[----:B------:R-:W4:Y:S01]  /*b630*/  MUFU.EX2 R178, R178 ;  /* 0x000000b200b27308 */ /* 0x000f220000000800 */
[----:B------:R-:W-:Y:S01]  /*b640*/  FFMA.FTZ R163, R0, R211, R163 ;  /* 0x000000d300a37223 */ /* 0x000fe200000100a3 */
[C---:B------:R-:W-:Y:S02]  /*b650*/  HMMA.16816.F32.BF16 R4, R116.reuse, R120, R4 ;  /* 0x000000787404723c */ /* 0x040fe40000041804 */
[----:B------:R-:W-:Y:S03]  /*b660*/  LDSM.16.MT88.4 R140, [R194+0x13000] ;  /* 0x01300000c28c783b */ /* 0x000fe60000004200 */
[----:B------:R-:W-:Y:S01]  /*b670*/  FADD.FTZ R0, R133, R161 ;  /* 0x000000a185007221 */ /* 0x000fe20000010000 */
[C---:B------:R-:W-:Y:S04]  /*b680*/  HMMA.16816.F32.BF16 R8, R116.reuse, R122, R8 ;  /* 0x0000007a7408723c */ /* 0x040fe80000041808 */
[----:B------:R-:W5:Y:S02]  /*b690*/  LDSM.16.MT88.4 R120, [R196+0x16800] ;  /* 0x01680000c478783b */ /* 0x000f640000004200 */
[C---:B---3--:R-:W-:Y:S05]  /*b6a0*/  HMMA.16816.F32.BF16 R36, R116.reuse, R124, R36 ;  /* 0x0000007c7424723c */ /* 0x048fea0000041824 */
[----:B----4-:R-:W-:Y:S01]  /*b6b0*/  F2FP.BF16.F32.PACK_AB R27, R178, R177 ;  /* 0x000000b1b21b723e */ /* 0x010fe200000010ff */
[C---:B------:R-:W-:Y:S01]  /*b6c0*/  HMMA.16816.F32.BF16 R40, R116.reuse, R126, R40 ;  /* 0x0000007e7428723c */ /* 0x040fe20000041828 */
[----:B------:R-:W3:Y:S04]  /*b6d0*/  LDSM.16.MT88.4 R124, [R194+0x16800] ;  /* 0x01680000c27c783b */ /* 0x000ee80000004200 */
[----:B------:R-:W-:Y:S01]  /*b6e0*/  MOV R133, R132 ;  /* 0x0000008400857202 */ /* 0x000fe20000000f00 */
[C---:B------:R-:W-:Y:S05]  /*b6f0*/  HMMA.16816.F32.BF16 R44, R116.reuse, R144, R44 ;  /* 0x00000090742c723c */ /* 0x040fea000004182c */
[----:B------:R-:W-:Y:S01]  /*b700*/  FADD.FTZ R163, R134, R163 ;  /* 0x000000a386a37221 */ /* 0x000fe20000010000 */
[C---:B------:R-:W-:Y:S01]  /*b710*/  HMMA.16816.F32.BF16 R48, R116.reuse, R146, R48 ;  /* 0x000000927430723c */ /* 0x040fe20000041830 */
[----:B------:R-:W-:Y:S04]  /*b720*/  LDSM.16.MT88.4 R144, [R192+0x13000] ;  /* 0x01300000c090783b */ /* 0x000fe80000004200 */
[----:B------:R-:W-:Y:S01]  /*b730*/  FADD.FTZ R135, R135, R0 ;  /* 0x0000000087877221 */ /* 0x000fe20000010000 */
[C---:B------:R-:W-:Y:S05]  /*b740*/  HMMA.16816.F32.BF16 R52, R116.reuse, R148, R52 ;  /* 0x000000947434723c */ /* 0x040fea0000041834 */
[----:B------:R-:W-:Y:S01]  /*b750*/  FADD.FTZ R162, R162, R163 ;  /* 0x000000a3a2a27221 */ /* 0x000fe20000010000 */
[C---:B------:R-:W-:Y:S01]  /*b760*/  HMMA.16816.F32.BF16 R56, R116.reuse, R150, R56 ;  /* 0x000000967438723c */ /* 0x040fe20000041838 */
[----:B------:R-:W-:Y:S04]  /*b770*/  LDSM.16.MT88.4 R148, [R194+0x15000] ;  /* 0x01500000c294783b */ /* 0x000fe80000004200 */
[----:B------:R-:W-:Y:S01]  /*b780*/  FADD.FTZ R160, R160, R135 ;  /* 0x00000087a0a07221 */ /* 0x000fe20000010000 */
[C---:B--2---:R-:W-:Y:S05]  /*b790*/  HMMA.16816.F32.BF16 R60, R116.reuse, R136, R60 ;  /* 0x00000088743c723c */ /* 0x044fea000004183c */
[----:B------:R-:W-:Y:S01]  /*b7a0*/  FADD.FTZ R162, R165, R162 ;  /* 0x000000a2a5a27221 */ /* 0x000fe20000010000 */
[C---:B------:R-:W-:Y:S01]  /*b7b0*/  HMMA.16816.F32.BF16 R64, R116.reuse, R138, R64 ;  /* 0x0000008a7440723c */ /* 0x040fe20000041840 */
[----:B------:R-:W2:Y:S04]  /*b7c0*/  LDSM.16.MT88.4 R136, [R193+0x16800] ;  /* 0x01680000c188783b */ /* 0x000ea80000004200 */
[----:B------:R-:W-:Y:S01]  /*b7d0*/  FADD.FTZ R167, R167, R160 ;  /* 0x000000a0a7a77221 */ /* 0x000fe20000010000 */
[C---:B------:R-:W-:Y:S05]  /*b7e0*/  HMMA.16816.F32.BF16 R68, R116.reuse, R152, R68 ;  /* 0x000000987444723c */ /* 0x040fea0000041844 */
[----:B------:R-:W-:Y:S01]  /*b7f0*/  FADD.FTZ R169, R169, R162 ;  /* 0x000000a2a9a97221 */ /* 0x000fe20000010000 */
[C---:B------:R-:W-:Y:S01]  /*b800*/  HMMA.16816.F32.BF16 R72, R116.reuse, R154, R72 ;  /* 0x0000009a7448723c */ /* 0x040fe20000041848 */
[----:B------:R-:W-:Y:S04]  /*b810*/  LDSM.16.MT88.4 R152, [R192+0x15000] ;  /* 0x01500000c098783b */ /* 0x000fe80000004200 */
[----:B------:R-:W-:Y:S01]  /*b820*/  FADD.FTZ R168, R168, R167 ;  /* 0x000000a7a8a87221 */ /* 0x000fe20000010000 */
[C---:B------:R-:W-:Y:S05]  /*b830*/  HMMA.16816.F32.BF16 R76, R116.reuse, R156, R76 ;  /* 0x0000009c744c723c */ /* 0x040fea000004184c */
[----:B------:R-:W-:Y:S01]  /*b840*/  FADD.FTZ R170, R170, R169 ;  /* 0x000000a9aaaa7221 */ /* 0x000fe20000010000 */
[C---:B------:R-:W-:Y:S05]  /*b850*/  HMMA.16816.F32.BF16 R80, R116.reuse, R158, R80 ;  /* 0x0000009e7450723c */ /* 0x040fea0000041850 */
[----:B------:R-:W-:Y:S01]  /*b860*/  FFMA.FTZ R156, R21, UR4, -R166 ;  /* 0x00000004159c7c23 */ /* 0x000fe200080108a6 */
[C---:B-1----:R-:W-:Y:S05]  /*b870*/  HMMA.16816.F32.BF16 R84, R116.reuse, R128, R84 ;  /* 0x000000807454723c */ /* 0x042fea0000041854 */
[--C-:B------:R-:W-:Y:S01]  /*b880*/  FFMA.FTZ R157, R22, UR4, -R164.reuse ;  /* 0x00000004169d7c23 */ /* 0x100fe200080108a4 */
[C---:B------:R-:W-:Y:S01]  /*b890*/  HMMA.16816.F32.BF16 R88, R116.reuse, R130, R88 ;  /* 0x000000827458723c */ /* 0x040fe20000041858 */
[----:B------:R-:W-:Y:S01]  /*b8a0*/  LDSM.16.MT88.4 R128, [R196+0x13000] ;  /* 0x01300000c480783b */ /* 0x000fe20000004200 */
[----:B------:R-:W1:Y:S03]  /*b8b0*/  MUFU.EX2 R156, R156 ;  /* 0x0000009c009c7308 */ /* 0x000e660000000800 */
[----:B------:R-:W-:Y:S01]  /*b8c0*/  FFMA.FTZ R158, R23, UR4, -R164 ;  /* 0x00000004179e7c23 */ /* 0x000fe200080108a4 */
[C---:B-----5:R-:W-:Y:S03]  /*b8d0*/  HMMA.16816.F32.BF16 R92, R116.reuse, R120, R92 ;  /* 0x00000078745c723c */ /* 0x060fe6000004185c */
[----:B------:R-:W4:Y:S03]  /*b8e0*/  LDSM.16.MT88.4 R20, [R192+0x16800] ;  /* 0x01680000c014783b */ /* 0x000f260000004200 */
[----:B------:R-:W-:Y:S01]  /*b8f0*/  MUFU.EX2 R157, R157 ;  /* 0x0000009d009d7308 */ /* 0x000fe20000000800 */
[----:B------:R-:W-:Y:S01]  /*b900*/  FFMA.FTZ R159, R24, UR4, -R166 ;  /* 0x00000004189f7c23 */ /* 0x000fe200080108a6 */
[C---:B------:R-:W-:Y:S03]  /*b910*/  HMMA.16816.F32.BF16 R96, R116.reuse, R122, R96 ;  /* 0x0000007a7460723c */ /* 0x040fe60000041860 */
[----:B------:R-:W5:Y:S03]  /*b920*/  LDSM.16.MT88.4 R120, [R193+0x13000] ;  /* 0x01300000c178783b */ /* 0x000f660000004200 */
[C---:B---3--:R-:W-:Y:S02]  /*b930*/  HMMA.16816.F32.BF16 R100, R116.reuse, R124, R100 ;  /* 0x0000007c7464723c */ /* 0x048fe40000041864 */
[----:B------:R-:W3:Y:S03]  /*b940*/  MUFU.EX2 R158, R158 ;  /* 0x0000009e009e7308 */ /* 0x000ee60000000800 */
[----:B-1----:R-:W-:Y:S01]  /*b950*/  F2FP.BF16.F32.PACK_AB R24, R156, R175 ;  /* 0x000000af9c18723e */ /* 0x002fe200000010ff */
[C---:B------:R-:W-:Y:S01]  /*b960*/  HMMA.16816.F32.BF16 R12, R116.reuse, R126, R12 ;  /* 0x0000007e740c723c */ /* 0x040fe2000004180c */
[----:B------:R-:W1:Y:S05]  /*b970*/  LDSM.16.MT88.4 R124, [R196+0x15000] ;  /* 0x01500000c47c783b */ /* 0x000e6a0000004200 */
[----:B------:R-:W4:Y:S01]  /*b980*/  MUFU.EX2 R159, R159 ;  /* 0x0000009f009f7308 */ /* 0x000f220000000800 */
[----:B------:R-:W-:Y:S01]  /*b990*/  FADD.FTZ R171, R171, R168 ;  /* 0x000000a8abab7221 */ /* 0x000fe20000010000 */
[C---:B--2---:R-:W-:Y:S03]  /*b9a0*/  HMMA.16816.F32.BF16 R104, R116.reuse, R136, R104 ;  /* 0x000000887468723c */ /* 0x044fe60000041868 */
[----:B------:R-:W-:Y:S03]  /*b9b0*/  MOV R0, R3 ;  /* 0x0000000300007202 */ /* 0x000fe60000000f00 */
[C---:B------:R-:W-:Y:S01]  /*b9c0*/  HMMA.16816.F32.BF16 R16, R116.reuse, R138, R16 ;  /* 0x0000008a7410723c */ /* 0x040fe20000041810 */
[----:B------:R-:W2:Y:S04]  /*b9d0*/  LDSM.16.MT88.4 R136, [R193+0x15000] ;  /* 0x01500000c188783b */ /* 0x000ea80000004200 */
[----:B---3--:R-:W-:Y:S01]  /*b9e0*/  F2FP.BF16.F32.PACK_AB R25, R158, R157 ;  /* 0x0000009d9e19723e */ /* 0x008fe200000010ff */
[----:B------:R-:W-:Y:S01]  /*b9f0*/  FADD.FTZ R173, R173, R170 ;  /* 0x000000aaadad7221 */ /* 0x000fe20000010000 */
[----:B------:R-:W-:Y:S01]  /*ba00*/  FADD.FTZ R172, R172, R171 ;  /* 0x000000abacac7221 */ /* 0x000fe20000010000 */
[----:B----4-:R-:W-:Y:S03]  /*ba10*/  F2FP.BF16.F32.PACK_AB R26, R176, R159 ;  /* 0x0000009fb01a723e */ /* 0x010fe600000010ff */
[----:B------:R-:W-:Y:S01]  /*ba20*/  FADD.FTZ R174, R174, R173 ;  /* 0x000000adaeae7221 */ /* 0x000fe20000010000 */
[----:B------:R-:W-:Y:S01]  /*ba30*/  FADD.FTZ R175, R175, R172 ;  /* 0x000000acafaf7221 */ /* 0x000fe20000010000 */
[C---:B------:R-:W-:Y:S03]  /*ba40*/  HMMA.16816.F32.BF16 R108, R116.reuse, R20, R108 ;  /* 0x00000014746c723c */ /* 0x040fe6000004186c */
[----:B------:R-:W-:Y:S01]  /*ba50*/  FADD.FTZ R157, R157, R174 ;  /* 0x000000ae9d9d7221 */ /* 0x000fe20000010000 */
[----:B------:R-:W-:Y:S02]  /*ba60*/  FADD.FTZ R156, R156, R175 ;  /* 0x000000af9c9c7221 */ /* 0x000fe40000010000 */
[----:B------:R-:W-:Y:S01]  /*ba70*/  HMMA.16816.F32.BF16 R112, R116, R22, R112 ;  /* 0x000000167470723c */ /* 0x000fe20000041870 */
[----:B------:R-:W3:Y:S04]  /*ba80*/  LDSM.16.MT88.4 R20, [R196+0x17000] ;  /* 0x01700000c414783b */ /* 0x000ee80000004200 */
[----:B------:R-:W-:Y:S01]  /*ba90*/  FADD.FTZ R158, R158, R157 ;  /* 0x0000009d9e9e7221 */ /* 0x000fe20000010000 */
[C---:B------:R-:W-:Y:S03]  /*baa0*/  HMMA.16816.F32.BF16 R4, R24.reuse, R128, R4 ;  /* 0x000000801804723c */ /* 0x040fe60000041804 */
[----:B------:R-:W4:Y:S02]  /*bab0*/  LDSM.16.MT88.4 R116, [R194+0x17000] ;  /* 0x01700000c274783b */ /* 0x000f240000004200 */
[----:B------:R-:W-:Y:S01]  /*bac0*/  FADD.FTZ R159, R159, R156 ;  /* 0x0000009c9f9f7221 */ /* 0x000fe20000010000 */
[C---:B------:R-:W-:Y:S05]  /*bad0*/  HMMA.16816.F32.BF16 R8, R24.reuse, R130, R8 ;  /* 0x000000821808723c */ /* 0x040fea0000041808 */
[----:B------:R-:W-:Y:S01]  /*bae0*/  FADD.FTZ R177, R177, R158 ;  /* 0x0000009eb1b17221 */ /* 0x000fe20000010000 */
[C---:B------:R-:W-:Y:S05]  /*baf0*/  HMMA.16816.F32.BF16 R36, R24.reuse, R140, R36 ;  /* 0x0000008c1824723c */ /* 0x040fea0000041824 */
[----:B------:R-:W-:Y:S01]  /*bb00*/  FADD.FTZ R159, R176, R159 ;  /* 0x0000009fb09f7221 */ /* 0x000fe20000010000 */
[C---:B------:R-:W-:Y:S01]  /*bb10*/  HMMA.16816.F32.BF16 R40, R24.reuse, R142, R40 ;  /* 0x0000008e1828723c */ /* 0x040fe20000041828 */
[----:B------:R-:W-:Y:S04]  /*bb20*/  LDSM.16.MT88.4 R140, [R193+0x13800] ;  /* 0x01380000c18c783b */ /* 0x000fe80000004200 */
[----:B------:R-:W-:Y:S01]  /*bb30*/  FADD.FTZ R177, R178, R177 ;  /* 0x000000b1b2b17221 */ /* 0x000fe20000010000 */
[C---:B-----5:R-:W-:Y:S06]  /*bb40*/  HMMA.16816.F32.BF16 R44, R24.reuse, R120, R44 ;  /* 0x00000078182c723c */ /* 0x060fec000004182c */
[C---:B------:R-:W-:Y:S01]  /*bb50*/  HMMA.16816.F32.BF16 R48, R24.reuse, R122, R48 ;  /* 0x0000007a1830723c */ /* 0x040fe20000041830 */
[----:B------:R-:W5:Y:S05]  /*bb60*/  LDSM.16.MT88.4 R120, [R193+0x17000] ;  /* 0x01700000c178783b */ /* 0x000f6a0000004200 */
[C---:B------:R-:W-:Y:S06]  /*bb70*/  HMMA.16816.F32.BF16 R52, R24.reuse, R144, R52 ;  /* 0x000000901834723c */ /* 0x040fec0000041834 */
[C---:B------:R-:W-:Y:S05]  /*bb80*/  HMMA.16816.F32.BF16 R56, R24.reuse, R146, R56 ;  /* 0x000000921838723c */ /* 0x040fea0000041838 */
[--C-:B------:R-:W-:Y:S01]  /*bb90*/  FFMA.FTZ R144, R28, UR4, -R166.reuse ;  /* 0x000000041c907c23 */ /* 0x100fe200080108a6 */
[C---:B-1----:R-:W-:Y:S05]  /*bba0*/  HMMA.16816.F32.BF16 R60, R24.reuse, R124, R60 ;  /* 0x0000007c183c723c */ /* 0x042fea000004183c */
[----:B------:R-:W-:Y:S01]  /*bbb0*/  FFMA.FTZ R145, R29, UR4, -R166 ;  /* 0x000000041d917c23 */ /* 0x000fe200080108a6 */
[C---:B------:R-:W-:Y:S01]  /*bbc0*/  HMMA.16816.F32.BF16 R64, R24.reuse, R126, R64 ;  /* 0x0000007e1840723c */ /* 0x040fe20000041840 */
[----:B------:R-:W1:Y:S01]  /*bbd0*/  LDSM.16.MT88.4 R124, [R192+0x17000] ;  /* 0x01700000c07c783b */ /* 0x000e620000004200 */
[----:B------:R-:W-:Y:S03]  /*bbe0*/  MUFU.EX2 R144, R144 ;  /* 0x0000009000907308 */ /* 0x000fe60000000800 */
[--C-:B------:R-:W-:Y:S01]  /*bbf0*/  FFMA.FTZ R146, R30, UR4, -R164.reuse ;  /* 0x000000041e927c23 */ /* 0x100fe200080108a4 */
[C---:B------:R-:W-:Y:S06]  /*bc00*/  HMMA.16816.F32.BF16 R68, R24.reuse, R148, R68 ;  /* 0x000000941844723c */ /* 0x040fec0000041844 */
[----:B------:R-:W4:Y:S01]  /*bc10*/  MUFU.EX2 R145, R145 ;  /* 0x0000009100917308 */ /* 0x000f220000000800 */
[----:B------:R-:W-:Y:S01]  /*bc20*/  FFMA.FTZ R147, R31, UR4, -R164 ;  /* 0x000000041f937c23 */ /* 0x000fe200080108a4 */
[C---:B------:R-:W-:Y:S01]  /*bc30*/  HMMA.16816.F32.BF16 R72, R24.reuse, R150, R72 ;  /* 0x000000961848723c */ /* 0x040fe20000041848 */
[----:B------:R-:W1:Y:S02]  /*bc40*/  LDSM.16.MT88.4 R28, [R196+0x13800] ;  /* 0x01380000c41c783b */ /* 0x000e640000004200 */
[----:B------:R-:W-:Y:S03]  /*bc50*/  FFMA.FTZ R148, R32, UR4, -R166 ;  /* 0x0000000420947c23 */ /* 0x000fe600080108a6 */
[C---:B--2---:R-:W-:Y:S02]  /*bc60*/  HMMA.16816.F32.BF16 R76, R24.reuse, R136, R76 ;  /* 0x00000088184c723c */ /* 0x044fe4000004184c */
[----:B------:R-:W-:Y:S03]  /*bc70*/  MUFU.EX2 R146, R146 ;  /* 0x0000009200927308 */ /* 0x000fe60000000800 */
[----:B------:R-:W-:Y:S01]  /*bc80*/  FFMA.FTZ R150, R34, UR4, -R164 ;  /* 0x0000000422967c23 */ /* 0x000fe200080108a4 */
[C---:B------:R-:W-:Y:S01]  /*bc90*/  HMMA.16816.F32.BF16 R80, R24.reuse, R138, R80 ;  /* 0x0000008a1850723c */ /* 0x040fe20000041850 */
[----:B------:R-:W2:Y:S05]  /*bca0*/  LDSM.16.MT88.4 R136, [R194+0x13800] ;  /* 0x01380000c288783b */ /* 0x000eaa0000004200 */
[----:B------:R-:W5:Y:S01]  /*bcb0*/  MUFU.EX2 R147, R147 ;  /* 0x0000009300937308 */ /* 0x000f620000000800 */
[----:B------:R-:W-:Y:S01]  /*bcc0*/  FFMA.FTZ R166, R33, UR4, -R166 ;  /* 0x0000000421a67c23 */ /* 0x000fe200080108a6 */
[C---:B------:R-:W-:Y:S03]  /*bcd0*/  HMMA.16816.F32.BF16 R84, R24.reuse, R152, R84 ;  /* 0x000000981854723c */ /* 0x040fe60000041854 */
[----:B------:R-:W-:Y:S03]  /*bce0*/  FFMA.FTZ R164, R35, UR4, -R164 ;  /* 0x0000000423a47c23 */ /* 0x000fe600080108a4 */
[C---:B------:R-:W-:Y:S01]  /*bcf0*/  HMMA.16816.F32.BF16 R88, R24.reuse, R154, R88 ;  /* 0x0000009a1858723c */ /* 0x040fe20000041858 */
[----:B------:R-:W2:Y:S01]  /*bd00*/  LDSM.16.MT88.4 R32, [R192+0x13800] ;  /* 0x01380000c020783b */ /* 0x000ea20000004200 */
[----:B------:R-:W-:Y:S04]  /*bd10*/  MUFU.EX2 R148, R148 ;  /* 0x0000009400947308 */ /* 0x000fe80000000800 */
[C---:B---3--:R-:W-:Y:S06]  /*bd20*/  HMMA.16816.F32.BF16 R92, R24.reuse, R20, R92 ;  /* 0x00000014185c723c */ /* 0x048fec000004185c */
[----:B------:R-:W3:Y:S01]  /*bd30*/  MUFU.EX2 R149, R166 ;  /* 0x000000a600957308 */ /* 0x000ee20000000800 */
[C---:B------:R-:W-:Y:S04]  /*bd40*/  HMMA.16816.F32.BF16 R96, R24.reuse, R22, R96 ;  /* 0x000000161860723c */ /* 0x040fe80000041860 */
[----:B----4-:R-:W-:Y:S02]  /*bd50*/  F2FP.BF16.F32.PACK_AB R20, R145, R144 ;  /* 0x000000909114723e */ /* 0x010fe400000010ff */
[C---:B------:R-:W-:Y:S03]  /*bd60*/  HMMA.16816.F32.BF16 R100, R24.reuse, R116, R100 ;  /* 0x000000741864723c */ /* 0x040fe60000041864 */
[----:B------:R-:W-:Y:S02]  /*bd70*/  MUFU.EX2 R150, R150 ;  /* 0x0000009600967308 */ /* 0x000fe40000000800 */
[----:B-----5:R-:W-:Y:S01]  /*bd80*/  F2FP.BF16.F32.PACK_AB R21, R147, R146 ;  /* 0x000000929315723e */ /* 0x020fe200000010ff */
[C---:B------:R-:W-:Y:S01]  /*bd90*/  HMMA.16816.F32.BF16 R12, R24.reuse, R118, R12 ;  /* 0x00000076180c723c */ /* 0x040fe2000004180c */
[----:B------:R-:W4:Y:S06]  /*bda0*/  LDSM.16.MT88.4 R116, [R196+0x15800] ;  /* 0x01580000c474783b */ /* 0x000f2c0000004200 */
[----:B------:R-:W5:Y:S01]  /*bdb0*/  MUFU.EX2 R151, R164 ;  /* 0x000000a400977308 */ /* 0x000f620000000800 */
[----:B---3--:R-:W-:Y:S01]  /*bdc0*/  F2FP.BF16.F32.PACK_AB R22, R149, R148 ;  /* 0x000000949516723e */ /* 0x008fe200000010ff */
[C---:B------:R-:W-:Y:S03]  /*bdd0*/  HMMA.16816.F32.BF16 R104, R24.reuse, R120, R104 ;  /* 0x000000781868723c */ /* 0x040fe60000041868 */
[----:B------:R-:W-:Y:S03]  /*bde0*/  FADD.FTZ R144, R144, R159 ;  /* 0x0000009f90907221 */ /* 0x000fe60000010000 */
[C---:B------:R-:W-:Y:S01]  /*bdf0*/  HMMA.16816.F32.BF16 R16, R24.reuse, R122, R16 ;  /* 0x0000007a1810723c */ /* 0x040fe20000041810 */
[----:B------:R-:W-:Y:S04]  /*be00*/  LDSM.16.MT88.4 R120, [R194+0x17800] ;  /* 0x01780000c278783b */ /* 0x000fe80000004200 */
[----:B------:R-:W-:Y:S01]  /*be10*/  FADD.FTZ R146, R146, R177 ;  /* 0x000000b192927221 */ /* 0x000fe20000010000 */
[C---:B-1----:R-:W-:Y:S05]  /*be20*/  HMMA.16816.F32.BF16 R108, R24.reuse, R124, R108 ;  /* 0x0000007c186c723c */ /* 0x042fea000004186c */
[----:B-----5:R-:W-:Y:S01]  /*be30*/  F2FP.BF16.F32.PACK_AB R23, R151, R150 ;  /* 0x000000969717723e */ /* 0x020fe200000010ff */
[----:B------:R-:W-:Y:S01]  /*be40*/  HMMA.16816.F32.BF16 R112, R24, R126, R112 ;  /* 0x0000007e1870723c */ /* 0x000fe20000041870 */
[----:B------:R-:W1:Y:S04]  /*be50*/  LDSM.16.MT88.4 R24, [R194+0x15800] ;  /* 0x01580000c218783b */ /* 0x000e680000004200 */
[----:B------:R-:W-:Y:S01]  /*be60*/  FADD.FTZ R145, R145, R144 ;  /* 0x0000009091917221 */ /* 0x000fe20000010000 */
[C---:B------:R-:W-:Y:S03]  /*be70*/  HMMA.16816.F32.BF16 R128, R20.reuse, R28, R4 ;  /* 0x0000001c1480723c */ /* 0x040fe60000041804 */
[----:B------:R-:W3:Y:S02]  /*be80*/  LDSM.16.MT88.4 R4, [R193+0x15800] ;  /* 0x01580000c104783b */ /* 0x000ee40000004200 */
[----:B------:R-:W-:Y:S01]  /*be90*/  FADD.FTZ R147, R147, R146 ;  /* 0x0000009293937221 */ /* 0x000fe20000010000 */
[C---:B------:R-:W-:Y:S05]  /*bea0*/  HMMA.16816.F32.BF16 R124, R20.reuse, R30, R8 ;  /* 0x0000001e147c723c */ /* 0x040fea0000041808 */
[----:B------:R-:W5:Y:S01]  /*beb0*/  LDSM.16.MT88.4 R8, [R192+0x15800] ;  /* 0x01580000c008783b */ /* 0x000f620000004200 */
[C---:B--2---:R-:W-:Y:S05]  /*bec0*/  HMMA.16816.F32.BF16 R36, R20.reuse, R136, R36 ;  /* 0x000000881424723c */ /* 0x044fea0000041824 */
[----:B------:R-:W-:Y:S01]  /*bed0*/  FADD.FTZ R148, R148, R145 ;  /* 0x0000009194947221 */ /* 0x000fe20000010000 */
[C---:B------:R-:W-:Y:S01]  /*bee0*/  HMMA.16816.F32.BF16 R40, R20.reuse, R138, R40 ;  /* 0x0000008a1428723c */ /* 0x040fe20000041828 */
[----:B------:R-:W2:Y:S04]  /*bef0*/  LDSM.16.MT88.4 R28, [R196+0x17800] ;  /* 0x01780000c41c783b */ /* 0x000ea80000004200 */
[----:B------:R-:W-:Y:S01]  /*bf00*/  FADD.FTZ R150, R150, R147 ;  /* 0x0000009396967221 */ /* 0x000fe20000010000 */
[C---:B------:R-:W-:Y:S05]  /*bf10*/  HMMA.16816.F32.BF16 R44, R20.reuse, R140, R44 ;  /* 0x0000008c142c723c */ /* 0x040fea000004182c */
[----:B------:R-:W-:Y:S01]  /*bf20*/  FADD.FTZ R213, R149, R148 ;  /* 0x0000009495d57221 */ /* 0x000fe20000010000 */
[C---:B------:R-:W-:Y:S05]  /*bf30*/  HMMA.16816.F32.BF16 R48, R20.reuse, R142, R48 ;  /* 0x0000008e1430723c */ /* 0x040fea0000041830 */
[----:B------:R-:W-:Y:S01]  /*bf40*/  FADD.FTZ R211, R151, R150 ;  /* 0x0000009697d37221 */ /* 0x000fe20000010000 */
[C---:B------:R-:W-:Y:S06]  /*bf50*/  HMMA.16816.F32.BF16 R52, R20.reuse, R32, R52 ;  /* 0x000000201434723c */ /* 0x040fec0000041834 */
[C---:B------:R-:W-:Y:S06]  /*bf60*/  HMMA.16816.F32.BF16 R56, R20.reuse, R34, R56 ;  /* 0x000000221438723c */ /* 0x040fec0000041838 */
[C---:B----4-:R-:W-:Y:S06]  /*bf70*/  HMMA.16816.F32.BF16 R60, R20.reuse, R116, R60 ;  /* 0x00000074143c723c */ /* 0x050fec000004183c */
[C---:B------:R-:W-:Y:S01]  /*bf80*/  HMMA.16816.F32.BF16 R64, R20.reuse, R118, R64 ;  /* 0x000000761440723c */ /* 0x040fe20000041840 */
[----:B------:R-:W4:Y:S05]  /*bf90*/  LDSM.16.MT88.4 R116, [R193+0x17800] ;  /* 0x01780000c174783b */ /* 0x000f2a0000004200 */
[C---:B-1----:R-:W-:Y:S06]  /*bfa0*/  HMMA.16816.F32.BF16 R68, R20.reuse, R24, R68 ;  /* 0x000000181444723c */ /* 0x042fec0000041844 */
[C---:B------:R-:W-:Y:S01]  /*bfb0*/  HMMA.16816.F32.BF16 R72, R20.reuse, R26, R72 ;  /* 0x0000001a1448723c */ /* 0x040fe20000041848 */
[----:B------:R-:W1:Y:S05]  /*bfc0*/  LDSM.16.MT88.4 R24, [R192+0x17800] ;  /* 0x01780000c018783b */ /* 0x000e6a0000004200 */
[C---:B---3--:R-:W-:Y:S06]  /*bfd0*/  HMMA.16816.F32.BF16 R76, R20.reuse, R4, R76 ;  /* 0x00000004144c723c */ /* 0x048fec000004184c */
[C---:B------:R-:W-:Y:S06]  /*bfe0*/  HMMA.16816.F32.BF16 R80, R20.reuse, R6, R80 ;  /* 0x000000061450723c */ /* 0x040fec0000041850 */
[C---:B-----5:R-:W-:Y:S06]  /*bff0*/  HMMA.16816.F32.BF16 R84, R20.reuse, R8, R84 ;  /* 0x000000081454723c */ /* 0x060fec0000041854 */
[C---:B------:R-:W-:Y:S06]  /*c000*/  HMMA.16816.F32.BF16 R88, R20.reuse, R10, R88 ;  /* 0x0000000a1458723c */ /* 0x040fec0000041858 */
[C---:B--2---:R-:W-:Y:S06]  /*c010*/  HMMA.16816.F32.BF16 R92, R20.reuse, R28, R92 ;  /* 0x0000001c145c723c */ /* 0x044fec000004185c */
[C---:B------:R-:W-:Y:S06]  /*c020*/  HMMA.16816.F32.BF16 R96, R20.reuse, R30, R96 ;  /* 0x0000001e1460723c */ /* 0x040fec0000041860 */
[C---:B------:R-:W-:Y:S06]  /*c030*/  HMMA.16816.F32.BF16 R100, R20.reuse, R120, R100 ;  /* 0x000000781464723c */ /* 0x040fec0000041864 */
[C---:B------:R-:W-:Y:S06]  /*c040*/  HMMA.16816.F32.BF16 R120, R20.reuse, R122, R12 ;  /* 0x0000007a1478723c */ /* 0x040fec000004180c */
[C---:B----4-:R-:W-:Y:S06]  /*c050*/  HMMA.16816.F32.BF16 R104, R20.reuse, R116, R104 ;  /* 0x000000741468723c */ /* 0x050fec0000041868 */
[C---:B------:R-:W-:Y:S06]  /*c060*/  HMMA.16816.F32.BF16 R116, R20.reuse, R118, R16 ;  /* 0x000000761474723c */ /* 0x040fec0000041810 */
[C---:B-1----:R-:W-:Y:S06]  /*c070*/  HMMA.16816.F32.BF16 R108, R20.reuse, R24, R108 ;  /* 0x00000018146c723c */ /* 0x042fec000004186c */
[----:B------:R-:W-:Y:S01]  /*c080*/  HMMA.16816.F32.BF16 R112, R20, R26, R112 ;  /* 0x0000001a1470723c */ /* 0x000fe20000041870 */
[----:B------:R-:W-:Y:S11]  /*c090*/  @!UPT UIADD3 URZ, URZ, URZ, URZ ;  /* 0x0000003f3f3ff290 */ /* 0x000ff6000fffe03f */
[----:B------:R-:W-:Y:S01]  /*c0a0*/  @!UPT UIADD3 URZ, URZ, URZ, URZ ;  /* 0x0000003f3f3ff290 */ /* 0x000fe2000fffe03f */
[----:B------:R-:W-:Y:S11]  /*c0b0*/  @P0 BRA `(.L_x_11) ;  /* 0xffffffd800c00947 */ /* 0x000ff6000383ffff */
.L_x_10:
[----:B------:R-:W1:Y:S01]  /*c0c0*/  SHFL.BFLY PT, R0, R213, 0x2, 0x1f ;  /* 0x0c401f00d5007f89 */ /* 0x000e6200000e0000 */
[----:B------:R-:W2:Y:S01]  /*c0d0*/  S2UR UR4, SR_CgaCtaId ;  /* 0x00000000000479c3 */ /* 0x000ea20000008800 */
[----:B------:R-:W-:Y:S01]  /*c0e0*/  MOV R13, 0x3f800000 ;  /* 0x3f800000000d7802 */ /* 0x000fe20000000f00 */
[----:B------:R-:W-:Y:S01]  /*c0f0*/  UMOV UR5, 0x400 ;  /* 0x0000040000057882 */ /* 0x000fe20000000000 */
[----:B------:R-:W3:Y:S01]  /*c100*/  SHFL.BFLY PT, R2, R211, 0x2, 0x1f ;  /* 0x0c401f00d3027f89 */ /* 0x000ee200000e0000 */
[----:B------:R-:W-:Y:S01]  /*c110*/  MOV R14, 0x3f800000 ;  /* 0x3f800000000e7802 */ /* 0x000fe20000000f00 */
[----:B------:R-:W-:Y:S01]  /*c120*/  UISETP.NE.AND UP0, UPT, UR15, -0x1, UPT ;  /* 0xffffffff0f00788c */ /* 0x000fe2000bf05270 */
[----:B------:R-:W4:Y:S01]  /*c130*/  S2R R6, SR_TID.X ;  /* 0x0000000000067919 */ /* 0x000f220000002100 */
[----:B-1----:R-:W-:Y:S01]  /*c140*/  FADD.FTZ R7, R0, R213 ;  /* 0x000000d500077221 */ /* 0x002fe20000010000 */
[----:B--2---:R-:W-:Y:S01]  /*c150*/  ULEA UR4, UR4, UR5, 0x18 ;  /* 0x0000000504047291 */ /* 0x004fe2000f8ec03f */
[----:B------:R-:W1:Y:S01]  /*c160*/  S2R R0, SR_TID.X ;  /* 0x0000000000007919 */ /* 0x000e620000002100 */
[----:B---3--:R-:W-:-:S02]  /*c170*/  FADD.FTZ R2, R2, R211 ;  /* 0x000000d302027221 */ /* 0x008fc40000010000 */
[----:B------:R-:W2:Y:S04]  /*c180*/  SHFL.BFLY PT, R10, R7, 0x1, 0x1f ;  /* 0x0c201f00070a7f89 */ /* 0x000ea800000e0000 */
[----:B------:R-:W3:Y:S01]  /*c190*/  SHFL.BFLY PT, R9, R2, 0x1, 0x1f ;  /* 0x0c201f0002097f89 */ /* 0x000ee200000e0000 */
[----:B--2---:R-:W-:Y:S01]  /*c1a0*/  FADD.FTZ R10, R7, R10 ;  /* 0x0000000a070a7221 */ /* 0x004fe20000010000 */
[----:B----4-:R-:W-:Y:S02]  /*c1b0*/  SHF.R.S32.HI R7, RZ, 0x1f, R6 ;  /* 0x0000001fff077819 */ /* 0x010fe40000011406 */
[----:B-1----:R-:W-:Y:S01]  /*c1c0*/  SHF.R.S32.HI R5, RZ, 0x1f, R0 ;  /* 0x0000001fff057819 */ /* 0x002fe20000011400 */
[----:B---3--:R-:W-:Y:S01]  /*c1d0*/  FADD.FTZ R9, R2, R9 ;  /* 0x0000000902097221 */ /* 0x008fe20000010000 */
[----:B------:R-:W-:-:S02]  /*c1e0*/  LEA.HI R4, R7, R6, RZ, 0x3 ;  /* 0x0000000607047211 */ /* 0x000fc400078f18ff */
[CC--:B------:R-:W-:Y:S02]  /*c1f0*/  LEA.HI R12, R5.reuse, R0.reuse, RZ, 0x2 ;  /* 0x00000000050c7211 */ /* 0x0c0fe400078f10ff */
[----:B------:R-:W-:Y:S02]  /*c200*/  LEA.HI R8, R5, R0, RZ, 0x5 ;  /* 0x0000000005087211 */ /* 0x000fe400078f28ff */
[----:B------:R-:W-:Y:S02]  /*c210*/  LEA.HI R5, R7, R6, RZ, 0x5 ;  /* 0x0000000607057211 */ /* 0x000fe400078f28ff */
[----:B------:R-:W-:Y:S02]  /*c220*/  LOP3.LUT R11, R12, 0x3ffffffc, RZ, 0xc0, !PT ;  /* 0x3ffffffc0c0b7812 */ /* 0x000fe400078ec0ff */
[----:B------:R-:W-:Y:S02]  /*c230*/  LOP3.LUT R7, R8, 0xffffffe0, RZ, 0xc0, !PT ;  /* 0xffffffe008077812 */ /* 0x000fe400078ec0ff */
[----:B------:R-:W-:-:S02]  /*c240*/  LOP3.LUT R5, R5, 0xffffffe0, RZ, 0xc0, !PT ;  /* 0xffffffe005057812 */ /* 0x000fc400078ec0ff */
[----:B------:R-:W-:Y:S02]  /*c250*/  LOP3.LUT R2, R4, 0xfffffff8, RZ, 0xc0, !PT ;  /* 0xfffffff804027812 */ /* 0x000fe400078ec0ff */
[----:B------:R-:W-:Y:S02]  /*c260*/  IADD3 R11, -R11, R0, RZ ;  /* 0x000000000b0b7210 */ /* 0x000fe40007ffe1ff */
[----:B------:R-:W-:Y:S02]  /*c270*/  IADD3 R0, R0, -R7, RZ ;  /* 0x8000000700007210 */ /* 0x000fe40007ffe0ff */
[----:B------:R-:W-:Y:S02]  /*c280*/  IADD3 R5, R6, -R5, RZ ;  /* 0x8000000506057210 */ /* 0x000fe40007ffe0ff */
[----:B------:R-:W-:Y:S02]  /*c290*/  IADD3 R2, -R2, R6, RZ ;  /* 0x0000000602027210 */ /* 0x000fe40007ffe1ff */
[----:B------:R-:W-:-:S02]  /*c2a0*/  SHF.R.S32.HI R6, RZ, 0x2, R12 ;  /* 0x00000002ff067819 */ /* 0x000fc4000001140c */
[----:B------:R-:W-:Y:S02]  /*c2b0*/  SHF.R.S32.HI R7, RZ, 0x1f, R12 ;  /* 0x0000001fff077819 */ /* 0x000fe4000001140c */
[----:B------:R-:W-:Y:S02]  /*c2c0*/  FSETP.NE.FTZ.AND P3, PT, R10, RZ, PT ;  /* 0x000000ff0a00720b */ /* 0x000fe40003f75000 */
[----:B------:R-:W-:Y:S02]  /*c2d0*/  FSETP.NE.FTZ.AND P0, PT, R9, RZ, PT ;  /* 0x000000ff0900720b */ /* 0x000fe40003f15000 */
[----:B------:R-:W-:Y:S02]  /*c2e0*/  LEA.HI R7, R7, R6, RZ, 0x3 ;  /* 0x0000000607077211 */ /* 0x000fe400078f18ff */
[----:B------:R-:W-:Y:S02]  /*c2f0*/  SHF.R.S32.HI R8, RZ, 0x5, R8 ;  /* 0x00000005ff087819 */ /* 0x000fe40000011408 */
[----:B------:R-:W-:-:S02]  /*c300*/  LOP3.LUT R7, R7, 0xfffffff8, RZ, 0xc0, !PT ;  /* 0xfffffff807077812 */ /* 0x000fc400078ec0ff */
[----:B------:R-:W-:Y:S02]  /*c310*/  LEA R11, R8, R11, 0x9 ;  /* 0x0000000b080b7211 */ /* 0x000fe400078e48ff */
[----:B------:R-:W-:Y:S01]  /*c320*/  IADD3 R7, R6, -R7, RZ ;  /* 0x8000000706077210 */ /* 0x000fe20007ffe0ff */
[----:B------:R-:W1:Y:S03]  /*c330*/  @P3 MUFU.RCP R13, R10 ;  /* 0x0000000a000d3308 */ /* 0x000e660000001000 */
[C---:B------:R-:W-:Y:S02]  /*c340*/  SHF.L.U32 R6, R7.reuse, 0x6, RZ ;  /* 0x0000000607067819 */ /* 0x040fe400000006ff */
[----:B------:R-:W-:Y:S02]  /*c350*/  LOP3.LUT R12, R7, 0x1, RZ, 0xc0, !PT ;  /* 0x00000001070c7812 */ /* 0x000fe400078ec0ff */
[----:B------:R-:W-:Y:S01]  /*c360*/  LOP3.LUT R6, R6, 0x1c0, RZ, 0xc0, !PT ;  /* 0x000001c006067812 */ /* 0x000fe200078ec0ff */
[----:B------:R-:W2:Y:S01]  /*c370*/  @P0 MUFU.RCP R14, R9 ;  /* 0x00000009000e0308 */ /* 0x000ea20000001000 */
[----:B------:R-:W-:-:S02]  /*c380*/  ISETP.NE.U32.AND P4, PT, R12, 0x1, PT ;  /* 0x000000010c00780c */ /* 0x000fc40003f85070 */
[----:B------:R-:W-:Y:S02]  /*c390*/  LEA.HI R6, R6, R6, RZ, 0x1d ;  /* 0x0000000606067211 */ /* 0x000fe400078fe8ff */
[----:B------:R-:W-:Y:S02]  /*c3a0*/  R2P PR, R7, 0x6 ;  /* 0x0000000607007804 */ /* 0x000fe40000000000 */
[----:B------:R-:W-:Y:S01]  /*c3b0*/  LEA R6, R11, R6, 0x1 ;  /* 0x000000060b067211 */ /* 0x000fe200078e08ff */
[C---:B-1----:R-:W-:Y:S01]  /*c3c0*/  FMUL.FTZ R128, R13.reuse, R128 ;  /* 0x000000800d807220 */ /* 0x042fe20000410000 */
[C---:B------:R-:W-:Y:S02]  /*c3d0*/  FMUL.FTZ R129, R13.reuse, R129 ;  /* 0x000000810d817220 */ /* 0x040fe40000410000 */
[----:B------:R-:W-:Y:S01]  /*c3e0*/  LEA R11, R6, UR4, 0x1 ;  /* 0x00000004060b7c11 */ /* 0x000fe2000f8e08ff */
[C---:B------:R-:W-:Y:S01]  /*c3f0*/  FMUL.FTZ R124, R13.reuse, R124 ;  /* 0x0000007c0d7c7220 */ /* 0x040fe20000410000 */
[----:B------:R-:W-:Y:S01]  /*c400*/  MOV R6, 0x20 ;  /* 0x0000002000067802 */ /* 0x000fe20000000f00 */
[C---:B------:R-:W-:Y:S01]  /*c410*/  FMUL.FTZ R125, R13.reuse, R125 ;  /* 0x0000007d0d7d7220 */ /* 0x040fe20000410000 */
[----:B------:R-:W-:Y:S01]  /*c420*/  MOV R12, 0x40 ;  /* 0x00000040000c7802 */ /* 0x000fe20000000f00 */
[C---:B------:R-:W-:Y:S01]  /*c430*/  FMUL.FTZ R36, R13.reuse, R36 ;  /* 0x000000240d247220 */ /* 0x040fe20000410000 */
[C---:B--2---:R-:W-:Y:S01]  /*c440*/  FMUL.FTZ R131, R14.reuse, R131 ;  /* 0x000000830e837220 */ /* 0x044fe20000410000 */
[C---:B------:R-:W-:Y:S01]  /*c450*/  FMUL.FTZ R130, R14.reuse, R130 ;  /* 0x000000820e827220 */ /* 0x040fe20000410000 */
[C---:B------:R-:W-:Y:S01]  /*c460*/  FMUL.FTZ R127, R14.reuse, R127 ;  /* 0x0000007f0e7f7220 */ /* 0x040fe20000410000 */
[C---:B------:R-:W-:Y:S01]  /*c470*/  FMUL.FTZ R126, R14.reuse, R126 ;  /* 0x0000007e0e7e7220 */ /* 0x040fe20000410000 */
[C---:B------:R-:W-:Y:S01]  /*c480*/  FMUL.FTZ R37, R13.reuse, R37 ;  /* 0x000000250d257220 */ /* 0x040fe20000410000 */
[C---:B------:R-:W-:Y:S01]  /*c490*/  FMUL.FTZ R39, R14.reuse, R39 ;  /* 0x000000270e277220 */ /* 0x040fe20000410000 */
[C---:B------:R-:W-:Y:S01]  /*c4a0*/  FMUL.FTZ R38, R14.reuse, R38 ;  /* 0x000000260e267220 */ /* 0x040fe20000410000 */
[C---:B------:R-:W-:Y:S01]  /*c4b0*/  FMUL.FTZ R40, R13.reuse, R40 ;  /* 0x000000280d287220 */ /* 0x040fe20000410000 */
[----:B------:R-:W-:Y:S01]  /*c4c0*/  FMUL.FTZ R41, R13, R41 ;  /* 0x000000290d297220 */ /* 0x000fe20000410000 */
[C---:B------:R-:W-:Y:S01]  /*c4d0*/  FMUL.FTZ R43, R14.reuse, R43 ;  /* 0x0000002b0e2b7220 */ /* 0x040fe20000410000 */
[----:B------:R-:W-:Y:S01]  /*c4e0*/  FMUL.FTZ R42, R14, R42 ;  /* 0x0000002a0e2a7220 */ /* 0x000fe20000410000 */
[----:B------:R-:W-:Y:S01]  /*c4f0*/  IADD3 R7, R11, -0x10, RZ ;  /* 0xfffffff00b077810 */ /* 0x000fe20007ffe0ff */
[C---:B------:R-:W-:Y:S01]  /*c500*/  FMUL.FTZ R44, R13.reuse, R44 ;  /* 0x0000002c0d2c7220 */ /* 0x040fe20000410000 */
[----:B------:R-:W-:Y:S01]  /*c510*/  SEL R6, R6, 0xffffffe0, !P1 ;  /* 0xffffffe006067807 */ /* 0x000fe20004800000 */
[----:B------:R-:W-:Y:S01]  /*c520*/  FMUL.FTZ R45, R13, R45 ;  /* 0x0000002d0d2d7220 */ /* 0x000fe20000410000 */
[C---:B------:R-:W-:Y:S01]  /*c530*/  FMUL.FTZ R47, R14.reuse, R47 ;  /* 0x0000002f0e2f7220 */ /* 0x040fe20000410000 */
[----:B------:R-:W-:Y:S01]  /*c540*/  FMUL.FTZ R46, R14, R46 ;  /* 0x0000002e0e2e7220 */ /* 0x000fe20000410000 */
[----:B------:R-:W-:Y:S01]  /*c550*/  @P4 IADD3 R7, R11, 0x10, RZ ;  /* 0x000000100b074810 */ /* 0x000fe20007ffe0ff */
[C---:B------:R-:W-:Y:S01]  /*c560*/  FMUL.FTZ R48, R13.reuse, R48 ;  /* 0x000000300d307220 */ /* 0x040fe20000410000 */
[----:B------:R-:W-:Y:S01]  /*c570*/  FMUL.FTZ R49, R13, R49 ;  /* 0x000000310d317220 */ /* 0x000fe20000410000 */
[----:B------:R-:W-:Y:S01]  /*c580*/  F2FP.BF16.F32.PACK_AB R128, R129, R128 ;  /* 0x000000808180723e */ /* 0x000fe200000010ff */
[----:B------:R-:W-:Y:S01]  /*c590*/  @UP0 ULDC.64 UR4, c[0x0][0x298] ;  /* 0x0000a60000040ab9 */ /* 0x000fe20000000a00 */
[----:B------:R-:W-:Y:S01]  /*c5a0*/  F2FP.BF16.F32.PACK_AB R130, R131, R130 ;  /* 0x000000828382723e */ /* 0x000fe200000010ff */
[----:B------:R-:W-:Y:S01]  /*c5b0*/  @UP0 UIMAD.WIDE.U32 UR8, UR15, UR4, URZ ;  /* 0x000000040f0802a5 */ /* 0x000fe2000f8e003f */
[----:B------:R-:W-:Y:S01]  /*c5c0*/  SEL R12, R12, 0xffffffc0, !P2 ;  /* 0xffffffc00c0c7807 */ /* 0x000fe20005000000 */
[----:B------:R1:W-:Y:S01]  /*c5d0*/  STS [R11], R128 ;  /* 0x000000800b007388 */ /* 0x0003e20000000800 */
[----:B------:R-:W-:Y:S01]  /*c5e0*/  F2FP.BF16.F32.PACK_AB R124, R125, R124 ;  /* 0x0000007c7d7c723e */ /* 0x000fe200000010ff */
[----:B------:R-:W-:Y:S01]  /*c5f0*/  FMUL.FTZ R52, R13, R52 ;  /* 0x000000340d347220 */ /* 0x000fe20000410000 */
[----:B------:R-:W-:Y:S01]  /*c600*/  F2FP.BF16.F32.PACK_AB R126, R127, R126 ;  /* 0x0000007e7f7e723e */ /* 0x000fe200000010ff */
[----:B------:R1:W-:Y:S01]  /*c610*/  STS [R11+0x400], R130 ;  /* 0x000400820b007388 */ /* 0x0003e20000000800 */
[----:B------:R-:W-:Y:S01]  /*c620*/  F2FP.BF16.F32.PACK_AB R36, R37, R36 ;  /* 0x000000242524723e */ /* 0x000fe200000010ff */
[----:B------:R-:W-:Y:S01]  /*c630*/  FMUL.FTZ R53, R13, R53 ;  /* 0x000000350d357220 */ /* 0x000fe20000410000 */
[----:B------:R-:W-:Y:S01]  /*c640*/  F2FP.BF16.F32.PACK_AB R38, R39, R38 ;  /* 0x000000262726723e */ /* 0x000fe200000010ff */
[----:B------:R1:W-:Y:S01]  /*c650*/  STS [R7], R124 ;  /* 0x0000007c07007388 */ /* 0x0003e20000000800 */
[----:B------:R-:W-:Y:S01]  /*c660*/  IADD3 R15, R11, R6, RZ ;  /* 0x000000060b0f7210 */ /* 0x000fe20007ffe0ff */
[----:B------:R-:W-:Y:S01]  /*c670*/  FMUL.FTZ R56, R13, R56 ;  /* 0x000000380d387220 */ /* 0x000fe20000410000 */
[----:B------:R-:W-:Y:S01]  /*c680*/  F2FP.BF16.F32.PACK_AB R40, R41, R40 ;  /* 0x000000282928723e */ /* 0x000fe200000010ff */
[----:B------:R1:W-:Y:S01]  /*c690*/  STS [R7+0x400], R126 ;  /* 0x0004007e07007388 */ /* 0x0003e20000000800 */
[----:B------:R-:W-:Y:S01]  /*c6a0*/  F2FP.BF16.F32.PACK_AB R42, R43, R42 ;  /* 0x0000002a2b2a723e */ /* 0x000fe200000010ff */
[----:B------:R-:W-:Y:S01]  /*c6b0*/  FMUL.FTZ R57, R13, R57 ;  /* 0x000000390d397220 */ /* 0x000fe20000410000 */
[----:B------:R-:W-:Y:S01]  /*c6c0*/  IADD3 R17, R6, R7, RZ ;  /* 0x0000000706117210 */ /* 0x000fe20007ffe0ff */
[----:B------:R1:W-:Y:S01]  /*c6d0*/  STS [R15], R36 ;  /* 0x000000240f007388 */ /* 0x0003e20000000800 */
[----:B------:R-:W-:Y:S01]  /*c6e0*/  F2FP.BF16.F32.PACK_AB R44, R45, R44 ;  /* 0x0000002c2d2c723e */ /* 0x000fe200000010ff */
[----:B------:R-:W-:Y:S01]  /*c6f0*/  FMUL.FTZ R60, R13, R60 ;  /* 0x0000003c0d3c7220 */ /* 0x000fe20000410000 */
[----:B------:R-:W-:Y:S01]  /*c700*/  F2FP.BF16.F32.PACK_AB R46, R47, R46 ;  /* 0x0000002e2f2e723e */ /* 0x000fe200000010ff */
[----:B------:R1:W-:Y:S01]  /*c710*/  STS [R15+0x400], R38 ;  /* 0x000400260f007388 */ /* 0x0003e20000000800 */
[----:B------:R-:W-:Y:S01]  /*c720*/  IADD3 R19, R11, R12, RZ ;  /* 0x0000000c0b137210 */ /* 0x000fe20007ffe0ff */
[----:B------:R-:W-:Y:S01]  /*c730*/  FMUL.FTZ R61, R13, R61 ;  /* 0x0000003d0d3d7220 */ /* 0x000fe20000410000 */
[----:B------:R-:W-:Y:S01]  /*c740*/  F2FP.BF16.F32.PACK_AB R48, R49, R48 ;  /* 0x000000303130723e */ /* 0x000fe200000010ff */
[----:B------:R1:W-:Y:S01]  /*c750*/  STS [R17], R40 ;  /* 0x0000002811007388 */ /* 0x0003e20000000800 */
[----:B------:R-:W-:Y:S01]  /*c760*/  IADD3 R21, R12, R7, RZ ;  /* 0x000000070c157210 */ /* 0x000fe20007ffe0ff */
[C---:B------:R-:W-:Y:S01]  /*c770*/  FMUL.FTZ R64, R13.reuse, R64 ;  /* 0x000000400d407220 */ /* 0x040fe20000410000 */
[----:B------:R-:W-:Y:S01]  /*c780*/  PLOP3.LUT P1, PT, PT, PT, UP0, 0x80, 0x0 ;  /* 0x000000000000781c */ /* 0x000fe20003f2f008 */
[----:B------:R1:W-:Y:S01]  /*c790*/  STS [R17+0x400], R42 ;  /* 0x0004002a11007388 */ /* 0x0003e20000000800 */
[C---:B------:R-:W-:Y:S01]  /*c7a0*/  FMUL.FTZ R65, R13.reuse, R65 ;  /* 0x000000410d417220 */ /* 0x040fe20000410000 */
[C---:B------:R-:W-:Y:S01]  /*c7b0*/  FMUL.FTZ R68, R13.reuse, R68 ;  /* 0x000000440d447220 */ /* 0x040fe20000410000 */
[C---:B------:R-:W-:Y:S01]  /*c7c0*/  FMUL.FTZ R69, R13.reuse, R69 ;  /* 0x000000450d457220 */ /* 0x040fe20000410000 */
[----:B------:R1:W-:Y:S01]  /*c7d0*/  STS [R19], R44 ;  /* 0x0000002c13007388 */ /* 0x0003e20000000800 */
[C---:B------:R-:W-:Y:S01]  /*c7e0*/  FMUL.FTZ R72, R13.reuse, R72 ;  /* 0x000000480d487220 */ /* 0x040fe20000410000 */
[C---:B------:R-:W-:Y:S01]  /*c7f0*/  FMUL.FTZ R73, R13.reuse, R73 ;  /* 0x000000490d497220 */ /* 0x040fe20000410000 */
[C---:B------:R-:W-:Y:S01]  /*c800*/  FMUL.FTZ R76, R13.reuse, R76 ;  /* 0x0000004c0d4c7220 */ /* 0x040fe20000410000 */
        /* <DEDUP_REMOVED lines=49> */
[----:B------:R-:W-:Y:S01]  /*cb20*/  @UP0 UIMAD UR6, UR15, UR5, UR9 ;  /* 0x000000050f0602a4 */ /* 0x000fe2000f8e0209 */
        /* <DEDUP_REMOVED lines=13> */
[----:B------:R-:W-:Y:S01]  /*cc00*/  FMUL.FTZ R14, R14, R114 ;  /* 0x000000720e0e7220 */ /* 0x000fe20000410000 */
[----:B------:R-:W-:-:S02]  /*cc10*/  F2FP.BF16.F32.PACK_AB R50, R51, R50 ;  /* 0x000000323332723e */ /* 0x000fc400000010ff */
[----:B------:R-:W-:Y:S02]  /*cc20*/  F2FP.BF16.F32.PACK_AB R52, R53, R52 ;  /* 0x000000343534723e */ /* 0x000fe400000010ff */
[----:B------:R-:W-:Y:S02]  /*cc30*/  F2FP.BF16.F32.PACK_AB R54, R55, R54 ;  /* 0x000000363736723e */ /* 0x000fe400000010ff */
[----:B------:R-:W-:Y:S02]  /*cc40*/  F2FP.BF16.F32.PACK_AB R56, R57, R56 ;  /* 0x000000383938723e */ /* 0x000fe400000010ff */
[----:B------:R-:W-:Y:S02]  /*cc50*/  F2FP.BF16.F32.PACK_AB R58, R59, R58 ;  /* 0x0000003a3b3a723e */ /* 0x000fe400000010ff */
[----:B------:R-:W-:Y:S02]  /*cc60*/  F2FP.BF16.F32.PACK_AB R60, R61, R60 ;  /* 0x0000003c3d3c723e */ /* 0x000fe400000010ff */
        /* <DEDUP_REMOVED lines=23> */
[----:B------:R-:W-:Y:S01]  /*cde0*/  F2FP.BF16.F32.PACK_AB R104, R105, R104 ;  /* 0x000000686968723e */ /* 0x000fe200000010ff */
[----:B-1----:R-:W-:Y:S06]  /*cdf0*/  @P1 BRA `(.L_x_14) ;  /* 0x00000000001c1947 */ /* 0x002fec0003800000 */
[----:B------:R-:W1:Y:S01]  /*ce00*/  S2UR UR7, SR_CTAID.Y ;  /* 0x00000000000779c3 */ /* 0x000e620000002600 */
[----:B------:R-:W-:Y:S01]  /*ce10*/  ULDC.64 UR4, c[0x0][0x290] ;  /* 0x0000a40000047ab9 */ /* 0x000fe20000000a00 */
[----:B-1----:R-:W-:Y:S02]  /*ce20*/  USHF.R.S32.HI UR6, URZ, 0x1f, UR7 ;  /* 0x0000001f3f067899 */ /* 0x002fe40008011407 */
[----:B------:R-:W-:Y:S02]  /*ce30*/  UIMAD.WIDE.U32 UR8, UR7, UR4, URZ ;  /* 0x00000004070872a5 */ /* 0x000fe4000f8e003f */
[----:B------:R-:W-:-:S04]  /*ce40*/  UIMAD UR6, UR6, UR4, URZ ;  /* 0x00000004060672a4 */ /* 0x000fc8000f8e023f */
[----:B------:R-:W-:-:S04]  /*ce50*/  UIMAD UR6, UR7, UR5, UR6 ;  /* 0x00000005070672a4 */ /* 0x000fc8000f8e0206 */
[----:B------:R-:W-:-:S12]  /*ce60*/  UIADD3 UR6, UR9, UR6, URZ ;  /* 0x0000000609067290 */ /* 0x000fd8000fffe03f */
.L_x_14:
[----:B------:R-:W-:Y:S01]  /*ce70*/  ULDC.U8 UR4, c[0x0][0x3d8] ;  /* 0x0000f60000047ab9 */ /* 0x000fe20000000000 */
[----:B------:R-:W-:Y:S01]  /*ce80*/  ULDC.U8 UR7, c[0x0][0x3d9] ;  /* 0x0000f64000077ab9 */ /* 0x000fe20000000000 */
[----:B------:R-:W-:Y:S01]  /*ce90*/  ISETP.NE.AND P5, PT, RZ, UR4, PT ;  /* 0x00000004ff007c0c */ /* 0x000fe2000bfa5270 */
[--C-:B------:R-:W-:Y:S01]  /*cea0*/  IMAD.IADD R23, R15, 0x1, R12.reuse ;  /* 0x000000010f177824 */ /* 0x100fe200078e020c */
[----:B------:R-:W-:Y:S01]  /*ceb0*/  F2FP.BF16.F32.PACK_AB R106, R107, R106 ;  /* 0x0000006a6b6a723e */ /* 0x000fe200000010ff */
[----:B------:R-:W-:Y:S01]  /*cec0*/  IMAD.IADD R25, R17, 0x1, R12 ;  /* 0x0000000111197824 */ /* 0x000fe200078e020c */
[----:B------:R-:W-:Y:S02]  /*ced0*/  ISETP.NE.OR P1, PT, RZ, UR7, !P5 ;  /* 0x00000007ff007c0c */ /* 0x000fe4000ef25670 */
[----:B------:R-:W-:Y:S02]  /*cee0*/  CS2R R26, SRZ ;  /* 0x00000000001a7805 */ /* 0x000fe4000001ff00 */
[----:B------:R-:W-:-:S02]  /*cef0*/  F2FP.BF16.F32.PACK_AB R116, R117, R116 ;  /* 0x000000747574723e */ /* 0x000fc400000010ff */
[----:B------:R-:W-:Y:S02]  /*cf00*/  F2FP.BF16.F32.PACK_AB R118, R119, R118 ;  /* 0x000000767776723e */ /* 0x000fe400000010ff */
[----:B------:R-:W-:Y:S02]  /*cf10*/  F2FP.BF16.F32.PACK_AB R108, R109, R108 ;  /* 0x0000006c6d6c723e */ /* 0x000fe400000010ff */
[----:B------:R-:W-:Y:S02]  /*cf20*/  F2FP.BF16.F32.PACK_AB R110, R111, R110 ;  /* 0x0000006e6f6e723e */ /* 0x000fe400000010ff */
[----:B------:R-:W-:Y:S02]  /*cf30*/  F2FP.BF16.F32.PACK_AB R13, R13, R112 ;  /* 0x000000700d0d723e */ /* 0x000fe400000010ff */
[----:B------:R-:W-:Y:S02]  /*cf40*/  F2FP.BF16.F32.PACK_AB R14, R115, R14 ;  /* 0x0000000e730e723e */ /* 0x000fe400000010ff */
[----:B------:R-:W-:Y:S01]  /*cf50*/  PLOP3.LUT P2, PT, PT, PT, PT, 0x8, 0x0 ;  /* 0x000000000000781c */ /* 0x000fe20003f4e170 */
[----:B------:R-:W-:-:S12]  /*cf60*/  @P1 BRA `(.L_x_15) ;  /* 0x0000000000201947 */ /* 0x000fd80003800000 */
[----:B------:R-:W1:Y:S01]  /*cf70*/  S2UR UR4, SR_CTAID.Y ;  /* 0x00000000000479c3 */ /* 0x000e620000002600 */
[----:B------:R-:W-:Y:S01]  /*cf80*/  ULDC UR5, c[0x0][0x2c4] ;  /* 0x0000b10000057ab9 */ /* 0x000fe20000000800 */
[----:B------:R-:W-:Y:S01]  /*cf90*/  PLOP3.LUT P2, PT, PT, PT, PT, 0x80, 0x0 ;  /* 0x000000000000781c */ /* 0x000fe20003f4f070 */
[----:B-1----:R-:W-:-:S04]  /*cfa0*/  UIMAD UR4, UR4, UR5, URZ ;  /* 0x00000005040472a4 */ /* 0x002fc8000f8e023f */
[----:B------:R-:W-:-:S04]  /*cfb0*/  USEL UR15, UR4, UR15, !UP0 ;  /* 0x0000000f040f7287 */ /* 0x000fc8000c000000 */
[----:B------:R-:W-:Y:S02]  /*cfc0*/  USHF.R.S32.HI UR4, URZ, 0x1f, UR15 ;  /* 0x0000001f3f047899 */ /* 0x000fe4000801140f */
[----:B------:R-:W-:-:S04]  /*cfd0*/  IMAD.U32 R26, RZ, RZ, UR15 ;  /* 0x0000000fff1a7e24 */ /* 0x000fc8000f8e00ff */
[----:B------:R-:W-:-:S07]  /*cfe0*/  MOV R27, UR4 ;  /* 0x00000004001b7c02 */ /* 0x000fce0008000f00 */
.L_x_15:
[----:B------:R-:W-:Y:S01]  /*cff0*/  ISETP.NE.AND P1, PT, RZ, UR7, PT ;  /* 0x00000007ff007c0c */ /* 0x000fe2000bf25270 */
[----:B------:R-:W-:Y:S01]  /*d000*/  STS [R21+0x400], R50 ;  /* 0x0004003215007388 */ /* 0x000fe20000000800 */
[----:B------:R-:W-:Y:S01]  /*d010*/  PLOP3.LUT P4, PT, PT, PT, PT, 0x8, 0x0 ;  /* 0x000000000000781c */ /* 0x000fe20003f8e170 */
[----:B------:R-:W1:Y:S01]  /*d020*/  S2UR UR4, SR_CTAID.X ;  /* 0x00000000000479c3 */ /* 0x000e620000002500 */
[----:B------:R-:W-:Y:S01]  /*d030*/  SHF.R.S32.HI R24, RZ, 0x1f, R5 ;  /* 0x0000001fff187819 */ /* 0x000fe20000011405 */
[----:B------:R-:W-:Y:S01]  /*d040*/  STS [R23], R52 ;  /* 0x0000003417007388 */ /* 0x000fe20000000800 */
[----:B------:R-:W-:Y:S01]  /*d050*/  LOP3.LUT P6, RZ, R0, 0x3, RZ, 0xc0, !PT ;  /* 0x0000000300ff7812 */ /* 0x000fe200078cc0ff */
[----:B------:R-:W2:Y:S01]  /*d060*/  @P3 MUFU.LG2 R10, R10 ;  /* 0x0000000a000a3308 */ /* 0x000ea20000000c00 */
[----:B------:R-:W-:Y:S01]  /*d070*/  LEA.HI R24, R24, R5, RZ, 0x2 ;  /* 0x0000000518187211 */ /* 0x000fe200078f10ff */
[----:B------:R-:W-:Y:S01]  /*d080*/  STS [R23+0x400], R54 ;  /* 0x0004003617007388 */ /* 0x000fe20000000800 */
[----:B------:R-:W-:Y:S01]  /*d090*/  BSSY B0, `(.L_x_16) ;  /* 0x0000065000007945 */ /* 0x000fe20003800000 */
[----:B------:R-:W3:Y:S01]  /*d0a0*/  @P0 LDC R0, c[0x0][0x2e8] ;  /* 0x0000ba00ff000b82 */ /* 0x000ee20000000800 */
[----:B------:R-:W-:Y:S01]  /*d0b0*/  SHF.R.S32.HI R24, RZ, 0x2, R24 ;  /* 0x00000002ff187819 */ /* 0x000fe20000011418 */
[----:B------:R-:W-:Y:S01]  /*d0c0*/  STS [R25], R56 ;  /* 0x0000003819007388 */ /* 0x000fe20000000800 */
[----:B------:R-:W-:Y:S01]  /*d0d0*/  @!P1 PLOP3.LUT P4, PT, P5, PT, PT, 0x80, 0x0 ;  /* 0x000000000000981c */ /* 0x000fe20002f8f070 */
[----:B------:R-:W-:Y:S01]  /*d0e0*/  @P1 IMAD.MOV.U32 R37, RZ, RZ, 0x1 ;  /* 0x00000001ff251424 */ /* 0x000fe200078e00ff */
[----:B------:R-:W4:Y:S01]  /*d0f0*/  @P0 MUFU.LG2 R9, R9 ;  /* 0x0000000900090308 */ /* 0x000f220000000c00 */
[----:B------:R-:W-:Y:S02]  /*d100*/  STS [R25+0x400], R58 ;  /* 0x0004003a19007388 */ /* 0x000fe40000000800 */
[----:B------:R-:W5:Y:S02]  /*d110*/  @!P1 LDC R6, c[0x0][0x2c4] ;  /* 0x0000b100ff069b82 */ /* 0x000f640000000800 */
[----:B------:R-:W-:Y:S04]  /*d120*/  STS [R11+0x4000], R60 ;  /* 0x0040003c0b007388 */ /* 0x000fe80000000800 */
[----:B------:R-:W-:Y:S02]  /*d130*/  STS [R11+0x4400], R62 ;  /* 0x0044003e0b007388 */ /* 0x000fe40000000800 */
[----:B------:R-:W2:Y:S02]  /*d140*/  @!P1 LDC R31, c[0x0][0x270] ;  /* 0x00009c00ff1f9b82 */ /* 0x000ea40000000800 */
[----:B------:R-:W-:Y:S04]  /*d150*/  STS [R7+0x4000], R64 ;  /* 0x0040004007007388 */ /* 0x000fe80000000800 */
[----:B------:R-:W-:Y:S02]  /*d160*/  STS [R7+0x4400], R66 ;  /* 0x0044004207007388 */ /* 0x000fe40000000800 */
[----:B------:R-:W1:Y:S02]  /*d170*/  @P1 LDC.64 R28, c[0x0][0x2c0] ;  /* 0x0000b000ff1c1b82 */ /* 0x000e640000000a00 */
[----:B------:R-:W-:Y:S04]  /*d180*/  STS [R15+0x4000], R68 ;  /* 0x004000440f007388 */ /* 0x000fe80000000800 */
[----:B------:R-:W-:Y:S02]  /*d190*/  STS [R15+0x4400], R70 ;  /* 0x004400460f007388 */ /* 0x000fe40000000800 */
[----:B-----5:R-:W2:Y:S02]  /*d1a0*/  @P4 LDC R6, c[0x0][0x2e4] ;  /* 0x0000b900ff064b82 */ /* 0x020ea40000000800 */
[----:B------:R-:W-:Y:S04]  /*d1b0*/  STS [R17+0x4000], R72 ;  /* 0x0040004811007388 */ /* 0x000fe80000000800 */
[----:B------:R-:W-:Y:S02]  /*d1c0*/  STS [R17+0x4400], R74 ;  /* 0x0044004a11007388 */ /* 0x000fe40000000800 */
[----:B------:R-:W5:Y:S02]  /*d1d0*/  @P3 LDC R5, c[0x0][0x2e8] ;  /* 0x0000ba00ff053b82 */ /* 0x000f640000000800 */
[----:B------:R-:W-:Y:S04]  /*d1e0*/  STS [R19+0x4000], R76 ;  /* 0x0040004c13007388 */ /* 0x000fe80000000800 */
[----:B------:R-:W-:Y:S01]  /*d1f0*/  STS [R19+0x4400], R78 ;  /* 0x0044004e13007388 */ /* 0x000fe20000000800 */
[----:B-1----:R-:W-:-:S03]  /*d200*/  @P1 IMAD R28, R29, R28, RZ ;  /* 0x0000001c1d1c1224 */ /* 0x002fc600078e02ff */
[----:B------:R-:W-:Y:S04]  /*d210*/  STS [R21+0x4000], R80 ;  /* 0x0040005015007388 */ /* 0x000fe80000000800 */
[----:B------:R-:W-:Y:S01]  /*d220*/  STS [R21+0x4400], R82 ;  /* 0x0044005215007388 */ /* 0x000fe20000000800 */
[----:B--2---:R-:W-:-:S03]  /*d230*/  @!P1 IMAD R37, R6, R31, RZ ;  /* 0x0000001f06259224 */ /* 0x004fc600078e02ff */
[----:B------:R-:W-:Y:S01]  /*d240*/  STS [R23+0x4000], R84 ;  /* 0x0040005417007388 */ /* 0x000fe20000000800 */
[----:B------:R-:W-:-:S03]  /*d250*/  @!P1 IMAD.MOV.U32 R28, RZ, RZ, R6 ;  /* 0x000000ffff1c9224 */ /* 0x000fc600078e0006 */
[----:B------:R-:W-:Y:S04]  /*d260*/  STS [R23+0x4400], R86 ;  /* 0x0044005617007388 */ /* 0x000fe80000000800 */
[----:B------:R-:W-:Y:S04]  /*d270*/  STS [R25+0x4000], R88 ;  /* 0x0040005819007388 */ /* 0x000fe80000000800 */
[----:B------:R-:W-:Y:S04]  /*d280*/  STS [R25+0x4400], R90 ;  /* 0x0044005a19007388 */ /* 0x000fe80000000800 */
[----:B------:R-:W-:Y:S04]  /*d290*/  STS [R11+0x8000], R92 ;  /* 0x0080005c0b007388 */ /* 0x000fe80000000800 */
[----:B------:R1:W-:Y:S04]  /*d2a0*/  STS [R11+0x8400], R94 ;  /* 0x0084005e0b007388 */ /* 0x0003e80000000800 */
[----:B------:R-:W-:Y:S04]  /*d2b0*/  STS [R7+0x8000], R96 ;  /* 0x0080006007007388 */ /* 0x000fe80000000800 */
[----:B------:R-:W-:Y:S04]  /*d2c0*/  STS [R7+0x8400], R98 ;  /* 0x0084006207007388 */ /* 0x000fe80000000800 */
[----:B------:R-:W-:Y:S04]  /*d2d0*/  STS [R15+0x8000], R100 ;  /* 0x008000640f007388 */ /* 0x000fe80000000800 */
[----:B------:R2:W-:Y:S04]  /*d2e0*/  STS [R15+0x8400], R102 ;  /* 0x008400660f007388 */ /* 0x0005e80000000800 */
[----:B------:R-:W-:Y:S04]  /*d2f0*/  STS [R17+0x8000], R120 ;  /* 0x0080007811007388 */ /* 0x000fe80000000800 */
[----:B------:R-:W-:Y:S01]  /*d300*/  STS [R17+0x8400], R122 ;  /* 0x0084007a11007388 */ /* 0x000fe20000000800 */
[----:B-1----:R-:W1:Y:S03]  /*d310*/  @P1 LDC R11, c[0x0][0x2c0] ;  /* 0x0000b000ff0b1b82 */ /* 0x002e660000000800 */
[----:B------:R-:W-:Y:S04]  /*d320*/  STS [R19+0x8000], R104 ;  /* 0x0080006813007388 */ /* 0x000fe80000000800 */
[----:B------:R-:W-:Y:S04]  /*d330*/  STS [R19+0x8400], R106 ;  /* 0x0084006a13007388 */ /* 0x000fe80000000800 */
[----:B------:R-:W-:Y:S04]  /*d340*/  STS [R21+0x8000], R116 ;  /* 0x0080007415007388 */ /* 0x000fe80000000800 */
[----:B------:R-:W-:Y:S01]  /*d350*/  STS [R21+0x8400], R118 ;  /* 0x0084007615007388 */ /* 0x000fe20000000800 */
[----:B--2---:R-:W-:-:S03]  /*d360*/  SHF.R.S32.HI R15, RZ, 0x1f, R8 ;  /* 0x0000001fff0f7819 */ /* 0x004fc60000011408 */
[----:B------:R-:W-:Y:S01]  /*d370*/  STS [R23+0x8000], R108 ;  /* 0x0080006c17007388 */ /* 0x000fe20000000800 */
[----:B------:R-:W-:-:S03]  /*d380*/  LEA.HI R15, R15, R8, RZ, 0x3 ;  /* 0x000000080f0f7211 */ /* 0x000fc600078f18ff */
[----:B------:R-:W-:Y:S01]  /*d390*/  STS [R23+0x8400], R110 ;  /* 0x0084006e17007388 */ /* 0x000fe20000000800 */
[----:B------:R-:W-:Y:S01]  /*d3a0*/  @!P1 IMAD.MOV.U32 R11, RZ, RZ, 0x1 ;  /* 0x00000001ff0b9424 */ /* 0x000fe200078e00ff */
[----:B------:R-:W-:Y:S02]  /*d3b0*/  LOP3.LUT R15, R15, 0xffffff8, RZ, 0xc0, !PT ;  /* 0x0ffffff80f0f7812 */ /* 0x000fe400078ec0ff */
[----:B------:R-:W-:Y:S03]  /*d3c0*/  STS [R25+0x8000], R13 ;  /* 0x0080000d19007388 */ /* 0x000fe60000000800 */
[----:B------:R-:W-:Y:S01]  /*d3d0*/  IMAD.IADD R15, R8, 0x1, -R15 ;  /* 0x00000001080f7824 */ /* 0x000fe200078e0a0f */
[----:B------:R2:W-:Y:S01]  /*d3e0*/  STS [R25+0x8400], R14 ;  /* 0x0084000e19007388 */ /* 0x0005e20000000800 */
[----:B------:R-:W-:Y:S02]  /*d3f0*/  IMAD.MOV.U32 R8, RZ, RZ, 0x7f800000 ;  /* 0x7f800000ff087424 */ /* 0x000fe400078e00ff */
[----:B------:R-:W-:Y:S01]  /*d400*/  IMAD R24, R15, 0x10, R24 ;  /* 0x000000100f187824 */ /* 0x000fe200078e0218 */
[----:B------:R-:W-:Y:S06]  /*d410*/  BAR.SYNC.DEFER_BLOCKING 0x0 ;  /* 0x0000000000007b1d */ /* 0x000fec0000010000 */
[----:B------:R-:W3:Y:S01]  /*d420*/  S2R R12, SR_CTAID.Y ;  /* 0x00000000000c7919 */ /* 0x000ee20000002600 */
[----:B------:R-:W1:Y:S01]  /*d430*/  S2R R7, SR_CTAID.Z ;  /* 0x0000000000077919 */ /* 0x000e620000002700 */
[----:B--2---:R-:W-:Y:S01]  /*d440*/  SHF.R.S32.HI R14, RZ, 0x3, R4 ;  /* 0x00000003ff0e7819 */ /* 0x004fe20000011404 */
[----:B------:R-:W-:Y:S01]  /*d450*/  @P3 FMUL.FTZ R25, R10, 0.69314718246459960938 ;  /* 0x3f3172180a193820 */ /* 0x000fe20000410000 */
[----:B----4-:R-:W-:Y:S01]  /*d460*/  @P0 FMUL.FTZ R10, R9, 0.69314718246459960938 ;  /* 0x3f317218090a0820 */ /* 0x010fe20000410000 */
[----:B------:R2:W4:Y:S01]  /*d470*/  LDS.128 R32, [R203+0x3000] ;  /* 0x00300000cb207984 */ /* 0x0005220000000c00 */
[C---:B------:R-:W-:Y:S01]  /*d480*/  IADD3 R4, R14.reuse, 0x40, RZ ;  /* 0x000000400e047810 */ /* 0x040fe20007ffe0ff */
[----:B------:R-:W-:-:S02]  /*d490*/  VIADD R6, R14, 0x20 ;  /* 0x000000200e067836 */ /* 0x000fc40000000000 */
[----:B-----5:R-:W-:Y:S01]  /*d4a0*/  @P3 FFMA.FTZ R8, R132, R5, R25 ;  /* 0x0000000584083223 */ /* 0x020fe20000010019 */
[----:B------:R2:W2:Y:S01]  /*d4b0*/  LDS.128 R20, [R203+0x7000] ;  /* 0x00700000cb147984 */ /* 0x0004a20000000c00 */
[----:B------:R-:W-:-:S03]  /*d4c0*/  ISETP.GE.AND P1, PT, R4, UR14, PT ;  /* 0x0000000e04007c0c */ /* 0x000fc6000bf26270 */
[----:B------:R2:W2:Y:S01]  /*d4d0*/  LDS.128 R16, [R203+0xb000] ;  /* 0x00b00000cb107984 */ /* 0x0004a20000000c00 */
[----:B---3--:R-:W-:-:S05]  /*d4e0*/  IMAD R12, R12, R37, RZ ;  /* 0x000000250c0c7224 */ /* 0x008fca00078e02ff */
[----:B------:R-:W-:Y:S02]  /*d4f0*/  SEL R12, R12, RZ, !P2 ;  /* 0x000000ff0c0c7207 */ /* 0x000fe40005000000 */
[----:B------:R-:W-:Y:S01]  /*d500*/  ISETP.GE.AND P2, PT, R6, UR14, PT ;  /* 0x0000000e06007c0c */ /* 0x000fe2000bf46270 */
[----:B-1----:R-:W-:Y:S02]  /*d510*/  IMAD R6, R11, UR4, RZ ;  /* 0x000000040b067c24 */ /* 0x002fe4000f8e02ff */
[----:B------:R-:W-:Y:S02]  /*d520*/  IMAD R13, R7, R28, R12 ;  /* 0x0000001c070d7224 */ /* 0x000fe400078e020c */
[----:B------:R-:W-:Y:S01]  /*d530*/  IMAD.SHL.U32 R4, R6, 0x80, RZ ;  /* 0x0000008006047824 */ /* 0x000fe200078e00ff */
[----:B------:R-:W-:Y:S01]  /*d540*/  MOV R6, 0x7f800000 ;  /* 0x7f80000000067802 */ /* 0x000fe20000000f00 */
[----:B------:R-:W-:Y:S01]  /*d550*/  @P0 FFMA.FTZ R6, R3, R0, R10 ;  /* 0x0000000003060223 */ /* 0x000fe2000001000a */
[----:B------:R-:W-:-:S02]  /*d560*/  IMAD.SHL.U32 R0, R2, 0x8, RZ ;  /* 0x0000000802007824 */ /* 0x000fc400078e00ff */
[--C-:B------:R-:W-:Y:S02]  /*d570*/  IADD3 R9, P5, P4, R4, R26, R13.reuse ;  /* 0x0000001a04097210 */ /* 0x100fe40007cbe00d */
[----:B------:R-:W-:Y:S02]  /*d580*/  SHF.R.S32.HI R29, RZ, 0x1f, R4 ;  /* 0x0000001fff1d7819 */ /* 0x000fe40000011404 */
[----:B------:R-:W-:-:S04]  /*d590*/  SHF.R.S32.HI R26, RZ, 0x1f, R13 ;  /* 0x0000001fff1a7819 */ /* 0x000fc8000001140d */
[----:B------:R-:W-:Y:S01]  /*d5a0*/  IADD3.X R26, R29, R27, R26, P5, P4 ;  /* 0x0000001b1d1a7210 */ /* 0x000fe20002fe841a */
[----:B------:R-:W-:Y:S06]  /*d5b0*/  @P6 BRA `(.L_x_17) ;  /* 0x0000000000486947 */ /* 0x000fec0003800000 */
[----:B------:R-:W-:Y:S01]  /*d5c0*/  UIMAD UR5, UR4, -0x80, UR17 ;  /* 0xffffff80040578a4 */ /* 0x000fe2000f8e0211 */
[----:B------:R-:W-:-:S05]  /*d5d0*/  VIADD R10, R24, 0x8 ;  /* 0x00000008180a7836 */ /* 0x000fca0000000000 */
[----:B------:R-:W-:Y:S02]  /*d5e0*/  ISETP.GE.AND P5, PT, R24, UR5, PT ;  /* 0x0000000518007c0c */ /* 0x000fe4000bfa6270 */
[----:B------:R-:W-:-:S11]  /*d5f0*/  ISETP.GE.AND P4, PT, R10, UR5, PT ;  /* 0x000000050a007c0c */ /* 0x000fd6000bf86270 */
[----:B------:R-:W1:Y:S01]  /*d600*/  @!P5 LDC.64 R4, c[0x0][0x2b0] ;  /* 0x0000ac00ff04db82 */ /* 0x000e620000000a00 */
[-C--:B------:R-:W-:Y:S02]  /*d610*/  @!P5 IMAD R24, R24, R11.reuse, RZ ;  /* 0x0000000b1818d224 */ /* 0x080fe400078e02ff */
[----:B------:R-:W-:-:S03]  /*d620*/  @!P4 IMAD R11, R10, R11, RZ ;  /* 0x0000000b0a0bc224 */ /* 0x000fc600078e02ff */
[CC--:B------:R-:W-:Y:S02]  /*d630*/  @!P5 IADD3 R10, P3, R24.reuse, R9.reuse, RZ ;  /* 0x00000009180ad210 */ /* 0x0c0fe40007f7e0ff */
[----:B------:R-:W3:Y:S01]  /*d640*/  @!P4 LDC.64 R2, c[0x0][0x2b0] ;  /* 0x0000ac00ff02cb82 */ /* 0x000ee20000000a00 */
[C---:B------:R-:W-:Y:S02]  /*d650*/  @!P4 IADD3 R9, P0, R11.reuse, R9, RZ ;  /* 0x000000090b09c210 */ /* 0x040fe40007f1e0ff */
[-C--:B------:R-:W-:Y:S02]  /*d660*/  @!P5 LEA.HI.X.SX32 R24, R24, R26.reuse, 0x1, P3 ;  /* 0x0000001a1818d211 */ /* 0x080fe400018f0eff */
[----:B------:R-:W-:Y:S02]  /*d670*/  @!P4 LEA.HI.X.SX32 R26, R11, R26, 0x1, P0 ;  /* 0x0000001a0b1ac211 */ /* 0x000fe400000f0eff */
[----:B-1----:R-:W-:-:S04]  /*d680*/  @!P5 LEA R4, P3, R10, R4, 0x2 ;  /* 0x000000040a04d211 */ /* 0x002fc800078610ff */
[----:B------:R-:W-:Y:S02]  /*d690*/  @!P5 LEA.HI.X R5, R10, R5, R24, 0x2, P3 ;  /* 0x000000050a05d211 */ /* 0x000fe400018f1418 */
[----:B---3--:R-:W-:-:S03]  /*d6a0*/  @!P4 LEA R2, P0, R9, R2, 0x2 ;  /* 0x000000020902c211 */ /* 0x008fc600078010ff */
[----:B------:R1:W-:Y:S01]  /*d6b0*/  @!P5 STG.E desc[UR20][R4.64], R8 ;  /* 0x000000080400d986 */ /* 0x0003e2000c101914 */
[----:B------:R-:W-:-:S05]  /*d6c0*/  @!P4 LEA.HI.X R3, R9, R3, R26, 0x2, P0 ;  /* 0x000000030903c211 */ /* 0x000fca00000f141a */
[----:B------:R1:W-:Y:S04]  /*d6d0*/  @!P4 STG.E desc[UR20][R2.64], R6 ;  /* 0x000000060200c986 */ /* 0x0003e8000c101914 */
.L_x_17:
[----:B------:R-:W-:Y:S05]  /*d6e0*/  BSYNC B0 ;  /* 0x0000000000007941 */ /* 0x000fea0003800000 */
.L_x_16:
[----:B-1----:R-:W-:Y:S01]  /*d6f0*/  SHF.R.S32.HI R3, RZ, 0x1f, R0 ;  /* 0x0000001fff037819 */ /* 0x002fe20000011400 */
[----:B------:R-:W-:Y:S01]  /*d700*/  ULDC.64 UR4, c[0x0][0x2a0] ;  /* 0x0000a80000047ab9 */ /* 0x000fe20000000a00 */
[----:B------:R-:W-:Y:S01]  /*d710*/  IADD3 R24, P3, R0, UR8, RZ ;  /* 0x0000000800187c10 */ /* 0x000fe2000ff7e0ff */
[----:B------:R-:W-:Y:S01]  /*d720*/  IMAD.U32 R27, RZ, RZ, UR16 ;  /* 0x00000010ff1b7e24 */ /* 0x000fe2000f8e00ff */
[----:B------:R-:W-:Y:S01]  /*d730*/  SHF.R.S32.HI R0, RZ, 0x1f, R7 ;  /* 0x0000001fff007819 */ /* 0x000fe20000011407 */
[----:B------:R-:W-:Y:S01]  /*d740*/  VIADD R2, R14, 0x60 ;  /* 0x000000600e027836 */ /* 0x000fe20000000000 */
[----:B------:R-:W-:Y:S01]  /*d750*/  IADD3.X R25, R3, UR6, RZ, P3, !PT ;  /* 0x0000000603197c10 */ /* 0x000fe20009ffe4ff */
[----:B------:R1:W3:Y:S01]  /*d760*/  LDS.128 R8, [R203+0x4000] ;  /* 0x00400000cb087984 */ /* 0x0002e20000000c00 */
[----:B------:R-:W-:Y:S01]  /*d770*/  SHF.R.S32.HI R15, RZ, 0x1f, R14 ;  /* 0x0000001fff0f7819 */ /* 0x000fe2000001140e */
[----:B------:R-:W-:Y:S01]  /*d780*/  IMAD R0, R0, UR4, RZ ;  /* 0x0000000400007c24 */ /* 0x000fe2000f8e02ff */
[----:B------:R-:W-:Y:S01]  /*d790*/  ISETP.GE.AND P3, PT, R14, UR14, PT ;  /* 0x0000000e0e007c0c */ /* 0x000fe2000bf66270 */
[----:B------:R-:W-:Y:S01]  /*d7a0*/  IMAD.WIDE.U32 R24, R7, UR4, R24 ;  /* 0x0000000407187c25 */ /* 0x000fe2000f8e0018 */
[----:B------:R-:W-:Y:S01]  /*d7b0*/  BSSY B0, `(.L_x_18) ;  /* 0x0000014000007945 */ /* 0x000fe20003800000 */
[----:B------:R-:W-:-:S02]  /*d7c0*/  ISETP.GE.AND P0, PT, R2, UR14, PT ;  /* 0x0000000e02007c0c */ /* 0x000fc4000bf06270 */
[----:B------:R-:W-:Y:S02]  /*d7d0*/  IMAD R0, R7, UR5, R0 ;  /* 0x0000000507007c24 */ /* 0x000fe4000f8e0200 */
[----:B------:R-:W-:Y:S01]  /*d7e0*/  IMAD.WIDE R26, R27, 0x80, R14 ;  /* 0x000000801b1a7825 */ /* 0x000fe200078e020e */
[----:B------:R1:W1:Y:S03]  /*d7f0*/  LDS.128 R4, [R203+0x8000] ;  /* 0x00800000cb047984 */ /* 0x0002660000000c00 */
[----:B------:R-:W-:Y:S01]  /*d800*/  IMAD.IADD R29, R25, 0x1, R0 ;  /* 0x00000001191d7824 */ /* 0x000fe200078e0200 */
[----:B------:R1:W1:Y:S01]  /*d810*/  LDS.128 R12, [R203] ;  /* 0x00000000cb0c7984 */ /* 0x0002620000000c00 */
[----:B------:R-:W-:Y:S05]  /*d820*/  @P3 BRA `(.L_x_19) ;  /* 0x0000000000303947 */ /* 0x000fea0003800000 */
[----:B------:R-:W-:Y:S01]  /*d830*/  ULDC.64 UR4, c[0x0][0x298] ;  /* 0x0000a60000047ab9 */ /* 0x000fe20000000a00 */
[----:B------:R-:W-:Y:S01]  /*d840*/  MOV R28, R24 ;  /* 0x00000018001c7202 */ /* 0x000fe20000000f00 */
[----:B------:R-:W-:-:S04]  /*d850*/  IMAD R3, R27, UR4, RZ ;  /* 0x000000041b037c24 */ /* 0x000fc8000f8e02ff */
[----:B------:R-:W-:-:S04]  /*d860*/  IMAD.WIDE.U32 R30, R26, UR4, R28 ;  /* 0x000000041a1e7c25 */ /* 0x000fc8000f8e001c */
[----:B------:R-:W-:Y:S01]  /*d870*/  IMAD R0, R26, UR5, R3 ;  /* 0x000000051a007c24 */ /* 0x000fe2000f8e0203 */
[----:B------:R-:W-:Y:S02]  /*d880*/  ULDC.64 UR4, c[0x0][0x280] ;  /* 0x0000a00000047ab9 */ /* 0x000fe40000000a00 */
[----:B------:R-:W-:Y:S02]  /*d890*/  LEA R2, P3, R30, UR4, 0x1 ;  /* 0x000000041e027c11 */ /* 0x000fe4000f8608ff */
[----:B------:R-:W-:-:S04]  /*d8a0*/  IADD3 R0, R31, R0, RZ ;  /* 0x000000001f007210 */ /* 0x000fc80007ffe0ff */
[----:B------:R-:W-:-:S05]  /*d8b0*/  LEA.HI.X R3, R30, UR5, R0, 0x1, P3 ;  /* 0x000000051e037c11 */ /* 0x000fca00098f0c00 */
[----:B-1----:R1:W-:Y:S04]  /*d8c0*/  STG.E.128 desc[UR20][R2.64], R12 ;  /* 0x0000000c02007986 */ /* 0x0023e8000c101d14 */
[----:B---3--:R1:W-:Y:S04]  /*d8d0*/  STG.E.128 desc[UR20][R2.64+0x80], R8 ;  /* 0x0000800802007986 */ /* 0x0083e8000c101d14 */
[----:B------:R1:W-:Y:S02]  /*d8e0*/  STG.E.128 desc[UR20][R2.64+0x100], R4 ;  /* 0x0001000402007986 */ /* 0x0003e4000c101d14 */
.L_x_19:
[----:B------:R-:W-:Y:S05]  /*d8f0*/  BSYNC B0 ;  /* 0x0000000000007941 */ /* 0x000fea0003800000 */
.L_x_18:
[----:B-1----:R1:W1:Y:S01]  /*d900*/  LDS.128 R12, [R203+0x1000] ;  /* 0x00100000cb0c7984 */ /* 0x0022620000000c00 */
[----:B------:R-:W-:Y:S03]  /*d910*/  BSSY B0, `(.L_x_20) ;  /* 0x0000013000007945 */ /* 0x000fe60003800000 */
[----:B---3--:R3:W1:Y:S04]  /*d920*/  LDS.128 R8, [R203+0x5000] ;  /* 0x00500000cb087984 */ /* 0x0086680000000c00 */
[----:B------:R3:W1:Y:S01]  /*d930*/  LDS.128 R4, [R203+0x9000] ;  /* 0x00900000cb047984 */ /* 0x0006620000000c00 */
[----:B------:R-:W-:Y:S05]  /*d940*/  @P2 BRA `(.L_x_21) ;  /* 0x00000000003c2947 */ /* 0x000fea0003800000 */
[----:B------:R-:W-:Y:S01]  /*d950*/  IADD3 R2, P2, R26, 0x20, RZ ;  /* 0x000000201a027810 */ /* 0x000fe20007f5e0ff */
[----:B------:R-:W-:Y:S01]  /*d960*/  ULDC.64 UR4, c[0x0][0x298] ;  /* 0x0000a60000047ab9 */ /* 0x000fe20000000a00 */
[----:B------:R-:W-:Y:S01]  /*d970*/  MOV R31, R29 ;  /* 0x0000001d001f7202 */ /* 0x000fe20000000f00 */
[----:B------:R-:W-:Y:S02]  /*d980*/  IMAD.MOV.U32 R30, RZ, RZ, R24 ;  /* 0x000000ffff1e7224 */ /* 0x000fe400078e0018 */
[----:B------:R-:W-:Y:S02]  /*d990*/  IMAD.X R0, RZ, RZ, R27, P2 ;  /* 0x000000ffff007224 */ /* 0x000fe400010e061b */
[----:B------:R-:W-:-:S04]  /*d9a0*/  IMAD.WIDE.U32 R30, R2, UR4, R30 ;  /* 0x00000004021e7c25 */ /* 0x000fc8000f8e001e */
[----:B------:R-:W-:-:S04]  /*d9b0*/  IMAD R3, R0, UR4, RZ ;  /* 0x0000000400037c24 */ /* 0x000fc8000f8e02ff */
[----:B------:R-:W-:Y:S01]  /*d9c0*/  IMAD R3, R2, UR5, R3 ;  /* 0x0000000502037c24 */ /* 0x000fe2000f8e0203 */
[----:B------:R-:W-:Y:S02]  /*d9d0*/  ULDC.64 UR4, c[0x0][0x280] ;  /* 0x0000a00000047ab9 */ /* 0x000fe40000000a00 */
[----:B------:R-:W-:Y:S02]  /*d9e0*/  LEA R2, P2, R30, UR4, 0x1 ;  /* 0x000000041e027c11 */ /* 0x000fe4000f8408ff */
[----:B------:R-:W-:-:S04]  /*d9f0*/  IADD3 R3, R31, R3, RZ ;  /* 0x000000031f037210 */ /* 0x000fc80007ffe0ff */
[----:B------:R-:W-:-:S05]  /*da00*/  LEA.HI.X R3, R30, UR5, R3, 0x1, P2 ;  /* 0x000000051e037c11 */ /* 0x000fca00090f0c03 */
[----:B-1----:R1:W-:Y:S04]  /*da10*/  STG.E.128 desc[UR20][R2.64], R12 ;  /* 0x0000000c02007986 */ /* 0x0023e8000c101d14 */
[----:B------:R1:W-:Y:S04]  /*da20*/  STG.E.128 desc[UR20][R2.64+0x80], R8 ;  /* 0x0000800802007986 */ /* 0x0003e8000c101d14 */
[----:B------:R1:W-:Y:S02]  /*da30*/  STG.E.128 desc[UR20][R2.64+0x100], R4 ;  /* 0x0001000402007986 */ /* 0x0003e4000c101d14 */
.L_x_21:
[----:B------:R-:W-:Y:S05]  /*da40*/  BSYNC B0 ;  /* 0x0000000000007941 */ /* 0x000fea0003800000 */
.L_x_20:
[----:B-1----:R1:W1:Y:S01]  /*da50*/  LDS.128 R8, [R203+0x2000] ;  /* 0x00200000cb087984 */ /* 0x0022620000000c00 */
[----:B------:R-:W-:Y:S03]  /*da60*/  BSSY B0, `(.L_x_22) ;  /* 0x0000013000007945 */ /* 0x000fe60003800000 */
[----:B------:R1:W1:Y:S04]  /*da70*/  LDS.128 R4, [R203+0x6000] ;  /* 0x00600000cb047984 */ /* 0x0002680000000c00 */
        /* <DEDUP_REMOVED lines=17> */
.L_x_23:
[----:B------:R-:W-:Y:S05]  /*db90*/  BSYNC B0 ;  /* 0x0000000000007941 */ /* 0x000fea0003800000 */
.L_x_22:
[----:B------:R-:W-:Y:S05]  /*dba0*/  @P0 EXIT ;  /* 0x000000000000094d */ /* 0x000fea0003800000 */
[----:B------:R-:W-:Y:S01]  /*dbb0*/  IADD3 R0, P0, R26, 0x60, RZ ;  /* 0x000000601a007810 */ /* 0x000fe20007f1e0ff */
[----:B------:R-:W-:Y:S01]  /*dbc0*/  ULDC.64 UR4, c[0x0][0x298] ;  /* 0x0000a60000047ab9 */ /* 0x000fe20000000a00 */
[----:B-1----:R-:W-:Y:S01]  /*dbd0*/  MOV R5, R29 ;  /* 0x0000001d00057202 */ /* 0x002fe20000000f00 */
        /* <DEDUP_REMOVED lines=9> */
[----:B----4-:R-:W-:Y:S04]  /*dc70*/  STG.E.128 desc[UR20][R2.64], R32 ;  /* 0x0000002002007986 */ /* 0x010fe8000c101d14 */
[----:B--2---:R-:W-:Y:S04]  /*dc80*/  STG.E.128 desc[UR20][R2.64+0x80], R20 ;  /* 0x0000801402007986 */ /* 0x004fe8000c101d14 */
[----:B------:R-:W-:Y:S01]  /*dc90*/  STG.E.128 desc[UR20][R2.64+0x100], R16 ;  /* 0x0001001002007986 */ /* 0x000fe2000c101d14 */
[----:B------:R-:W-:Y:S05]  /*dca0*/  EXIT ;  /* 0x000000000000794d */ /* 0x000fea0003800000 */
.L_x_2:
[----:B------:R-:W-:Y:S01]  /*dcb0*/  UISETP.NE.AND UP0, UPT, UR15, -0x1, UPT ;  /* 0xffffffff0f00788c */ /* 0x000fe2000bf05270 */
[----:B------:R-:W-:Y:S01]  /*dcc0*/  SHF.R.S32.HI R3, RZ, 0x1f, R2 ;  /* 0x0000001fff037819 */ /* 0x000fe20000011402 */
[----:B------:R-:W-:Y:S01]  /*dcd0*/  ULDC.U8 UR9, c[0x0][0x3d9] ;  /* 0x0000f64000097ab9 */ /* 0x000fe20000000000 */
[----:B------:R-:W-:Y:S01]  /*dce0*/  UIADD3 UR17, -UR25, UR17, URZ ;  /* 0x0000001119117290 */ /* 0x000fe2000fffe13f */
[----:B------:R-:W-:Y:S01]  /*dcf0*/  LOP3.LUT P3, RZ, R2, 0x7, RZ, 0xc0, !PT ;  /* 0x0000000702ff7812 */ /* 0x000fe2000786c0ff */
[----:B------:R-:W-:Y:S01]  /*dd00*/  UISETP.NE.AND UP2, UPT, UR9, URZ, UPT ;  /* 0x0000003f0900728c */ /* 0x000fe2000bf45270 */
[----:B------:R-:W-:Y:S01]  /*dd10*/  LEA.HI R8, R3, R2, RZ, 0x3 ;  /* 0x0000000203087211 */ /* 0x000fe200078f18ff */
[----:B------:R-:W-:Y:S01]  /*dd20*/  UMOV UR22, URZ ;  /* 0x0000003f00167c82 */ /* 0x000fe20008000000 */
[----:B------:R-:W-:Y:S01]  /*dd30*/  UMOV UR23, URZ ;  /* 0x0000003f00177c82 */ /* 0x000fe20008000000 */
[----:B------:R-:W-:Y:S01]  /*dd40*/  IMAD.U32 R7, RZ, RZ, UR16 ;  /* 0x00000010ff077e24 */ /* 0x000fe2000f8e00ff */
[----:B------:R-:W-:Y:S01]  /*dd50*/  LOP3.LUT R3, R8, 0x1ffffff8, RZ, 0xc0, !PT ;  /* 0x1ffffff808037812 */ /* 0x000fe200078ec0ff */
[----:B------:R-:W-:Y:S01]  /*dd60*/  @!UP0 USHF.R.S32.HI UR10, URZ, 0x1f, UR8 ;  /* 0x0000001f3f0a8899 */ /* 0x000fe20008011408 */
[----:B------:R-:W-:Y:S01]  /*dd70*/  SHF.R.S32.HI R8, RZ, 0x3, R8 ;  /* 0x00000003ff087819 */ /* 0x000fe20000011408 */
[----:B------:R-:W-:Y:S01]  /*dd80*/  @UP0 ULDC.64 UR6, c[0x0][0x298] ;  /* 0x0000a60000060ab9 */ /* 0x000fe20000000a00 */
[----:B------:R-:W-:Y:S01]  /*dd90*/  @!UP0 ULDC.64 UR4, c[0x0][0x290] ;  /* 0x0000a40000048ab9 */ /* 0x000fe20000000a00 */
[----:B------:R-:W-:Y:S01]  /*dda0*/  @UP0 UIMAD.WIDE.U32 UR12, UR15, UR6, URZ ;  /* 0x000000060f0c02a5 */ /* 0x000fe2000f8e003f */
[----:B------:R-:W-:Y:S01]  /*ddb0*/  IMAD.IADD R0, R2, 0x1, -R3 ;  /* 0x0000000102007824 */ /* 0x000fe200078e0a03 */
[----:B------:R-:W-:Y:S01]  /*ddc0*/  @!UP0 UIMAD UR6, UR10, UR4, URZ ;  /* 0x000000040a0682a4 */ /* 0x000fe2000f8e023f */
[----:B------:R-:W-:Y:S01]  /*ddd0*/  ISETP.GE.AND P4, PT, R8, UR17, PT ;  /* 0x0000001108007c0c */ /* 0x000fe2000bf86270 */
[----:B------:R-:W-:Y:S01]  /*dde0*/  @!UP0 UIMAD.WIDE.U32 UR18, UR8, UR4, URZ ;  /* 0x00000004081282a5 */ /* 0x000fe2000f8e003f */
[----:B------:R-:W-:Y:S01]  /*ddf0*/  IMAD.SHL.U32 R0, R0, 0x8, RZ ;  /* 0x0000000800007824 */ /* 0x000fe200078e00ff */
[----:B------:R-:W-:Y:S01]  /*de00*/  @!UP0 UIMAD UR6, UR8, UR5, UR6 ;  /* 0x00000005080682a4 */ /* 0x000fe2000f8e0206 */
[--C-:B------:R-:W-:Y:S01]  /*de10*/  SHF.R.S32.HI R9, RZ, 0x1f, R8.reuse ;  /* 0x0000001fff097819 */ /* 0x100fe20000011408 */
[----:B------:R-:W-:Y:S01]  /*de20*/  @UP0 UIMAD UR7, UR15, UR7, UR13 ;  /* 0x000000070f0702a4 */ /* 0x000fe2000f8e020d */
[----:B------:R-:W-:Y:S01]  /*de30*/  BSSY B0, `(.L_x_24) ;  /* 0x000003d000007945 */ /* 0x000fe20003800000 */
[----:B------:R-:W-:Y:S01]  /*de40*/  @!UP0 UIADD3 UR7, UR19, UR6, URZ ;  /* 0x0000000613078290 */ /* 0x000fe2000fffe03f */
[----:B------:R-:W-:Y:S01]  /*de50*/  ISETP.GE.OR P6, PT, R8, UR17, P3 ;  /* 0x0000001108007c0c */ /* 0x000fe20009fc6670 */
[----:B------:R-:W-:Y:S01]  /*de60*/  ULDC.U8 UR13, c[0x0][0x3d8] ;  /* 0x0000f600000d7ab9 */ /* 0x000fe20000000000 */
[----:B------:R-:W-:Y:S01]  /*de70*/  @!UP0 UMOV UR12, UR18 ;  /* 0x00000012000c8c82 */ /* 0x000fe20008000000 */
[----:B------:R-:W-:Y:S01]  /*de80*/  @UP2 ULDC.64 UR4, c[0x0][0x2c0] ;  /* 0x0000b00000042ab9 */ /* 0x000fe20000000a00 */
[----:B------:R-:W-:Y:S01]  /*de90*/  UISETP.NE.AND UP0, UPT, UR13, URZ, !UP2 ;  /* 0x0000003f0d00728c */ /* 0x000fe2000d705270 */
[C---:B------:R-:W-:Y:S01]  /*dea0*/  IADD3 R4, P0, R0.reuse, UR12, RZ ;  /* 0x0000000c00047c10 */ /* 0x040fe2000ff1e0ff */
[----:B------:R-:W-:Y:S01]  /*deb0*/  USHF.R.S32.HI UR10, URZ, 0x1f, UR11 ;  /* 0x0000001f3f0a7899 */ /* 0x000fe2000801140b */
[----:B------:R-:W-:Y:S01]  /*dec0*/  IMAD.WIDE R6, R7, 0x80, R8 ;  /* 0x0000008007067825 */ /* 0x000fe200078e0208 */
[----:B------:R-:W-:Y:S01]  /*ded0*/  UISETP.NE.AND UP3, UPT, UR13, URZ, UPT ;  /* 0x0000003f0d00728c */ /* 0x000fe2000bf65270 */
[----:B------:R-:W-:Y:S01]  /*dee0*/  LEA.HI.X.SX32 R5, R0, UR7, 0x1, P0 ;  /* 0x0000000700057c11 */ /* 0x000fe200080f0eff */
[----:B------:R-:W-:Y:S01]  /*def0*/  @UP2 UIMAD UR14, UR5, UR4, URZ ;  /* 0x00000004050e22a4 */ /* 0x000fe2000f8e023f */
[----:B------:R-:W-:Y:S01]  /*df00*/  VIADD R0, R8, 0x60 ;  /* 0x0000006008007836 */ /* 0x000fe20000000000 */
[----:B------:R-:W-:Y:S01]  /*df10*/  UISETP.NE.OR UP3, UPT, UR9, URZ, !UP3 ;  /* 0x0000003f0900728c */ /* 0x000fe2000df65670 */
[----:B------:R-:W-:Y:S01]  /*df20*/  ULDC.64 UR4, c[0x0][0x2a0] ;  /* 0x0000a80000047ab9 */ /* 0x000fe20000000a00 */
[----:B------:R-:W-:Y:S01]  /*df30*/  @!UP2 ULDC UR7, c[0x0][0x270] ;  /* 0x00009c000007aab9 */ /* 0x000fe20000000800 */
[----:B------:R-:W-:Y:S01]  /*df40*/  UIMAD UR10, UR10, UR4, URZ ;  /* 0x000000040a0a72a4 */ /* 0x000fe2000f8e023f */
[----:B------:R-:W-:Y:S01]  /*df50*/  IMAD.U32 R10, RZ, RZ, UR4 ;  /* 0x00000004ff0a7e24 */ /* 0x000fe2000f8e00ff */
[----:B------:R-:W-:Y:S01]  /*df60*/  UISETP.NE.OR UP1, UPT, UR15, -0x1, UP3 ;  /* 0xffffffff0f00788c */ /* 0x000fe20009f25670 */
[----:B------:R-:W-:Y:S01]  /*df70*/  ISETP.GE.AND P1, PT, R0, UR17, PT ;  /* 0x0000001100007c0c */ /* 0x000fe2000bf26270 */
[----:B------:R-:W-:Y:S01]  /*df80*/  @!UP2 ULDC UR4, c[0x0][0x2c4] ;  /* 0x0000b1000004aab9 */ /* 0x000fe20000000800 */
[----:B------:R-:W-:Y:S01]  /*df90*/  UIMAD UR5, UR11, UR5, UR10 ;  /* 0x000000050b0572a4 */ /* 0x000fe2000f8e020a */
[----:B------:R-:W-:Y:S01]  /*dfa0*/  IMAD.WIDE.U32 R10, R10, UR11, R4 ;  /* 0x0000000b0a0a7c25 */ /* 0x000fe2000f8e0004 */
[----:B------:R-:W-:Y:S01]  /*dfb0*/  @UP0 ULDC UR4, c[0x0][0x2e4] ;  /* 0x0000b90000040ab9 */ /* 0x000fe20000000800 */
[----:B------:R-:W-:Y:S01]  /*dfc0*/  @UP2 UMOV UR10, 0x1 ;  /* 0x00000001000a2882 */ /* 0x000fe20000000000 */
[----:B------:R-:W-:Y:S01]  /*dfd0*/  @!UP2 UIMAD UR10, UR4, UR7, URZ ;  /* 0x00000007040aa2a4 */ /* 0x000fe2000f8e023f */
[C---:B------:R-:W-:Y:S01]  /*dfe0*/  VIADD R5, R8.reuse, 0x20 ;  /* 0x0000002008057836 */ /* 0x040fe20000000000 */
[----:B------:R-:W-:Y:S01]  /*dff0*/  @!UP3 ULDC UR9, c[0x0][0x2c4] ;  /* 0x0000b1000009bab9 */ /* 0x000fe20000000800 */
[----:B------:R-:W-:Y:S01]  /*e000*/  @UP2 ULDC UR6, c[0x0][0x2c0] ;  /* 0x0000b00000062ab9 */ /* 0x000fe20000000800 */
[----:B------:R-:W-:Y:S01]  /*e010*/  UIMAD UR10, UR8, UR10, URZ ;  /* 0x0000000a080a72a4 */ /* 0x000fe2000f8e023f */
[----:B------:R-:W-:Y:S01]  /*e020*/  VIADD R4, R8, 0x40 ;  /* 0x0000004008047836 */ /* 0x000fe20000000000 */
[----:B------:R-:W-:Y:S01]  /*e030*/  @!UP1 UIMAD UR15, UR8, UR9, URZ ;  /* 0x00000009080f92a4 */ /* 0x000fe2000f8e023f */
[----:B------:R-:W-:Y:S01]  /*e040*/  VIADD R13, R11, UR5 ;  /* 0x000000050b0d7c36 */ /* 0x000fe20008000000 */
[----:B------:R-:W-:Y:S01]  /*e050*/  USEL UR10, UR10, URZ, UP3 ;  /* 0x0000003f0a0a7287 */ /* 0x000fe20009800000 */
[C---:B------:R-:W-:Y:S01]  /*e060*/  ISETP.GE.AND P0, PT, R5.reuse, UR17, PT ;  /* 0x0000001105007c0c */ /* 0x040fe2000bf06270 */
[----:B------:R-:W-:Y:S01]  /*e070*/  @!UP2 UMOV UR6, 0x1 ;  /* 0x000000010006a882 */ /* 0x000fe20000000000 */
[----:B------:R-:W-:Y:S01]  /*e080*/  @!UP2 UMOV UR14, UR4 ;  /* 0x00000004000eac82 */ /* 0x000fe20008000000 */
[----:B------:R-:W-:Y:S01]  /*e090*/  UIMAD UR7, UR25, UR6, URZ ;  /* 0x00000006190772a4 */ /* 0x000fe2000f8e023f */
[----:B------:R-:W-:Y:S01]  /*e0a0*/  ISETP.GE.AND P2, PT, R4, UR17, PT ;  /* 0x0000001104007c0c */ /* 0x000fe2000bf46270 */
[----:B------:R-:W-:Y:S01]  /*e0b0*/  UIMAD UR14, UR11, UR14, UR10 ;  /* 0x0000000e0b0e72a4 */ /* 0x000fe2000f8e020a */
[----:B------:R-:W-:Y:S01]  /*e0c0*/  ISETP.GE.OR P5, PT, R5, UR17, P3 ;  /* 0x0000001105007c0c */ /* 0x000fe20009fa6670 */
[----:B------:R-:W-:Y:S01]  /*e0d0*/  @!UP3 UMOV UR22, UR15 ;  /* 0x0000000f0016bc82 */ /* 0x000fe20008000000 */
[----:B------:R-:W-:-:S02]  /*e0e0*/  USHF.R.S32.HI UR4, URZ, 0x1f, UR7 ;  /* 0x0000001f3f047899 */ /* 0x000fc40008011407 */
[----:B------:R-:W-:Y:S02]  /*e0f0*/  @!UP3 USHF.R.S32.HI UR23, URZ, 0x1f, UR15 ;  /* 0x0000001f3f17b899 */ /* 0x000fe4000801140f */
[----:B------:R-:W-:Y:S02]  /*e100*/  USHF.R.S32.HI UR8, URZ, 0x1f, UR14 ;  /* 0x0000001f3f087899 */ /* 0x000fe4000801140e */
[----:B------:R-:W-:-:S04]  /*e110*/  UIADD3 UR7, UP1, UP0, UR7, UR22, UR14 ;  /* 0x0000001607077290 */ /* 0x000fc8000f83e00e */
[----:B------:R-:W-:Y:S01]  /*e120*/  UIADD3.X UR22, UR4, UR23, UR8, UP1, UP0 ;  /* 0x0000001704167290 */ /* 0x000fe20008fe0408 */
[----:B------:R-:W-:Y:S11]  /*e130*/  @P4 BRA `(.L_x_25) ;  /* 0x0000000000304947 */ /* 0x000ff60003800000 */
        /* <DEDUP_REMOVED lines=9> */
[----:B------:R1:W-:Y:S04]  /*e1d0*/  STG.E.128 desc[UR20][R16.64], RZ ;  /* 0x000000ff10007986 */ /* 0x0003e8000c101d14 */
[----:B------:R1:W-:Y:S04]  /*e1e0*/  STG.E.128 desc[UR20][R16.64+0x80], RZ ;  /* 0x000080ff10007986 */ /* 0x0003e8000c101d14 */
[----:B------:R1:W-:Y:S02]  /*e1f0*/  STG.E.128 desc[UR20][R16.64+0x100], RZ ;  /* 0x000100ff10007986 */ /* 0x0003e4000c101d14 */
.L_x_25:
[----:B------:R-:W-:Y:S05]  /*e200*/  BSYNC B0 ;  /* 0x0000000000007941 */ /* 0x000fea0003800000 */
.L_x_24:
[----:B------:R-:W-:Y:S01]  /*e210*/  BSSY B0, `(.L_x_26) ;  /* 0x0000013000007945 */ /* 0x000fe20003800000 */
[----:B------:R-:W-:Y:S02]  /*e220*/  ISETP.GE.OR P4, PT, R4, UR17, P3 ;  /* 0x0000001104007c0c */ /* 0x000fe40009f86670 */
[----:B------:R-:W-:Y:S01]  /*e230*/  ISETP.GE.OR P3, PT, R0, UR17, P3 ;  /* 0x0000001100007c0c */ /* 0x000fe20009f66670 */
[----:B------:R-:W-:-:S12]  /*e240*/  @P0 BRA `(.L_x_27) ;  /* 0x00000000003c0947 */ /* 0x000fd80003800000 */
        /* <DEDUP_REMOVED lines=9> */
[----:B-1----:R-:W-:Y:S02]  /*e2e0*/  LEA R16, P0, R14, UR4, 0x1 ;  /* 0x000000040e107c11 */ /* 0x002fe4000f8008ff */
[----:B------:R-:W-:-:S04]  /*e2f0*/  IADD3 R2, R2, R15, RZ ;  /* 0x0000000f02027210 */ /* 0x000fc80007ffe0ff */
[----:B------:R-:W-:-:S05]  /*e300*/  LEA.HI.X R17, R14, UR5, R2, 0x1, P0 ;  /* 0x000000050e117c11 */ /* 0x000fca00080f0c02 */
[----:B------:R2:W-:Y:S04]  /*e310*/  STG.E.128 desc[UR20][R16.64], RZ ;  /* 0x000000ff10007986 */ /* 0x0005e8000c101d14 */
[----:B------:R2:W-:Y:S04]  /*e320*/  STG.E.128 desc[UR20][R16.64+0x80], RZ ;  /* 0x000080ff10007986 */ /* 0x0005e8000c101d14 */
[----:B------:R2:W-:Y:S02]  /*e330*/  STG.E.128 desc[UR20][R16.64+0x100], RZ ;  /* 0x000100ff10007986 */ /* 0x0005e4000c101d14 */
.L_x_27:
[----:B------:R-:W-:Y:S05]  /*e340*/  BSYNC B0 ;  /* 0x0000000000007941 */ /* 0x000fea0003800000 */
.L_x_26:
[----:B------:R-:W-:Y:S04]  /*e350*/  BSSY B0, `(.L_x_28) ;  /* 0x0000011000007945 */ /* 0x000fe80003800000 */
        /* <DEDUP_REMOVED lines=10> */
[----:B-12---:R-:W-:Y:S02]  /*e400*/  LEA R16, P0, R14, UR4, 0x1 ;  /* 0x000000040e107c11 */ /* 0x006fe4000f8008ff */
[----:B------:R-:W-:-:S04]  /*e410*/  IADD3 R2, R2, R15, RZ ;  /* 0x0000000f02027210 */ /* 0x000fc80007ffe0ff */
[----:B------:R-:W-:-:S05]  /*e420*/  LEA.HI.X R17, R14, UR5, R2, 0x1, P0 ;  /* 0x000000050e117c11 */ /* 0x000fca00080f0c02 */
[----:B------:R3:W-:Y:S04]  /*e430*/  STG.E.128 desc[UR20][R16.64], RZ ;  /* 0x000000ff10007986 */ /* 0x0007e8000c101d14 */
[----:B------:R3:W-:Y:S04]  /*e440*/  STG.E.128 desc[UR20][R16.64+0x80], RZ ;  /* 0x000080ff10007986 */ /* 0x0007e8000c101d14 */
[----:B------:R3:W-:Y:S02]  /*e450*/  STG.E.128 desc[UR20][R16.64+0x100], RZ ;  /* 0x000100ff10007986 */ /* 0x0007e4000c101d14 */
.L_x_29:
[----:B------:R-:W-:Y:S05]  /*e460*/  BSYNC B0 ;  /* 0x0000000000007941 */ /* 0x000fea0003800000 */
.L_x_28:
[----:B------:R-:W-:Y:S04]  /*e470*/  BSSY B0, `(.L_x_30) ;  /* 0x0000011000007945 */ /* 0x000fe80003800000 */
[----:B------:R-:W-:Y:S05]  /*e480*/  @P1 BRA `(.L_x_31) ;  /* 0x00000000003c1947 */ /* 0x000fea0003800000 */
[----:B------:R-:W-:Y:S01]  /*e490*/  IADD3 R2, P0, R6, 0x60, RZ ;  /* 0x0000006006027810 */ /* 0x000fe20007f1e0ff */
[----:B------:R-:W-:Y:S01]  /*e4a0*/  ULDC.64 UR4, c[0x0][0x298] ;  /* 0x0000a60000047ab9 */ /* 0x000fe20000000a00 */
[----:B------:R-:W-:-:S03]  /*e4b0*/  IMAD.MOV.U32 R6, RZ, RZ, R10 ;  /* 0x000000ffff067224 */ /* 0x000fc600078e000a */
[----:B------:R-:W-:Y:S01]  /*e4c0*/  IMAD.X R3, RZ, RZ, R7, P0 ;  /* 0x000000ffff037224 */ /* 0x000fe200000e0607 */
[----:B------:R-:W-:-:S03]  /*e4d0*/  MOV R7, R13 ;  /* 0x0000000d00077202 */ /* 0x000fc60000000f00 */
[----:B------:R-:W-:Y:S02]  /*e4e0*/  IMAD R3, R3, UR4, RZ ;  /* 0x0000000403037c24 */ /* 0x000fe4000f8e02ff */
        /* <DEDUP_REMOVED lines=9> */
.L_x_31:
[----:B------:R-:W-:Y:S05]  /*e580*/  BSYNC B0 ;  /* 0x0000000000007941 */ /* 0x000fea0003800000 */
.L_x_30:
[----:B------:R-:W-:Y:S04]  /*e590*/  BSSY B0, `(.L_x_32) ;  /* 0x000000a000007945 */ /* 0x000fe80003800000 */
[----:B------:R-:W-:Y:S05]  /*e5a0*/  @P6 BRA `(.L_x_33) ;  /* 0x0000000000206947 */ /* 0x000fea0003800000 */
[----:B----4-:R-:W-:Y:S01]  /*e5b0*/  IMAD R2, R8, UR6, RZ ;  /* 0x0000000608027c24 */ /* 0x010fe2000f8e02ff */
[----:B------:R-:W-:-:S04]  /*e5c0*/  ULDC.64 UR4, c[0x0][0x2b0] ;  /* 0x0000ac0000047ab9 */ /* 0x000fc80000000a00 */
[----:B------:R-:W-:-:S04]  /*e5d0*/  IADD3 R3, P0, R2, UR7, RZ ;  /* 0x0000000702037c10 */ /* 0x000fc8000ff1e0ff */
[----:B------:R-:W-:Y:S02]  /*e5e0*/  LEA.HI.X.SX32 R2, R2, UR22, 0x1, P0 ;  /* 0x0000001602027c11 */ /* 0x000fe400080f0eff */
[----:B------:R-:W-:-:S04]  /*e5f0*/  LEA R6, P0, R3, UR4, 0x2 ;  /* 0x0000000403067c11 */ /* 0x000fc8000f8010ff */
[----:B------:R-:W-:Y:S01]  /*e600*/  LEA.HI.X R7, R3, UR5, R2, 0x2, P0 ;  /* 0x0000000503077c11 */ /* 0x000fe200080f1402 */
[----:B------:R-:W-:-:S05]  /*e610*/  IMAD.MOV.U32 R3, RZ, RZ, 0x7f800000 ;  /* 0x7f800000ff037424 */ /* 0x000fca00078e00ff */
[----:B------:R4:W-:Y:S03]  /*e620*/  STG.E desc[UR20][R6.64], R3 ;  /* 0x0000000306007986 */ /* 0x0009e6000c101914 */
.L_x_33:
[----:B------:R-:W-:Y:S05]  /*e630*/  BSYNC B0 ;  /* 0x0000000000007941 */ /* 0x000fea0003800000 */
.L_x_32:
        /* <DEDUP_REMOVED lines=10> */
.L_x_35:
[----:B------:R-:W-:Y:S05]  /*e6e0*/  BSYNC B0 ;  /* 0x0000000000007941 */ /* 0x000fea0003800000 */
.L_x_34:
        /* <DEDUP_REMOVED lines=10> */
.L_x_37:
[----:B------:R-:W-:Y:S05]  /*e790*/  BSYNC B0 ;  /* 0x0000000000007941 */ /* 0x000fea0003800000 */
.L_x_36:
[----:B------:R-:W-:Y:S05]  /*e7a0*/  @P3 EXIT ;  /* 0x000000000000394d */ /* 0x000fea0003800000 */
[----:B------:R-:W-:Y:S01]  /*e7b0*/  IMAD R0, R0, UR6, RZ ;  /* 0x0000000600007c24 */ /* 0x000fe2000f8e02ff */
[----:B------:R-:W-:Y:S01]  /*e7c0*/  ULDC.64 UR4, c[0x0][0x2b0] ;  /* 0x0000ac0000047ab9 */ /* 0x000fe20000000a00 */
[----:B----4-:R-:W-:-:S03]  /*e7d0*/  IMAD.MOV.U32 R5, RZ, RZ, 0x7f800000 ;  /* 0x7f800000ff057424 */ /* 0x010fc600078e00ff */
[----:B------:R-:W-:-:S04]  /*e7e0*/  IADD3 R3, P0, R0, UR7, RZ ;  /* 0x0000000700037c10 */ /* 0x000fc8000ff1e0ff */
[----:B------:R-:W-:Y:S02]  /*e7f0*/  LEA.HI.X.SX32 R0, R0, UR22, 0x1, P0 ;  /* 0x0000001600007c11 */ /* 0x000fe400080f0eff */
[----:B------:R-:W-:-:S04]  /*e800*/  LEA R2, P0, R3, UR4, 0x2 ;  /* 0x0000000403027c11 */ /* 0x000fc8000f8010ff */
[----:B------:R-:W-:-:S05]  /*e810*/  LEA.HI.X R3, R3, UR5, R0, 0x2, P0 ;  /* 0x0000000503037c11 */ /* 0x000fca00080f1400 */
[----:B------:R-:W-:Y:S01]  /*e820*/  STG.E desc[UR20][R2.64], R5 ;  /* 0x0000000502007986 */ /* 0x000fe2000c101914 */
[----:B------:R-:W-:Y:S05]  /*e830*/  EXIT ;  /* 0x000000000000794d */ /* 0x000fea0003800000 */
.L_x_38:
[----:B------:R-:W-:-:S00]  /*e840*/  BRA `(.L_x_38) ;  /* 0xfffffffc00fc7947 */ /* 0x000fc0000383ffff */
[----:B------:R-:W-:-:S00]  /*e850*/  NOP ;  /* 0x0000000000007918 */ /* 0x000fc00000000000 */
        /* <DEDUP_REMOVED lines=10> */
.L_x_799:


//--------------------- .text._ZN5flash16flash_fwd_kernelI23Flash_fwd_kernel_traitsILi192ELi128ELi64ELi8ELb0ELb0EN7cutlass10bfloat16_tE19Flash_kernel_traitsILi192ELi128ELi64ELi8ES3_EELb0ELb1ELb0ELb0ELb0ELb1ELb1ELb0EEEvNS_16Flash_fwd_paramsE --------------------------
	.section	.text._ZN5flash16flash_fwd_kernelI23Flash_fwd_kernel_traitsILi192ELi128ELi64ELi8ELb0ELb0EN7cutlass10bfloat16_tE19Flash_kernel_traitsILi192ELi128ELi64ELi8ES3_EELb0ELb1ELb0ELb0ELb0ELb1ELb1ELb0EEEvNS_16Flash_fwd_paramsE,"ax",@progbits
	.align	128
        .global         _ZN5flash16flash_fwd_kernelI23Flash_fwd_kernel_traitsILi192ELi128ELi64ELi8ELb0ELb0EN7cutlass10bfloat16_tE19Flash_kernel_traitsILi192ELi128ELi64ELi8ES3_EELb0ELb1ELb0ELb0ELb0ELb1ELb1ELb0EEEvNS_16Flash_fwd_paramsE
        .type           _ZN5flash16flash_fwd_kernelI23Flash_fwd_kernel_traitsILi192ELi128ELi64ELi8ELb0ELb0EN7cutlass10bfloat16_tE19Flash_kernel_traitsILi192ELi128ELi64ELi8ES3_EELb0ELb1ELb0ELb0ELb0ELb1ELb1ELb0EEEvNS_16Flash_fwd_paramsE,@function
        .size           _ZN5flash16flash_fwd_kernelI23Flash_fwd_kernel_traitsILi192ELi128ELi64ELi8ELb0ELb0EN7cutlass10bfloat16_tE19Flash_kernel_traitsILi192ELi128ELi64ELi8ES3_EELb0ELb1ELb0ELb0ELb0ELb1ELb1ELb0EEEvNS_16Flash_fwd_paramsE,(.L_x_800 - _ZN5flash16flash_fwd_kernelI23Flash_fwd_kernel_traitsILi192ELi128ELi64ELi8ELb0ELb0EN7cutlass10bfloat16_tE19Flash_kernel_traitsILi192ELi128ELi64ELi8ES3_EELb0ELb1ELb0ELb0ELb0ELb1ELb1ELb0EEEvNS_16Flash_fwd_paramsE)
        .other          _ZN5flash16flash_fwd_kernelI23Flash_fwd_kernel_traitsILi192ELi128ELi64ELi8ELb0ELb0EN7cutlass10bfloat16_tE19Flash_kernel_traitsILi192ELi128ELi64ELi8ES3_EELb0ELb1ELb0ELb0ELb0ELb1ELb1ELb0EEEvNS_16Flash_fwd_paramsE,@"STO_CUDA_ENTRY STV_DEFAULT"
_ZN5flash16flash_fwd_kernelI23Flash_fwd_kernel_traitsILi192ELi128ELi64ELi8ELb0ELb0EN7cutlass10bfloat16_tE19Flash_kernel_traitsILi192ELi128ELi64ELi8ES3_EELb0ELb1ELb0ELb0ELb0ELb1ELb1ELb0EEEvNS_16Flash_fwd_paramsE:
.text._ZN5flash16flash_fwd_kernelI23Flash_fwd_kernel_traitsILi192ELi128ELi64ELi8ELb0ELb0EN7cutlass10bfloat16_tE19Flash_kernel_traitsILi192ELi128ELi64ELi8ES3_EELb0ELb1ELb0ELb0ELb0ELb1ELb1ELb0EEEvNS_16Flash_fwd_paramsE:
        /* <DEDUP_REMOVED lines=55> */
.L_x_39:
[----:B------:R-:W-:-:S05]  /*0370*/  ULDC UR6, c[0x0][0x2c8] ;  /* 0x0000b20000067ab9 */ /* 0x000fca0000000800 */
.L_x_40:
        /* <DEDUP_REMOVED lines=58> */
[----:B------:R-:W-:Y:S01]  /*0720*/  ISETP.GE.AND P4, PT, R12, UR14, PT ;  /* 0x0000000e0c007c0c */ /* 0x000fe2000bf86270 */
[----:B------:R-:W-:Y:S01]  /*0730*/  @!UP0 ULDC.64 UR4, c[0x0][0x228] ;  /* 0x00008a0000048ab9 */ /* 0x000fe20000000a00 */
[----:B------:R-:W1:Y:S01]  /*0740*/  I2F.RP R0, R4 ;  /* 0x0000000400007306 */ /* 0x000e620000209400 */
[----:B------:R-:W-:Y:S01]  /*0750*/  @!UP0 UIMAD UR7, UR7, UR4, URZ ;  /* 0x00000004070782a4 */ /* 0x000fe2000f8e023f */
[----:B------:R-:W-:Y:S01]  /*0760*/  IMAD.WIDE R10, R11, 0x80, R22 ;  /* 0x000000800b0a7825 */ /* 0x000fe200078e0216 */
[----:B------:R-:W-:Y:S01]  /*0770*/  @!UP0 UIMAD.WIDE.U32 UR22, UR8, UR4, URZ ;  /* 0x00000004081682a5 */ /* 0x000fe2000f8e003f */
[----:B--2---:R-:W-:Y:S01]  /*0780*/  IABS R6, R6 ;  /* 0x0000000600067213 */ /* 0x004fe20000000000 */
[----:B------:R-:W-:-:S02]  /*0790*/  @!UP0 UIMAD UR5, UR8, UR5, UR7 ;  /* 0x00000005080582a4 */ /* 0x000fc4000f8e0207 */
[----:B------:R-:W-:Y:S02]  /*07a0*/  USHF.R.S32.HI UR4, URZ, 0x1f, UR11 ;  /* 0x0000001f3f047899 */ /* 0x000fe4000801140b */
[----:B------:R-:W-:Y:S02]  /*07b0*/  @!UP0 UIADD3 UR12, UR23, UR5, URZ ;  /* 0x00000005170c8290 */ /* 0x000fe4000fffe03f */
[----:B------:R-:W2:Y:S01]  /*07c0*/  @!P4 LDC.64 R26, c[0x0][0x210] ;  /* 0x00008400ff1acb82 */ /* 0x000ea20000000a00 */
[----:B------:R-:W-:Y:S01]  /*07d0*/  @!UP0 UMOV UR6, UR22 ;  /* 0x0000001600068c82 */ /* 0x000fe20008000000 */
[----:B------:R-:W-:Y:S01]  /*07e0*/  UIADD3 UR5, UR18, -0x1, URZ ;  /* 0xffffffff12057890 */ /* 0x000fe2000fffe03f */
[----:B-1----:R-:W1:Y:S01]  /*07f0*/  MUFU.RCP R8, R0 ;  /* 0x0000000000087308 */ /* 0x002e620000001000 */
[----:B------:R-:W-:Y:S02]  /*0800*/  UISETP.NE.AND UP0, UPT, UR10, -0x1, UPT ;  /* 0xffffffff0a00788c */ /* 0x000fe4000bf05270 */
[----:B------:R-:W-:-:S06]  /*0810*/  UIMAD UR23, UR5, -0x40, UR26 ;  /* 0xffffffc0051778a4 */ /* 0x000fcc000f8e021a */
[----:B------:R-:W-:-:S03]  /*0820*/  ISETP.GE.AND P6, PT, R22, UR23, PT ;  /* 0x0000001716007c0c */ /* 0x000fc6000bfc6270 */
[----:B------:R-:W-:Y:S01]  /*0830*/  @UP0 UIADD3 UR19, UR9, UR10, URZ ;  /* 0x0000000a09130290 */ /* 0x000fe2000fffe03f */
[----:B-1----:R-:W-:Y:S02]  /*0840*/  VIADD R8, R8, 0xffffffe ;  /* 0x0ffffffe08087836 */ /* 0x002fe40000000000 */
[----:B------:R-:W-:Y:S02]  /*0850*/  VIADD R0, R22, 0x40 ;  /* 0x0000004016007836 */ /* 0x000fe40000000000 */
[----:B------:R-:W1:Y:S05]  /*0860*/  F2I.FTZ.U32.TRUNC.NTZ R9, R8 ;  /* 0x0000000800097305 */ /* 0x000e6a000021f000 */
[----:B------:R-:W4:Y:S01]  /*0870*/  @!P6 S2R R24, SR_CgaCtaId ;  /* 0x000000000018e919 */ /* 0x000f220000008800 */
        /* <DEDUP_REMOVED lines=22> */
[----:B------:R-:W-:Y:S02]  /*09e0*/  @UP0 UIADD3 UR6, UR9, UR10, URZ ;  /* 0x0000000a09060290 */ /* 0x000fe4000fffe03f */
[----:B------:R-:W-:Y:S01]  /*09f0*/  UIMAD UR4, UR11, UR7, UR4 ;  /* 0x000000070b0472a4 */ /* 0x000fe2000f8e0204 */
[----:B------:R-:W-:-:S02]  /*0a00*/  IMAD.WIDE.U32 R30, R30, UR11, R6 ;  /* 0x0000000b1e1e7c25 */ /* 0x000fc4000f8e0006 */
[----:B------:R-:W5:Y:S03]  /*0a10*/  @!P0 LDC.64 R6, c[0x0][0x210] ;  /* 0x00008400ff068b82 */ /* 0x000f660000000a00 */
        /* <DEDUP_REMOVED lines=8> */
[C---:B------:R-:W-:Y:S01]  /*0aa0*/  LOP3.LUT R5, R13.reuse, UR11, RZ, 0x3c, !PT ;  /* 0x0000000b0d057c12 */ /* 0x040fe2000f8e3cff */
[C---:B------:R-:W-:Y:S01]  /*0ab0*/  @!P0 IMAD.WIDE.U32 R18, R10.reuse, R8, R28 ;  /* 0x000000080a128225 */ /* 0x040fe200078e001c */
[----:B------:R-:W-:Y:S01]  /*0ac0*/  ISETP.NE.AND P1, PT, R13, RZ, PT ;  /* 0x000000ff0d00720c */ /* 0x000fe20003f25270 */
[----:B------:R-:W-:Y:S01]  /*0ad0*/  @UP0 ULDC.64 UR12, c[0x0][0x248] ;  /* 0x00009200000c0ab9 */ /* 0x000fe20000000a00 */
[----:B------:R-:W-:Y:S01]  /*0ae0*/  ISETP.GE.AND P5, PT, R5, RZ, PT ;  /* 0x000000ff0500720c */ /* 0x000fe20003fa6270 */
[C---:B------:R-:W-:Y:S01]  /*0af0*/  @!P0 IMAD R9, R10.reuse, R9, R4 ;  /* 0x000000090a098224 */ /* 0x040fe200078e0204 */
[----:B------:R-:W-:Y:S01]  /*0b00*/  LEA R207, R25, UR4, 0x1 ;  /* 0x0000000419cf7c11 */ /* 0x000fe2000f8e08ff */
[----:B------:R-:W1:Y:S01]  /*0b10*/  @!P4 LDC.64 R4, c[0x0][0x240] ;  /* 0x00009000ff04cb82 */ /* 0x000e620000000a00 */
[----:B------:R-:W-:Y:S01]  /*0b20*/  @!P4 IMAD.MOV.U32 R15, RZ, RZ, R29 ;  /* 0x000000ffff0fc224 */ /* 0x000fe200078e001d */
[----:B------:R-:W-:Y:S01]  /*0b30*/  @UP0 ULDC.64 UR10, c[0x0][0x250] ;  /* 0x00009400000a0ab9 */ /* 0x000fe20000000a00 */
[----:B------:R-:W-:Y:S01]  /*0b40*/  @!P0 IMAD.IADD R14, R19, 0x1, R9 ;  /* 0x00000001130e8824 */ /* 0x000fe200078e0209 */
[----:B------:R-:W-:Y:S01]  /*0b50*/  @UP0 UIMAD.WIDE.U32 UR30, UR19, UR12, URZ ;  /* 0x0000000c131e02a5 */ /* 0x000fe2000f8e003f */
[----:B------:R-:W-:Y:S01]  /*0b60*/  @P2 VIADD R211, R211, 0x1 ;  /* 0x00000001d3d32836 */ /* 0x000fe20000000000 */
[----:B------:R-:W-:Y:S01]  /*0b70*/  @!P4 IADD3 R8, P2, R10, 0x20, RZ ;  /* 0x000000200a08c810 */ /* 0x000fe20007f5e0ff */
[----:B------:R-:W-:-:S02]  /*0b80*/  @UP0 UIMAD.WIDE.U32 UR28, UR6, UR10, URZ ;  /* 0x0000000a061c02a5 */ /* 0x000fc4000f8e003f */
[----:B------:R-:W-:Y:S01]  /*0b90*/  @UP0 UIMAD UR19, UR19, UR13, URZ ;  /* 0x0000000d131302a4 */ /* 0x000fe2000f8e023f */
[----:B------:R-:W-:Y:S01]  /*0ba0*/  @!P5 IMAD.MOV R211, RZ, RZ, -R211 ;  /* 0x000000ffffd3d224 */ /* 0x000fe200078e0ad3 */
[----:B-----5:R-:W-:Y:S01]  /*0bb0*/  @!P0 LEA R20, P5, R18, R6, 0x1 ;  /* 0x0000000612148211 */ /* 0x020fe200078a08ff */
[----:B------:R-:W-:Y:S01]  /*0bc0*/  @!P4 IMAD.X R9, RZ, RZ, R11, P2 ;  /* 0x000000ffff09c224 */ /* 0x000fe200010e060b */
[----:B------:R-:W-:Y:S01]  /*0bd0*/  @!P1 LOP3.LUT R211, RZ, R13, RZ, 0x33, !PT ;  /* 0x0000000dffd39212 */ /* 0x000fe200078e33ff */
[----:B------:R-:W-:Y:S01]  /*0be0*/  VIADD R6, R22, 0x60 ;  /* 0x0000006016067836 */ /* 0x000fe20000000000 */
[----:B------:R-:W-:Y:S01]  /*0bf0*/  @!P0 LEA.HI.X R21, R18, R7, R14, 0x1, P5 ;  /* 0x0000000712158211 */ /* 0x000fe200028f0c0e */
[----:B------:R-:W-:Y:S01]  /*0c00*/  @!P4 IMAD.MOV.U32 R14, RZ, RZ, R30 ;  /* 0x000000ffff0ec224 */ /* 0x000fe200078e001e */
[----:B------:R-:W-:Y:S01]  /*0c10*/  ISETP.GE.AND P5, PT, R12, UR23, PT ;  /* 0x000000170c007c0c */ /* 0x000fe2000bfa6270 */
[----:B------:R-:W3:Y:S01]  /*0c20*/  @!P4 S2R R18, SR_CgaCtaId ;  /* 0x000000000012c919 */ /* 0x000ee20000008800 */
[----:B------:R-:W-:Y:S01]  /*0c30*/  ISETP.GE.AND P2, PT, R6, UR14, PT ;  /* 0x0000000e06007c0c */ /* 0x000fe2000bf46270 */
[----:B------:R-:W-:Y:S01]  /*0c40*/  @UP0 UIMAD UR6, UR6, UR11, URZ ;  /* 0x0000000b060602a4 */ /* 0x000fe2000f8e023f */
[----:B------:R-:W-:Y:S01]  /*0c50*/  @!P6 MOV R7, 0x400 ;  /* 0x000004000007e802 */ /* 0x000fe20000000f00 */
[----:B------:R-:W-:Y:S01]  /*0c60*/  @!PT LDS RZ, [RZ] ;  /* 0x00000000fffff984 */ /* 0x000fe20000000800 */
[----:B------:R-:W-:Y:S01]  /*0c70*/  @!PT LDS RZ, [RZ] ;  /* 0x00000000fffff984 */ /* 0x000fe20000000800 */
[----:B------:R-:W-:Y:S01]  /*0c80*/  @!PT LDS RZ, [RZ] ;  /* 0x00000000fffff984 */ /* 0x000fe20000000800 */
[----:B------:R-:W-:Y:S01]  /*0c90*/  @!P0 LDGSTS.E.BYPASS.LTC128B.128 [R207], desc[UR20][R20.64] ;  /* 0x0000000014cf8fae */ /* 0x000fe2000b901d54 */
[----:B------:R-:W-:Y:S01]  /*0ca0*/  @!P4 MOV R13, 0x400 ;  /* 0x00000400000dc802 */ /* 0x000fe20000000f00 */
[-C--:B-1----:R-:W-:Y:S01]  /*0cb0*/  @!P4 IMAD R9, R9, R4.reuse, RZ ;  /* 0x000000040909c224 */ /* 0x082fe200078e02ff */
[----:B----4-:R-:W-:Y:S01]  /*0cc0*/  @!P6 LEA R24, R24, R7, 0x18 ;  /* 0x000000071818e211 */ /* 0x010fe200078ec0ff */
[C---:B------:R-:W-:Y:S01]  /*0cd0*/  @!P4 IMAD.WIDE.U32 R14, R8.reuse, R4, R14 ;  /* 0x00000004080ec225 */ /* 0x040fe200078e000e */
[----:B------:R-:W-:Y:S01]  /*0ce0*/  @!P0 LDGSTS.E.BYPASS.LTC128B.128 [R207+0x4000], desc[UR20][R20.64+0x80] ;  /* 0x0400008014cf8fae */ /* 0x000fe2000b901d54 */
[----:B------:R-:W1:Y:S01]  /*0cf0*/  @!P3 LDC.64 R6, c[0x0][0x240] ;  /* 0x00009000ff06bb82 */ /* 0x000e620000000a00 */
[----:B------:R-:W-:Y:S01]  /*0d00*/  @UP0 UIADD3 UR27, UR29, UR6, URZ ;  /* 0x000000061d1b0290 */ /* 0x000fe2000fffe03f */
[----:B------:R-:W-:Y:S01]  /*0d10*/  @!P4 IMAD R5, R8, R5, R9 ;  /* 0x000000050805c224 */ /* 0x000fe200078e0209 */
[----:B--2---:R-:W-:Y:S01]  /*0d20*/  @!P4 LEA R26, P1, R14, R26, 0x1 ;  /* 0x0000001a0e1ac211 */ /* 0x004fe200078208ff */
[----:B------:R-:W2:Y:S01]  /*0d30*/  @!P3 S2R R8, SR_CgaCtaId ;  /* 0x000000000008b919 */ /* 0x000ea20000008800 */
[----:B------:R-:W-:Y:S01]  /*0d40*/  @UP0 UIADD3 UR19, UR31, UR19, URZ ;  /* 0x000000131f130290 */ /* 0x000fe2000fffe03f */
[----:B------:R-:W-:Y:S01]  /*0d50*/  @!P4 IMAD.IADD R4, R15, 0x1, R5 ;  /* 0x000000010f04c824 */ /* 0x000fe200078e0205 */
[----:B------:R-:W-:Y:S01]  /*0d60*/  LEA.HI R5, R3, R2, RZ, 0x4 ;  /* 0x0000000203057211 */ /* 0x000fe200078f20ff */
[----:B------:R4:W-:Y:S01]  /*0d70*/  @!P0 LDGSTS.E.BYPASS.LTC128B.128 [R207+0x8000], desc[UR20][R20.64+0x100] ;  /* 0x0800010014cf8fae */ /* 0x0009e2000b901d54 */
[----:B------:R-:W-:Y:S01]  /*0d80*/  ISETP.GE.AND P0, PT, R12, UR23, PT ;  /* 0x000000170c007c0c */ /* 0x000fe2000bf06270 */
[----:B------:R-:W-:Y:S01]  /*0d90*/  @UP0 UMOV UR22, UR30 ;  /* 0x0000001e00160c82 */ /* 0x000fe20008000000 */
[----:B------:R-:W-:Y:S01]  /*0da0*/  @!P4 LEA.HI.X R27, R14, R27, R4, 0x1, P1 ;  /* 0x0000001b0e1bc211 */ /* 0x000fe200008f0c04 */
[----:B------:R-:W1:Y:S01]  /*0db0*/  @!P2 S2R R16, SR_CgaCtaId ;  /* 0x000000000010a919 */ /* 0x000e620000008800 */
[----:B------:R-:W-:-:S02]  /*0dc0*/  @!P3 IADD3 R9, P1, R10, 0x40, RZ ;  /* 0x000000400a09b810 */ /* 0x000fc40007f3e0ff */
[----:B------:R-:W-:Y:S01]  /*0dd0*/  SHF.R.S32.HI R4, RZ, 0x4, R5 ;  /* 0x00000004ff047819 */ /* 0x000fe20000011405 */
[----:B------:R-:W1:Y:S03]  /*0de0*/  @!P5 S2R R14, SR_CgaCtaId ;  /* 0x00000000000ed919 */ /* 0x000e660000008800 */
[C---:B------:R-:W-:Y:S02]  /*0df0*/  LEA.HI R205, R5.reuse, R4, RZ, 0x1 ;  /* 0x0000000405cd7211 */ /* 0x040fe400078f08ff */
[----:B------:R-:W-:Y:S02]  /*0e00*/  LOP3.LUT R5, R5, 0xfffffff0, RZ, 0xc0, !PT ;  /* 0xfffffff005057812 */ /* 0x000fe400078ec0ff */
[----:B------:R-:W-:Y:S02]  /*0e10*/  LOP3.LUT R205, R205, 0xfffffffe, RZ, 0xc0, !PT ;  /* 0xfffffffecdcd7812 */ /* 0x000fe400078ec0ff */
[----:B---3--:R-:W-:Y:S01]  /*0e20*/  @!P4 LEA R18, R18, R13, 0x18 ;  /* 0x0000000d1212c211 */ /* 0x008fe200078ec0ff */
[----:B------:R-:W-:-:S02]  /*0e30*/  IMAD.IADD R5, R2, 0x1, -R5 ;  /* 0x0000000102057824 */ /* 0x000fc400078e0a05 */
[----:B------:R-:W-:-:S03]  /*0e40*/  IMAD.IADD R205, R4, 0x1, -R205 ;  /* 0x0000000104cd7824 */ /* 0x000fc600078e0acd */
[----:B------:R-:W-:Y:S01]  /*0e50*/  SHF.R.S32.HI R4, RZ, 0x1f, R5 ;  /* 0x0000001fff047819 */ /* 0x000fe20000011405 */
[----:B----4-:R-:W-:Y:S01]  /*0e60*/  @!P3 IMAD.X R21, RZ, RZ, R11, P1 ;  /* 0x000000ffff15b224 */ /* 0x010fe200008e060b */
[----:B------:R-:W-:-:S05]  /*0e70*/  @!P2 IADD3 R20, P1, R10, 0x60, RZ ;  /* 0x000000600a14a810 */ /* 0x000fca0007f3e0ff */
[----:B------:R-:W-:Y:S01]  /*0e80*/  @!P2 IMAD.X R19, RZ, RZ, R11, P1 ;  /* 0x000000ffff13a224 */ /* 0x000fe200008e060b */
[----:B------:R-:W-:Y:S02]  /*0e90*/  PLOP3.LUT P1, PT, PT, PT, UP0, 0x80, 0x0 ;  /* 0x000000000000781c */ /* 0x000fe40003f2f008 */
[----:B------:R-:W-:-:S04]  /*0ea0*/  @!P3 MOV R11, 0x400 ;  /* 0x00000400000bb802 */ /* 0x000fc80000000f00 */
[----:B--2---:R-:W-:-:S07]  /*0eb0*/  @!P3 LEA R8, R8, R11, 0x18 ;  /* 0x0000000b0808b211 */ /* 0x004fce00078ec0ff */
[----:B-1----:R-:W-:Y:S05]  /*0ec0*/  @P1 BRA `(.L_x_42) ;  /* 0x0000000000341947 */ /* 0x002fea0003800000 */
        /* <DEDUP_REMOVED lines=13> */
.L_x_42:
        /* <DEDUP_REMOVED lines=14> */
.L_x_43:
[----:B------:R-:W-:Y:S01]  /*1080*/  IMAD R17, R23, UR12, RZ ;  /* 0x0000000c17117c24 */ /* 0x000fe2000f8e02ff */
[----:B------:R-:W-:Y:S01]  /*1090*/  @!P2 MOV R15, 0x400 ;  /* 0x00000400000fa802 */ /* 0x000fe20000000f00 */
[----:B------:R-:W-:Y:S01]  /*10a0*/  IMAD.WIDE.U32 R34, R22, UR12, R32 ;  /* 0x0000000c16227c25 */ /* 0x000fe2000f8e0020 */
[----:B------:R-:W-:Y:S01]  /*10b0*/  LOP3.LUT R12, R13, 0xfffffff8, RZ, 0xc0, !PT ;  /* 0xfffffff80d0c7812 */ /* 0x000fe200078ec0ff */
[----:B------:R-:W-:Y:S01]  /*10c0*/  ULDC.64 UR8, c[0x0][0x260] ;  /* 0x0000980000087ab9 */ /* 0x000fe20000000a00 */
[----:B------:R-:W-:Y:S01]  /*10d0*/  @!P2 LEA R16, R16, R15, 0x18 ;  /* 0x0000000f1010a211 */ /* 0x000fe200078ec0ff */
[----:B------:R-:W-:Y:S01]  /*10e0*/  IMAD R4, R22, UR13, R17 ;  /* 0x0000000d16047c24 */ /* 0x000fe2000f8e0211 */
[----:B------:R-:W-:Y:S01]  /*10f0*/  IADD3 R208, P1, R34, UR22, RZ ;  /* 0x0000001622d07c10 */ /* 0x000fe2000ff3e0ff */
[----:B------:R-:W-:Y:S01]  /*1100*/  IMAD.WIDE.U32 R32, R22, UR10, R32 ;  /* 0x0000000a16207c25 */ /* 0x000fe2000f8e0020 */
[----:B------:R-:W-:Y:S01]  /*1110*/  @!P5 MOV R11, 0x400 ;  /* 0x00000400000bd802 */ /* 0x000fe20000000f00 */
[----:B------:R-:W-:Y:S01]  /*1120*/  ULDC.64 UR6, c[0x0][0x268] ;  /* 0x00009a0000067ab9 */ /* 0x000fe20000000a00 */
[----:B------:R-:W-:Y:S01]  /*1130*/  IADD3.X R209, R35, UR19, R4, P1, !PT ;  /* 0x0000001323d17c10 */ /* 0x000fe20008ffe404 */
[----:B------:R-:W-:Y:S01]  /*1140*/  IMAD R15, R23, UR10, RZ ;  /* 0x0000000a170f7c24 */ /* 0x000fe2000f8e02ff */
[----:B------:R-:W-:Y:S01]  /*1150*/  IADD3 R136, P1, R32, UR28, RZ ;  /* 0x0000001c20887c10 */ /* 0x000fe2000ff3e0ff */
[----:B------:R-:W-:Y:S01]  /*1160*/  IMAD.IADD R12, R5, 0x1, -R12 ;  /* 0x00000001050c7824 */ /* 0x000fe200078e0a0c */
[----:B------:R-:W-:Y:S01]  /*1170*/  @!P5 LEA R14, R14, R11, 0x18 ;  /* 0x0000000b0e0ed211 */ /* 0x000fe200078ec0ff */
[----:B------:R-:W1:Y:S01]  /*1180*/  @!P2 LDC.64 R4, c[0x0][0x240] ;  /* 0x00009000ff04ab82 */ /* 0x000e620000000a00 */
[----:B------:R-:W-:Y:S01]  /*1190*/  @!P3 IMAD R17, R25, 0x2, R8 ;  /* 0x000000021911b824 */ /* 0x000fe200078e0208 */
[----:B------:R-:W-:Y:S01]  /*11a0*/  USHF.L.U64.HI UR19, UR12, 0x6, UR13 ;  /* 0x000000060c137899 */ /* 0x000fe2000801020d */
[----:B------:R-:W-:Y:S01]  /*11b0*/  IMAD R8, R22, UR11, R15 ;  /* 0x0000000b16087c24 */ /* 0x000fe2000f8e020f */
[----:B------:R-:W-:Y:S01]  /*11c0*/  USHF.L.U32 UR22, UR12, 0x6, URZ ;  /* 0x000000060c167899 */ /* 0x000fe2000800063f */
[----:B------:R-:W-:Y:S01]  /*11d0*/  @!P3 IMAD R28, R21, R6, RZ ;  /* 0x00000006151cb224 */ /* 0x000fe200078e02ff */
[----:B------:R-:W-:Y:S01]  /*11e0*/  UIMAD.WIDE.U32 UR28, UR5, UR10, URZ ;  /* 0x0000000a051c72a5 */ /* 0x000fe2000f8e003f */
[----:B------:R-:W-:Y:S01]  /*11f0*/  @!P3 IMAD.MOV.U32 R31, RZ, RZ, R29 ;  /* 0x000000ffff1fb224 */ /* 0x000fe200078e001d */
[----:B------:R-:W-:Y:S01]  /*1200*/  IADD3.X R137, R33, UR27, R8, P1, !PT ;  /* 0x0000001b21897c10 */ /* 0x000fe20008ffe408 */
[----:B------:R-:W2:Y:S01]  /*1210*/  @!P3 LDC.64 R10, c[0x0][0x210] ;  /* 0x00008400ff0abb82 */ /* 0x000ea20000000a00 */
[----:B------:R-:W-:Y:S01]  /*1220*/  SHF.R.S32.HI R8, RZ, 0x1f, R211 ;  /* 0x0000001fff087819 */ /* 0x000fe200000114d3 */
[C---:B------:R-:W-:Y:S01]  /*1230*/  @!P4 IMAD R18, R25.reuse, 0x2, R18 ;  /* 0x000000021912c824 */ /* 0x040fe200078e0212 */
[----:B------:R-:W-:Y:S01]  /*1240*/  USHF.L.U32 UR27, UR12, 0x5, URZ ;  /* 0x000000050c1b7899 */ /* 0x000fe2000800063f */
[----:B------:R-:W-:Y:S01]  /*1250*/  @!P2 IMAD R16, R25, 0x2, R16 ;  /* 0x000000021910a824 */ /* 0x000fe200078e0210 */
[----:B------:R-:W-:Y:S01]  /*1260*/  LEA.HI R3, R3, R2, RZ, 0x5 ;  /* 0x0000000203037211 */ /* 0x000fe200078f28ff */
[C---:B------:R-:W-:Y:S01]  /*1270*/  @!P6 IMAD R15, R25.reuse, 0x2, R24 ;  /* 0x00000002190fe824 */ /* 0x040fe200078e0218 */
[----:B------:R-:W-:Y:S01]  /*1280*/  @!PT LDS RZ, [RZ] ;  /* 0x00000000fffff984 */ /* 0x000fe20000000800 */
[----:B------:R-:W-:Y:S01]  /*1290*/  @!PT LDS RZ, [RZ] ;  /* 0x00000000fffff984 */ /* 0x000fe20000000800 */
[----:B------:R-:W-:Y:S01]  /*12a0*/  @!PT LDS RZ, [RZ] ;  /* 0x00000000fffff984 */ /* 0x000fe20000000800 */
[----:B------:R-:W-:Y:S01]  /*12b0*/  @!P4 LDGSTS.E.BYPASS.LTC128B.128 [R18+0x1000], desc[UR20][R26.64] ;  /* 0x010000001a12cfae */ /* 0x000fe2000b901d54 */
[----:B------:R-:W-:Y:S01]  /*12c0*/  @!P5 IMAD R14, R25, 0x2, R14 ;  /* 0x00000002190ed824 */ /* 0x000fe200078e020e */
[----:B------:R-:W-:Y:S01]  /*12d0*/  UISETP.GE.AND UP0, UPT, UR18, 0x2, UPT ;  /* 0x000000021200788c */ /* 0x000fe2000bf06270 */
[----:B------:R-:W-:Y:S01]  /*12e0*/  @!P2 IMAD.MOV.U32 R25, RZ, RZ, R29 ;  /* 0x000000ffff19a224 */ /* 0x000fe200078e001d */
[----:B------:R-:W-:Y:S01]  /*12f0*/  @!P4 LDGSTS.E.BYPASS.LTC128B.128 [R18+0x5000], desc[UR20][R26.64+0x80] ;  /* 0x050000801a12cfae */ /* 0x000fe2000b901d54 */
[----:B------:R-:W-:-:S02]  /*1300*/  @!P3 IMAD R21, R9, R7, R28 ;  /* 0x000000070915b224 */ /* 0x000fc400078e021c */
[----:B------:R-:W-:Y:S01]  /*1310*/  @!P3 IMAD.WIDE.U32 R28, R9, R6, R30 ;  /* 0x00000006091cb225 */ /* 0x000fe200078e001e */
[----:B------:R3:W-:Y:S03]  /*1320*/  @!P4 LDGSTS.E.BYPASS.LTC128B.128 [R18+0x9000], desc[UR20][R26.64+0x100] ;  /* 0x090001001a12cfae */ /* 0x0007e6000b901d54 */
[C---:B------:R-:W-:Y:S02]  /*1330*/  IMAD R6, R8.reuse, UR8, RZ ;  /* 0x0000000808067c24 */ /* 0x040fe4000f8e02ff */
[----:B------:R-:W-:Y:S02]  /*1340*/  IMAD R8, R8, UR6, RZ ;  /* 0x0000000608087c24 */ /* 0x000fe4000f8e02ff */
[C---:B------:R-:W-:Y:S01]  /*1350*/  IMAD R213, R211.reuse, UR9, R6 ;  /* 0x00000009d3d57c24 */ /* 0x040fe2000f8e0206 */
[----:B------:R-:W-:Y:S01]  /*1360*/  USHF.L.U64.HI UR9, UR12, 0x5, UR13 ;  /* 0x000000050c097899 */ /* 0x000fe2000801020d */
[----:B------:R-:W4:Y:S01]  /*1370*/  @!P2 LDC.64 R6, c[0x0][0x210] ;  /* 0x00008400ff06ab82 */ /* 0x000f220000000a00 */
[----:B------:R-:W-:Y:S01]  /*1380*/  IMAD.WIDE.U32 R208, R211, UR8, R208 ;  /* 0x00000008d3d07c25 */ /* 0x000fe2000f8e00d0 */
[----:B--2---:R-:W-:Y:S01]  /*1390*/  @!P3 LEA R10, P1, R28, R10, 0x1 ;  /* 0x0000000a1c0ab211 */ /* 0x004fe200078208ff */
[----:B------:R-:W-:-:S02]  /*13a0*/  ULDC UR8, c[0x0][0x39c] ;  /* 0x0000e70000087ab9 */ /* 0x000fc40000000800 */
        /* <DEDUP_REMOVED lines=25> */
[C---:B--2---:R-:W-:Y:S01]  /*1540*/  @!P6 LEA R18, P4, R26.reuse, R8, 0x1 ;  /* 0x000000081a12e211 */ /* 0x044fe200078808ff */
[----:B------:R-:W-:Y:S01]  /*1550*/  @!P3 LDGSTS.E.BYPASS.LTC128B.128 [R17+0x6000], desc[UR20][R10.64+0x80] ;  /* 0x060000800a11bfae */ /* 0x000fe2000b901d54 */
[C---:B------:R-:W-:Y:S01]  /*1560*/  @!P5 IADD3 R7, P1, R26.reuse, UR27, RZ ;  /* 0x0000001b1a07dc10 */ /* 0x040fe2000ff3e0ff */
[----:B------:R-:W-:Y:S01]  /*1570*/  IMAD.IADD R211, R137, 0x1, R211 ;  /* 0x0000000189d37824 */ /* 0x000fe200078e02d3 */
[----:B------:R-:W-:Y:S01]  /*1580*/  @!P6 LEA.HI.X R19, R26, R9, R6, 0x1, P4 ;  /* 0x000000091a13e211 */ /* 0x000fe200020f0c06 */
[----:B------:R2:W-:Y:S01]  /*1590*/  @!P3 LDGSTS.E.BYPASS.LTC128B.128 [R17+0xa000], desc[UR20][R10.64+0x100] ;  /* 0x0a0001000a11bfae */ /* 0x0005e2000b901d54 */
[----:B------:R-:W-:Y:S01]  /*15a0*/  @!P5 IADD3.X R6, R6, UR9, RZ, P1, !PT ;  /* 0x000000090606dc10 */ /* 0x000fe20008ffe4ff */
[----:B------:R-:W3:Y:S01]  /*15b0*/  @!P0 LDC.64 R8, c[0x0][0x220] ;  /* 0x00008800ff088b82 */ /* 0x000ee20000000a00 */
[C---:B-1----:R-:W-:Y:S01]  /*15c0*/  @!P5 LEA R24, P1, R7.reuse, R4, 0x1 ;  /* 0x000000040718d211 */ /* 0x042fe200078208ff */
[----:B------:R-:W-:Y:S01]  /*15d0*/  @!P2 LDGSTS.E.BYPASS.LTC128B.128 [R16+0x3000], desc[UR20][R20.64] ;  /* 0x030000001410afae */ /* 0x000fe2000b901d54 */
[C---:B------:R-:W-:Y:S01]  /*15e0*/  ISETP.GE.AND P3, PT, R22.reuse, UR23, PT ;  /* 0x0000001716007c0c */ /* 0x040fe2000bf66270 */
[----:B------:R-:W-:Y:S01]  /*15f0*/  IMAD.SHL.U32 R22, R22, 0x8, RZ ;  /* 0x0000000816167824 */ /* 0x000fe200078e00ff */
[----:B------:R-:W-:Y:S01]  /*1600*/  @!P5 LEA.HI.X R25, R7, R5, R6, 0x1, P1 ;  /* 0x000000050719d211 */ /* 0x000fe200008f0c06 */
[----:B------:R-:W-:Y:S01]  /*1610*/  @!P2 LDGSTS.E.BYPASS.LTC128B.128 [R16+0x7000], desc[UR20][R20.64+0x80] ;  /* 0x070000801410afae */ /* 0x000fe2000b901d54 */
[----:B------:R-:W-:Y:S01]  /*1620*/  IMAD.SHL.U32 R5, R0, 0x40, RZ ;  /* 0x0000004000057824 */ /* 0x000fe200078e00ff */
[----:B------:R-:W-:Y:S01]  /*1630*/  USHF.L.U32 UR6, UR11, 0x5, URZ ;  /* 0x000000050b067899 */ /* 0x000fe2000800063f */
[----:B------:R-:W-:Y:S01]  /*1640*/  IMAD.SHL.U32 R4, R12, 0x40, RZ ;  /* 0x000000400c047824 */ /* 0x000fe200078e00ff */
[----:B------:R-:W-:Y:S01]  /*1650*/  @!P2 LDGSTS.E.BYPASS.LTC128B.128 [R16+0xb000], desc[UR20][R20.64+0x100] ;  /* 0x0b0001001410afae */ /* 0x000fe2000b901d54 */
[----:B------:R-:W-:Y:S01]  /*1660*/  IMAD.SHL.U32 R93, R13, 0x40, RZ ;  /* 0x000000400d5d7824 */ /* 0x000fe200078e00ff */
[----:B------:R-:W-:Y:S01]  /*1670*/  LOP3.LUT R5, R5, 0x1c0, RZ, 0xc0, !PT ;  /* 0x000001c005057812 */ /* 0x000fe200078ec0ff */
[----:B------:R-:W-:Y:S01]  /*1680*/  IMAD.SHL.U32 R133, R2, 0x2, RZ ;  /* 0x0000000202857824 */ /* 0x000fe200078e00ff */
[----:B------:R-:W-:Y:S01]  /*1690*/  @!P6 LDGSTS.E.BYPASS.LTC128B.128 [R15+0xc000], desc[UR20][R18.64] ;  /* 0x0c000000120fefae */ /* 0x000fe2000b901d54 */
[----:B------:R-:W-:Y:S01]  /*16a0*/  LOP3.LUT R4, R4, 0x1c0, RZ, 0xc0, !PT ;  /* 0x000001c004047812 */ /* 0x000fe200078ec0ff */
[----:B------:R-:W1:Y:S01]  /*16b0*/  @!P3 LDC.64 R6, c[0x0][0x220] ;  /* 0x00008800ff06bb82 */ /* 0x000e620000000a00 */
[----:B------:R-:W-:Y:S01]  /*16c0*/  LOP3.LUT R93, R93, 0xfffffe00, RZ, 0xc0, !PT ;  /* 0xfffffe005d5d7812 */ /* 0x000fe200078ec0ff */
[----:B------:R-:W-:Y:S01]  /*16d0*/  @!P6 LDGSTS.E.BYPASS.LTC128B.128 [R15+0xe000], desc[UR20][R18.64+0x80] ;  /* 0x0e000080120fefae */ /* 0x000fe2000b901d54 */
[----:B------:R-:W-:Y:S01]  /*16e0*/  IMAD.U32 R13, RZ, RZ, UR6 ;  /* 0x00000006ff0d7e24 */ /* 0x000fe2000f8e00ff */
[----:B------:R-:W-:-:S02]  /*16f0*/  LOP3.LUT R133, R133, 0x6, RZ, 0xc0, !PT ;  /* 0x0000000685857812 */ /* 0x000fc400078ec0ff */
[----:B------:R4:W-:Y:S01]  /*1700*/  @!P6 LDGSTS.E.BYPASS.LTC128B.128 [R15+0x10000], desc[UR20][R18.64+0x100] ;  /* 0x10000100120fefae */ /* 0x0009e2000b901d54 */
[----:B--2---:R-:W-:-:S03]  /*1710*/  IMAD.U32 R10, RZ, RZ, UR28 ;  /* 0x0000001cff0a7e24 */ /* 0x004fc6000f8e00ff */
[----:B------:R-:W-:Y:S01]  /*1720*/  @!P5 LDGSTS.E.BYPASS.LTC128B.128 [R14+0xd000], desc[UR20][R24.64] ;  /* 0x0d000000180edfae */ /* 0x000fe2000b901d54 */
[----:B------:R-:W-:Y:S01]  /*1730*/  LOP3.LUT R17, R5, 0x8, R22, 0xf8, !PT ;  /* 0x0000000805117812 */ /* 0x000fe200078ef816 */
[----:B------:R-:W-:Y:S01]  /*1740*/  IMAD.U32 R11, RZ, RZ, UR29 ;  /* 0x0000001dff0b7e24 */ /* 0x000fe2000f8e00ff */
[----:B------:R-:W-:Y:S01]  /*1750*/  UIMAD.WIDE.U32 UR28, UR10, 0x20, URZ ;  /* 0x000000200a1c78a5 */ /* 0x000fe2000f8e003f */
[----:B------:R-:W-:Y:S01]  /*1760*/  @!P5 LDGSTS.E.BYPASS.LTC128B.128 [R14+0xf000], desc[UR20][R24.64+0x80] ;  /* 0x0f000080180edfae */ /* 0x000fe2000b901d54 */
[----:B------:R-:W-:-:S03]  /*1770*/  IMAD.U32 R11, RZ, RZ, UR7 ;  /* 0x00000007ff0b7e24 */ /* 0x000fc6000f8e00ff */
[----:B------:R2:W-:Y:S04]  /*1780*/  @!P5 LDGSTS.E.BYPASS.LTC128B.128 [R14+0x11000], desc[UR20][R24.64+0x100] ;  /* 0x11000100180edfae */ /* 0x0005e8000b901d54 */
[----:B------:R-:W0:Y:S01]  /*1790*/  LDGDEPBAR ;  /* 0x00000000000079af */ /* 0x000e220000000000 */
[----:B----4-:R-:W-:-:S05]  /*17a0*/  IMAD.SHL.U32 R15, R205, 0x8, RZ ;  /* 0x00000008cd0f7824 */ /* 0x010fca00078e00ff */
[----:B------:R-:W-:Y:S02]  /*17b0*/  LOP3.LUT R15, R4, 0x8, R15, 0xf8, !PT ;  /* 0x00000008040f7812 */ /* 0x000fe400078ef80f */
[----:B------:R-:W-:-:S04]  /*17c0*/  SHF.R.U32.HI R4, RZ, 0x3, R4 ;  /* 0x00000003ff047819 */ /* 0x000fc80000011604 */
[----:B------:R-:W-:Y:S01]  /*17d0*/  LOP3.LUT R4, R15, R4, RZ, 0x3c, !PT ;  /* 0x000000040f047212 */ /* 0x000fe200078e3cff */
[----:B------:R-:W-:-:S04]  /*17e0*/  DEPBAR.LE SB0, 0x0 ;  /* 0x000080000000791a */ /* 0x000fc80000000000 */
[----:B------:R-:W-:Y:S01]  /*17f0*/  BAR.SYNC.DEFER_BLOCKING 0x0 ;  /* 0x0000000000007b1d */ /* 0x000fe20000010000 */
[----:B--2---:R-:W-:Y:S02]  /*1800*/  SHF.R.U32.HI R14, RZ, 0x3, R5 ;  /* 0x00000003ff0e7819 */ /* 0x004fe40000011605 */
[C---:B------:R-:W-:Y:S02]  /*1810*/  LEA R5, P1, R10.reuse, R136, 0x6 ;  /* 0x000000880a057211 */ /* 0x040fe400078230ff */
[----:B------:R-:W-:Y:S02]  /*1820*/  LOP3.LUT R14, R17, R14, RZ, 0x3c, !PT ;  /* 0x0000000e110e7212 */ /* 0x000fe400078e3cff */
[----:B-1----:R-:W-:Y:S02]  /*1830*/  @!P3 LEA R18, P2, R5, R6, 0x1 ;  /* 0x000000060512b211 */ /* 0x002fe400078408ff */
[----:B------:R-:W-:Y:S01]  /*1840*/  LEA.HI.X R10, R10, R211, R11, 0x6, P1 ;  /* 0x000000d30a0a7211 */ /* 0x000fe200008f340b */
[----:B------:R-:W-:Y:S01]  /*1850*/  IMAD R205, R205, 0x200, R14 ;  /* 0x00000200cdcd7824 */ /* 0x000fe200078e020e */
[----:B------:R-:W-:-:S02]  /*1860*/  SHF.R.S32.HI R6, RZ, 0x5, R3 ;  /* 0x00000005ff067819 */ /* 0x000fc40000011403 */
[C---:B------:R-:W-:Y:S02]  /*1870*/  @!P0 IADD3 R11, P1, R5.reuse, UR28, RZ ;  /* 0x0000001c050b8c10 */ /* 0x040fe4000ff3e0ff */
[----:B------:R-:W-:Y:S01]  /*1880*/  @!P3 LEA.HI.X R19, R5, R7, R10, 0x1, P2 ;  /* 0x000000070513b211 */ /* 0x000fe200010f0c0a */
[----:B------:R-:W-:Y:S01]  /*1890*/  IMAD R5, R6, 0x400, R93 ;  /* 0x0000040006057824 */ /* 0x000fe200078e025d */
[----:B------:R-:W-:Y:S01]  /*18a0*/  @!P0 IADD3.X R16, R10, UR29, R13, P1, !PT ;  /* 0x0000001d0a108c10 */ /* 0x000fe20008ffe40d */
[----:B------:R-:W-:Y:S01]  /*18b0*/  IMAD.MOV.U32 R7, RZ, RZ, 0x10 ;  /* 0x00000010ff077424 */ /* 0x000fe200078e00ff */
[----:B---3--:R-:W-:Y:S01]  /*18c0*/  @!P0 LEA R8, P4, R11, R8, 0x1 ;  /* 0x000000080b088211 */ /* 0x008fe200078808ff */
[----:B------:R-:W-:Y:S01]  /*18d0*/  IMAD.IADD R206, R4, 0x1, R5 ;  /* 0x0000000104ce7824 */ /* 0x000fe200078e0205 */
[----:B------:R-:W-:Y:S01]  /*18e0*/  LEA R205, R205, UR4, 0x1 ;  /* 0x00000004cdcd7c11 */ /* 0x000fe2000f8e08ff */
[----:B------:R-:W-:Y:S01]  /*18f0*/  IMAD.MOV.U32 R5, RZ, RZ, 0x20 ;  /* 0x00000020ff057424 */ /* 0x000fe200078e00ff */
[----:B------:R-:W-:Y:S01]  /*1900*/  @!P0 LEA.HI.X R9, R11, R9, R16, 0x1, P4 ;  /* 0x000000090b098211 */ /* 0x000fe200020f0c10 */
[----:B------:R-:W-:Y:S01]  /*1910*/  @P3 STS.128 [R207+0x12000], RZ ;  /* 0x012000ffcf003388 */ /* 0x000fe20000000c00 */
[----:B------:R-:W-:Y:S01]  /*1920*/  LEA R206, R206, UR4, 0x1 ;  /* 0x00000004cece7c11 */ /* 0x000fe2000f8e08ff */
[----:B------:R-:W-:Y:S01]  /*1930*/  VIADD R203, R205, 0xc020 ;  /* 0x0000c020cdcb7836 */ /* 0x000fe20000000000 */
[----:B------:R-:W-:Y:S01]  /*1940*/  R2P PR, R12, 0x6 ;  /* 0x000000060c007804 */ /* 0x000fe20000000000 */
[----:B------:R-:W-:Y:S01]  /*1950*/  @P3 STS.128 [R207+0x14000], RZ ;  /* 0x014000ffcf003388 */ /* 0x000fe20000000c00 */
[----:B------:R-:W-:-:S03]  /*1960*/  LEA R6, R6, UR25, 0x4 ;  /* 0x0000001906067c11 */ /* 0x000fc6000f8e20ff */
[----:B------:R-:W-:Y:S01]  /*1970*/  @P3 STS.128 [R207+0x16000], RZ ;  /* 0x016000ffcf003388 */ /* 0x000fe20000000c00 */
[----:B------:R-:W-:Y:S02]  /*1980*/  SEL R7, R7, 0xfffffff0, !P1 ;  /* 0xfffffff007077807 */ /* 0x000fe40004800000 */
[----:B------:R-:W-:Y:S01]  /*1990*/  SEL R5, R5, 0xffffffe0, !P2 ;  /* 0xffffffe005057807 */ /* 0x000fe20005000000 */
[----:B------:R-:W-:Y:S01]  /*19a0*/  @!PT LDS RZ, [RZ] ;  /* 0x00000000fffff984 */ /* 0x000fe20000000800 */
[----:B------:R-:W-:Y:S01]  /*19b0*/  @!PT LDS RZ, [RZ] ;  /* 0x00000000fffff984 */ /* 0x000fe20000000800 */
[----:B------:R-:W-:Y:S01]  /*19c0*/  @!PT LDS RZ, [RZ] ;  /* 0x00000000fffff984 */ /* 0x000fe20000000800 */
[----:B------:R-:W-:Y:S01]  /*19d0*/  @!P3 LDGSTS.E.BYPASS.LTC128B.128 [R207+0x12000], desc[UR20][R18.64] ;  /* 0x1200000012cfbfae */ /* 0x000fe2000b901d54 */
[----:B------:R-:W-:Y:S01]  /*19e0*/  R2P PR, R0, 0x6 ;  /* 0x0000000600007804 */ /* 0x000fe20000000000 */
[----:B------:R-:W-:Y:S02]  /*19f0*/  VIADD R0, R205, 0xc000 ;  /* 0x0000c000cd007836 */ /* 0x000fe40000000000 */
[----:B------:R-:W-:Y:S01]  /*1a00*/  @!P3 LDGSTS.E.BYPASS.LTC128B.128 [R207+0x14000], desc[UR20][R18.64+0x80] ;  /* 0x1400008012cfbfae */ /* 0x000fe2000b901d54 */
[--C-:B------:R-:W-:Y:S02]  /*1a10*/  IMAD R204, R7, 0x2, R206.reuse ;  /* 0x0000000207cc7824 */ /* 0x100fe400078e02ce */
[C---:B------:R-:W-:Y:S01]  /*1a20*/  IMAD R202, R5.reuse, 0x2, R206 ;  /* 0x0000000205ca7824 */ /* 0x040fe200078e02ce */
[----:B------:R1:W-:Y:S01]  /*1a30*/  @!P3 LDGSTS.E.BYPASS.LTC128B.128 [R207+0x16000], desc[UR20][R18.64+0x100] ;  /* 0x1600010012cfbfae */ /* 0x0003e2000b901d54 */
[----:B------:R-:W-:-:S03]  /*1a40*/  IMAD R201, R5, 0x2, R204 ;  /* 0x0000000205c97824 */ /* 0x000fc600078e02cc */
[----:B------:R-:W-:Y:S02]  /*1a50*/  @P0 STS.128 [R207+0x13000], RZ ;  /* 0x013000ffcf000388 */ /* 0x000fe40000000c00 */
[----:B------:R-:W-:Y:S02]  /*1a60*/  @P1 VIADD R203, R0, 0xffffffe0 ;  /* 0xffffffe000cb1836 */ /* 0x000fe40000000000 */
[----:B------:R-:W-:Y:S01]  /*1a70*/  @P0 STS.128 [R207+0x15000], RZ ;  /* 0x015000ffcf000388 */ /* 0x000fe20000000c00 */
[----:B------:R-:W-:-:S03]  /*1a80*/  IMAD.MOV.U32 R0, RZ, RZ, 0x40 ;  /* 0x00000040ff007424 */ /* 0x000fc600078e00ff */
[----:B------:R-:W-:Y:S02]  /*1a90*/  @P0 STS.128 [R207+0x17000], RZ ;  /* 0x017000ffcf000388 */ /* 0x000fe40000000c00 */
[----:B------:R-:W-:Y:S02]  /*1aa0*/  SEL R0, R0, 0xffffffc0, !P2 ;  /* 0xffffffc000007807 */ /* 0x000fe40005000000 */
[----:B------:R-:W-:Y:S01]  /*1ab0*/  @!PT LDS RZ, [RZ] ;  /* 0x00000000fffff984 */ /* 0x000fe20000000800 */
[----:B------:R-:W-:Y:S01]  /*1ac0*/  @!PT LDS RZ, [RZ] ;  /* 0x00000000fffff984 */ /* 0x000fe20000000800 */
[----:B------:R-:W-:Y:S01]  /*1ad0*/  @!PT LDS RZ, [RZ] ;  /* 0x00000000fffff984 */ /* 0x000fe20000000800 */
[----:B------:R-:W-:Y:S03]  /*1ae0*/  @!P0 LDGSTS.E.BYPASS.LTC128B.128 [R207+0x13000], desc[UR20][R8.64] ;  /* 0x1300000008cf8fae */ /* 0x000fe6000b901d54 */
[----:B------:R-:W-:Y:S01]  /*1af0*/  IMAD.IADD R199, R205, 0x1, R0 ;  /* 0x00000001cdc77824 */ /* 0x000fe200078e0200 */
[----:B------:R-:W-:Y:S01]  /*1b00*/  @!P0 LDGSTS.E.BYPASS.LTC128B.128 [R207+0x15000], desc[UR20][R8.64+0x80] ;  /* 0x1500008008cf8fae */ /* 0x000fe2000b901d54 */
[----:B------:R-:W-:-:S03]  /*1b10*/  IMAD.IADD R192, R0, 0x1, R203 ;  /* 0x0000000100c07824 */ /* 0x000fc600078e02cb */
[----:B------:R2:W-:Y:S04]  /*1b20*/  @!P0 LDGSTS.E.BYPASS.LTC128B.128 [R207+0x17000], desc[UR20][R8.64+0x100] ;  /* 0x1700010008cf8fae */ /* 0x0005e8000b901d54 */
[----:B------:R-:W-:Y:S04]  /*1b30*/  LDSM.16.M88.4 R20, [R206] ;  /* 0x00000000ce14783b */ /* 0x000fe80000000200 */
[----:B------:R-:W3:Y:S04]  /*1b40*/  LDSM.16.M88.4 R32, [R205+0xc000] ;  /* 0x00c00000cd20783b */ /* 0x000ee80000000200 */
[----:B------:R-:W4:Y:S04]  /*1b50*/  LDSM.16.M88.4 R40, [R205+0xc800] ;  /* 0x00c80000cd28783b */ /* 0x000f280000000200 */
[----:B------:R-:W-:Y:S04]  /*1b60*/  LDSM.16.M88.4 R52, [R204] ;  /* 0x00000000cc34783b */ /* 0x000fe80000000200 */
[----:B-1----:R-:W1:Y:S04]  /*1b70*/  LDSM.16.M88.4 R16, [R203] ;  /* 0x00000000cb10783b */ /* 0x002e680000000200 */
[----:B------:R-:W5:Y:S04]  /*1b80*/  LDSM.16.M88.4 R60, [R205+0xd000] ;  /* 0x00d00000cd3c783b */ /* 0x000f680000000200 */
[----:B------:R-:W5:Y:S04]  /*1b90*/  LDSM.16.M88.4 R12, [R203+0x800] ;  /* 0x00080000cb0c783b */ /* 0x000f680000000200 */
[----:B------:R-:W5:Y:S04]  /*1ba0*/  LDSM.16.M88.4 R36, [R205+0xd800] ;  /* 0x00d80000cd24783b */ /* 0x000f680000000200 */
[----:B------:R-:W-:Y:S04]  /*1bb0*/  LDSM.16.M88.4 R76, [R202] ;  /* 0x00000000ca4c783b */ /* 0x000fe80000000200 */
[----:B--2---:R-:W2:Y:S04]  /*1bc0*/  LDSM.16.M88.4 R8, [R199+0xc000] ;  /* 0x00c00000c708783b */ /* 0x004ea80000000200 */
[----:B------:R-:W2:Y:S01]  /*1bd0*/  LDSM.16.M88.4 R80, [R203+0x1000] ;  /* 0x00100000cb50783b */ /* 0x000ea20000000200 */
[C---:B---3--:R-:W-:Y:S03]  /*1be0*/  HMMA.16816.F32.BF16 R24, R20.reuse, R32, RZ ;  /* 0x000000201418723c */ /* 0x048fe600000418ff */
[----:B------:R-:W3:Y:S04]  /*1bf0*/  LDSM.16.M88.4 R28, [R199+0xc800] ;  /* 0x00c80000c71c783b */ /* 0x000ee80000000200 */
[----:B------:R-:W3:Y:S01]  /*1c00*/  LDSM.16.M88.4 R68, [R203+0x1800] ;  /* 0x00180000cb44783b */ /* 0x000ee20000000200 */
[C---:B----4-:R-:W-:Y:S03]  /*1c10*/  HMMA.16816.F32.BF16 R44, R20.reuse, R40, RZ ;  /* 0x00000028142c723c */ /* 0x050fe600000418ff */
[----:B------:R-:W-:Y:S03]  /*1c20*/  LDSM.16.M88.4 R72, [R201] ;  /* 0x00000000c948783b */ /* 0x000fe60000000200 */
[C---:B------:R-:W-:Y:S01]  /*1c30*/  HMMA.16816.F32.BF16 R32, R20.reuse, R34, RZ ;  /* 0x000000221420723c */ /* 0x040fe200000418ff */
[----:B------:R-:W-:Y:S04]  /*1c40*/  LDSM.16.M88.4 R48, [R199+0xd000] ;  /* 0x00d00000c730783b */ /* 0x000fe80000000200 */
[----:B------:R-:W-:Y:S01]  /*1c50*/  LDSM.16.M88.4 R88, [R205+0xe000] ;  /* 0x00e00000cd58783b */ /* 0x000fe20000000200 */
[----:B------:R-:W-:Y:S03]  /*1c60*/  HMMA.16816.F32.BF16 R40, R20, R42, RZ ;  /* 0x0000002a1428723c */ /* 0x000fe600000418ff */
[----:B------:R-:W-:Y:S03]  /*1c70*/  LDSM.16.M88.4 R84, [R192+0x1800] ;  /* 0x00180000c054783b */ /* 0x000fe60000000200 */
[----:B-1----:R-:W-:Y:S01]  /*1c80*/  HMMA.16816.F32.BF16 R24, R52, R16, R24 ;  /* 0x000000103418723c */ /* 0x002fe20000041818 */
[----:B------:R-:W0:Y:S05]  /*1c90*/  LDGDEPBAR ;  /* 0x00000000000079af */ /* 0x000e2a0000000000 */
[C---:B-----5:R-:W-:Y:S06]  /*1ca0*/  HMMA.16816.F32.BF16 R64, R20.reuse, R60, RZ ;  /* 0x0000003c1440723c */ /* 0x060fec00000418ff */
[----:B------:R-:W-:Y:S06]  /*1cb0*/  HMMA.16816.F32.BF16 R60, R20, R62, RZ ;  /* 0x0000003e143c723c */ /* 0x000fec00000418ff */
[C---:B------:R-:W-:Y:S01]  /*1cc0*/  HMMA.16816.F32.BF16 R32, R52.reuse, R18, R32 ;  /* 0x000000123420723c */ /* 0x040fe20000041820 */
[----:B------:R-:W1:Y:S05]  /*1cd0*/  LDSM.16.M88.4 R16, [R192] ;  /* 0x00000000c010783b */ /* 0x000e6a0000000200 */
[C---:B------:R-:W-:Y:S06]  /*1ce0*/  HMMA.16816.F32.BF16 R44, R52.reuse, R12, R44 ;  /* 0x0000000c342c723c */ /* 0x040fec000004182c */
[----:B------:R-:W-:Y:S01]  /*1cf0*/  HMMA.16816.F32.BF16 R40, R52, R14, R40 ;  /* 0x0000000e3428723c */ /* 0x000fe20000041828 */
[----:B------:R-:W-:Y:S05]  /*1d00*/  LDSM.16.M88.4 R12, [R192+0x800] ;  /* 0x00080000c00c783b */ /* 0x000fea0000000200 */
[C---:B------:R-:W-:Y:S06]  /*1d10*/  HMMA.16816.F32.BF16 R56, R20.reuse, R36, RZ ;  /* 0x000000241438723c */ /* 0x040fec00000418ff */
[----:B------:R-:W-:Y:S01]  /*1d20*/  HMMA.16816.F32.BF16 R20, R20, R38, RZ ;  /* 0x000000261414723c */ /* 0x000fe200000418ff */
[----:B------:R-:W4:Y:S05]  /*1d30*/  LDSM.16.M88.4 R36, [R199+0xd800] ;  /* 0x00d80000c724783b */ /* 0x000f2a0000000200 */
[----:B--2---:R-:W-:Y:S06]  /*1d40*/  HMMA.16816.F32.BF16 R24, R76, R8, R24 ;  /* 0x000000084c18723c */ /* 0x004fec0000041818 */
[C---:B------:R-:W-:Y:S06]  /*1d50*/  HMMA.16816.F32.BF16 R64, R52.reuse, R80, R64 ;  /* 0x000000503440723c */ /* 0x040fec0000041840 */
[----:B------:R-:W-:Y:S01]  /*1d60*/  HMMA.16816.F32.BF16 R60, R52, R82, R60 ;  /* 0x00000052343c723c */ /* 0x000fe2000004183c */
[----:B------:R-:W-:Y:S05]  /*1d70*/  LDSM.16.M88.4 R80, [R202+0x4000] ;  /* 0x00400000ca50783b */ /* 0x000fea0000000200 */
[C---:B------:R-:W-:Y:S01]  /*1d80*/  HMMA.16816.F32.BF16 R32, R76.reuse, R10, R32 ;  /* 0x0000000a4c20723c */ /* 0x040fe20000041820 */
[----:B------:R-:W-:Y:S05]  /*1d90*/  LDSM.16.M88.4 R8, [R192+0x1000] ;  /* 0x00100000c008783b */ /* 0x000fea0000000200 */
[C---:B---3--:R-:W-:Y:S06]  /*1da0*/  HMMA.16816.F32.BF16 R44, R76.reuse, R28, R44 ;  /* 0x0000001c4c2c723c */ /* 0x048fec000004182c */
[----:B------:R-:W-:Y:S01]  /*1db0*/  HMMA.16816.F32.BF16 R40, R76, R30, R40 ;  /* 0x0000001e4c28723c */ /* 0x000fe20000041828 */
[----:B------:R-:W2:Y:S05]  /*1dc0*/  LDSM.16.M88.4 R28, [R206+0x4000] ;  /* 0x00400000ce1c783b */ /* 0x000eaa0000000200 */
[C---:B------:R-:W-:Y:S06]  /*1dd0*/  HMMA.16816.F32.BF16 R56, R52.reuse, R68, R56 ;  /* 0x000000443438723c */ /* 0x040fec0000041838 */
[----:B------:R-:W-:Y:S01]  /*1de0*/  HMMA.16816.F32.BF16 R20, R52, R70, R20 ;  /* 0x000000463414723c */ /* 0x000fe20000041814 */
[----:B------:R-:W-:Y:S04]  /*1df0*/  LDSM.16.M88.4 R68, [R203+0x2000] ;  /* 0x00200000cb44783b */ /* 0x000fe80000000200 */
[----:B------:R-:W-:Y:S01]  /*1e00*/  LDSM.16.M88.4 R52, [R205+0xf800] ;  /* 0x00f80000cd34783b */ /* 0x000fe20000000200 */
[----:B-1----:R-:W-:Y:S06]  /*1e10*/  HMMA.16816.F32.BF16 R24, R72, R16, R24 ;  /* 0x000000104818723c */ /* 0x002fec0000041818 */
[C---:B------:R-:W-:Y:S06]  /*1e20*/  HMMA.16816.F32.BF16 R64, R76.reuse, R48, R64 ;  /* 0x000000304c40723c */ /* 0x040fec0000041840 */
[----:B------:R-:W-:Y:S01]  /*1e30*/  HMMA.16816.F32.BF16 R60, R76, R50, R60 ;  /* 0x000000324c3c723c */ /* 0x000fe2000004183c */
[----:B------:R-:W-:Y:S05]  /*1e40*/  LDSM.16.M88.4 R48, [R205+0xe800] ;  /* 0x00e80000cd30783b */ /* 0x000fea0000000200 */
[----:B------:R-:W-:Y:S01]  /*1e50*/  HMMA.16816.F32.BF16 R32, R72, R18, R32 ;  /* 0x000000124820723c */ /* 0x000fe20000041820 */
[----:B------:R-:W1:Y:S05]  /*1e60*/  LDSM.16.M88.4 R16, [R204+0x4000] ;  /* 0x00400000cc10783b */ /* 0x000e6a0000000200 */
[C---:B----4-:R-:W-:Y:S06]  /*1e70*/  HMMA.16816.F32.BF16 R56, R76.reuse, R36, R56 ;  /* 0x000000244c38723c */ /* 0x050fec0000041838 */
[----:B------:R-:W-:Y:S01]  /*1e80*/  HMMA.16816.F32.BF16 R76, R76, R38, R20 ;  /* 0x000000264c4c723c */ /* 0x000fe20000041814 */
[----:B------:R-:W3:Y:S04]  /*1e90*/  LDSM.16.M88.4 R36, [R205+0xf000] ;  /* 0x00f00000cd24783b */ /* 0x000ee80000000200 */
[----:B------:R-:W-:Y:S01]  /*1ea0*/  LDSM.16.M88.4 R20, [R203+0x3000] ;  /* 0x00300000cb14783b */ /* 0x000fe20000000200 */
[----:B--2---:R-:W-:Y:S06]  /*1eb0*/  HMMA.16816.F32.BF16 R24, R28, R88, R24 ;  /* 0x000000581c18723c */ /* 0x004fec0000041818 */
[C---:B------:R-:W-:Y:S06]  /*1ec0*/  HMMA.16816.F32.BF16 R64, R72.reuse, R8, R64 ;  /* 0x000000084840723c */ /* 0x040fec0000041840 */
[C---:B------:R-:W-:Y:S01]  /*1ed0*/  HMMA.16816.F32.BF16 R60, R72.reuse, R10, R60 ;  /* 0x0000000a483c723c */ /* 0x040fe2000004183c */
[----:B------:R-:W2:Y:S05]  /*1ee0*/  LDSM.16.M88.4 R8, [R199+0xe000] ;  /* 0x00e00000c708783b */ /* 0x000eaa0000000200 */
[C---:B------:R-:W-:Y:S06]  /*1ef0*/  HMMA.16816.F32.BF16 R44, R72.reuse, R12, R44 ;  /* 0x0000000c482c723c */ /* 0x040fec000004182c */
[----:B------:R-:W-:Y:S01]  /*1f00*/  HMMA.16816.F32.BF16 R40, R72, R14, R40 ;  /* 0x0000000e4828723c */ /* 0x000fe20000041828 */
[----:B------:R-:W4:Y:S05]  /*1f10*/  LDSM.16.M88.4 R12, [R203+0x2800] ;  /* 0x00280000cb0c783b */ /* 0x000f2a0000000200 */
[----:B------:R-:W-:Y:S01]  /*1f20*/  HMMA.16816.F32.BF16 R32, R28, R90, R32 ;  /* 0x0000005a1c20723c */ /* 0x000fe20000041820 */
[----:B------:R-:W-:Y:S05]  /*1f30*/  LDSM.16.M88.4 R88, [R199+0xf800] ;  /* 0x00f80000c758783b */ /* 0x000fea0000000200 */
[----:B-1----:R-:W-:Y:S06]  /*1f40*/  HMMA.16816.F32.BF16 R24, R16, R68, R24 ;  /* 0x000000441018723c */ /* 0x002fec0000041818 */
[C---:B------:R-:W-:Y:S06]  /*1f50*/  HMMA.16816.F32.BF16 R56, R72.reuse, R84, R56 ;  /* 0x000000544838723c */ /* 0x040fec0000041838 */
[----:B------:R-:W-:Y:S01]  /*1f60*/  HMMA.16816.F32.BF16 R76, R72, R86, R76 ;  /* 0x00000056484c723c */ /* 0x000fe2000004184c */
[----:B------:R-:W-:Y:S04]  /*1f70*/  LDSM.16.M88.4 R72, [R201+0x4000] ;  /* 0x00400000c948783b */ /* 0x000fe80000000200 */
[----:B------:R-:W-:Y:S01]  /*1f80*/  LDSM.16.M88.4 R84, [R203+0x4000] ;  /* 0x00400000cb54783b */ /* 0x000fe20000000200 */
[C---:B---3--:R-:W-:Y:S06]  /*1f90*/  HMMA.16816.F32.BF16 R64, R28.reuse, R36, R64 ;  /* 0x000000241c40723c */ /* 0x048fec0000041840 */
[C---:B------:R-:W-:Y:S01]  /*1fa0*/  HMMA.16816.F32.BF16 R60, R28.reuse, R38, R60 ;  /* 0x000000261c3c723c */ /* 0x040fe2000004183c */
[----:B------:R-:W1:Y:S05]  /*1fb0*/  LDSM.16.M88.4 R36, [R192+0x2000] ;  /* 0x00200000c024783b */ /* 0x000e6a0000000200 */
[C---:B------:R-:W-:Y:S06]  /*1fc0*/  HMMA.16816.F32.BF16 R44, R28.reuse, R48, R44 ;  /* 0x000000301c2c723c */ /* 0x040fec000004182c */
[----:B------:R-:W-:Y:S01]  /*1fd0*/  HMMA.16816.F32.BF16 R40, R28, R50, R40 ;  /* 0x000000321c28723c */ /* 0x000fe20000041828 */
[----:B------:R-:W3:Y:S05]  /*1fe0*/  LDSM.16.M88.4 R48, [R203+0x3800] ;  /* 0x00380000cb30783b */ /* 0x000eea0000000200 */
[----:B------:R-:W-:Y:S01]  /*1ff0*/  HMMA.16816.F32.BF16 R32, R16, R70, R32 ;  /* 0x000000461020723c */ /* 0x000fe20000041820 */
[----:B------:R-:W-:Y:S05]  /*2000*/  LDSM.16.M88.4 R68, [R192+0x3000] ;  /* 0x00300000c044783b */ /* 0x000fea0000000200 */
[----:B--2---:R-:W-:Y:S06]  /*2010*/  HMMA.16816.F32.BF16 R24, R80, R8, R24 ;  /* 0x000000085018723c */ /* 0x004fec0000041818 */
[C---:B------:R-:W-:Y:S06]  /*2020*/  HMMA.16816.F32.BF16 R56, R28.reuse, R52, R56 ;  /* 0x000000341c38723c */ /* 0x040fec0000041838 */
[----:B------:R-:W-:Y:S01]  /*2030*/  HMMA.16816.F32.BF16 R76, R28, R54, R76 ;  /* 0x000000361c4c723c */ /* 0x000fe2000004184c */
[----:B------:R-:W2:Y:S04]  /*2040*/  LDSM.16.M88.4 R28, [R199+0xe800] ;  /* 0x00e80000c71c783b */ /* 0x000ea80000000200 */
[----:B------:R-:W-:Y:S01]  /*2050*/  LDSM.16.M88.4 R52, [R206+0x8000] ;  /* 0x00800000ce34783b */ /* 0x000fe20000000200 */
[C---:B------:R-:W-:Y:S06]  /*2060*/  HMMA.16816.F32.BF16 R64, R16.reuse, R20, R64 ;  /* 0x000000141040723c */ /* 0x040fec0000041840 */
[C---:B------:R-:W-:Y:S01]  /*2070*/  HMMA.16816.F32.BF16 R60, R16.reuse, R22, R60 ;  /* 0x00000016103c723c */ /* 0x040fe2000004183c */
[----:B------:R-:W5:Y:S05]  /*2080*/  LDSM.16.M88.4 R20, [R205+0x10000] ;  /* 0x01000000cd14783b */ /* 0x000f6a0000000200 */
[C---:B----4-:R-:W-:Y:S06]  /*2090*/  HMMA.16816.F32.BF16 R44, R16.reuse, R12, R44 ;  /* 0x0000000c102c723c */ /* 0x050fec000004182c */
[----:B------:R-:W-:Y:S01]  /*20a0*/  HMMA.16816.F32.BF16 R40, R16, R14, R40 ;  /* 0x0000000e1028723c */ /* 0x000fe20000041828 */
[----:B------:R-:W4:Y:S05]  /*20b0*/  LDSM.16.M88.4 R12, [R199+0xf000] ;  /* 0x00f00000c70c783b */ /* 0x000f2a0000000200 */
[----:B------:R-:W-:Y:S01]  /*20c0*/  HMMA.16816.F32.BF16 R32, R80, R10, R32 ;  /* 0x0000000a5020723c */ /* 0x000fe20000041820 */
[----:B------:R-:W4:Y:S05]  /*20d0*/  LDSM.16.M88.4 R8, [R192+0x2800] ;  /* 0x00280000c008783b */ /* 0x000f2a0000000200 */
[----:B-1----:R-:W-:Y:S06]  /*20e0*/  HMMA.16816.F32.BF16 R24, R72, R36, R24 ;  /* 0x000000244818723c */ /* 0x002fec0000041818 */
[C---:B---3--:R-:W-:Y:S06]  /*20f0*/  HMMA.16816.F32.BF16 R56, R16.reuse, R48, R56 ;  /* 0x000000301038723c */ /* 0x048fec0000041838 */
[----:B------:R-:W-:Y:S01]  /*2100*/  HMMA.16816.F32.BF16 R76, R16, R50, R76 ;  /* 0x00000032104c723c */ /* 0x000fe2000004184c */
[----:B------:R-:W1:Y:S04]  /*2110*/  LDSM.16.M88.4 R16, [R204+0x8000] ;  /* 0x00800000cc10783b */ /* 0x000e680000000200 */
[----:B------:R-:W3:Y:S01]  /*2120*/  LDSM.16.M88.4 R48, [R205+0x10800] ;  /* 0x01080000cd30783b */ /* 0x000ee20000000200 */
[----:B--2---:R-:W-:Y:S06]  /*2130*/  HMMA.16816.F32.BF16 R44, R80, R28, R44 ;  /* 0x0000001c502c723c */ /* 0x004fec000004182c */
[----:B------:R-:W-:Y:S01]  /*2140*/  HMMA.16816.F32.BF16 R32, R72, R38, R32 ;  /* 0x000000264820723c */ /* 0x000fe20000041820 */
[----:B------:R-:W-:Y:S05]  /*2150*/  LDSM.16.M88.4 R36, [R203+0x4800] ;  /* 0x00480000cb24783b */ /* 0x000fea0000000200 */
[----:B-----5:R-:W-:Y:S06]  /*2160*/  HMMA.16816.F32.BF16 R24, R52, R20, R24 ;  /* 0x000000143418723c */ /* 0x020fec0000041818 */
[C---:B------:R-:W-:Y:S01]  /*2170*/  HMMA.16816.F32.BF16 R40, R80.reuse, R30, R40 ;  /* 0x0000001e5028723c */ /* 0x040fe20000041828 */
[----:B------:R-:W-:Y:S05]  /*2180*/  LDSM.16.M88.4 R28, [R199+0x10000] ;  /* 0x01000000c71c783b */ /* 0x000fea0000000200 */
[C---:B----4-:R-:W-:Y:S06]  /*2190*/  HMMA.16816.F32.BF16 R64, R80.reuse, R12, R64 ;  /* 0x0000000c5040723c */ /* 0x050fec0000041840 */
[----:B------:R-:W-:Y:S01]  /*21a0*/  HMMA.16816.F32.BF16 R60, R80, R14, R60 ;  /* 0x0000000e503c723c */ /* 0x000fe2000004183c */
[----:B------:R-:W2:Y:S05]  /*21b0*/  LDSM.16.M88.4 R12, [R202+0x8000] ;  /* 0x00800000ca0c783b */ /* 0x000eaa0000000200 */
[----:B------:R-:W-:Y:S06]  /*21c0*/  HMMA.16816.F32.BF16 R44, R72, R8, R44 ;  /* 0x00000008482c723c */ /* 0x000fec000004182c */
[----:B------:R-:W-:Y:S01]  /*21d0*/  HMMA.16816.F32.BF16 R32, R52, R22, R32 ;  /* 0x000000163420723c */ /* 0x000fe20000041820 */
[----:B------:R-:W-:Y:S05]  /*21e0*/  LDSM.16.M88.4 R20, [R192+0x4000] ;  /* 0x00400000c014783b */ /* 0x000fea0000000200 */
[----:B-1----:R-:W-:Y:S06]  /*21f0*/  HMMA.16816.F32.BF16 R24, R16, R84, R24 ;  /* 0x000000541018723c */ /* 0x002fec0000041818 */
[----:B------:R-:W-:Y:S01]  /*2200*/  HMMA.16816.F32.BF16 R40, R72, R10, R40 ;  /* 0x0000000a4828723c */ /* 0x000fe20000041828 */
[----:B------:R-:W1:Y:S05]  /*2210*/  LDSM.16.M88.4 R8, [R201+0x8000] ;  /* 0x00800000c908783b */ /* 0x000e6a0000000200 */
[----:B---3--:R-:W-:Y:S06]  /*2220*/  HMMA.16816.F32.BF16 R44, R52, R48, R44 ;  /* 0x00000030342c723c */ /* 0x008fec000004182c */
[----:B------:R-:W-:Y:S06]  /*2230*/  HMMA.16816.F32.BF16 R32, R16, R86, R32 ;  /* 0x000000561020723c */ /* 0x000fec0000041820 */
[----:B--2---:R-:W-:Y:S06]  /*2240*/  HMMA.16816.F32.BF16 R24, R12, R28, R24 ;  /* 0x0000001c0c18723c */ /* 0x004fec0000041818 */
[----:B------:R-:W-:Y:S01]  /*2250*/  HMMA.16816.F32.BF16 R84, R72, R68, R64 ;  /* 0x000000444854723c */ /* 0x000fe20000041840 */
[----:B------:R-:W2:Y:S05]  /*2260*/  LDSM.16.M88.4 R64, [R199+0x10800] ;  /* 0x01080000c740783b */ /* 0x000eaa0000000200 */
[----:B------:R-:W-:Y:S01]  /*2270*/  HMMA.16816.F32.BF16 R40, R52, R50, R40 ;  /* 0x000000323428723c */ /* 0x000fe20000041828 */
[----:B------:R-:W3:Y:S05]  /*2280*/  LDSM.16.M88.4 R48, [R205+0x11000] ;  /* 0x01100000cd30783b */ /* 0x000eea0000000200 */
[----:B------:R-:W-:Y:S06]  /*2290*/  HMMA.16816.F32.BF16 R44, R16, R36, R44 ;  /* 0x00000024102c723c */ /* 0x000fec000004182c */
[----:B------:R-:W-:Y:S01]  /*22a0*/  HMMA.16816.F32.BF16 R32, R12, R30, R32 ;  /* 0x0000001e0c20723c */ /* 0x000fe20000041820 */
[----:B------:R-:W4:Y:S05]  /*22b0*/  LDSM.16.M88.4 R28, [R192+0x3800] ;  /* 0x00380000c01c783b */ /* 0x000f2a0000000200 */
[----:B-1----:R-:W-:Y:S06]  /*22c0*/  HMMA.16816.F32.BF16 R24, R8, R20, R24 ;  /* 0x000000140818723c */ /* 0x002fec0000041818 */
[----:B------:R-:W-:Y:S01]  /*22d0*/  HMMA.16816.F32.BF16 R68, R72, R70, R60 ;  /* 0x000000464844723c */ /* 0x000fe2000004183c */
[----:B------:R-:W1:Y:S05]  /*22e0*/  LDSM.16.M88.4 R60, [R203+0x5000] ;  /* 0x00500000cb3c783b */ /* 0x000e6a0000000200 */
[C---:B------:R-:W-:Y:S06]  /*22f0*/  HMMA.16816.F32.BF16 R56, R80.reuse, R88, R56 ;  /* 0x000000585038723c */ /* 0x040fec0000041838 */
[----:B------:R-:W-:Y:S01]  /*2300*/  HMMA.16816.F32.BF16 R80, R80, R90, R76 ;  /* 0x0000005a5050723c */ /* 0x000fe2000004184c */
[----:B------:R-:W5:Y:S05]  /*2310*/  LDSM.16.M88.4 R76, [R192+0x4800] ;  /* 0x00480000c04c783b */ /* 0x000f6a0000000200 */
[----:B------:R-:W-:Y:S01]  /*2320*/  HMMA.16816.F32.BF16 R40, R16, R38, R40 ;  /* 0x000000261028723c */ /* 0x000fe20000041828 */
[----:B------:R-:W-:Y:S05]  /*2330*/  LDSM.16.M88.4 R36, [R199+0x11800] ;  /* 0x01180000c724783b */ /* 0x000fea0000000200 */
[----:B--2---:R-:W-:Y:S06]  /*2340*/  HMMA.16816.F32.BF16 R44, R12, R64, R44 ;  /* 0x000000400c2c723c */ /* 0x004fec000004182c */
[----:B---3--:R-:W-:Y:S01]  /*2350*/  HMMA.16816.F32.BF16 R84, R52, R48, R84 ;  /* 0x000000303454723c */ /* 0x008fe20000041854 */
[----:B------:R-:W-:Y:S01]  /*2360*/  FMUL.FTZ R64, R24, UR8 ;  /* 0x0000000818407c20 */ /* 0x000fe20008410000 */
[----:B------:R-:W-:-:S04]  /*2370*/  FMUL.FTZ R65, R27, UR8 ;  /* 0x000000081b417c20 */ /* 0x000fc80008410000 */
[----:B------:R-:W-:Y:S01]  /*2380*/  HMMA.16816.F32.BF16 R32, R8, R22, R32 ;  /* 0x000000160820723c */ /* 0x000fe20000041820 */
[----:B------:R-:W-:Y:S01]  /*2390*/  FMUL.FTZ R49, R25, UR8 ;  /* 0x0000000819317c20 */ /* 0x000fe20008410000 */
[----:B------:R-:W-:Y:S01]  /*23a0*/  FMUL.FTZ R48, R26, UR8 ;  /* 0x000000081a307c20 */ /* 0x000fe20008410000 */
[----:B------:R-:W-:Y:S01]  /*23b0*/  LDSM.16.M88.4 R20, [R199+0x11000] ;  /* 0x01100000c714783b */ /* 0x000fe20000000200 */
[----:B------:R-:W2:Y:S02]  /*23c0*/  MUFU.TANH R65, R65 ;  /* 0x0000004100417308 */ /* 0x000ea40000002400 */
[C---:B----4-:R-:W-:Y:S01]  /*23d0*/  HMMA.16816.F32.BF16 R56, R72.reuse, R28, R56 ;  /* 0x0000001c4838723c */ /* 0x050fe20000041838 */
[----:B------:R-:W3:Y:S05]  /*23e0*/  LDSM.16.M88.4 R24, [R205+0x11800] ;  /* 0x01180000cd18783b */ /* 0x000eea0000000200 */
[----:B------:R-:W-:Y:S01]  /*23f0*/  HMMA.16816.F32.BF16 R80, R72, R30, R80 ;  /* 0x0000001e4850723c */ /* 0x000fe20000041850 */
[----:B------:R-:W-:Y:S01]  /*2400*/  LDSM.16.M88.4 R28, [R192+0x5000] ;  /* 0x00500000c01c783b */ /* 0x000fe20000000200 */
[----:B------:R-:W-:Y:S04]  /*2410*/  MUFU.TANH R49, R49 ;  /* 0x0000003100317308 */ /* 0x000fe80000002400 */
[----:B------:R-:W-:Y:S04]  /*2420*/  HMMA.16816.F32.BF16 R40, R12, R66, R40 ;  /* 0x000000420c28723c */ /* 0x000fe80000041828 */
[----:B------:R-:W-:Y:S02]  /*2430*/  MUFU.TANH R64, R64 ;  /* 0x0000004000407308 */ /* 0x000fe40000002400 */
[----:B-1----:R-:W-:Y:S01]  /*2440*/  HMMA.16816.F32.BF16 R84, R16, R60, R84 ;  /* 0x0000003c1054723c */ /* 0x002fe20000041854 */
[----:B------:R-:W-:-:S05]  /*2450*/  FMUL.FTZ R66, R32, UR8 ;  /* 0x0000000820427c20 */ /* 0x000fca0008410000 */
[----:B------:R-:W-:Y:S01]  /*2460*/  HMMA.16816.F32.BF16 R68, R52, R50, R68 ;  /* 0x000000323444723c */ /* 0x000fe20000041844 */
[----:B------:R-:W-:Y:S01]  /*2470*/  FMUL.FTZ R60, R33, UR8 ;  /* 0x00000008213c7c20 */ /* 0x000fe20008410000 */
[----:B------:R-:W-:Y:S01]  /*2480*/  FMUL.FTZ R61, R34, UR8 ;  /* 0x00000008223d7c20 */ /* 0x000fe20008410000 */
[----:B------:R-:W1:Y:S03]  /*2490*/  MUFU.TANH R66, R66 ;  /* 0x0000004200427308 */ /* 0x000e660000002400 */
[C---:B-----5:R-:W-:Y:S01]  /*24a0*/  HMMA.16816.F32.BF16 R44, R8.reuse, R76, R44 ;  /* 0x0000004c082c723c */ /* 0x060fe2000004182c */
[----:B------:R-:W-:Y:S02]  /*24b0*/  FMUL.FTZ R50, R35, UR8 ;  /* 0x0000000823327c20 */ /* 0x000fe40008410000 */
[----:B------:R-:W4:Y:S02]  /*24c0*/  LDSM.16.M88.4 R32, [R203+0x5800] ;  /* 0x00580000cb20783b */ /* 0x000f240000000200 */
[----:B------:R-:W-:Y:S01]  /*24d0*/  MUFU.TANH R61, R61 ;  /* 0x0000003d003d7308 */ /* 0x000fe20000002400 */
[----:B------:R-:W-:Y:S06]  /*24e0*/  HMMA.16816.F32.BF16 R40, R8, R78, R40 ;  /* 0x0000004e0828723c */ /* 0x000fec0000041828 */
[C---:B---3--:R-:W-:Y:S01]  /*24f0*/  HMMA.16816.F32.BF16 R56, R52.reuse, R24, R56 ;  /* 0x000000183438723c */ /* 0x048fe20000041838 */
[----:B------:R-:W-:Y:S05]  /*2500*/  MUFU.TANH R50, R50 ;  /* 0x0000003200327308 */ /* 0x000fea0000002400 */
[----:B------:R-:W-:Y:S01]  /*2510*/  HMMA.16816.F32.BF16 R80, R52, R26, R80 ;  /* 0x0000001a3450723c */ /* 0x000fe20000041850 */
[----:B------:R-:W-:-:S02]  /*2520*/  LOP3.LUT R25, R3, 0xffffffe0, RZ, 0xc0, !PT ;  /* 0xffffffe003197812 */ /* 0x000fc400078ec0ff */
[----:B------:R-:W-:Y:S03]  /*2530*/  MUFU.TANH R60, R60 ;  /* 0x0000003c003c7308 */ /* 0x000fe60000002400 */
[----:B------:R-:W-:Y:S01]  /*2540*/  HMMA.16816.F32.BF16 R68, R16, R62, R68 ;  /* 0x0000003e1044723c */ /* 0x000fe20000041844 */
[----:B------:R-:W-:Y:S02]  /*2550*/  IMAD.IADD R0, R2, 0x1, -R25 ;  /* 0x0000000102007824 */ /* 0x000fe400078e0a19 */
[----:B------:R-:W-:Y:S01]  /*2560*/  FMUL.FTZ R44, R44, UR8 ;  /* 0x000000082c2c7c20 */ /* 0x000fe20008410000 */
[----:B------:R-:W-:Y:S02]  /*2570*/  IMAD.U32 R2, RZ, RZ, UR5 ;  /* 0x00000005ff027e24 */ /* 0x000fe4000f8e00ff */
[----:B------:R-:W-:Y:S01]  /*2580*/  FMUL.FTZ R24, R47, UR8 ;  /* 0x000000082f187c20 */ /* 0x000fe20008410000 */
[----:B------:R-:W-:Y:S01]  /*2590*/  MUFU.TANH R48, R48 ;  /* 0x0000003000307308 */ /* 0x000fe20000002400 */
[----:B------:R-:W-:Y:S01]  /*25a0*/  HMMA.16816.F32.BF16 R84, R12, R20, R84 ;  /* 0x000000140c54723c */ /* 0x000fe20000041854 */
[----:B------:R-:W-:Y:S01]  /*25b0*/  SHF.R.S32.HI R25, RZ, 0x1f, R0 ;  /* 0x0000001fff197819 */ /* 0x000fe20000011400 */
[----:B------:R-:W-:Y:S01]  /*25c0*/  FMUL.FTZ R26, R43, UR8 ;  /* 0x000000082b1a7c20 */ /* 0x000fe20008410000 */
[----:B------:R-:W-:Y:S01]  /*25d0*/  FMUL.FTZ R3, R40, UR8 ;  /* 0x0000000828037c20 */ /* 0x000fe20008410000 */
[----:B------:R-:W-:Y:S01]  /*25e0*/  FMUL.FTZ R42, R42, UR8 ;  /* 0x000000082a2a7c20 */ /* 0x000fe20008410000 */
[----:B------:R-:W-:Y:S01]  /*25f0*/  LEA.HI R27, R25, R0, RZ, 0x2 ;  /* 0x00000000191b7211 */ /* 0x000fe200078f10ff */
[----:B------:R-:W-:Y:S01]  /*2600*/  IMAD.U32 R0, RZ, RZ, UR26 ;  /* 0x0000001aff007e24 */ /* 0x000fe2000f8e00ff */
[----:B------:R-:W3:Y:S01]  /*2610*/  MUFU.TANH R44, R44 ;  /* 0x0000002c002c7308 */ /* 0x000ee20000002400 */
[----:B------:R-:W-:Y:S01]  /*2620*/  FMUL.FTZ R21, R46, UR8 ;  /* 0x000000082e157c20 */ /* 0x000fe20008410000 */
[----:B------:R-:W-:Y:S01]  /*2630*/  SHF.R.S32.HI R27, RZ, 0x2, R27 ;  /* 0x00000002ff1b7819 */ /* 0x000fe2000001141b */
[----:B------:R-:W-:Y:S01]  /*2640*/  FMUL.FTZ R20, R45, UR8 ;  /* 0x000000082d147c20 */ /* 0x000fe20008410000 */
[----:B------:R-:W-:Y:S01]  /*2650*/  FMUL.FTZ R41, R41, UR8 ;  /* 0x0000000829297c20 */ /* 0x000fe20008410000 */
[----:B----4-:R-:W-:Y:S01]  /*2660*/  HMMA.16816.F32.BF16 R56, R16, R32, R56 ;  /* 0x000000201038723c */ /* 0x010fe20000041838 */
[----:B------:R-:W-:-:S02]  /*2670*/  IADD3 R27, R6, 0x1, R27 ;  /* 0x00000001061b7810 */ /* 0x000fc40007ffe01b */
[----:B------:R-:W4:Y:S02]  /*2680*/  MUFU.TANH R26, R26 ;  /* 0x0000001a001a7308 */ /* 0x000f240000002400 */
[----:B------:R-:W-:Y:S01]  /*2690*/  IADD3 R27, R0, -UR17, R27 ;  /* 0x80000011001b7c10 */ /* 0x000fe2000fffe01b */
[----:B------:R-:W-:Y:S01]  /*26a0*/  HMMA.16816.F32.BF16 R80, R16, R34, R80 ;  /* 0x000000221050723c */ /* 0x000fe20000041850 */
[----:B------:R-:W5:Y:S01]  /*26b0*/  LDSM.16.M88.4 R16, [R192+0x5800] ;  /* 0x00580000c010783b */ /* 0x000f620000000200 */
[----:B------:R-:W-:-:S04]  /*26c0*/  DEPBAR.LE SB0, 0x0 ;  /* 0x000080000000791a */ /* 0x000fc80000000000 */
[----:B------:R-:W-:Y:S01]  /*26d0*/  HMMA.16816.F32.BF16 R68, R12, R22, R68 ;  /* 0x000000160c44723c */ /* 0x000fe20000041844 */
[----:B------:R-:W4:Y:S05]  /*26e0*/  MUFU.TANH R21, R21 ;  /* 0x0000001500157308 */ /* 0x000f2a0000002400 */
[----:B------:R-:W-:Y:S01]  /*26f0*/  HMMA.16816.F32.BF16 R84, R8, R28, R84 ;  /* 0x0000001c0854723c */ /* 0x000fe20000041854 */
[----:B------:R-:W-:Y:S02]  /*2700*/  IMAD R23, R2, 0x40, R133 ;  /* 0x0000004002177824 */ /* 0x000fe400078e0285 */
[----:B------:R-:W4:Y:S03]  /*2710*/  MUFU.TANH R20, R20 ;  /* 0x0000001400147308 */ /* 0x000f260000002400 */
[----:B------:R-:W-:Y:S01]  /*2720*/  HMMA.16816.F32.BF16 R56, R12, R36, R56 ;  /* 0x000000240c38723c */ /* 0x000fe20000041838 */
[----:B------:R-:W-:-:S02]  /*2730*/  VIADD R29, R27, UR24 ;  /* 0x000000181b1d7c36 */ /* 0x000fc40008000000 */
[----:B------:R-:W-:Y:S02]  /*2740*/  VIADD R27, R23, 0x1 ;  /* 0x00000001171b7836 */ /* 0x000fe40000000000 */
[----:B------:R-:W4:Y:S01]  /*2750*/  MUFU.TANH R24, R24 ;  /* 0x0000001800187308 */ /* 0x000f220000002400 */
[----:B------:R-:W-:Y:S01]  /*2760*/  HMMA.16816.F32.BF16 R80, R12, R38, R80 ;  /* 0x000000260c50723c */ /* 0x000fe20000041850 */
[C---:B------:R-:W-:Y:S02]  /*2770*/  VIMNMX R2, R29.reuse, UR26, PT ;  /* 0x0000001a1d027c48 */ /* 0x040fe4000bfe0100 */
[----:B------:R-:W-:Y:S01]  /*2780*/  VIADDMNMX R0, R29, 0x8, R0, PT ;  /* 0x000000081d007846 */ /* 0x000fe20003800100 */
[----:B------:R-:W-:Y:S01]  /*2790*/  VIADD R29, R23, 0x10 ;  /* 0x00000010171d7836 */ /* 0x000fe20000000000 */
[C---:B------:R-:W-:Y:S01]  /*27a0*/  ISETP.GE.AND P6, PT, R27.reuse, R2, PT ;  /* 0x000000021b00720c */ /* 0x040fe20003fc6270 */
[----:B------:R-:W-:Y:S01]  /*27b0*/  HMMA.16816.F32.BF16 R68, R8, R30, R68 ;  /* 0x0000001e0844723c */ /* 0x000fe20000041844 */
[----:B------:R-:W-:Y:S01]  /*27c0*/  ISETP.GE.AND P2, PT, R27, R0, PT ;  /* 0x000000001b00720c */ /* 0x000fe20003f46270 */
[----:B------:R-:W-:Y:S01]  /*27d0*/  VIADD R27, R23, 0x8 ;  /* 0x00000008171b7836 */ /* 0x000fe20000000000 */
[----:B------:R-:W4:Y:S01]  /*27e0*/  MUFU.TANH R3, R3 ;  /* 0x0000000300037308 */ /* 0x000f220000002400 */
[----:B------:R-:W-:Y:S01]  /*27f0*/  ISETP.GE.AND P5, PT, R29, R2, PT ;  /* 0x000000021d00720c */ /* 0x000fe20003fa6270 */
[----:B------:R-:W-:-:S02]  /*2800*/  VIADD R15, R23, 0x19 ;  /* 0x00000019170f7836 */ /* 0x000fc40000000000 */
[----:B------:R-:W-:Y:S01]  /*2810*/  FMUL.FTZ R84, R84, UR8 ;  /* 0x0000000854547c20 */ /* 0x000fe20008410000 */
[----:B------:R-:W-:Y:S01]  /*2820*/  FMUL.FTZ R86, R86, UR8 ;  /* 0x0000000856567c20 */ /* 0x000fe20008410000 */
[----:B------:R-:W-:Y:S01]  /*2830*/  FMUL.FTZ R85, R85, UR8 ;  /* 0x0000000855557c20 */ /* 0x000fe20008410000 */
[----:B------:R-:W-:Y:S01]  /*2840*/  VIADD R31, R23, 0x9 ;  /* 0x00000009171f7836 */ /* 0x000fe20000000000 */
[C---:B------:R-:W-:Y:S01]  /*2850*/  ISETP.GE.AND P1, PT, R27.reuse, R2, PT ;  /* 0x000000021b00720c */ /* 0x040fe20003f26270 */
[----:B------:R-:W4:Y:S01]  /*2860*/  MUFU.TANH R160, R84 ;  /* 0x0000005400a07308 */ /* 0x000f220000002400 */
[-C--:B------:R-:W-:Y:S01]  /*2870*/  ISETP.GE.AND P4, PT, R27, R0.reuse, PT ;  /* 0x000000001b00720c */ /* 0x080fe20003f86270 */
[----:B------:R-:W-:Y:S01]  /*2880*/  VIADD R27, R23, 0x11 ;  /* 0x00000011171b7836 */ /* 0x000fe20000000000 */
[C---:B-----5:R-:W-:Y:S01]  /*2890*/  HMMA.16816.F32.BF16 R56, R8.reuse, R16, R56 ;  /* 0x000000100838723c */ /* 0x060fe20000041838 */
[----:B------:R-:W-:Y:S01]  /*28a0*/  ISETP.GE.AND P3, PT, R31, R0, PT ;  /* 0x000000001f00720c */ /* 0x000fe20003f66270 */
[----:B------:R-:W-:Y:S01]  /*28b0*/  VIADD R13, R23, 0x20 ;  /* 0x00000020170d7836 */ /* 0x000fe20000000000 */
[----:B--2---:R-:W-:Y:S01]  /*28c0*/  FSEL R65, R65, -INF , !P2 ;  /* 0xff80000041417808 */ /* 0x004fe20005000000 */
[----:B------:R-:W-:Y:S01]  /*28d0*/  FMUL.FTZ R87, R87, UR8 ;  /* 0x0000000857577c20 */ /* 0x000fe20008410000 */
[----:B------:R-:W2:Y:S01]  /*28e0*/  MUFU.TANH R181, R86 ;  /* 0x0000005600b57308 */ /* 0x000ea20000002400 */
[----:B-1----:R-:W-:Y:S01]  /*28f0*/  FSEL R66, R66, -INF , !P1 ;  /* 0xff80000042427808 */ /* 0x002fe20004800000 */
[----:B------:R-:W-:Y:S01]  /*2900*/  HMMA.16816.F32.BF16 R80, R8, R18, R80 ;  /* 0x000000120850723c */ /* 0x000fe20000041850 */
[----:B---3--:R-:W-:-:S02]  /*2910*/  FSEL R16, R44, -INF , !P5 ;  /* 0xff8000002c107808 */ /* 0x008fc40006800000 */
[----:B------:R-:W-:Y:S01]  /*2920*/  FSEL R22, R49, -INF , !P6 ;  /* 0xff80000031167808 */ /* 0x000fe20007000000 */
[----:B------:R-:W-:Y:S01]  /*2930*/  FMUL.FTZ R68, R68, UR8 ;  /* 0x0000000844447c20 */ /* 0x000fe20008410000 */
[C---:B------:R-:W-:Y:S01]  /*2940*/  ISETP.GE.AND P2, PT, R27.reuse, R2, PT ;  /* 0x000000021b00720c */ /* 0x040fe20003f46270 */
[----:B------:R-:W1:Y:S01]  /*2950*/  MUFU.TANH R162, R85 ;  /* 0x0000005500a27308 */ /* 0x000e620000002400 */
[-C--:B------:R-:W-:Y:S01]  /*2960*/  ISETP.GE.AND P1, PT, R27, R0.reuse, PT ;  /* 0x000000001b00720c */ /* 0x080fe20003f26270 */
[----:B------:R-:W-:Y:S01]  /*2970*/  VIADD R27, R23, 0x18 ;  /* 0x00000018171b7836 */ /* 0x000fe20000000000 */
[-C--:B------:R-:W-:Y:S01]  /*2980*/  ISETP.GE.AND P5, PT, R15, R0.reuse, PT ;  /* 0x000000000f00720c */ /* 0x080fe20003fa6270 */
[----:B------:R-:W-:Y:S01]  /*2990*/  VIADD R11, R23, 0x29 ;  /* 0x00000029170b7836 */ /* 0x000fe20000000000 */
[----:B------:R-:W-:Y:S01]  /*29a0*/  ISETP.GE.AND P6, PT, R29, R0, PT ;  /* 0x000000001d00720c */ /* 0x000fe20003fc6270 */
[----:B------:R-:W-:Y:S01]  /*29b0*/  FMUL.FTZ R69, R69, UR8 ;  /* 0x0000000845457c20 */ /* 0x000fe20008410000 */
[----:B------:R-:W-:Y:S01]  /*29c0*/  FSEL R17, R50, -INF , !P3 ;  /* 0xff80000032117808 */ /* 0x000fe20005800000 */
[----:B------:R-:W3:Y:S01]  /*29d0*/  MUFU.TANH R6, R42 ;  /* 0x0000002a00067308 */ /* 0x000ee20000002400 */
[-C--:B------:R-:W-:Y:S01]  /*29e0*/  ISETP.GE.AND P3, PT, R15, R2.reuse, PT ;  /* 0x000000020f00720c */ /* 0x080fe20003f66270 */
[----:B------:R-:W-:Y:S01]  /*29f0*/  FMUL.FTZ R70, R70, UR8 ;  /* 0x0000000846467c20 */ /* 0x000fe20008410000 */
[----:B----4-:R-:W-:Y:S01]  /*2a00*/  FSEL R9, R26, -INF , !P5 ;  /* 0xff8000001a097808 */ /* 0x010fe20006800000 */
[----:B------:R-:W-:Y:S01]  /*2a10*/  FMUL.FTZ R56, R56, UR8 ;  /* 0x0000000838387c20 */ /* 0x000fe20008410000 */
[----:B------:R-:W-:Y:S01]  /*2a20*/  FSEL R61, R61, -INF , !P4 ;  /* 0xff8000003d3d7808 */ /* 0x000fe20006000000 */
[----:B------:R-:W-:Y:S01]  /*2a30*/  FMUL.FTZ R57, R57, UR8 ;  /* 0x0000000839397c20 */ /* 0x000fe20008410000 */
[----:B------:R-:W-:Y:S01]  /*2a40*/  FSEL R15, R21, -INF , !P6 ;  /* 0xff800000150f7808 */ /* 0x000fe20007000000 */
[C---:B------:R-:W-:Y:S01]  /*2a50*/  VIADD R21, R23.reuse, 0x21 ;  /* 0x0000002117157836 */ /* 0x040fe20000000000 */
[-C--:B------:R-:W-:Y:S01]  /*2a60*/  ISETP.GE.AND P5, PT, R23, R2.reuse, PT ;  /* 0x000000021700720c */ /* 0x080fe20003fa6270 */
[----:B------:R-:W4:Y:S01]  /*2a70*/  MUFU.TANH R146, R68 ;  /* 0x0000004400927308 */ /* 0x000f220000002400 */
[-C--:B------:R-:W-:Y:S01]  /*2a80*/  ISETP.GE.AND P4, PT, R27, R2.reuse, PT ;  /* 0x000000021b00720c */ /* 0x080fe20003f86270 */
[----:B------:R-:W-:Y:S01]  /*2a90*/  FMUL.FTZ R80, R80, UR8 ;  /* 0x0000000850507c20 */ /* 0x000fe20008410000 */
[----:B------:R-:W-:Y:S01]  /*2aa0*/  FSEL R14, R20, -INF , !P2 ;  /* 0xff800000140e7808 */ /* 0x000fe20005000000 */
[----:B------:R-:W-:Y:S01]  /*2ab0*/  FMUL.FTZ R81, R81, UR8 ;  /* 0x0000000851517c20 */ /* 0x000fe20008410000 */
[----:B------:R-:W-:Y:S01]  /*2ac0*/  ISETP.GE.AND P6, PT, R13, R2, PT ;  /* 0x000000020d00720c */ /* 0x000fe20003fc6270 */
[----:B------:R-:W-:Y:S01]  /*2ad0*/  VIADD R19, R23, 0x31 ;  /* 0x0000003117137836 */ /* 0x000fe20000000000 */
[----:B------:R-:W-:Y:S01]  /*2ae0*/  ISETP.GE.AND P2, PT, R13, R0, PT ;  /* 0x000000000d00720c */ /* 0x000fe20003f46270 */
[----:B------:R-:W5:Y:S01]  /*2af0*/  MUFU.TANH R25, R41 ;  /* 0x0000002900197308 */ /* 0x000f620000002400 */
[----:B------:R-:W-:Y:S01]  /*2b00*/  FSEL R64, R64, -INF , !P5 ;  /* 0xff80000040407808 */ /* 0x000fe20006800000 */
[----:B------:R-:W-:Y:S01]  /*2b10*/  FMUL.FTZ R71, R71, UR8 ;  /* 0x0000000847477c20 */ /* 0x000fe20008410000 */
[----:B------:R-:W-:Y:S01]  /*2b20*/  FSEL R13, R24, -INF , !P1 ;  /* 0xff800000180d7808 */ /* 0x000fe20004800000 */
[----:B------:R-:W-:Y:S01]  /*2b30*/  FMUL.FTZ R58, R58, UR8 ;  /* 0x000000083a3a7c20 */ /* 0x000fe20008410000 */
[----:B------:R-:W-:Y:S01]  /*2b40*/  FSEL R12, R3, -INF , !P4 ;  /* 0xff800000030c7808 */ /* 0x000fe20006000000 */
[----:B------:R-:W-:Y:S01]  /*2b50*/  VIADD R3, R23, 0x30 ;  /* 0x0000003017037836 */ /* 0x000fe20000000000 */
[-C--:B------:R-:W-:Y:S01]  /*2b60*/  ISETP.GE.AND P1, PT, R21, R2.reuse, PT ;  /* 0x000000021500720c */ /* 0x080fe20003f26270 */
[----:B------:R-:W5:Y:S01]  /*2b70*/  MUFU.TANH R144, R69 ;  /* 0x0000004500907308 */ /* 0x000f620000002400 */
[----:B------:R-:W-:Y:S01]  /*2b80*/  FSEL R160, R160, -INF , !P6 ;  /* 0xff800000a0a07808 */ /* 0x000fe20007000000 */
[----:B------:R-:W-:Y:S01]  /*2b90*/  FMUL.FTZ R59, R59, UR8 ;  /* 0x000000083b3b7c20 */ /* 0x000fe20008410000 */
[----:B--2---:R-:W-:Y:S01]  /*2ba0*/  FSEL R181, R181, -INF , !P2 ;  /* 0xff800000b5b57808 */ /* 0x004fe20005000000 */
[----:B------:R-:W-:Y:S01]  /*2bb0*/  FMUL.FTZ R82, R82, UR8 ;  /* 0x0000000852527c20 */ /* 0x000fe20008410000 */
[-C--:B------:R-:W-:Y:S01]  /*2bc0*/  ISETP.GE.AND P0, PT, R31, R2.reuse, PT ;  /* 0x000000021f00720c */ /* 0x080fe20003f06270 */
[----:B------:R-:W-:Y:S01]  /*2bd0*/  FMUL.FTZ R83, R83, UR8 ;  /* 0x0000000853537c20 */ /* 0x000fe20008410000 */
[C---:B------:R-:W-:Y:S01]  /*2be0*/  ISETP.GE.AND P6, PT, R11.reuse, R2, PT ;  /* 0x000000020b00720c */ /* 0x040fe20003fc6270 */
[----:B------:R-:W2:Y:S01]  /*2bf0*/  MUFU.TANH R176, R56 ;  /* 0x0000003800b07308 */ /* 0x000ea20000002400 */
[----:B------:R-:W-:-:S02]  /*2c00*/  ISETP.GE.AND P2, PT, R11, R0, PT ;  /* 0x000000000b00720c */ /* 0x000fc40003f46270 */
[----:B------:R-:W-:Y:S02]  /*2c10*/  FMNMX.FTZ R11, R64, R22, !PT ;  /* 0x00000016400b7209 */ /* 0x000fe40007810000 */
[----:B-1----:R-:W-:Y:S02]  /*2c20*/  FSEL R162, R162, -INF , !P1 ;  /* 0xff800000a2a27808 */ /* 0x002fe40004800000 */
[----:B------:R-:W-:Y:S01]  /*2c30*/  FSEL R60, R60, -INF , !P0 ;  /* 0xff8000003c3c7808 */ /* 0x000fe20004000000 */
[----:B------:R-:W1:Y:S01]  /*2c40*/  MUFU.TANH R174, R57 ;  /* 0x0000003900ae7308 */ /* 0x000e620000002400 */
[C---:B------:R-:W-:Y:S02]  /*2c50*/  ISETP.GE.AND P5, PT, R3.reuse, R2, PT ;  /* 0x000000020300720c */ /* 0x040fe40003fa6270 */
[-C--:B------:R-:W-:Y:S02]  /*2c60*/  ISETP.GE.AND P1, PT, R3, R0.reuse, PT ;  /* 0x000000000300720c */ /* 0x080fe40003f26270 */
[-C--:B------:R-:W-:Y:S01]  /*2c70*/  ISETP.GE.AND P0, PT, R27, R0.reuse, PT ;  /* 0x000000001b00720c */ /* 0x080fe20003f06270 */
[----:B------:R-:W-:Y:S01]  /*2c80*/  VIADD R27, R23, 0x28 ;  /* 0x00000028171b7836 */ /* 0x000fe20000000000 */
[----:B------:R-:W-:Y:S01]  /*2c90*/  FMNMX.FTZ R3, R66, R11, !PT ;  /* 0x0000000b42037209 */ /* 0x000fe20007810000 */
[----:B------:R-:W1:Y:S01]  /*2ca0*/  MUFU.TANH R172, R80 ;  /* 0x0000005000ac7308 */ /* 0x000e620000002400 */
[----:B------:R-:W-:-:S02]  /*2cb0*/  ISETP.GE.AND P4, PT, R21, R0, PT ;  /* 0x000000001500720c */ /* 0x000fc40003f86270 */
[----:B------:R-:W-:Y:S02]  /*2cc0*/  FMNMX.FTZ R3, R60, R3, !PT ;  /* 0x000000033c037209 */ /* 0x000fe40007810000 */
[----:B---3--:R-:W-:Y:S02]  /*2cd0*/  FSEL R21, R6, -INF , !P0 ;  /* 0xff80000006157808 */ /* 0x008fe40004000000 */
[----:B------:R-:W-:Y:S01]  /*2ce0*/  ISETP.GE.AND P0, PT, R27, R2, PT ;  /* 0x000000021b00720c */ /* 0x000fe20003f06270 */
[----:B------:R-:W3:Y:S01]  /*2cf0*/  MUFU.TANH R165, R87 ;  /* 0x0000005700a57308 */ /* 0x000ee20000002400 */
[----:B------:R-:W-:Y:S02]  /*2d00*/  FMNMX.FTZ R3, R16, R3, !PT ;  /* 0x0000000310037209 */ /* 0x000fe40007810000 */
[----:B----4-:R-:W-:Y:S02]  /*2d10*/  FSEL R146, R146, -INF , !P0 ;  /* 0xff80000092927808 */ /* 0x010fe40004000000 */
[----:B------:R-:W-:-:S02]  /*2d20*/  ISETP.GE.AND P0, PT, R23, R0, PT ;  /* 0x000000001700720c */ /* 0x000fc40003f06270 */
[----:B------:R-:W-:Y:S01]  /*2d30*/  FMNMX.FTZ R3, R14, R3, !PT ;  /* 0x000000030e037209 */ /* 0x000fe20007810000 */
[----:B------:R-:W4:Y:S01]  /*2d40*/  MUFU.TANH R170, R81 ;  /* 0x0000005100aa7308 */ /* 0x000f220000002400 */
[----:B-----5:R-:W-:Y:S02]  /*2d50*/  FSEL R6, R25, -INF , !P3 ;  /* 0xff80000019067808 */ /* 0x020fe40005800000 */
[----:B------:R-:W-:Y:S02]  /*2d60*/  FSEL R11, R48, -INF , !P0 ;  /* 0xff800000300b7808 */ /* 0x000fe40004000000 */
[----:B------:R-:W-:Y:S01]  /*2d70*/  FMNMX.FTZ R25, R12, R3, !PT ;  /* 0x000000030c197209 */ /* 0x000fe20007810000 */
[----:B------:R-:W-:Y:S01]  /*2d80*/  VIADD R3, R23, 0x38 ;  /* 0x0000003817037836 */ /* 0x000fe20000000000 */
[----:B------:R-:W-:Y:S01]  /*2d90*/  FMNMX.FTZ R8, R11, R65, !PT ;  /* 0x000000410b087209 */ /* 0x000fe20007810000 */
[----:B------:R-:W5:Y:S01]  /*2da0*/  MUFU.TANH R179, R70 ;  /* 0x0000004600b37308 */ /* 0x000f620000002400 */
[----:B------:R-:W-:Y:S01]  /*2db0*/  FMNMX.FTZ R25, R6, R25, !PT ;  /* 0x0000001906197209 */ /* 0x000fe20007810000 */
[----:B------:R-:W-:Y:S01]  /*2dc0*/  VIADD R23, R23, 0x39 ;  /* 0x0000003917177836 */ /* 0x000fe20000000000 */
[----:B------:R-:W-:-:S02]  /*2dd0*/  FMNMX.FTZ R8, R61, R8, !PT ;  /* 0x000000083d087209 */ /* 0x000fc40007810000 */
[----:B------:R-:W-:Y:S02]  /*2de0*/  FMNMX.FTZ R25, R160, R25, !PT ;  /* 0x00000019a0197209 */ /* 0x000fe40007810000 */
[----:B------:R-:W-:Y:S01]  /*2df0*/  FMNMX.FTZ R8, R17, R8, !PT ;  /* 0x0000000811087209 */ /* 0x000fe20007810000 */
[----:B------:R1:W1:Y:S01]  /*2e00*/  MUFU.TANH R169, R71 ;  /* 0x0000004700a97308 */ /* 0x0002620000002400 */
[----:B------:R-:W-:Y:S02]  /*2e10*/  FMNMX.FTZ R25, R162, R25, !PT ;  /* 0x00000019a2197209 */ /* 0x000fe40007810000 */
[----:B------:R-:W-:Y:S02]  /*2e20*/  FMNMX.FTZ R8, R15, R8, !PT ;  /* 0x000000080f087209 */ /* 0x000fe40007810000 */
[----:B------:R-:W-:Y:S02]  /*2e30*/  FSEL R144, R144, -INF , !P6 ;  /* 0xff80000090907808 */ /* 0x000fe40007000000 */
[----:B------:R-:W-:Y:S01]  /*2e40*/  FMNMX.FTZ R25, R146, R25, !PT ;  /* 0x0000001992197209 */ /* 0x000fe20007810000 */
[----:B------:R3:W3:Y:S01]  /*2e50*/  MUFU.TANH R175, R58 ;  /* 0x0000003a00af7308 */ /* 0x0006e20000002400 */
[----:B------:R-:W-:-:S02]  /*2e60*/  FMNMX.FTZ R8, R13, R8, !PT ;  /* 0x000000080d087209 */ /* 0x000fc40007810000 */
[----:B------:R-:W-:Y:S02]  /*2e70*/  ISETP.GE.AND P6, PT, R19, R2, PT ;  /* 0x000000021300720c */ /* 0x000fe40003fc6270 */
[----:B--2---:R-:W-:Y:S02]  /*2e80*/  FSEL R176, R176, -INF , !P5 ;  /* 0xff800000b0b07808 */ /* 0x004fe40006800000 */
[----:B------:R-:W-:Y:S01]  /*2e90*/  FMNMX.FTZ R25, R144, R25, !PT ;  /* 0x0000001990197209 */ /* 0x000fe20007810000 */
[----:B------:R2:W2:Y:S01]  /*2ea0*/  MUFU.TANH R173, R59 ;  /* 0x0000003b00ad7308 */ /* 0x0004a20000002400 */
[----:B------:R-:W-:Y:S02]  /*2eb0*/  PLOP3.LUT P0, PT, PT, PT, UP0, 0x80, 0x0 ;  /* 0x000000000000781c */ /* 0x000fe40003f0f008 */
[----:B------:R-:W-:Y:S01]  /*2ec0*/  FMNMX.FTZ R8, R21, R8, !PT ;  /* 0x0000000815087209 */ /* 0x000fe20007810000 */
[----:B------:R-:W-:Y:S01]  /*2ed0*/  BAR.SYNC.DEFER_BLOCKING 0x0 ;  /* 0x0000000000007b1d */ /* 0x000fe20000010000 */
[----:B------:R-:W-:-:S02]  /*2ee0*/  ISETP.GE.AND P5, PT, R3, R2, PT ;  /* 0x000000020300720c */ /* 0x000fc40003fa6270 */
[----:B-1----:R-:W-:Y:S02]  /*2ef0*/  FSEL R174, R174, -INF , !P6 ;  /* 0xff800000aeae7808 */ /* 0x002fe40007000000 */
[----:B------:R-:W-:Y:S01]  /*2f00*/  FMNMX.FTZ R25, R176, R25, !PT ;  /* 0x00000019b0197209 */ /* 0x000fe20007810000 */
[----:B------:R1:W1:Y:S01]  /*2f10*/  MUFU.TANH R171, R82 ;  /* 0x0000005200ab7308 */ /* 0x0002620000002400 */
[----:B------:R-:W-:Y:S02]  /*2f20*/  FMNMX.FTZ R8, R9, R8, !PT ;  /* 0x0000000809087209 */ /* 0x000fe40007810000 */
[----:B------:R-:W-:Y:S02]  /*2f30*/  ISETP.GE.AND P6, PT, R23, R2, PT ;  /* 0x000000021700720c */ /* 0x000fe40003fc6270 */
[----:B------:R-:W-:Y:S02]  /*2f40*/  FSEL R172, R172, -INF , !P5 ;  /* 0xff800000acac7808 */ /* 0x000fe40006800000 */
[----:B------:R-:W-:-:S02]  /*2f50*/  FMNMX.FTZ R25, R174, R25, !PT ;  /* 0x00000019ae197209 */ /* 0x000fc40007810000 */
[----:B---3--:R-:W-:Y:S02]  /*2f60*/  FSEL R165, R165, -INF , !P4 ;  /* 0xff800000a5a57808 */ /* 0x008fe40006000000 */
[----:B------:R-:W-:Y:S02]  /*2f70*/  FMNMX.FTZ R8, R181, R8, !PT ;  /* 0x00000008b5087209 */ /* 0x000fe40007810000 */
[----:B------:R-:W-:Y:S02]  /*2f80*/  ISETP.GE.AND P3, PT, R27, R0, PT ;  /* 0x000000001b00720c */ /* 0x000fe40003f66270 */
[----:B----4-:R-:W-:Y:S02]  /*2f90*/  FSEL R170, R170, -INF , !P6 ;  /* 0xff800000aaaa7808 */ /* 0x010fe40007000000 */
[----:B------:R-:W-:Y:S02]  /*2fa0*/  FMNMX.FTZ R25, R172, R25, !PT ;  /* 0x00000019ac197209 */ /* 0x000fe40007810000 */
[----:B------:R-:W-:-:S02]  /*2fb0*/  FMNMX.FTZ R10, R165, R8, !PT ;  /* 0x00000008a50a7209 */ /* 0x000fc40007810000 */
[----:B-----5:R-:W-:Y:S02]  /*2fc0*/  FSEL R179, R179, -INF , !P3 ;  /* 0xff800000b3b37808 */ /* 0x020fe40005800000 */
[----:B------:R-:W-:Y:S01]  /*2fd0*/  FMNMX.FTZ R8, R170, R25, !PT ;  /* 0x00000019aa087209 */ /* 0x000fe20007810000 */
[----:B-12---:R-:W-:Y:S06]  /*2fe0*/  @!P0 BRA `(.L_x_44) ;  /* 0x0000000000608947 */ /* 0x006fec0003800000 */
        /* <DEDUP_REMOVED lines=24> */
.L_x_44:
[----:B------:R-:W2:Y:S01]  /*3170*/  MUFU.TANH R83, R83 ;  /* 0x0000005300537308 */ /* 0x000ea20000002400 */
[----:B------:R-:W-:Y:S01]  /*3180*/  FSEL R169, R169, -INF , !P2 ;  /* 0xff800000a9a97808 */ /* 0x000fe20005000000 */
[----:B-1----:R-:W1:Y:S01]  /*3190*/  SHFL.BFLY PT, R25, R8, 0x2, 0x1f ;  /* 0x0c401f0008197f89 */ /* 0x002e6200000e0000 */
[----:B------:R-:W-:Y:S01]  /*31a0*/  FMNMX.FTZ R10, R179, R10, !PT ;  /* 0x0000000ab30a7209 */ /* 0x000fe20007810000 */
[----:B------:R-:W-:Y:S01]  /*31b0*/  ULDC UR9, c[0x0][0x2ec] ;  /* 0x0000bb0000097ab9 */ /* 0x000fe20000000800 */
[----:B------:R-:W-:Y:S01]  /*31c0*/  ISETP.GE.AND P2, PT, R19, R0, PT ;  /* 0x000000001300720c */ /* 0x000fe20003f46270 */
[----:B------:R-:W-:Y:S01]  /*31d0*/  UMOV UR23, UR5 ;  /* 0x0000000500177c82 */ /* 0x000fe20008000000 */
[----:B------:R-:W-:Y:S02]  /*31e0*/  FSEL R175, R175, -INF , !P1 ;  /* 0xff800000afaf7808 */ /* 0x000fe40004800000 */
[----:B------:R-:W-:Y:S02]  /*31f0*/  FMNMX.FTZ R10, R169, R10, !PT ;  /* 0x0000000aa90a7209 */ /* 0x000fe40007810000 */
[----:B------:R-:W-:-:S02]  /*3200*/  ISETP.GE.AND P1, PT, R3, R0, PT ;  /* 0x000000000300720c */ /* 0x000fc40003f26270 */
[----:B------:R-:W-:Y:S02]  /*3210*/  FSEL R173, R173, -INF , !P2 ;  /* 0xff800000adad7808 */ /* 0x000fe40005000000 */
[----:B------:R-:W-:Y:S02]  /*3220*/  FMNMX.FTZ R10, R175, R10, !PT ;  /* 0x0000000aaf0a7209 */ /* 0x000fe40007810000 */
[----:B------:R-:W-:Y:S02]  /*3230*/  ISETP.GE.AND P2, PT, R23, R0, PT ;  /* 0x000000001700720c */ /* 0x000fe40003f46270 */
[----:B------:R-:W-:Y:S02]  /*3240*/  FSEL R171, R171, -INF , !P1 ;  /* 0xff800000abab7808 */ /* 0x000fe40004800000 */
[----:B------:R-:W-:Y:S02]  /*3250*/  FMNMX.FTZ R10, R173, R10, !PT ;  /* 0x0000000aad0a7209 */ /* 0x000fe40007810000 */
[----:B--2---:R-:W-:-:S02]  /*3260*/  FSEL R167, R83, -INF , !P2 ;  /* 0xff80000053a77808 */ /* 0x004fc40005000000 */
[----:B------:R-:W-:Y:S02]  /*3270*/  FMNMX.FTZ R10, R171, R10, !PT ;  /* 0x0000000aab0a7209 */ /* 0x000fe40007810000 */
[----:B-1----:R-:W-:Y:S02]  /*3280*/  FMNMX.FTZ R25, R8, R25, !PT ;  /* 0x0000001908197209 */ /* 0x002fe40007810000 */
[----:B------:R-:W-:Y:S02]  /*3290*/  FMNMX.FTZ R10, R167, R10, !PT ;  /* 0x0000000aa70a7209 */ /* 0x000fe40007810000 */
[----:B------:R-:W-:Y:S01]  /*32a0*/  IADD3 R200, R93, R4, RZ ;  /* 0x000000045dc87210 */ /* 0x000fe20007ffe0ff */
[----:B------:R-:W1:Y:S01]  /*32b0*/  SHFL.BFLY PT, R132, R25, 0x1, 0x1f ;  /* 0x0c201f0019847f89 */ /* 0x000e6200000e0000 */
[C---:B------:R-:W-:Y:S02]  /*32c0*/  IADD3 R195, R203.reuse, 0x800, RZ ;  /* 0x00000800cbc37810 */ /* 0x040fe40007ffe0ff */
[----:B------:R-:W-:Y:S01]  /*32d0*/  LEA R200, R200, UR4, 0x1 ;  /* 0x00000004c8c87c11 */ /* 0x000fe2000f8e08ff */
[----:B------:R-:W2:Y:S01]  /*32e0*/  SHFL.BFLY PT, R3, R10, 0x2, 0x1f ;  /* 0x0c401f000a037f89 */ /* 0x000ea200000e0000 */
[----:B------:R-:W-:-:S02]  /*32f0*/  IADD3 R194, R203, 0x1000, RZ ;  /* 0x00001000cbc27810 */ /* 0x000fc40007ffe0ff */
[-C--:B------:R-:W-:Y:S01]  /*3300*/  LEA R198, R7, R200.reuse, 0x1 ;  /* 0x000000c807c67211 */ /* 0x080fe200078e08ff */
[----:B------:R-:W-:Y:S01]  /*3310*/  LDSM.16.MT88.4 R124, [R200+0x12000] ;  /* 0x01200000c87c783b */ /* 0x000fe20000004200 */
[C---:B------:R-:W-:Y:S02]  /*3320*/  LEA R197, R5.reuse, R200, 0x1 ;  /* 0x000000c805c57211 */ /* 0x040fe400078e08ff */
[----:B------:R-:W-:Y:S01]  /*3330*/  LEA R196, R5, R198, 0x1 ;  /* 0x000000c605c47211 */ /* 0x000fe200078e08ff */
        /* <DEDUP_REMOVED lines=8> */
[----:B------:R-:W-:Y:S01]  /*33c0*/  IADD3 R187, R203, 0x4000, RZ ;  /* 0x00004000cbbb7810 */ /* 0x000fe20007ffe0ff */
[----:B------:R-:W-:Y:S01]  /*33d0*/  LDSM.16.MT88.4 R40, [R200+0x14000] ;  /* 0x01400000c828783b */ /* 0x000fe20000004200 */
[----:B-1----:R-:W-:Y:S02]  /*33e0*/  FMNMX.FTZ R132, R25, R132, !PT ;  /* 0x0000008419847209 */ /* 0x002fe40007810000 */
[C---:B------:R-:W-:Y:S01]  /*33f0*/  IADD3 R186, R203.reuse, 0x4800, RZ ;  /* 0x00004800cbba7810 */ /* 0x040fe20007ffe0ff */
[----:B------:R-:W-:Y:S01]  /*3400*/  LDSM.16.MT88.4 R48, [R198+0x14000] ;  /* 0x01400000c630783b */ /* 0x000fe20000004200 */
[----:B--2---:R-:W-:Y:S01]  /*3410*/  FMNMX.FTZ R8, R10, R3, !PT ;  /* 0x000000030a087209 */ /* 0x004fe20007810000 */
[C---:B------:R-:W-:Y:S01]  /*3420*/  FMUL.FTZ R177, R132.reuse, UR9 ;  /* 0x0000000984b17c20 */ /* 0x040fe20008410000 */
[----:B------:R-:W-:Y:S01]  /*3430*/  FSETP.NEU.FTZ.AND P1, PT, R132, -INF , PT ;  /* 0xff8000008400780b */ /* 0x000fe20003f3d000 */
[----:B------:R-:W-:Y:S01]  /*3440*/  LDSM.16.MT88.4 R56, [R197+0x14000] ;  /* 0x01400000c538783b */ /* 0x000fe20000004200 */
[----:B------:R-:W-:-:S02]  /*3450*/  IADD3 R185, R203, 0x5000, RZ ;  /* 0x00005000cbb97810 */ /* 0x000fc40007ffe0ff */
[----:B------:R-:W-:Y:S01]  /*3460*/  FSEL R177, R177, RZ, P1 ;  /* 0x000000ffb1b17208 */ /* 0x000fe20000800000 */
[----:B------:R-:W1:Y:S01]  /*3470*/  SHFL.BFLY PT, R3, R8, 0x1, 0x1f ;  /* 0x0c201f0008037f89 */ /* 0x000e6200000e0000 */
[----:B------:R-:W-:-:S03]  /*3480*/  IADD3 R184, R203, 0x5800, RZ ;  /* 0x00005800cbb87810 */ /* 0x000fc60007ffe0ff */
        /* <DEDUP_REMOVED lines=15> */
[----:B------:R-:W2:Y:S01]  /*3580*/  MUFU.EX2 R156, R156 ;  /* 0x0000009c009c7308 */ /* 0x000ea20000000800 */
[--C-:B------:R-:W-:Y:S01]  /*3590*/  FFMA.FTZ R162, R146, UR9, -R177.reuse ;  /* 0x0000000992a27c23 */ /* 0x100fe200080108b1 */
[--C-:B------:R-:W-:Y:S01]  /*35a0*/  FFMA.FTZ R163, R144, UR9, -R177.reuse ;  /* 0x0000000990a37c23 */ /* 0x100fe200080108b1 */
[----:B------:R-:W-:Y:S01]  /*35b0*/  LDSM.16.MT88.4 R24, [R196+0x12800] ;  /* 0x01280000c418783b */ /* 0x000fe20000004200 */
[--C-:B------:R-:W-:Y:S01]  /*35c0*/  FFMA.FTZ R217, R170, UR9, -R177.reuse ;  /* 0x00000009aad97c23 */ /* 0x100fe200080108b1 */
[----:B-1----:R-:W-:Y:S01]  /*35d0*/  FMNMX.FTZ R3, R8, R3, !PT ;  /* 0x0000000308037209 */ /* 0x002fe20007810000 */
[--C-:B------:R-:W-:Y:S01]  /*35e0*/  FFMA.FTZ R176, R176, UR9, -R177.reuse ;  /* 0x00000009b0b07c23 */ /* 0x100fe200080108b1 */
[----:B------:R-:W-:Y:S01]  /*35f0*/  LDSM.16.MT88.4 R32, [R200+0x12800] ;  /* 0x01280000c820783b */ /* 0x000fe20000004200 */
[----:B------:R-:W-:Y:S01]  /*3600*/  MUFU.EX2 R155, R155 ;  /* 0x0000009b009b7308 */ /* 0x000fe20000000800 */
[C---:B------:R-:W-:Y:S01]  /*3610*/  FSETP.NEU.FTZ.AND P1, PT, R3.reuse, -INF , PT ;  /* 0xff8000000300780b */ /* 0x040fe20003f3d000 */
[----:B------:R-:W-:Y:S01]  /*3620*/  FMUL.FTZ R168, R3, UR9 ;  /* 0x0000000903a87c20 */ /* 0x000fe20008410000 */
[----:B------:R-:W-:Y:S01]  /*3630*/  LDSM.16.MT88.4 R28, [R198+0x12800] ;  /* 0x01280000c61c783b */ /* 0x000fe20000004200 */
[----:B------:R-:W-:-:S03]  /*3640*/  FFMA.FTZ R172, R172, UR9, -R177 ;  /* 0x00000009acac7c23 */ /* 0x000fc600080108b1 */
[----:B------:R-:W-:Y:S01]  /*3650*/  FSEL R168, R168, RZ, P1 ;  /* 0x000000ffa8a87208 */ /* 0x000fe20000800000 */
[----:B------:R-:W1:Y:S01]  /*3660*/  MUFU.EX2 R152, R152 ;  /* 0x0000009800987308 */ /* 0x000e620000000800 */
[----:B--2---:R-:W-:Y:S01]  /*3670*/  F2FP.BF16.F32.PACK_AB R96, R156, R157 ;  /* 0x0000009d9c60723e */ /* 0x004fe200000010ff */
[----:B------:R-:W-:Y:S01]  /*3680*/  LDSM.16.MT88.4 R144, [R196+0x16800] ;  /* 0x01680000c490783b */ /* 0x000fe20000004200 */
[----:B------:R-:W-:Y:S01]  /*3690*/  FADD.FTZ R156, R157, R156 ;  /* 0x0000009c9d9c7221 */ /* 0x000fe20000010000 */
[--C-:B------:R-:W-:Y:S01]  /*36a0*/  FFMA.FTZ R159, R65, UR9, -R168.reuse ;  /* 0x00000009419f7c23 */ /* 0x100fe200080108a8 */
[--C-:B------:R-:W-:Y:S01]  /*36b0*/  FFMA.FTZ R153, R17, UR9, -R168.reuse ;  /* 0x0000000911997c23 */ /* 0x100fe200080108a8 */
[----:B------:R-:W2:Y:S01]  /*36c0*/  LDSM.16.MT88.4 R64, [R196+0x14000] ;  /* 0x01400000c440783b */ /* 0x000ea20000004200 */
[--C-:B------:R-:W-:Y:S01]  /*36d0*/  FFMA.FTZ R158, R11, UR9, -R168.reuse ;  /* 0x000000090b9e7c23 */ /* 0x100fe200080108a8 */
[--C-:B------:R-:W-:Y:S01]  /*36e0*/  FFMA.FTZ R154, R61, UR9, -R168.reuse ;  /* 0x000000093d9a7c23 */ /* 0x100fe200080108a8 */
[--C-:B------:R-:W-:Y:S01]  /*36f0*/  FFMA.FTZ R134, R9, UR9, -R168.reuse ;  /* 0x0000000909867c23 */ /* 0x100fe200080108a8 */
[----:B------:R-:W3:Y:S01]  /*3700*/  LDSM.16.MT88.4 R16, [R196+0x16000] ;  /* 0x01600000c410783b */ /* 0x000ee20000004200 */
[----:B------:R-:W-:Y:S01]  /*3710*/  MUFU.EX2 R159, R159 ;  /* 0x0000009f009f7308 */ /* 0x000fe20000000800 */
[--C-:B------:R-:W-:Y:S01]  /*3720*/  FFMA.FTZ R151, R15, UR9, -R168.reuse ;  /* 0x000000090f977c23 */ /* 0x100fe200080108a8 */
[--C-:B------:R-:W-:Y:S01]  /*3730*/  FFMA.FTZ R148, R13, UR9, -R168.reuse ;  /* 0x000000090d947c23 */ /* 0x100fe200080108a8 */
[----:B------:R-:W4:Y:S01]  /*3740*/  LDSM.16.MT88.4 R8, [R198+0x14800] ;  /* 0x01480000c608783b */ /* 0x000f220000004200 */
[--C-:B------:R-:W-:Y:S01]  /*3750*/  FFMA.FTZ R135, R21, UR9, -R168.reuse ;  /* 0x0000000915877c23 */ /* 0x100fe200080108a8 */
[--C-:B------:R-:W-:Y:S01]  /*3760*/  FFMA.FTZ R164, R181, UR9, -R168.reuse ;  /* 0x00000009b5a47c23 */ /* 0x100fe200080108a8 */
[----:B-1----:R-:W-:Y:S01]  /*3770*/  F2FP.BF16.F32.PACK_AB R98, R152, R155 ;  /* 0x0000009b9862723e */ /* 0x002fe200000010ff */
[----:B------:R-:W1:Y:S01]  /*3780*/  LDSM.16.MT88.4 R12, [R197+0x12800] ;  /* 0x01280000c50c783b */ /* 0x000e620000004200 */
[----:B------:R-:W5:Y:S01]  /*3790*/  MUFU.EX2 R158, R158 ;  /* 0x0000009e009e7308 */ /* 0x000f620000000800 */
[--C-:B------:R-:W-:Y:S01]  /*37a0*/  FFMA.FTZ R165, R165, UR9, -R168.reuse ;  /* 0x00000009a5a57c23 */ /* 0x100fe200080108a8 */
[--C-:B------:R-:W-:Y:S01]  /*37b0*/  FFMA.FTZ R166, R179, UR9, -R168.reuse ;  /* 0x00000009b3a67c23 */ /* 0x100fe200080108a8 */
[----:B------:R-:W-:Y:S01]  /*37c0*/  LDSM.16.MT88.4 R20, [R200+0x14800] ;  /* 0x01480000c814783b */ /* 0x000fe20000004200 */
[--C-:B------:R-:W-:Y:S01]  /*37d0*/  FFMA.FTZ R169, R169, UR9, -R168.reuse ;  /* 0x00000009a9a97c23 */ /* 0x100fe200080108a8 */
[--C-:B------:R-:W-:Y:S01]  /*37e0*/  FFMA.FTZ R170, R175, UR9, -R168.reuse ;  /* 0x00000009afaa7c23 */ /* 0x100fe200080108a8 */
[--C-:B------:R-:W-:Y:S01]  /*37f0*/  FFMA.FTZ R173, R173, UR9, -R168.reuse ;  /* 0x00000009adad7c23 */ /* 0x100fe200080108a8 */
[--C-:B------:R-:W-:Y:S01]  /*3800*/  FFMA.FTZ R171, R171, UR9, -R168.reuse ;  /* 0x00000009abab7c23 */ /* 0x100fe200080108a8 */
[----:B------:R-:W-:Y:S01]  /*3810*/  MUFU.EX2 R154, R154 ;  /* 0x0000009a009a7308 */ /* 0x000fe20000000800 */
[----:B------:R-:W-:Y:S01]  /*3820*/  FFMA.FTZ R179, R174, UR9, -R177 ;  /* 0x00000009aeb37c23 */ /* 0x000fe200080108b1 */
[----:B------:R-:W-:Y:S01]  /*3830*/  FFMA.FTZ R168, R167, UR9, -R168 ;  /* 0x00000009a7a87c23 */ /* 0x000fe200080108a8 */
[----:B------:R-:W-:-:S04]  /*3840*/  FADD.FTZ R155, R155, R156 ;  /* 0x0000009c9b9b7221 */ /* 0x000fc80000010000 */
[----:B------:R-:W-:Y:S01]  /*3850*/  FADD.FTZ R155, R152, R155 ;  /* 0x0000009b989b7221 */ /* 0x000fe20000010000 */
[----:B------:R-:W2:Y:S01]  /*3860*/  MUFU.EX2 R153, R153 ;  /* 0x0000009900997308 */ /* 0x000ea20000000800 */
[----:B-----5:R-:W-:Y:S01]  /*3870*/  F2FP.BF16.F32.PACK_AB R97, R159, R158 ;  /* 0x0000009e9f61723e */ /* 0x020fe200000010ff */
[----:B------:R-:W-:-:S06]  /*3880*/  FADD.FTZ R159, R158, R159 ;  /* 0x0000009f9e9f7221 */ /* 0x000fcc0000010000 */
[----:B------:R-:W-:Y:S08]  /*3890*/  MUFU.EX2 R150, R150 ;  /* 0x0000009600967308 */ /* 0x000ff00000000800 */
[----:B------:R-:W5:Y:S01]  /*38a0*/  MUFU.EX2 R149, R149 ;  /* 0x0000009500957308 */ /* 0x000f620000000800 */
[----:B--2---:R-:W-:Y:S01]  /*38b0*/  F2FP.BF16.F32.PACK_AB R99, R153, R154 ;  /* 0x0000009a9963723e */ /* 0x004fe200000010ff */
[----:B------:R-:W-:-:S04]  /*38c0*/  FADD.FTZ R154, R154, R159 ;  /* 0x0000009f9a9a7221 */ /* 0x000fc80000010000 */
[----:B------:R-:W-:Y:S02]  /*38d0*/  FADD.FTZ R154, R153, R154 ;  /* 0x0000009a999a7221 */ /* 0x000fe40000010000 */
[C---:B------:R-:W-:Y:S01]  /*38e0*/  HMMA.16816.F32.BF16 R128, R96.reuse, R124, RZ ;  /* 0x0000007c6080723c */ /* 0x040fe200000418ff */
[----:B------:R-:W-:Y:S05]  /*38f0*/  MUFU.EX2 R139, R139 ;  /* 0x0000008b008b7308 */ /* 0x000fea0000000800 */
[C---:B------:R-:W-:Y:S03]  /*3900*/  HMMA.16816.F32.BF16 R120, R96.reuse, R116, RZ ;  /* 0x000000746078723c */ /* 0x040fe600000418ff */
[----:B------:R-:W2:Y:S01]  /*3910*/  MUFU.EX2 R138, R138 ;  /* 0x0000008a008a7308 */ /* 0x000ea20000000800 */
[C---:B-----5:R-:W-:Y:S01]  /*3920*/  F2FP.BF16.F32.PACK_AB R140, R149.reuse, R150 ;  /* 0x00000096958c723e */ /* 0x060fe200000010ff */
[----:B------:R-:W-:Y:S01]  /*3930*/  FADD.FTZ R150, R150, R155 ;  /* 0x0000009b96967221 */ /* 0x000fe20000010000 */
[----:B------:R-:W-:Y:S03]  /*3940*/  HMMA.16816.F32.BF16 R112, R96, R108, RZ ;  /* 0x0000006c6070723c */ /* 0x000fe600000418ff */
[----:B------:R-:W-:-:S02]  /*3950*/  FADD.FTZ R150, R149, R150 ;  /* 0x0000009695967221 */ /* 0x000fc40000010000 */
[----:B------:R-:W-:Y:S01]  /*3960*/  MUFU.EX2 R151, R151 ;  /* 0x0000009700977308 */ /* 0x000fe20000000800 */
[C---:B------:R-:W-:Y:S06]  /*3970*/  HMMA.16816.F32.BF16 R104, R96.reuse, R100, RZ ;  /* 0x000000646068723c */ /* 0x040fec00000418ff */
[----:B------:R-:W-:Y:S01]  /*3980*/  HMMA.16816.F32.BF16 R36, R96, R40, RZ ;  /* 0x000000286024723c */ /* 0x000fe200000418ff */
[----:B------:R-:W5:Y:S01]  /*3990*/  MUFU.EX2 R148, R148 ;  /* 0x0000009400947308 */ /* 0x000f620000000800 */
[----:B--2---:R-:W-:-:S04]  /*39a0*/  F2FP.BF16.F32.PACK_AB R142, R138, R139 ;  /* 0x0000008b8a8e723e */ /* 0x004fc800000010ff */
[C---:B------:R-:W-:Y:S03]  /*39b0*/  HMMA.16816.F32.BF16 R44, R96.reuse, R48, RZ ;  /* 0x00000030602c723c */ /* 0x040fe600000418ff */
[----:B------:R-:W-:Y:S03]  /*39c0*/  MUFU.EX2 R135, R135 ;  /* 0x0000008700877308 */ /* 0x000fe60000000800 */
[C---:B------:R-:W-:Y:S05]  /*39d0*/  HMMA.16816.F32.BF16 R52, R96.reuse, R56, RZ ;  /* 0x000000386034723c */ /* 0x040fea00000418ff */
[----:B------:R-:W2:Y:S01]  /*39e0*/  MUFU.EX2 R134, R134 ;  /* 0x0000008600867308 */ /* 0x000ea20000000800 */
[----:B------:R-:W-:Y:S01]  /*39f0*/  HMMA.16816.F32.BF16 R60, R96, R64, RZ ;  /* 0x00000040603c723c */ /* 0x000fe200000418ff */
[----:B-----5:R-:W-:Y:S01]  /*3a00*/  F2FP.BF16.F32.PACK_AB R141, R148, R151 ;  /* 0x00000097948d723e */ /* 0x020fe200000010ff */
[----:B------:R-:W-:-:S04]  /*3a10*/  FADD.FTZ R151, R151, R154 ;  /* 0x0000009a97977221 */ /* 0x000fc80000010000 */
[----:B------:R-:W-:Y:S01]  /*3a20*/  HMMA.16816.F32.BF16 R68, R96, R72, RZ ;  /* 0x000000486044723c */ /* 0x000fe200000418ff */
[----:B------:R-:W-:Y:S01]  /*3a30*/  MUFU.EX2 R160, R160 ;  /* 0x000000a000a07308 */ /* 0x000fe20000000800 */
[----:B------:R-:W-:-:S04]  /*3a40*/  FADD.FTZ R148, R148, R151 ;  /* 0x0000009794947221 */ /* 0x000fc80000010000 */
[C---:B------:R-:W-:Y:S03]  /*3a50*/  HMMA.16816.F32.BF16 R76, R96.reuse, R80, RZ ;  /* 0x00000050604c723c */ /* 0x040fe600000418ff */
[----:B------:R-:W5:Y:S01]  /*3a60*/  MUFU.EX2 R161, R161 ;  /* 0x000000a100a17308 */ /* 0x000f620000000800 */
[----:B--2---:R-:W-:Y:S02]  /*3a70*/  F2FP.BF16.F32.PACK_AB R143, R134, R135 ;  /* 0x00000087868f723e */ /* 0x004fe400000010ff */
        /* <DEDUP_REMOVED lines=8> */
[----:B------:R-:W2:Y:S01]  /*3b00*/  MUFU.EX2 R165, R165 ;  /* 0x000000a500a57308 */ /* 0x000ea20000000800 */
[C---:B------:R-:W-:Y:S06]  /*3b10*/  HMMA.16816.F32.BF16 R40, R96.reuse, R42, RZ ;  /* 0x0000002a6028723c */ /* 0x040fec00000418ff */
[C---:B------:R-:W-:Y:S01]  /*3b20*/  HMMA.16816.F32.BF16 R48, R96.reuse, R50, RZ ;  /* 0x000000326030723c */ /* 0x040fe200000418ff */
[----:B------:R-:W-:Y:S05]  /*3b30*/  MUFU.EX2 R166, R166 ;  /* 0x000000a600a67308 */ /* 0x000fea0000000800 */
[C---:B------:R-:W-:Y:S03]  /*3b40*/  HMMA.16816.F32.BF16 R56, R96.reuse, R58, RZ ;  /* 0x0000003a6038723c */ /* 0x040fe600000418ff */
[----:B------:R-:W2:Y:S03]  /*3b50*/  MUFU.EX2 R169, R169 ;  /* 0x000000a900a97308 */ /* 0x000ea60000000800 */
[C---:B------:R-:W-:Y:S05]  /*3b60*/  HMMA.16816.F32.BF16 R64, R96.reuse, R66, RZ ;  /* 0x000000426040723c */ /* 0x040fea00000418ff */
[----:B------:R-:W-:Y:S01]  /*3b70*/  MUFU.EX2 R176, R176 ;  /* 0x000000b000b07308 */ /* 0x000fe20000000800 */
[C---:B------:R-:W-:Y:S06]  /*3b80*/  HMMA.16816.F32.BF16 R72, R96.reuse, R74, RZ ;  /* 0x0000004a6048723c */ /* 0x040fec00000418ff */
[C---:B------:R-:W-:Y:S01]  /*3b90*/  HMMA.16816.F32.BF16 R80, R96.reuse, R82, RZ ;  /* 0x000000526050723c */ /* 0x040fe200000418ff */
[----:B------:R-:W2:Y:S05]  /*3ba0*/  MUFU.EX2 R179, R179 ;  /* 0x000000b300b37308 */ /* 0x000eaa0000000800 */
[C---:B------:R-:W-:Y:S03]  /*3bb0*/  HMMA.16816.F32.BF16 R88, R96.reuse, R90, RZ ;  /* 0x0000005a6058723c */ /* 0x040fe600000418ff */
[----:B------:R-:W-:Y:S03]  /*3bc0*/  MUFU.EX2 R172, R172 ;  /* 0x000000ac00ac7308 */ /* 0x000fe60000000800 */
[C---:B---3--:R-:W-:Y:S05]  /*3bd0*/  HMMA.16816.F32.BF16 R92, R96.reuse, R16, RZ ;  /* 0x00000010605c723c */ /* 0x048fea00000418ff */
[----:B------:R-:W-:Y:S01]  /*3be0*/  MUFU.EX2 R217, R217 ;  /* 0x000000d900d97308 */ /* 0x000fe20000000800 */
[----:B------:R-:W-:Y:S01]  /*3bf0*/  HMMA.16816.F32.BF16 R96, R96, R18, RZ ;  /* 0x000000126060723c */ /* 0x000fe200000418ff */
[----:B------:R-:W3:Y:S05]  /*3c00*/  LDSM.16.MT88.4 R16, [R196+0x14800] ;  /* 0x01480000c410783b */ /* 0x000eea0000004200 */
[C---:B----4-:R-:W-:Y:S01]  /*3c10*/  HMMA.16816.F32.BF16 R44, R140.reuse, R8, R44 ;  /* 0x000000088c2c723c */ /* 0x050fe2000004182c */
[----:B------:R-:W-:Y:S05]  /*3c20*/  MUFU.EX2 R170, R170 ;  /* 0x000000aa00aa7308 */ /* 0x000fea0000000800 */
[C---:B------:R-:W-:Y:S01]  /*3c30*/  HMMA.16816.F32.BF16 R48, R140.reuse, R10, R48 ;  /* 0x0000000a8c30723c */ /* 0x040fe20000041830 */
[----:B------:R-:W4:Y:S02]  /*3c40*/  LDSM.16.MT88.4 R8, [R198+0x16800] ;  /* 0x01680000c608783b */ /* 0x000f240000004200 */
[----:B------:R-:W2:Y:S03]  /*3c50*/  MUFU.EX2 R173, R173 ;  /* 0x000000ad00ad7308 */ /* 0x000ea60000000800 */
[C---:B-1----:R-:W-:Y:S05]  /*3c60*/  HMMA.16816.F32.BF16 R112, R140.reuse, R12, R112 ;  /* 0x0000000c8c70723c */ /* 0x042fea0000041870 */
[----:B------:R-:W-:Y:S01]  /*3c70*/  MUFU.EX2 R171, R171 ;  /* 0x000000ab00ab7308 */ /* 0x000fe20000000800 */
[C---:B------:R-:W-:Y:S01]  /*3c80*/  HMMA.16816.F32.BF16 R108, R140.reuse, R14, R108 ;  /* 0x0000000e8c6c723c */ /* 0x040fe2000004186c */
[----:B------:R-:W1:Y:S05]  /*3c90*/  LDSM.16.MT88.4 R12, [R200+0x16800] ;  /* 0x01680000c80c783b */ /* 0x000e6a0000004200 */
[C---:B------:R-:W-:Y:S01]  /*3ca0*/  HMMA.16816.F32.BF16 R52, R140.reuse, R4, R52 ;  /* 0x000000048c34723c */ /* 0x040fe20000041834 */
[----:B------:R-:W2:Y:S05]  /*3cb0*/  MUFU.EX2 R168, R168 ;  /* 0x000000a800a87308 */ /* 0x000eaa0000000800 */
[C---:B------:R-:W-:Y:S01]  /*3cc0*/  HMMA.16816.F32.BF16 R56, R140.reuse, R6, R56 ;  /* 0x000000068c38723c */ /* 0x040fe20000041838 */
[----:B------:R-:W5:Y:S05]  /*3cd0*/  LDSM.16.MT88.4 R4, [R197+0x16800] ;  /* 0x01680000c504783b */ /* 0x000f6a0000004200 */
[C---:B---3--:R-:W-:Y:S06]  /*3ce0*/  HMMA.16816.F32.BF16 R60, R140.reuse, R16, R60 ;  /* 0x000000108c3c723c */ /* 0x048fec000004183c */
[C---:B------:R-:W-:Y:S01]  /*3cf0*/  HMMA.16816.F32.BF16 R64, R140.reuse, R18, R64 ;  /* 0x000000128c40723c */ /* 0x040fe20000041840 */
[----:B------:R-:W3:Y:S05]  /*3d00*/  LDSM.16.MT88.4 R16, [R197+0x13000] ;  /* 0x01300000c510783b */ /* 0x000eea0000004200 */
[C---:B----4-:R-:W-:Y:S06]  /*3d10*/  HMMA.16816.F32.BF16 R76, R140.reuse, R8, R76 ;  /* 0x000000088c4c723c */ /* 0x050fec000004184c */
[C---:B------:R-:W-:Y:S01]  /*3d20*/  HMMA.16816.F32.BF16 R80, R140.reuse, R10, R80 ;  /* 0x0000000a8c50723c */ /* 0x040fe20000041850 */
[----:B------:R-:W4:Y:S05]  /*3d30*/  LDSM.16.MT88.4 R8, [R197+0x15000] ;  /* 0x01500000c508783b */ /* 0x000f2a0000004200 */
[C---:B------:R-:W-:Y:S06]  /*3d40*/  HMMA.16816.F32.BF16 R104, R140.reuse, R24, R104 ;  /* 0x000000188c68723c */ /* 0x040fec0000041868 */
[C---:B------:R-:W-:Y:S01]  /*3d50*/  HMMA.16816.F32.BF16 R100, R140.reuse, R26, R100 ;  /* 0x0000001a8c64723c */ /* 0x040fe20000041864 */
[----:B------:R-:W4:Y:S05]  /*3d60*/  LDSM.16.MT88.4 R24, [R200+0x13000] ;  /* 0x01300000c818783b */ /* 0x000f2a0000004200 */
[C---:B------:R-:W-:Y:S06]  /*3d70*/  HMMA.16816.F32.BF16 R36, R140.reuse, R20, R36 ;  /* 0x000000148c24723c */ /* 0x040fec0000041824 */
[C---:B------:R-:W-:Y:S01]  /*3d80*/  HMMA.16816.F32.BF16 R40, R140.reuse, R22, R40 ;  /* 0x000000168c28723c */ /* 0x040fe20000041828 */
[----:B------:R-:W4:Y:S05]  /*3d90*/  LDSM.16.MT88.4 R20, [R200+0x15000] ;  /* 0x01500000c814783b */ /* 0x000f2a0000004200 */
[C---:B-1----:R-:W-:Y:S06]  /*3da0*/  HMMA.16816.F32.BF16 R68, R140.reuse, R12, R68 ;  /* 0x0000000c8c44723c */ /* 0x042fec0000041844 */
[C---:B------:R-:W-:Y:S01]  /*3db0*/  HMMA.16816.F32.BF16 R72, R140.reuse, R14, R72 ;  /* 0x0000000e8c48723c */ /* 0x040fe20000041848 */
[----:B------:R-:W1:Y:S05]  /*3dc0*/  LDSM.16.MT88.4 R12, [R198+0x15000] ;  /* 0x01500000c60c783b */ /* 0x000e6a0000004200 */
[C---:B-----5:R-:W-:Y:S06]  /*3dd0*/  HMMA.16816.F32.BF16 R84, R140.reuse, R4, R84 ;  /* 0x000000048c54723c */ /* 0x060fec0000041854 */
[----:B------:R-:W-:Y:S01]  /*3de0*/  HMMA.16816.F32.BF16 R88, R140, R6, R88 ;  /* 0x000000068c58723c */ /* 0x000fe20000041858 */
[----:B------:R-:W-:-:S02]  /*3df0*/  F2FP.BF16.F32.PACK_AB R4, R161, R160 ;  /* 0x000000a0a104723e */ /* 0x000fc400000010ff */
[----:B--2---:R-:W-:-:S03]  /*3e00*/  F2FP.BF16.F32.PACK_AB R5, R165, R164 ;  /* 0x000000a4a505723e */ /* 0x004fc600000010ff */
[----:B------:R-:W-:Y:S01]  /*3e10*/  HMMA.16816.F32.BF16 R128, R140, R32, R128 ;  /* 0x000000208c80723c */ /* 0x000fe20000041880 */
[----:B------:R-:W-:Y:S02]  /*3e20*/  F2FP.BF16.F32.PACK_AB R6, R163, R162 ;  /* 0x000000a2a306723e */ /* 0x000fe400000010ff */
[----:B------:R-:W-:-:S03]  /*3e30*/  F2FP.BF16.F32.PACK_AB R7, R169, R166 ;  /* 0x000000a6a907723e */ /* 0x000fc600000010ff */
[----:B------:R-:W-:Y:S01]  /*3e40*/  HMMA.16816.F32.BF16 R124, R140, R34, R124 ;  /* 0x000000228c7c723c */ /* 0x000fe2000004187c */
[----:B------:R-:W-:Y:S05]  /*3e50*/  LDSM.16.MT88.4 R32, [R198+0x13000] ;  /* 0x01300000c620783b */ /* 0x000fea0000004200 */
[C---:B---3--:R-:W-:Y:S06]  /*3e60*/  HMMA.16816.F32.BF16 R112, R4.reuse, R16, R112 ;  /* 0x000000100470723c */ /* 0x048fec0000041870 */
[C---:B------:R-:W-:Y:S01]  /*3e70*/  HMMA.16816.F32.BF16 R108, R4.reuse, R18, R108 ;  /* 0x00000012046c723c */ /* 0x040fe2000004186c */
[----:B------:R-:W2:Y:S05]  /*3e80*/  LDSM.16.MT88.4 R16, [R200+0x17000] ;  /* 0x01700000c810783b */ /* 0x000eaa0000004200 */
[C---:B----4-:R-:W-:Y:S06]  /*3e90*/  HMMA.16816.F32.BF16 R52, R4.reuse, R8, R52 ;  /* 0x000000080434723c */ /* 0x050fec0000041834 */
[----:B------:R-:W-:Y:S01]  /*3ea0*/  HMMA.16816.F32.BF16 R56, R4, R10, R56 ;  /* 0x0000000a0438723c */ /* 0x000fe20000041838 */
[----:B------:R-:W3:Y:S05]  /*3eb0*/  LDSM.16.MT88.4 R8, [R197+0x17000] ;  /* 0x01700000c508783b */ /* 0x000eea0000004200 */
        /* <DEDUP_REMOVED lines=8> */
[----:B------:R-:W-:Y:S05]  /*3f40*/  LDSM.16.MT88.4 R20, [R196+0x17000] ;  /* 0x01700000c414783b */ /* 0x000fea0000004200 */
[C---:B-1----:R-:W-:Y:S06]  /*3f50*/  HMMA.16816.F32.BF16 R44, R4.reuse, R12, R44 ;  /* 0x0000000c042c723c */ /* 0x042fec000004182c */
[C---:B------:R-:W-:Y:S01]  /*3f60*/  HMMA.16816.F32.BF16 R48, R4.reuse, R14, R48 ;  /* 0x0000000e0430723c */ /* 0x040fe20000041830 */
[----:B------:R-:W1:Y:S05]  /*3f70*/  LDSM.16.MT88.4 R12, [R198+0x17000] ;  /* 0x01700000c60c783b */ /* 0x000e6a0000004200 */
[C---:B--2---:R-:W-:Y:S06]  /*3f80*/  HMMA.16816.F32.BF16 R68, R4.reuse, R16, R68 ;  /* 0x000000100444723c */ /* 0x044fec0000041844 */
[----:B------:R-:W-:Y:S01]  /*3f90*/  HMMA.16816.F32.BF16 R72, R4, R18, R72 ;  /* 0x000000120448723c */ /* 0x000fe20000041848 */
[----:B------:R-:W2:Y:S05]  /*3fa0*/  LDSM.16.MT88.4 R16, [R200+0x13800] ;  /* 0x01380000c810783b */ /* 0x000eaa0000004200 */
[C---:B------:R-:W-:Y:S06]  /*3fb0*/  HMMA.16816.F32.BF16 R92, R140.reuse, R144, R92 ;  /* 0x000000908c5c723c */ /* 0x040fec000004185c */
[----:B------:R-:W-:Y:S01]  /*3fc0*/  HMMA.16816.F32.BF16 R96, R140, R146, R96 ;  /* 0x000000928c60723c */ /* 0x000fe20000041860 */
[----:B------:R-:W-:Y:S04]  /*3fd0*/  LDSM.16.MT88.4 R144, [R198+0x13800] ;  /* 0x01380000c690783b */ /* 0x000fe80000004200 */
[----:B------:R-:W-:Y:S01]  /*3fe0*/  LDSM.16.MT88.4 R140, [R197+0x13800] ;  /* 0x01380000c58c783b */ /* 0x000fe20000004200 */
[C---:B---3--:R-:W-:Y:S06]  /*3ff0*/  HMMA.16816.F32.BF16 R84, R4.reuse, R8, R84 ;  /* 0x000000080454723c */ /* 0x048fec0000041854 */
[C---:B------:R-:W-:Y:S01]  /*4000*/  HMMA.16816.F32.BF16 R88, R4.reuse, R10, R88 ;  /* 0x0000000a0458723c */ /* 0x040fe20000041858 */
[----:B------:R-:W3:Y:S05]  /*4010*/  LDSM.16.MT88.4 R8, [R196+0x15800] ;  /* 0x01580000c408783b */ /* 0x000eea0000004200 */
        /* <DEDUP_REMOVED lines=9> */
[C---:B-1----:R-:W-:Y:S06]  /*40b0*/  HMMA.16816.F32.BF16 R76, R4.reuse, R12, R76 ;  /* 0x0000000c044c723c */ /* 0x042fec000004184c */
[C---:B------:R-:W-:Y:S01]  /*40c0*/  HMMA.16816.F32.BF16 R80, R4.reuse, R14, R80 ;  /* 0x0000000e0450723c */ /* 0x040fe20000041850 */
[----:B------:R-:W1:Y:S05]  /*40d0*/  LDSM.16.MT88.4 R12, [R196+0x13800] ;  /* 0x01380000c40c783b */ /* 0x000e6a0000004200 */
[C---:B------:R-:W-:Y:S06]  /*40e0*/  HMMA.16816.F32.BF16 R92, R4.reuse, R20, R92 ;  /* 0x00000014045c723c */ /* 0x040fec000004185c */
[----:B------:R-:W-:Y:S01]  /*40f0*/  HMMA.16816.F32.BF16 R96, R4, R22, R96 ;  /* 0x000000160460723c */ /* 0x000fe20000041860 */
[----:B------:R-:W-:Y:S06]  /*4100*/  LDSM.16.MT88.4 R20, [R200+0x17800] ;  /* 0x01780000c814783b */ /* 0x000fec0000004200 */
[----:B------:R-:W-:-:S02]  /*4110*/  F2FP.BF16.F32.PACK_AB R4, R179, R176 ;  /* 0x000000b0b304723e */ /* 0x000fc400000010ff */
[----:B------:R-:W-:Y:S02]  /*4120*/  F2FP.BF16.F32.PACK_AB R5, R173, R170 ;  /* 0x000000aaad05723e */ /* 0x000fe400000010ff */
[----:B------:R-:W-:Y:S02]  /*4130*/  F2FP.BF16.F32.PACK_AB R6, R217, R172 ;  /* 0x000000acd906723e */ /* 0x000fe400000010ff */
[----:B------:R-:W-:-:S07]  /*4140*/  F2FP.BF16.F32.PACK_AB R7, R168, R171 ;  /* 0x000000aba807723e */ /* 0x000fce00000010ff */
[C---:B--2---:R-:W-:Y:S06]  /*4150*/  HMMA.16816.F32.BF16 R128, R4.reuse, R16, R128 ;  /* 0x000000100480723c */ /* 0x044fec0000041880 */
[C---:B------:R-:W-:Y:S01]  /*4160*/  HMMA.16816.F32.BF16 R124, R4.reuse, R18, R124 ;  /* 0x00000012047c723c */ /* 0x040fe2000004187c */
[----:B------:R-:W2:Y:S05]  /*4170*/  LDSM.16.MT88.4 R16, [R198+0x17800] ;  /* 0x01780000c610783b */ /* 0x000eaa0000004200 */
[C---:B---3--:R-:W-:Y:S06]  /*4180*/  HMMA.16816.F32.BF16 R60, R4.reuse, R8, R60 ;  /* 0x00000008043c723c */ /* 0x048fec000004183c */
[C---:B------:R-:W-:Y:S01]  /*4190*/  HMMA.16816.F32.BF16 R64, R4.reuse, R10, R64 ;  /* 0x0000000a0440723c */ /* 0x040fe20000041840 */
[----:B------:R-:W3:Y:S05]  /*41a0*/  LDSM.16.MT88.4 R8, [R196+0x17800] ;  /* 0x01780000c408783b */ /* 0x000eea0000004200 */
[C---:B-1----:R-:W-:Y:S06]  /*41b0*/  HMMA.16816.F32.BF16 R104, R4.reuse, R12, R104 ;  /* 0x0000000c0468723c */ /* 0x042fec0000041868 */
[C---:B------:R-:W-:Y:S01]  /*41c0*/  HMMA.16816.F32.BF16 R100, R4.reuse, R14, R100 ;  /* 0x0000000e0464723c */ /* 0x040fe20000041864 */
[----:B------:R-:W1:Y:S05]  /*41d0*/  LDSM.16.MT88.4 R12, [R197+0x17800] ;  /* 0x01780000c50c783b */ /* 0x000e6a0000004200 */
[C---:B------:R-:W-:Y:S06]  /*41e0*/  HMMA.16816.F32.BF16 R120, R4.reuse, R144, R120 ;  /* 0x000000900478723c */ /* 0x040fec0000041878 */
[C---:B------:R-:W-:Y:S06]  /*41f0*/  HMMA.16816.F32.BF16 R116, R4.reuse, R146, R116 ;  /* 0x000000920474723c */ /* 0x040fec0000041874 */
[C---:B--2---:R-:W-:Y:S06]  /*4200*/  HMMA.16816.F32.BF16 R76, R4.reuse, R16, R76 ;  /* 0x00000010044c723c */ /* 0x044fec000004184c */
        /* <DEDUP_REMOVED lines=32> */
[C---:B-1----:R-:W-:Y:S06]  /*4410*/  HMMA.16816.F32.BF16 R84, R4.reuse, R12, R84 ;  /* 0x0000000c0454723c */ /* 0x042fec0000041854 */
        /* <DEDUP_REMOVED lines=39> */
[----:B------:R-:W-:Y:S04]  /*4690*/  LDSM.16.M88.4 R176, [R204] ;  /* 0x00000000ccb0783b */ /* 0x000fe80000000200 */
[----:B------:R-:W5:Y:S04]  /*46a0*/  LDSM.16.M88.4 R28, [R203] ;  /* 0x00000000cb1c783b */ /* 0x000f680000000200 */
[----:B------:R-:W5:Y:S04]  /*46b0*/  LDSM.16.M88.4 R32, [R205+0xd800] ;  /* 0x00d80000cd20783b */ /* 0x000f680000000200 */
[----:B------:R-:W5:Y:S04]  /*46c0*/  LDSM.16.M88.4 R20, [R195] ;  /* 0x00000000c314783b */ /* 0x000f680000000200 */
[----:B------:R-:W5:Y:S04]  /*46d0*/  LDSM.16.M88.4 R16, [R194] ;  /* 0x00000000c210783b */ /* 0x000f680000000200 */
[----:B------:R-:W-:Y:S04]  /*46e0*/  LDSM.16.M88.4 R156, [R202] ;  /* 0x00000000ca9c783b */ /* 0x000fe80000000200 */
[----:B------:R-:W5:Y:S01]  /*46f0*/  LDSM.16.M88.4 R152, [R199+0xc000] ;  /* 0x00c00000c798783b */ /* 0x000f620000000200 */
[C---:B--2---:R-:W-:Y:S03]  /*4700*/  HMMA.16816.F32.BF16 R12, R172.reuse, R24, RZ ;  /* 0x00000018ac0c723c */ /* 0x044fe600000418ff */
[----:B-1----:R-:W1:Y:S04]  /*4710*/  LDSM.16.M88.4 R8, [R199+0xc800] ;  /* 0x00c80000c708783b */ /* 0x002e680000000200 */
[----:B------:R-:W2:Y:S01]  /*4720*/  LDSM.16.M88.4 R4, [R199+0xd000] ;  /* 0x00d00000c704783b */ /* 0x000ea20000000200 */
[C---:B---3--:R-:W-:Y:S03]  /*4730*/  HMMA.16816.F32.BF16 R148, R172.reuse, R144, RZ ;  /* 0x00000090ac94723c */ /* 0x048fe600000418ff */
[----:B------:R-:W3:Y:S03]  /*4740*/  LDSM.16.M88.4 R180, [R193] ;  /* 0x00000000c1b4783b */ /* 0x000ee60000000200 */
[C---:B----4-:R-:W-:Y:S01]  /*4750*/  HMMA.16816.F32.BF16 R140, R172.reuse, R164, RZ ;  /* 0x000000a4ac8c723c */ /* 0x050fe200000418ff */
[----:B------:R-:W-:Y:S04]  /*4760*/  LDSM.16.M88.4 R168, [R199+0xd800] ;  /* 0x00d80000c7a8783b */ /* 0x000fe80000000200 */
[----:B------:R-:W-:Y:S01]  /*4770*/  LDSM.16.M88.4 R220, [R187] ;  /* 0x00000000bbdc783b */ /* 0x000fe20000000200 */
[C---:B------:R-:W-:Y:S03]  /*4780*/  HMMA.16816.F32.BF16 R24, R172.reuse, R26, RZ ;  /* 0x0000001aac18723c */ /* 0x040fe600000418ff */
[----:B------:R-:W-:Y:S03]  /*4790*/  LDSM.16.M88.4 R224, [R199+0xf800] ;  /* 0x00f80000c7e0783b */ /* 0x000fe60000000200 */
[C---:B------:R-:W-:Y:S01]  /*47a0*/  HMMA.16816.F32.BF16 R144, R172.reuse, R146, RZ ;  /* 0x00000092ac90723c */ /* 0x040fe200000418ff */
[----:B------:R-:W0:Y:S05]  /*47b0*/  LDGDEPBAR ;  /* 0x00000000000079af */ /* 0x000e2a0000000000 */
[----:B------:R-:W-:Y:S06]  /*47c0*/  HMMA.16816.F32.BF16 R164, R172, R166, RZ ;  /* 0x000000a6aca4723c */ /* 0x000fec00000418ff */
[----:B-----5:R-:W-:Y:S06]  /*47d0*/  HMMA.16816.F32.BF16 R12, R176, R28, R12 ;  /* 0x0000001cb00c723c */ /* 0x020fec000004180c */
[C---:B------:R-:W-:Y:S06]  /*47e0*/  HMMA.16816.F32.BF16 R160, R172.reuse, R32, RZ ;  /* 0x00000020aca0723c */ /* 0x040fec00000418ff */
[----:B------:R-:W-:Y:S01]  /*47f0*/  HMMA.16816.F32.BF16 R172, R172, R34, RZ ;  /* 0x00000022acac723c */ /* 0x000fe200000418ff */
[----:B------:R-:W-:Y:S05]  /*4800*/  LDSM.16.M88.4 R32, [R201] ;  /* 0x00000000c920783b */ /* 0x000fea0000000200 */
[C---:B------:R-:W-:Y:S01]  /*4810*/  HMMA.16816.F32.BF16 R24, R176.reuse, R30, R24 ;  /* 0x0000001eb018723c */ /* 0x040fe20000041818 */
[----:B------:R-:W4:Y:S05]  /*4820*/  LDSM.16.M88.4 R28, [R192] ;  /* 0x00000000c01c783b */ /* 0x000f2a0000000200 */
[C---:B------:R-:W-:Y:S06]  /*4830*/  HMMA.16816.F32.BF16 R148, R176.reuse, R20, R148 ;  /* 0x00000014b094723c */ /* 0x040fec0000041894 */
[C---:B------:R-:W-:Y:S01]  /*4840*/  HMMA.16816.F32.BF16 R144, R176.reuse, R22, R144 ;  /* 0x00000016b090723c */ /* 0x040fe20000041890 */
[----:B------:R-:W-:Y:S05]  /*4850*/  LDSM.16.M88.4 R20, [R192+0x800] ;  /* 0x00080000c014783b */ /* 0x000fea0000000200 */
[C---:B------:R-:W-:Y:S06]  /*4860*/  HMMA.16816.F32.BF16 R140, R176.reuse, R16, R140 ;  /* 0x00000010b08c723c */ /* 0x040fec000004188c */
[----:B------:R-:W-:Y:S01]  /*4870*/  HMMA.16816.F32.BF16 R164, R176, R18, R164 ;  /* 0x00000012b0a4723c */ /* 0x000fe200000418a4 */
[----:B------:R-:W5:Y:S05]  /*4880*/  LDSM.16.M88.4 R16, [R192+0x1000] ;  /* 0x00100000c010783b */ /* 0x000f6a0000000200 */
[C---:B------:R-:W-:Y:S06]  /*4890*/  HMMA.16816.F32.BF16 R12, R156.reuse, R152, R12 ;  /* 0x000000989c0c723c */ /* 0x040fec000004180c */
[C---:B------:R-:W-:Y:S01]  /*48a0*/  HMMA.16816.F32.BF16 R24, R156.reuse, R154, R24 ;  /* 0x0000009a9c18723c */ /* 0x040fe20000041818 */
[----:B------:R-:W-:Y:S05]  /*48b0*/  LDSM.16.M88.4 R152, [R192+0x1800] ;  /* 0x00180000c098783b */ /* 0x000fea0000000200 */
[C---:B-1----:R-:W-:Y:S06]  /*48c0*/  HMMA.16816.F32.BF16 R148, R156.reuse, R8, R148 ;  /* 0x000000089c94723c */ /* 0x042fec0000041894 */
[C---:B------:R-:W-:Y:S01]  /*48d0*/  HMMA.16816.F32.BF16 R144, R156.reuse, R10, R144 ;  /* 0x0000000a9c90723c */ /* 0x040fe20000041890 */
[----:B------:R-:W-:Y:S05]  /*48e0*/  LDSM.16.M88.4 R8, [R205+0xe000] ;  /* 0x00e00000cd08783b */ /* 0x000fea0000000200 */
[C---:B--2---:R-:W-:Y:S06]  /*48f0*/  HMMA.16816.F32.BF16 R140, R156.reuse, R4, R140 ;  /* 0x000000049c8c723c */ /* 0x044fec000004188c */
[----:B------:R-:W-:Y:S01]  /*4900*/  HMMA.16816.F32.BF16 R164, R156, R6, R164 ;  /* 0x000000069ca4723c */ /* 0x000fe200000418a4 */
[----:B------:R-:W1:Y:S05]  /*4910*/  LDSM.16.M88.4 R4, [R206+0x4000] ;  /* 0x00400000ce04783b */ /* 0x000e6a0000000200 */
[C---:B---3--:R-:W-:Y:S06]  /*4920*/  HMMA.16816.F32.BF16 R160, R176.reuse, R180, R160 ;  /* 0x000000b4b0a0723c */ /* 0x048fec00000418a0 */
[----:B------:R-:W-:Y:S01]  /*4930*/  HMMA.16816.F32.BF16 R172, R176, R182, R172 ;  /* 0x000000b6b0ac723c */ /* 0x000fe200000418ac */
[----:B------:R-:W-:Y:S04]  /*4940*/  LDSM.16.M88.4 R180, [R205+0xe800] ;  /* 0x00e80000cdb4783b */ /* 0x000fe80000000200 */
[----:B------:R-:W-:Y:S01]  /*4950*/  LDSM.16.M88.4 R176, [R202+0x4000] ;  /* 0x00400000cab0783b */ /* 0x000fe20000000200 */
[C---:B----4-:R-:W-:Y:S06]  /*4960*/  HMMA.16816.F32.BF16 R12, R32.reuse, R28, R12 ;  /* 0x0000001c200c723c */ /* 0x050fec000004180c */
[C---:B------:R-:W-:Y:S01]  /*4970*/  HMMA.16816.F32.BF16 R24, R32.reuse, R30, R24 ;  /* 0x0000001e2018723c */ /* 0x040fe20000041818 */
[----:B------:R-:W-:Y:S05]  /*4980*/  LDSM.16.M88.4 R28, [R204+0x4000] ;  /* 0x00400000cc1c783b */ /* 0x000fea0000000200 */
[C---:B-----5:R-:W-:Y:S06]  /*4990*/  HMMA.16816.F32.BF16 R140, R32.reuse, R16, R140 ;  /* 0x00000010208c723c */ /* 0x060fec000004188c */
[----:B------:R-:W-:Y:S01]  /*49a0*/  HMMA.16816.F32.BF16 R164, R32, R18, R164 ;  /* 0x0000001220a4723c */ /* 0x000fe200000418a4 */
[----:B------:R-:W2:Y:S05]  /*49b0*/  LDSM.16.M88.4 R16, [R191] ;  /* 0x00000000bf10783b */ /* 0x000eaa0000000200 */
[C---:B------:R-:W-:Y:S06]  /*49c0*/  HMMA.16816.F32.BF16 R160, R156.reuse, R168, R160 ;  /* 0x000000a89ca0723c */ /* 0x040fec00000418a0 */
[----:B------:R-:W-:Y:S01]  /*49d0*/  HMMA.16816.F32.BF16 R172, R156, R170, R172 ;  /* 0x000000aa9cac723c */ /* 0x000fe200000418ac */
[----:B------:R-:W3:Y:S04]  /*49e0*/  LDSM.16.M88.4 R168, [R205+0xf000] ;  /* 0x00f00000cda8783b */ /* 0x000ee80000000200 */
[----:B------:R-:W4:Y:S01]  /*49f0*/  LDSM.16.M88.4 R156, [R205+0xf800] ;  /* 0x00f80000cd9c783b */ /* 0x000f220000000200 */
[C---:B-1----:R-:W-:Y:S06]  /*4a00*/  HMMA.16816.F32.BF16 R12, R4.reuse, R8, R12 ;  /* 0x00000008040c723c */ /* 0x042fec000004180c */
[----:B------:R-:W-:Y:S01]  /*4a10*/  HMMA.16816.F32.BF16 R24, R4, R10, R24 ;  /* 0x0000000a0418723c */ /* 0x000fe20000041818 */
[----:B------:R-:W1:Y:S05]  /*4a20*/  LDSM.16.M88.4 R8, [R199+0xe000] ;  /* 0x00e00000c708783b */ /* 0x000e6a0000000200 */
[C---:B------:R-:W-:Y:S06]  /*4a30*/  HMMA.16816.F32.BF16 R148, R32.reuse, R20, R148 ;  /* 0x000000142094723c */ /* 0x040fec0000041894 */
[C---:B------:R-:W-:Y:S01]  /*4a40*/  HMMA.16816.F32.BF16 R144, R32.reuse, R22, R144 ;  /* 0x000000162090723c */ /* 0x040fe20000041890 */
[----:B------:R-:W5:Y:S05]  /*4a50*/  LDSM.16.M88.4 R20, [R190] ;  /* 0x00000000be14783b */ /* 0x000f6a0000000200 */
[C---:B------:R-:W-:Y:S06]  /*4a60*/  HMMA.16816.F32.BF16 R160, R32.reuse, R152, R160 ;  /* 0x0000009820a0723c */ /* 0x040fec00000418a0 */
[----:B------:R-:W-:Y:S01]  /*4a70*/  HMMA.16816.F32.BF16 R172, R32, R154, R172 ;  /* 0x0000009a20ac723c */ /* 0x000fe200000418ac */
[----:B------:R-:W-:Y:S04]  /*4a80*/  LDSM.16.M88.4 R152, [R189] ;  /* 0x00000000bd98783b */ /* 0x000fe80000000200 */
[----:B------:R-:W-:Y:S01]  /*4a90*/  LDSM.16.M88.4 R32, [R188] ;  /* 0x00000000bc20783b */ /* 0x000fe20000000200 */
[----:B--2---:R-:W-:Y:S06]  /*4aa0*/  HMMA.16816.F32.BF16 R12, R28, R16, R12 ;  /* 0x000000101c0c723c */ /* 0x004fec000004180c */
[C---:B---3--:R-:W-:Y:S06]  /*4ab0*/  HMMA.16816.F32.BF16 R140, R4.reuse, R168, R140 ;  /* 0x000000a8048c723c */ /* 0x048fec000004188c */
[----:B------:R-:W-:Y:S01]  /*4ac0*/  HMMA.16816.F32.BF16 R164, R4, R170, R164 ;  /* 0x000000aa04a4723c */ /* 0x000fe200000418a4 */
[----:B------:R-:W-:Y:S05]  /*4ad0*/  LDSM.16.M88.4 R168, [R201+0x4000] ;  /* 0x00400000c9a8783b */ /* 0x000fea0000000200 */
[----:B------:R-:W-:Y:S01]  /*4ae0*/  HMMA.16816.F32.BF16 R24, R28, R18, R24 ;  /* 0x000000121c18723c */ /* 0x000fe20000041818 */
[----:B------:R-:W2:Y:S05]  /*4af0*/  LDSM.16.M88.4 R16, [R192+0x2000] ;  /* 0x00200000c010783b */ /* 0x000eaa0000000200 */
[C---:B------:R-:W-:Y:S06]  /*4b00*/  HMMA.16816.F32.BF16 R148, R4.reuse, R180, R148 ;  /* 0x000000b40494723c */ /* 0x040fec0000041894 */
[C---:B------:R-:W-:Y:S01]  /*4b10*/  HMMA.16816.F32.BF16 R144, R4.reuse, R182, R144 ;  /* 0x000000b60490723c */ /* 0x040fe20000041890 */
[----:B------:R-:W-:Y:S05]  /*4b20*/  LDSM.16.M88.4 R180, [R192+0x3000] ;  /* 0x00300000c0b4783b */ /* 0x000fea0000000200 */
[C---:B----4-:R-:W-:Y:S06]  /*4b30*/  HMMA.16816.F32.BF16 R160, R4.reuse, R156, R160 ;  /* 0x0000009c04a0723c */ /* 0x050fec00000418a0 */
[----:B------:R-:W-:Y:S01]  /*4b40*/  HMMA.16816.F32.BF16 R172, R4, R158, R172 ;  /* 0x0000009e04ac723c */ /* 0x000fe200000418ac */
[----:B------:R-:W3:Y:S04]  /*4b50*/  LDSM.16.M88.4 R4, [R199+0xe800] ;  /* 0x00e80000c704783b */ /* 0x000ee80000000200 */
[----:B------:R-:W-:Y:S01]  /*4b60*/  LDSM.16.M88.4 R156, [R206+0x8000] ;  /* 0x00800000ce9c783b */ /* 0x000fe20000000200 */
[C---:B-1----:R-:W-:Y:S06]  /*4b70*/  HMMA.16816.F32.BF16 R12, R176.reuse, R8, R12 ;  /* 0x00000008b00c723c */ /* 0x042fec000004180c */
[----:B------:R-:W-:Y:S01]  /*4b80*/  HMMA.16816.F32.BF16 R24, R176, R10, R24 ;  /* 0x0000000ab018723c */ /* 0x000fe20000041818 */
[----:B------:R-:W1:Y:S05]  /*4b90*/  LDSM.16.M88.4 R8, [R205+0x10000] ;  /* 0x01000000cd08783b */ /* 0x000e6a0000000200 */
[C---:B-----5:R-:W-:Y:S06]  /*4ba0*/  HMMA.16816.F32.BF16 R148, R28.reuse, R20, R148 ;  /* 0x000000141c94723c */ /* 0x060fec0000041894 */
[----:B------:R-:W-:Y:S01]  /*4bb0*/  HMMA.16816.F32.BF16 R144, R28, R22, R144 ;  /* 0x000000161c90723c */ /* 0x000fe20000041890 */
[----:B------:R-:W4:Y:S05]  /*4bc0*/  LDSM.16.M88.4 R20, [R199+0xf000] ;  /* 0x00f00000c714783b */ /* 0x000f2a0000000200 */
[----:B--2---:R-:W-:Y:S06]  /*4bd0*/  HMMA.16816.F32.BF16 R12, R168, R16, R12 ;  /* 0x00000010a80c723c */ /* 0x004fec000004180c */
[C---:B------:R-:W-:Y:S06]  /*4be0*/  HMMA.16816.F32.BF16 R140, R28.reuse, R152, R140 ;  /* 0x000000981c8c723c */ /* 0x040fec000004188c */
[C---:B------:R-:W-:Y:S01]  /*4bf0*/  HMMA.16816.F32.BF16 R164, R28.reuse, R154, R164 ;  /* 0x0000009a1ca4723c */ /* 0x040fe200000418a4 */
[----:B------:R-:W-:Y:S05]  /*4c00*/  LDSM.16.M88.4 R152, [R205+0x10800] ;  /* 0x01080000cd98783b */ /* 0x000fea0000000200 */
[C---:B------:R-:W-:Y:S06]  /*4c10*/  HMMA.16816.F32.BF16 R160, R28.reuse, R32, R160 ;  /* 0x000000201ca0723c */ /* 0x040fec00000418a0 */
[----:B------:R-:W-:Y:S01]  /*4c20*/  HMMA.16816.F32.BF16 R172, R28, R34, R172 ;  /* 0x000000221cac723c */ /* 0x000fe200000418ac */
[----:B------:R-:W2:Y:S04]  /*4c30*/  LDSM.16.M88.4 R32, [R204+0x8000] ;  /* 0x00800000cc20783b */ /* 0x000ea80000000200 */
[----:B------:R-:W-:Y:S01]  /*4c40*/  LDSM.16.M88.4 R28, [R186] ;  /* 0x00000000ba1c783b */ /* 0x000fe20000000200 */
[C---:B---3--:R-:W-:Y:S06]  /*4c50*/  HMMA.16816.F32.BF16 R148, R176.reuse, R4, R148 ;  /* 0x00000004b094723c */ /* 0x048fec0000041894 */
[----:B------:R-:W-:Y:S01]  /*4c60*/  HMMA.16816.F32.BF16 R144, R176, R6, R144 ;  /* 0x00000006b090723c */ /* 0x000fe20000041890 */
[----:B------:R-:W3:Y:S05]  /*4c70*/  LDSM.16.M88.4 R4, [R192+0x2800] ;  /* 0x00280000c004783b */ /* 0x000eea0000000200 */
[----:B-1----:R-:W-:Y:S06]  /*4c80*/  HMMA.16816.F32.BF16 R12, R156, R8, R12 ;  /* 0x000000089c0c723c */ /* 0x002fec000004180c */
[----:B------:R-:W-:Y:S01]  /*4c90*/  HMMA.16816.F32.BF16 R24, R168, R18, R24 ;  /* 0x00000012a818723c */ /* 0x000fe20000041818 */
[----:B------:R-:W-:Y:S05]  /*4ca0*/  LDSM.16.M88.4 R16, [R199+0x10000] ;  /* 0x01000000c710783b */ /* 0x000fea0000000200 */
[C---:B----4-:R-:W-:Y:S06]  /*4cb0*/  HMMA.16816.F32.BF16 R140, R176.reuse, R20, R140 ;  /* 0x00000014b08c723c */ /* 0x050fec000004188c */
[----:B------:R-:W-:Y:S01]  /*4cc0*/  HMMA.16816.F32.BF16 R164, R176, R22, R164 ;  /* 0x00000016b0a4723c */ /* 0x000fe200000418a4 */
[----:B------:R-:W1:Y:S05]  /*4cd0*/  LDSM.16.M88.4 R20, [R202+0x8000] ;  /* 0x00800000ca14783b */ /* 0x000e6a0000000200 */
[----:B--2---:R-:W-:Y:S06]  /*4ce0*/  HMMA.16816.F32.BF16 R12, R32, R220, R12 ;  /* 0x000000dc200c723c */ /* 0x004fec000004180c */
[----:B------:R-:W-:Y:S01]  /*4cf0*/  HMMA.16816.F32.BF16 R24, R156, R10, R24 ;  /* 0x0000000a9c18723c */ /* 0x000fe20000041818 */
[----:B------:R-:W-:Y:S05]  /*4d00*/  LDSM.16.M88.4 R8, [R201+0x8000] ;  /* 0x00800000c908783b */ /* 0x000fea0000000200 */
[C---:B---3--:R-:W-:Y:S06]  /*4d10*/  HMMA.16816.F32.BF16 R148, R168.reuse, R4, R148 ;  /* 0x00000004a894723c */ /* 0x048fec0000041894 */
[C---:B------:R-:W-:Y:S01]  /*4d20*/  HMMA.16816.F32.BF16 R144, R168.reuse, R6, R144 ;  /* 0x00000006a890723c */ /* 0x040fe20000041890 */
[----:B------:R-:W2:Y:S05]  /*4d30*/  LDSM.16.M88.4 R4, [R192+0x4000] ;  /* 0x00400000c004783b */ /* 0x000eaa0000000200 */
[----:B------:R-:W-:Y:S06]  /*4d40*/  HMMA.16816.F32.BF16 R140, R168, R180, R140 ;  /* 0x000000b4a88c723c */ /* 0x000fec000004188c */
[----:B------:R-:W-:Y:S01]  /*4d50*/  HMMA.16816.F32.BF16 R24, R32, R222, R24 ;  /* 0x000000de2018723c */ /* 0x000fe20000041818 */
[----:B------:R-:W3:Y:S05]  /*4d60*/  LDSM.16.M88.4 R220, [R205+0x11000] ;  /* 0x01100000cddc783b */ /* 0x000eea0000000200 */
[----:B-1----:R-:W-:Y:S06]  /*4d70*/  HMMA.16816.F32.BF16 R12, R20, R16, R12 ;  /* 0x00000010140c723c */ /* 0x002fec000004180c */
[----:B------:R-:W-:Y:S01]  /*4d80*/  HMMA.16816.F32.BF16 R180, R168, R182, R164 ;  /* 0x000000b6a8b4723c */ /* 0x000fe200000418a4 */
[----:B------:R-:W-:Y:S05]  /*4d90*/  LDSM.16.M88.4 R164, [R185] ;  /* 0x00000000b9a4783b */ /* 0x000fea0000000200 */
[----:B------:R-:W-:Y:S06]  /*4da0*/  HMMA.16816.F32.BF16 R160, R176, R224, R160 ;  /* 0x000000e0b0a0723c */ /* 0x000fec00000418a0 */
[----:B------:R-:W-:Y:S01]  /*4db0*/  HMMA.16816.F32.BF16 R24, R20, R18, R24 ;  /* 0x000000121418723c */ /* 0x000fe20000041818 */
[----:B------:R-:W1:Y:S05]  /*4dc0*/  LDSM.16.M88.4 R16, [R192+0x3800] ;  /* 0x00380000c010783b */ /* 0x000e6a0000000200 */
[----:B--2---:R-:W-:Y:S06]  /*4dd0*/  HMMA.16816.F32.BF16 R12, R8, R4, R12 ;  /* 0x00000004080c723c */ /* 0x004fec000004180c */
[C---:B------:R-:W-:Y:S06]  /*4de0*/  HMMA.16816.F32.BF16 R148, R156.reuse, R152, R148 ;  /* 0x000000989c94723c */ /* 0x040fec0000041894 */
[----:B------:R-:W-:Y:S01]  /*4df0*/  HMMA.16816.F32.BF16 R152, R156, R154, R144 ;  /* 0x0000009a9c98723c */ /* 0x000fe20000041890 */
[----:B------:R-:W2:Y:S05]  /*4e00*/  LDSM.16.M88.4 R144, [R199+0x10800] ;  /* 0x01080000c790783b */ /* 0x000eaa0000000200 */
[----:B------:R-:W-:Y:S01]  /*4e10*/  HMMA.16816.F32.BF16 R176, R176, R226, R172 ;  /* 0x000000e2b0b0723c */ /* 0x000fe200000418ac */
[----:B------:R-:W-:Y:S05]  /*4e20*/  LDSM.16.M88.4 R172, [R192+0x4800] ;  /* 0x00480000c0ac783b */ /* 0x000fea0000000200 */
[----:B------:R-:W-:Y:S01]  /*4e30*/  FMUL.FTZ R12, R12, UR8 ;  /* 0x000000080c0c7c20 */ /* 0x000fe20008410000 */
[----:B---3--:R-:W-:Y:S01]  /*4e40*/  HMMA.16816.F32.BF16 R140, R156, R220, R140 ;  /* 0x000000dc9c8c723c */ /* 0x008fe2000004188c */
[----:B------:R-:W-:Y:S01]  /*4e50*/  FMUL.FTZ R138, R13, UR8 ;  /* 0x000000080d8a7c20 */ /* 0x000fe20008410000 */
[----:B------:R-:W-:Y:S01]  /*4e60*/  FMUL.FTZ R135, R14, UR8 ;  /* 0x000000080e877c20 */ /* 0x000fe20008410000 */
[----:B------:R3:W-:Y:S01]  /*4e70*/  MUFU.TANH R134, R12 ;  /* 0x0000000c00867308 */ /* 0x0007e20000002400 */
[----:B------:R-:W-:-:S02]  /*4e80*/  FMUL.FTZ R139, R15, UR8 ;  /* 0x000000080f8b7c20 */ /* 0x000fc40008410000 */
[----:B------:R-:W-:Y:S01]  /*4e90*/  HMMA.16816.F32.BF16 R24, R8, R6, R24 ;  /* 0x000000060818723c */ /* 0x000fe20000041818 */
[----:B------:R-:W-:Y:S04]  /*4ea0*/  LDSM.16.M88.4 R4, [R199+0x11000] ;  /* 0x01100000c704783b */ /* 0x000fe80000000200 */
[----:B------:R-:W4:Y:S01]  /*4eb0*/  MUFU.TANH R138, R138 ;  /* 0x0000008a008a7308 */ /* 0x000f220000002400 */
[----:B------:R-:W-:Y:S06]  /*4ec0*/  HMMA.16816.F32.BF16 R148, R32, R28, R148 ;  /* 0x0000001c2094723c */ /* 0x000fec0000041894 */
[----:B-1----:R-:W-:Y:S01]  /*4ed0*/  HMMA.16816.F32.BF16 R160, R168, R16, R160 ;  /* 0x00000010a8a0723c */ /* 0x002fe200000418a0 */
[----:B------:R-:W1:Y:S01]  /*4ee0*/  MUFU.TANH R139, R139 ;  /* 0x0000008b008b7308 */ /* 0x000e620000002400 */
[----:B---3--:R-:W3:Y:S04]  /*4ef0*/  LDSM.16.M88.4 R12, [R205+0x11800] ;  /* 0x01180000cd0c783b */ /* 0x008ee80000000200 */
[----:B------:R-:W-:Y:S03]  /*4f00*/  HMMA.16816.F32.BF16 R180, R156, R222, R180 ;  /* 0x000000de9cb4723c */ /* 0x000fe600000418b4 */
[----:B------:R-:W-:Y:S03]  /*4f10*/  MUFU.TANH R135, R135 ;  /* 0x0000008700877308 */ /* 0x000fe60000002400 */
[C---:B------:R-:W-:Y:S01]  /*4f20*/  HMMA.16816.F32.BF16 R152, R32.reuse, R30, R152 ;  /* 0x0000001e2098723c */ /* 0x040fe20000041898 */
[----:B------:R-:W-:Y:S01]  /*4f30*/  LDSM.16.M88.4 R28, [R192+0x5000] ;  /* 0x00500000c01c783b */ /* 0x000fe20000000200 */
[----:B------:R-:W-:Y:S01]  /*4f40*/  FMUL.FTZ R24, R24, UR8 ;  /* 0x0000000818187c20 */ /* 0x000fe20008410000 */
[----:B------:R-:W-:Y:S01]  /*4f50*/  FMUL.FTZ R25, R25, UR8 ;  /* 0x0000000819197c20 */ /* 0x000fe20008410000 */
[----:B------:R-:W-:Y:S01]  /*4f60*/  FMUL.FTZ R26, R26, UR8 ;  /* 0x000000081a1a7c20 */ /* 0x000fe20008410000 */
[----:B------:R-:W-:Y:S01]  /*4f70*/  FMUL.FTZ R27, R27, UR8 ;  /* 0x000000081b1b7c20 */ /* 0x000fe20008410000 */
[----:B------:R-:W-:Y:S02]  /*4f80*/  HMMA.16816.F32.BF16 R140, R32, R164, R140 ;  /* 0x000000a4208c723c */ /* 0x000fe4000004188c */
[----:B------:R-:W5:Y:S04]  /*4f90*/  MUFU.TANH R24, R24 ;  /* 0x0000001800187308 */ /* 0x000f680000002400 */
[----:B------:R-:W-:Y:S01]  /*4fa0*/  HMMA.16816.F32.BF16 R176, R168, R18, R176 ;  /* 0x00000012a8b0723c */ /* 0x000fe200000418b0 */
[----:B------:R-:W4:Y:S03]  /*4fb0*/  LDSM.16.M88.4 R16, [R184] ;  /* 0x00000000b810783b */ /* 0x000f260000000200 */
[----:B------:R-:W5:Y:S02]  /*4fc0*/  MUFU.TANH R25, R25 ;  /* 0x0000001900197308 */ /* 0x000f640000002400 */
[----:B--2---:R-:W-:Y:S06]  /*4fd0*/  HMMA.16816.F32.BF16 R148, R20, R144, R148 ;  /* 0x000000901494723c */ /* 0x004fec0000041894 */
[----:B------:R-:W-:Y:S01]  /*4fe0*/  HMMA.16816.F32.BF16 R180, R32, R166, R180 ;  /* 0x000000a620b4723c */ /* 0x000fe200000418b4 */
[----:B------:R-:W-:Y:S05]  /*4ff0*/  MUFU.TANH R26, R26 ;  /* 0x0000001a001a7308 */ /* 0x000fea0000002400 */
[----:B---3--:R-:W-:Y:S03]  /*5000*/  HMMA.16816.F32.BF16 R160, R156, R12, R160 ;  /* 0x0000000c9ca0723c */ /* 0x008fe600000418a0 */
[----:B------:R-:W-:Y:S03]  /*5010*/  MUFU.TANH R27, R27 ;  /* 0x0000001b001b7308 */ /* 0x000fe60000002400 */
[C---:B------:R-:W-:Y:S06]  /*5020*/  HMMA.16816.F32.BF16 R152, R20.reuse, R146, R152 ;  /* 0x000000921498723c */ /* 0x040fec0000041898 */
[----:B------:R-:W-:Y:S06]  /*5030*/  HMMA.16816.F32.BF16 R140, R20, R4, R140 ;  /* 0x00000004148c723c */ /* 0x000fec000004188c */
[----:B------:R-:W-:Y:S01]  /*5040*/  HMMA.16816.F32.BF16 R176, R156, R14, R176 ;  /* 0x0000000e9cb0723c */ /* 0x000fe200000418b0 */
[----:B------:R-:W2:Y:S01]  /*5050*/  LDSM.16.M88.4 R12, [R199+0x11800] ;  /* 0x01180000c70c783b */ /* 0x000ea20000000200 */
[----:B------:R-:W-:-:S04]  /*5060*/  IMAD.U32 R4, RZ, RZ, UR23 ;  /* 0x00000017ff047e24 */ /* 0x000fc8000f8e00ff */
[----:B------:R-:W-:Y:S01]  /*5070*/  HMMA.16816.F32.BF16 R148, R8, R172, R148 ;  /* 0x000000ac0894723c */ /* 0x000fe20000041894 */
[----:B------:R-:W-:-:S05]  /*5080*/  IMAD R133, R4, 0x40, R133 ;  /* 0x0000004004857824 */ /* 0x000fca00078e0285 */
[----:B------:R-:W-:Y:S01]  /*5090*/  HMMA.16816.F32.BF16 R180, R20, R6, R180 ;  /* 0x0000000614b4723c */ /* 0x000fe200000418b4 */
[----:B------:R-:W3:Y:S01]  /*50a0*/  LDSM.16.M88.4 R4, [R192+0x5800] ;  /* 0x00580000c004783b */ /* 0x000ee20000000200 */
[----:B------:R-:W-:-:S04]  /*50b0*/  DEPBAR.LE SB0, 0x0 ;  /* 0x000080000000791a */ /* 0x000fc80000000000 */
[----:B----4-:R-:W-:Y:S06]  /*50c0*/  HMMA.16816.F32.BF16 R160, R32, R16, R160 ;  /* 0x0000001020a0723c */ /* 0x010fec00000418a0 */
[----:B------:R-:W-:Y:S01]  /*50d0*/  HMMA.16816.F32.BF16 R152, R8, R174, R152 ;  /* 0x000000ae0898723c */ /* 0x000fe20000041898 */
[----:B------:R-:W-:-:S05]  /*50e0*/  VIADD R17, R133, 0x8 ;  /* 0x0000000885117836 */ /* 0x000fca0000000000 */
[----:B------:R-:W-:Y:S01]  /*50f0*/  HMMA.16816.F32.BF16 R140, R8, R28, R140 ;  /* 0x0000001c088c723c */ /* 0x000fe2000004188c */
[----:B------:R-:W-:Y:S01]  /*5100*/  FMUL.FTZ R145, R149, UR8 ;  /* 0x0000000895917c20 */ /* 0x000fe20008410000 */
[----:B------:R-:W-:Y:S01]  /*5110*/  FMUL.FTZ R144, R148, UR8 ;  /* 0x0000000894907c20 */ /* 0x000fe20008410000 */
[----:B------:R-:W-:Y:S01]  /*5120*/  FMUL.FTZ R146, R150, UR8 ;  /* 0x0000000896927c20 */ /* 0x000fe20008410000 */
[----:B------:R-:W-:Y:S01]  /*5130*/  FMUL.FTZ R147, R151, UR8 ;  /* 0x0000000897937c20 */ /* 0x000fe20008410000 */
[C---:B------:R-:W-:Y:S01]  /*5140*/  ISETP.GE.AND P6, PT, R17.reuse, R2, PT ;  /* 0x000000021100720c */ /* 0x040fe20003fc6270 */
[----:B------:R-:W-:Y:S01]  /*5150*/  HMMA.16816.F32.BF16 R176, R32, R18, R176 ;  /* 0x0000001220b0723c */ /* 0x000fe200000418b0 */
[----:B------:R-:W4:Y:S01]  /*5160*/  MUFU.TANH R145, R145 ;  /* 0x0000009100917308 */ /* 0x000f220000002400 */
[----:B------:R-:W-:Y:S01]  /*5170*/  ISETP.GE.AND P1, PT, R17, R0, PT ;  /* 0x000000001100720c */ /* 0x000fe20003f26270 */
[----:B------:R-:W-:-:S03]  /*5180*/  VIADD R17, R133, 0x9 ;  /* 0x0000000985117836 */ /* 0x000fc60000000000 */
[----:B------:R-:W-:Y:S01]  /*5190*/  HMMA.16816.F32.BF16 R180, R8, R30, R180 ;  /* 0x0000001e08b4723c */ /* 0x000fe200000418b4 */
[----:B------:R-:W-:Y:S01]  /*51a0*/  VIADD R19, R133, 0x1 ;  /* 0x0000000185137836 */ /* 0x000fe20000000000 */
[C---:B------:R-:W-:Y:S01]  /*51b0*/  ISETP.GE.AND P5, PT, R17.reuse, R2, PT ;  /* 0x000000021100720c */ /* 0x040fe20003fa6270 */
[----:B------:R-:W4:Y:S01]  /*51c0*/  MUFU.TANH R144, R144 ;  /* 0x0000009000907308 */ /* 0x000f220000002400 */
[----:B------:R-:W-:Y:S01]  /*51d0*/  ISETP.GE.AND P4, PT, R17, R0, PT ;  /* 0x000000001100720c */ /* 0x000fe20003f86270 */
[----:B------:R-:W-:Y:S01]  /*51e0*/  VIADD R17, R133, 0x11 ;  /* 0x0000001185117836 */ /* 0x000fe20000000000 */
[C---:B--2---:R-:W-:Y:S01]  /*51f0*/  HMMA.16816.F32.BF16 R160, R20.reuse, R12, R160 ;  /* 0x0000000c14a0723c */ /* 0x044fe200000418a0 */
[-C--:B------:R-:W-:Y:S01]  /*5200*/  ISETP.GE.AND P3, PT, R19, R2.reuse, PT ;  /* 0x000000021300720c */ /* 0x080fe20003f66270 */
[----:B------:R-:W-:Y:S02]  /*5210*/  VIADD R31, R133, 0x10 ;  /* 0x00000010851f7836 */ /* 0x000fe40000000000 */
[----:B------:R-:W-:Y:S01]  /*5220*/  FMUL.FTZ R148, R152, UR8 ;  /* 0x0000000898947c20 */ /* 0x000fe20008410000 */
[----:B------:R-:W-:Y:S01]  /*5230*/  FMUL.FTZ R28, R153, UR8 ;  /* 0x00000008991c7c20 */ /* 0x000fe20008410000 */
[----:B------:R-:W2:Y:S01]  /*5240*/  MUFU.TANH R146, R146 ;  /* 0x0000009200927308 */ /* 0x000ea20000002400 */
[----:B------:R-:W-:Y:S01]  /*5250*/  FMUL.FTZ R142, R142, UR8 ;  /* 0x000000088e8e7c20 */ /* 0x000fe20008410000 */
[----:B------:R-:W-:Y:S01]  /*5260*/  FSEL R12, R138, -INF , !P3 ;  /* 0xff8000008a0c7808 */ /* 0x000fe20005800000 */
[----:B------:R-:W-:Y:S01]  /*5270*/  FMUL.FTZ R154, R154, UR8 ;  /* 0x000000089a9a7c20 */ /* 0x000fe20008410000 */
[----:B------:R-:W-:Y:S01]  /*5280*/  ISETP.GE.AND P0, PT, R31, R2, PT ;  /* 0x000000021f00720c */ /* 0x000fe20003f06270 */
[----:B------:R-:W-:Y:S01]  /*5290*/  FMUL.FTZ R29, R155, UR8 ;  /* 0x000000089b1d7c20 */ /* 0x000fe20008410000 */
[-C--:B------:R-:W-:Y:S01]  /*52a0*/  ISETP.GE.AND P3, PT, R31, R0.reuse, PT ;  /* 0x000000001f00720c */ /* 0x080fe20003f66270 */
[----:B------:R-:W-:Y:S01]  /*52b0*/  HMMA.16816.F32.BF16 R176, R20, R14, R176 ;  /* 0x0000000e14b0723c */ /* 0x000fe200000418b0 */
[----:B------:R-:W2:Y:S01]  /*52c0*/  MUFU.TANH R31, R142 ;  /* 0x0000008e001f7308 */ /* 0x000ea20000002400 */
[----:B------:R-:W-:Y:S01]  /*52d0*/  FMUL.FTZ R140, R140, UR8 ;  /* 0x000000088c8c7c20 */ /* 0x000fe20008410000 */
[----:B------:R-:W-:Y:S01]  /*52e0*/  ISETP.GE.AND P2, PT, R19, R0, PT ;  /* 0x000000001300720c */ /* 0x000fe20003f46270 */
[----:B------:R-:W-:Y:S01]  /*52f0*/  FMUL.FTZ R141, R141, UR8 ;  /* 0x000000088d8d7c20 */ /* 0x000fe20008410000 */
[----:B------:R-:W-:-:S02]  /*5300*/  VIADD R33, R133, 0x18 ;  /* 0x0000001885217836 */ /* 0x000fc40000000000 */
[----:B------:R-:W-:Y:S01]  /*5310*/  FMUL.FTZ R143, R143, UR8 ;  /* 0x000000088f8f7c20 */ /* 0x000fe20008410000 */
[----:B-1----:R-:W-:Y:S01]  /*5320*/  FSEL R13, R139, -INF , !P2 ;  /* 0xff8000008b0d7808 */ /* 0x002fe20005000000 */
[----:B------:R-:W-:Y:S01]  /*5330*/  VIADD R21, R133, 0x20 ;  /* 0x0000002085157836 */ /* 0x000fe20000000000 */
[----:B------:R-:W1:Y:S01]  /*5340*/  MUFU.TANH R147, R147 ;  /* 0x0000009300937308 */ /* 0x000e620000002400 */
[----:B------:R-:W-:Y:S01]  /*5350*/  ISETP.GE.AND P2, PT, R17, R2, PT ;  /* 0x000000021100720c */ /* 0x000fe20003f46270 */
[----:B------:R-:W-:Y:S01]  /*5360*/  FMUL.FTZ R172, R181, UR8 ;  /* 0x00000008b5ac7c20 */ /* 0x000fe20008410000 */
[----:B-----5:R-:W-:Y:S01]  /*5370*/  FSEL R30, R24, -INF , !P6 ;  /* 0xff800000181e7808 */ /* 0x020fe20007000000 */
[C---:B---3--:R-:W-:Y:S01]  /*5380*/  HMMA.16816.F32.BF16 R160, R8.reuse, R4, R160 ;  /* 0x0000000408a0723c */ /* 0x048fe200000418a0 */
[----:B------:R-:W-:Y:S01]  /*5390*/  FSEL R18, R25, -INF , !P5 ;  /* 0xff80000019127808 */ /* 0x000fe20006800000 */
[----:B------:R-:W-:Y:S01]  /*53a0*/  VIADD R25, R133, 0x19 ;  /* 0x0000001985197836 */ /* 0x000fe20000000000 */
[-C--:B------:R-:W-:Y:S01]  /*53b0*/  ISETP.GE.AND P6, PT, R17, R0.reuse, PT ;  /* 0x000000001100720c */ /* 0x080fe20003fc6270 */
[----:B------:R-:W3:Y:S01]  /*53c0*/  MUFU.TANH R148, R148 ;  /* 0x0000009400947308 */ /* 0x000ee20000002400 */
[----:B----4-:R-:W-:Y:S01]  /*53d0*/  FSEL R24, R145, -INF , !P2 ;  /* 0xff80000091187808 */ /* 0x010fe20005000000 */
[----:B------:R-:W-:Y:S01]  /*53e0*/  FMUL.FTZ R173, R182, UR8 ;  /* 0x00000008b6ad7c20 */ /* 0x000fe20008410000 */
[----:B------:R-:W-:Y:S01]  /*53f0*/  FSEL R17, R26, -INF , !P1 ;  /* 0xff8000001a117808 */ /* 0x000fe20004800000 */
[----:B------:R-:W-:Y:S01]  /*5400*/  VIADD R5, R133, 0x21 ;  /* 0x0000002185057836 */ /* 0x000fe20000000000 */
[----:B------:R-:W-:Y:S01]  /*5410*/  ISETP.GE.AND P2, PT, R21, R0, PT ;  /* 0x000000001500720c */ /* 0x000fe20003f46270 */
[----:B------:R-:W-:Y:S01]  /*5420*/  FMUL.FTZ R151, R183, UR8 ;  /* 0x00000008b7977c20 */ /* 0x000fe20008410000 */
[----:B------:R-:W-:Y:S01]  /*5430*/  ISETP.GE.AND P1, PT, R33, R2, PT ;  /* 0x000000022100720c */ /* 0x000fe20003f26270 */
[----:B------:R-:W-:Y:S01]  /*5440*/  MUFU.TANH R28, R28 ;  /* 0x0000001c001c7308 */ /* 0x000fe20000002400 */
[----:B------:R-:W-:Y:S01]  /*5450*/  FSEL R15, R27, -INF , !P4 ;  /* 0xff8000001b0f7808 */ /* 0x000fe20006000000 */
[----:B------:R-:W-:Y:S01]  /*5460*/  HMMA.16816.F32.BF16 R176, R8, R6, R176 ;  /* 0x0000000608b0723c */ /* 0x000fe200000418b0 */
[----:B------:R-:W-:-:S02]  /*5470*/  FSEL R26, R144, -INF , !P0 ;  /* 0xff800000901a7808 */ /* 0x000fc40004000000 */
[----:B--2---:R-:W-:Y:S02]  /*5480*/  FSEL R27, R146, -INF , !P3 ;  /* 0xff800000921b7808 */ /* 0x004fe40005800000 */
[C---:B------:R-:W-:Y:S01]  /*5490*/  ISETP.GE.AND P4, PT, R25.reuse, R2, PT ;  /* 0x000000021900720c */ /* 0x040fe20003f86270 */
[----:B------:R-:W2:Y:S01]  /*54a0*/  MUFU.TANH R16, R154 ;  /* 0x0000009a00107308 */ /* 0x000ea20000002400 */
[----:B------:R-:W-:Y:S02]  /*54b0*/  ISETP.GE.AND P0, PT, R25, R0, PT ;  /* 0x000000001900720c */ /* 0x000fe40003f06270 */
[----:B------:R-:W-:Y:S01]  /*54c0*/  ISETP.GE.AND P3, PT, R21, R2, PT ;  /* 0x000000021500720c */ /* 0x000fe20003f66270 */
[----:B------:R-:W-:Y:S01]  /*54d0*/  VIADD R21, R133, 0x28 ;  /* 0x0000002885157836 */ /* 0x000fe20000000000 */
[----:B------:R-:W-:Y:S01]  /*54e0*/  FSEL R181, R31, -INF , !P2 ;  /* 0xff8000001fb57808 */ /* 0x000fe20005000000 */
[----:B------:R-:W-:Y:S01]  /*54f0*/  FMUL.FTZ R160, R160, UR8 ;  /* 0x00000008a0a07c20 */ /* 0x000fe20008410000 */
[----:B------:R-:W-:Y:S01]  /*5500*/  ISETP.GE.AND P5, PT, R33, R0, PT ;  /* 0x000000002100720c */ /* 0x000fe20003fa6270 */
[----:B------:R-:W4:Y:S01]  /*5510*/  MUFU.TANH R29, R29 ;  /* 0x0000001d001d7308 */ /* 0x000f220000002400 */
[----:B-1----:R-:W-:Y:S01]  /*5520*/  FSEL R25, R147, -INF , !P6 ;  /* 0xff80000093197808 */ /* 0x002fe20007000000 */
[----:B------:R-:W-:Y:S01]  /*5530*/  FMUL.FTZ R147, R162, UR8 ;  /* 0x00000008a2937c20 */ /* 0x000fe20008410000 */
[----:B---3--:R-:W-:Y:S01]  /*5540*/  FSEL R22, R148, -INF , !P1 ;  /* 0xff80000094167808 */ /* 0x008fe20004800000 */
[----:B------:R-:W-:Y:S01]  /*5550*/  FMUL.FTZ R148, R161, UR8 ;  /* 0x00000008a1947c20 */ /* 0x000fe20008410000 */
[-C--:B------:R-:W-:Y:S01]  /*5560*/  ISETP.GE.AND P2, PT, R133, R2.reuse, PT ;  /* 0x000000028500720c */ /* 0x080fe20003f46270 */
[----:B------:R-:W-:Y:S01]  /*5570*/  FMUL.FTZ R145, R163, UR8 ;  /* 0x00000008a3917c20 */ /* 0x000fe20008410000 */
[C---:B------:R-:W-:Y:S01]  /*5580*/  ISETP.GE.AND P6, PT, R5.reuse, R2, PT ;  /* 0x000000020500720c */ /* 0x040fe20003fc6270 */
[----:B------:R1:W3:Y:S01]  /*5590*/  MUFU.TANH R19, R140 ;  /* 0x0000008c00137308 */ /* 0x0002e20000002400 */
[----:B------:R-:W-:Y:S01]  /*55a0*/  ISETP.GE.AND P1, PT, R5, R0, PT ;  /* 0x000000000500720c */ /* 0x000fe20003f26270 */
[----:B------:R-:W-:Y:S01]  /*55b0*/  VIADD R5, R133, 0x29 ;  /* 0x0000002985057836 */ /* 0x000fe20000000000 */
[----:B--2---:R-:W-:Y:S01]  /*55c0*/  FSEL R23, R16, -INF , !P5 ;  /* 0xff80000010177808 */ /* 0x004fe20006800000 */
[----:B------:R-:W-:Y:S01]  /*55d0*/  FMUL.FTZ R146, R176, UR8 ;  /* 0x00000008b0927c20 */ /* 0x000fe20008410000 */
[----:B------:R-:W-:Y:S01]  /*55e0*/  FSEL R20, R28, -INF , !P4 ;  /* 0xff8000001c147808 */ /* 0x000fe20006000000 */
[----:B------:R-:W-:Y:S01]  /*55f0*/  FMUL.FTZ R144, R177, UR8 ;  /* 0x00000008b1907c20 */ /* 0x000fe20008410000 */
[----:B------:R-:W-:Y:S01]  /*5600*/  FSEL R134, R134, -INF , !P2 ;  /* 0xff80000086867808 */ /* 0x000fe20005000000 */
[----:B------:R-:W2:Y:S01]  /*5610*/  MUFU.TANH R174, R141 ;  /* 0x0000008d00ae7308 */ /* 0x000ea20000002400 */
[C---:B------:R-:W-:Y:S01]  /*5620*/  ISETP.GE.AND P5, PT, R21.reuse, R2, PT ;  /* 0x000000021500720c */ /* 0x040fe20003fa6270 */
[----:B------:R-:W-:Y:S01]  /*5630*/  FMUL.FTZ R163, R178, UR8 ;  /* 0x00000008b2a37c20 */ /* 0x000fe20008410000 */
[----:B------:R-:W-:Y:S01]  /*5640*/  ISETP.GE.AND P4, PT, R21, R0, PT ;  /* 0x000000001500720c */ /* 0x000fe20003f86270 */
[----:B------:R-:W-:Y:S01]  /*5650*/  FMUL.FTZ R161, R179, UR8 ;  /* 0x00000008b3a17c20 */ /* 0x000fe20008410000 */
[----:B----4-:R-:W-:-:S02]  /*5660*/  FSEL R21, R29, -INF , !P0 ;  /* 0xff8000001d157808 */ /* 0x010fc40004000000 */
[----:B------:R-:W-:Y:S01]  /*5670*/  ISETP.GE.AND P0, PT, R5, R2, PT ;  /* 0x000000020500720c */ /* 0x000fe20003f06270 */
[----:B------:R-:W4:Y:S01]  /*5680*/  MUFU.TANH R175, R143 ;  /* 0x0000008f00af7308 */ /* 0x000f220000002400 */
[----:B-1----:R-:W-:Y:S01]  /*5690*/  FMUL.FTZ R140, R180, UR8 ;  /* 0x00000008b48c7c20 */ /* 0x002fe20008410000 */
[----:B---3--:R-:W-:Y:S02]  /*56a0*/  FSEL R142, R19, -INF , !P3 ;  /* 0xff800000138e7808 */ /* 0x008fe40005800000 */
[----:B------:R-:W-:Y:S01]  /*56b0*/  ISETP.GE.AND P3, PT, R5, R0, PT ;  /* 0x000000000500720c */ /* 0x000fe20003f66270 */
[----:B------:R-:W-:Y:S01]  /*56c0*/  VIADD R5, R133, 0x30 ;  /* 0x0000003085057836 */ /* 0x000fe20000000000 */
[----:B------:R-:W-:Y:S02]  /*56d0*/  FMNMX.FTZ R7, R132, R134, !PT ;  /* 0x0000008684077209 */ /* 0x000fe40007810000 */
[----:B------:R-:W1:Y:S01]  /*56e0*/  MUFU.TANH R140, R140 ;  /* 0x0000008c008c7308 */ /* 0x000e620000002400 */
[----:B--2---:R-:W-:-:S02]  /*56f0*/  FSEL R174, R174, -INF , !P6 ;  /* 0xff800000aeae7808 */ /* 0x004fc40007000000 */
[----:B------:R-:W-:Y:S02]  /*5700*/  FMNMX.FTZ R7, R12, R7, !PT ;  /* 0x000000070c077209 */ /* 0x000fe40007810000 */
[C---:B------:R-:W-:Y:S02]  /*5710*/  ISETP.GE.AND P6, PT, R5.reuse, R2, PT ;  /* 0x000000020500720c */ /* 0x040fe40003fc6270 */
[-C--:B------:R-:W-:Y:S01]  /*5720*/  ISETP.GE.AND P2, PT, R5, R0.reuse, PT ;  /* 0x000000000500720c */ /* 0x080fe20003f46270 */
[----:B------:R-:W-:Y:S01]  /*5730*/  VIADD R5, R133, 0x31 ;  /* 0x0000003185057836 */ /* 0x000fe20000000000 */
[----:B----4-:R-:W-:Y:S01]  /*5740*/  FSEL R175, R175, -INF , !P1 ;  /* 0xff800000afaf7808 */ /* 0x010fe20004800000 */
[----:B------:R-:W2:Y:S01]  /*5750*/  MUFU.TANH R172, R172 ;  /* 0x000000ac00ac7308 */ /* 0x000ea20000002400 */
[----:B------:R-:W-:Y:S02]  /*5760*/  ISETP.GE.AND P1, PT, R133, R0, PT ;  /* 0x000000008500720c */ /* 0x000fe40003f26270 */
[----:B------:R-:W-:-:S02]  /*5770*/  FMNMX.FTZ R7, R30, R7, !PT ;  /* 0x000000071e077209 */ /* 0x000fc40007810000 */
[----:B------:R-:W-:Y:S02]  /*5780*/  FSEL R135, R135, -INF , !P1 ;  /* 0xff80000087877808 */ /* 0x000fe40004800000 */
[----:B-1----:R-:W-:Y:S01]  /*5790*/  FSEL R140, R140, -INF , !P5 ;  /* 0xff8000008c8c7808 */ /* 0x002fe20006800000 */
[----:B------:R-:W1:Y:S01]  /*57a0*/  MUFU.TANH R150, R160 ;  /* 0x000000a000967308 */ /* 0x000e620000002400 */
[C---:B------:R-:W-:Y:S02]  /*57b0*/  ISETP.GE.AND P5, PT, R5.reuse, R2, PT ;  /* 0x000000020500720c */ /* 0x040fe40003fa6270 */
[----:B------:R-:W-:Y:S02]  /*57c0*/  ISETP.GE.AND P1, PT, R5, R0, PT ;  /* 0x000000000500720c */ /* 0x000fe40003f26270 */
[----:B------:R-:W-:Y:S02]  /*57d0*/  FMNMX.FTZ R5, R18, R7, !PT ;  /* 0x0000000712057209 */ /* 0x000fe40007810000 */
[----:B------:R-:W-:Y:S01]  /*57e0*/  FMNMX.FTZ R4, R3, R135, !PT ;  /* 0x0000008703047209 */ /* 0x000fe20007810000 */
[----:B------:R-:W3:Y:S01]  /*57f0*/  MUFU.TANH R148, R148 ;  /* 0x0000009400947308 */ /* 0x000ee20000002400 */
[----:B------:R-:W-:-:S02]  /*5800*/  FMNMX.FTZ R5, R26, R5, !PT ;  /* 0x000000051a057209 */ /* 0x000fc40007810000 */
[----:B------:R-:W-:Y:S02]  /*5810*/  FMNMX.FTZ R4, R13, R4, !PT ;  /* 0x000000040d047209 */ /* 0x000fe40007810000 */
[----:B------:R-:W-:Y:S01]  /*5820*/  FMNMX.FTZ R7, R24, R5, !PT ;  /* 0x0000000518077209 */ /* 0x000fe20007810000 */
[----:B------:R-:W-:Y:S01]  /*5830*/  VIADD R5, R133, 0x38 ;  /* 0x0000003885057836 */ /* 0x000fe20000000000 */
[----:B------:R-:W-:Y:S01]  /*5840*/  FMNMX.FTZ R4, R17, R4, !PT ;  /* 0x0000000411047209 */ /* 0x000fe20007810000 */
[----:B------:R-:W4:Y:S01]  /*5850*/  MUFU.TANH R146, R146 ;  /* 0x0000009200927308 */ /* 0x000f220000002400 */
[----:B------:R-:W-:Y:S01]  /*5860*/  FMNMX.FTZ R7, R22, R7, !PT ;  /* 0x0000000716077209 */ /* 0x000fe20007810000 */
[----:B------:R-:W-:Y:S01]  /*5870*/  VIADD R133, R133, 0x39 ;  /* 0x0000003985857836 */ /* 0x000fe20000000000 */
[----:B------:R-:W-:Y:S02]  /*5880*/  FMNMX.FTZ R4, R15, R4, !PT ;  /* 0x000000040f047209 */ /* 0x000fe40007810000 */
[----:B------:R-:W-:-:S02]  /*5890*/  FMNMX.FTZ R7, R20, R7, !PT ;  /* 0x0000000714077209 */ /* 0x000fc40007810000 */
[----:B------:R-:W-:Y:S01]  /*58a0*/  FMNMX.FTZ R4, R27, R4, !PT ;  /* 0x000000041b047209 */ /* 0x000fe20007810000 */
[----:B------:R-:W5:Y:S01]  /*58b0*/  MUFU.TANH R173, R173 ;  /* 0x000000ad00ad7308 */ /* 0x000f620000002400 */
[----:B------:R-:W-:Y:S02]  /*58c0*/  FMNMX.FTZ R7, R142, R7, !PT ;  /* 0x000000078e077209 */ /* 0x000fe40007810000 */
[----:B--2---:R-:W-:Y:S02]  /*58d0*/  FSEL R172, R172, -INF , !P0 ;  /* 0xff800000acac7808 */ /* 0x004fe40004000000 */
[----:B------:R-:W-:Y:S02]  /*58e0*/  FMNMX.FTZ R7, R174, R7, !PT ;  /* 0x00000007ae077209 */ /* 0x000fe40007810000 */
[----:B------:R-:W-:Y:S01]  /*58f0*/  FMNMX.FTZ R4, R25, R4, !PT ;  /* 0x0000000419047209 */ /* 0x000fe20007810000 */
[----:B------:R-:W2:Y:S01]  /*5900*/  MUFU.TANH R144, R144 ;  /* 0x0000009000907308 */ /* 0x000ea20000002400 */
[----:B------:R-:W-:-:S02]  /*5910*/  FMNMX.FTZ R7, R140, R7, !PT ;  /* 0x000000078c077209 */ /* 0x000fc40007810000 */
[----:B-1----:R-:W-:Y:S02]  /*5920*/  FSEL R150, R150, -INF , !P6 ;  /* 0xff80000096967808 */ /* 0x002fe40007000000 */
[----:B------:R-:W-:Y:S02]  /*5930*/  FMNMX.FTZ R4, R23, R4, !PT ;  /* 0x0000000417047209 */ /* 0x000fe40007810000 */
[----:B------:R-:W-:Y:S01]  /*5940*/  FMNMX.FTZ R7, R172, R7, !PT ;  /* 0x00000007ac077209 */ /* 0x000fe20007810000 */
[----:B------:R-:W1:Y:S01]  /*5950*/  MUFU.TANH R151, R151 ;  /* 0x0000009700977308 */ /* 0x000e620000002400 */
[----:B------:R-:W-:Y:S02]  /*5960*/  PLOP3.LUT P0, PT, PT, PT, UP0, 0x80, 0x0 ;  /* 0x000000000000781c */ /* 0x000fe40003f0f008 */
[----:B------:R-:W-:Y:S02]  /*5970*/  ISETP.GE.AND P6, PT, R5, R2, PT ;  /* 0x000000020500720c */ /* 0x000fe40003fc6270 */
[----:B---3--:R-:W-:-:S02]  /*5980*/  FSEL R148, R148, -INF , !P5 ;  /* 0xff80000094947808 */ /* 0x008fc40006800000 */
[----:B------:R-:W-:Y:S01]  /*5990*/  FMNMX.FTZ R8, R21, R4, !PT ;  /* 0x0000000415087209 */ /* 0x000fe20007810000 */
[----:B------:R-:W3:Y:S01]  /*59a0*/  MUFU.TANH R147, R147 ;  /* 0x0000009300937308 */ /* 0x000ee20000002400 */
[----:B------:R-:W-:Y:S02]  /*59b0*/  FMNMX.FTZ R7, R150, R7, !PT ;  /* 0x0000000796077209 */ /* 0x000fe40007810000 */
[----:B------:R-:W-:Y:S02]  /*59c0*/  ISETP.GE.AND P5, PT, R133, R2, PT ;  /* 0x000000028500720c */ /* 0x000fe40003fa6270 */
[----:B----4-:R-:W-:Y:S02]  /*59d0*/  FSEL R146, R146, -INF , !P6 ;  /* 0xff80000092927808 */ /* 0x010fe40007000000 */
[----:B------:R-:W-:Y:S01]  /*59e0*/  FMNMX.FTZ R8, R181, R8, !PT ;  /* 0x00000008b5087209 */ /* 0x000fe20007810000 */
[----:B------:R-:W4:Y:S01]  /*59f0*/  MUFU.TANH R145, R145 ;  /* 0x0000009100917308 */ /* 0x000f220000002400 */
[----:B------:R-:W-:-:S02]  /*5a00*/  FMNMX.FTZ R7, R148, R7, !PT ;  /* 0x0000000794077209 */ /* 0x000fc40007810000 */
[----:B-----5:R-:W-:Y:S02]  /*5a10*/  FSEL R173, R173, -INF , !P4 ;  /* 0xff800000adad7808 */ /* 0x020fe40006000000 */
[----:B--2---:R-:W-:Y:S02]  /*5a20*/  FSEL R144, R144, -INF , !P5 ;  /* 0xff80000090907808 */ /* 0x004fe40006800000 */
[----:B------:R-:W-:Y:S01]  /*5a30*/  FMNMX.FTZ R8, R175, R8, !PT ;  /* 0x00000008af087209 */ /* 0x000fe20007810000 */
[----:B------:R-:W2:Y:S01]  /*5a40*/  MUFU.TANH R163, R163 ;  /* 0x000000a300a37308 */ /* 0x000ea20000002400 */
[----:B------:R-:W-:Y:S02]  /*5a50*/  FMNMX.FTZ R7, R146, R7, !PT ;  /* 0x0000000792077209 */ /* 0x000fe40007810000 */
[----:B-1----:R-:W-:Y:S02]  /*5a60*/  FSEL R151, R151, -INF , !P3 ;  /* 0xff80000097977808 */ /* 0x002fe40005800000 */
[----:B---3--:R-:W-:-:S02]  /*5a70*/  FSEL R147, R147, -INF , !P2 ;  /* 0xff80000093937808 */ /* 0x008fc40005000000 */
[----:B------:R-:W-:Y:S01]  /*5a80*/  FMNMX.FTZ R8, R173, R8, !PT ;  /* 0x00000008ad087209 */ /* 0x000fe20007810000 */
[----:B------:R-:W1:Y:S01]  /*5a90*/  MUFU.TANH R161, R161 ;  /* 0x000000a100a17308 */ /* 0x000e620000002400 */
[----:B------:R-:W-:Y:S01]  /*5aa0*/  FMNMX.FTZ R7, R144, R7, !PT ;  /* 0x0000000790077209 */ /* 0x000fe20007810000 */
[----:B------:R-:W-:Y:S06]  /*5ab0*/  BAR.SYNC.DEFER_BLOCKING 0x0 ;  /* 0x0000000000007b1d */ /* 0x000fec0000010000 */
[----:B----4-:R-:W-:Y:S05]  /*5ac0*/  @!P0 BRA `(.L_x_46) ;  /* 0x0000000000688947 */ /* 0x010fea0003800000 */
        /* <DEDUP_REMOVED lines=26> */
.L_x_46:
[----:B------:R-:W-:Y:S01]  /*5c70*/  FMNMX.FTZ R8, R151, R8, !PT ;  /* 0x0000000897087209 */ /* 0x000fe20007810000 */
[----:B------:R-:W4:Y:S01]  /*5c80*/  SHFL.BFLY PT, R4, R7, 0x2, 0x1f ;  /* 0x0c401f0007047f89 */ /* 0x000f2200000e0000 */
[----:B------:R-:W-:Y:S01]  /*5c90*/  ISETP.GE.AND P0, PT, R5, R0, PT ;  /* 0x000000000500720c */ /* 0x000fe20003f06270 */
[----:B------:R-:W-:Y:S01]  /*5ca0*/  UISETP.GE.AND UP0, UPT, UR18, 0x3, UPT ;  /* 0x000000031200788c */ /* 0x000fe2000bf06270 */
[----:B------:R-:W-:Y:S01]  /*5cb0*/  FSEL R145, R145, -INF , !P1 ;  /* 0xff80000091917808 */ /* 0x000fe20004800000 */
[----:B------:R-:W-:Y:S01]  /*5cc0*/  LDSM.16.MT88.4 R32, [R198+0x12800] ;  /* 0x01280000c620783b */ /* 0x000fe20000004200 */
[----:B------:R-:W-:Y:S02]  /*5cd0*/  FMNMX.FTZ R8, R147, R8, !PT ;  /* 0x0000000893087209 */ /* 0x000fe40007810000 */
[----:B------:R-:W-:Y:S02]  /*5ce0*/  ISETP.GE.AND P1, PT, R133, R0, PT ;  /* 0x000000008500720c */ /* 0x000fe40003f26270 */
[----:B--2---:R-:W-:-:S02]  /*5cf0*/  FSEL R163, R163, -INF , !P0 ;  /* 0xff800000a3a37808 */ /* 0x004fc40004000000 */
[----:B------:R-:W-:Y:S02]  /*5d00*/  FMNMX.FTZ R8, R145, R8, !PT ;  /* 0x0000000891087209 */ /* 0x000fe40007810000 */
[----:B-1----:R-:W-:Y:S02]  /*5d10*/  FSEL R161, R161, -INF , !P1 ;  /* 0xff800000a1a17808 */ /* 0x002fe40004800000 */
[----:B------:R-:W-:Y:S02]  /*5d20*/  FMNMX.FTZ R6, R163, R8, !PT ;  /* 0x00000008a3067209 */ /* 0x000fe40007810000 */
[----:B---3--:R-:W-:Y:S02]  /*5d30*/  LDSM.16.MT88.4 R8, [R198+0x12000] ;  /* 0x01200000c608783b */ /* 0x008fe40000004200 */
[----:B------:R-:W-:-:S05]  /*5d40*/  FMNMX.FTZ R6, R161, R6, !PT ;  /* 0x00000006a1067209 */ /* 0x000fca0007810000 */
[----:B------:R-:W1:Y:S01]  /*5d50*/  SHFL.BFLY PT, R5, R6, 0x2, 0x1f ;  /* 0x0c401f0006057f89 */ /* 0x000e6200000e0000 */
[----:B----4-:R-:W-:-:S05]  /*5d60*/  FMNMX.FTZ R4, R7, R4, !PT ;  /* 0x0000000407047209 */ /* 0x010fca0007810000 */
[----:B------:R-:W2:Y:S01]  /*5d70*/  SHFL.BFLY PT, R139, R4, 0x1, 0x1f ;  /* 0x0c201f00048b7f89 */ /* 0x000ea200000e0000 */
[----:B-1----:R-:W-:-:S05]  /*5d80*/  FMNMX.FTZ R5, R6, R5, !PT ;  /* 0x0000000506057209 */ /* 0x002fca0007810000 */
[----:B------:R-:W1:Y:S01]  /*5d90*/  SHFL.BFLY PT, R138, R5, 0x1, 0x1f ;  /* 0x0c201f00058a7f89 */ /* 0x000e6200000e0000 */
[----:B--2---:R-:W-:-:S04]  /*5da0*/  FMNMX.FTZ R139, R4, R139, !PT ;  /* 0x0000008b048b7209 */ /* 0x004fc80007810000 */
[C---:B------:R-:W-:Y:S01]  /*5db0*/  FSETP.NEU.FTZ.AND P1, PT, R139.reuse, -INF , PT ;  /* 0xff8000008b00780b */ /* 0x040fe20003f3d000 */
[----:B------:R-:W-:-:S05]  /*5dc0*/  FMUL.FTZ R149, R139, UR9 ;  /* 0x000000098b957c20 */ /* 0x000fca0008410000 */
        /* <DEDUP_REMOVED lines=8> */
[--C-:B------:R-:W-:Y:S01]  /*5e50*/  FFMA.FTZ R165, R22, UR9, -R149.reuse ;  /* 0x0000000916a57c23 */ /* 0x100fe20008010895 */
[----:B-1----:R-:W-:Y:S01]  /*5e60*/  FMNMX.FTZ R138, R5, R138, !PT ;  /* 0x0000008a058a7209 */ /* 0x002fe20007810000 */
[--C-:B------:R-:W-:Y:S01]  /*5e70*/  FFMA.FTZ R166, R20, UR9, -R149.reuse ;  /* 0x0000000914a67c23 */ /* 0x100fe20008010895 */
[----:B------:R-:W-:Y:S01]  /*5e80*/  FSEL R5, R139, RZ, P1 ;  /* 0x000000ff8b057208 */ /* 0x000fe20000800000 */
[----:B------:R-:W-:Y:S01]  /*5e90*/  FFMA.FTZ R177, R174, UR9, -R149 ;  /* 0x00000009aeb17c23 */ /* 0x000fe20008010895 */
[C---:B------:R-:W-:Y:S01]  /*5ea0*/  FSETP.NEU.FTZ.AND P0, PT, R138.reuse, -INF , PT ;  /* 0xff8000008a00780b */ /* 0x040fe20003f1d000 */
[----:B------:R-:W-:Y:S01]  /*5eb0*/  FMUL.FTZ R162, R138, UR9 ;  /* 0x000000098aa27c20 */ /* 0x000fe20008410000 */
[----:B------:R-:W-:Y:S01]  /*5ec0*/  MUFU.EX2 R158, R158 ;  /* 0x0000009e009e7308 */ /* 0x000fe20000000800 */
[----:B------:R-:W-:Y:S01]  /*5ed0*/  FADD.FTZ R4, R132, -R5 ;  /* 0x8000000584047221 */ /* 0x000fe20000010000 */
[----:B------:R-:W-:Y:S01]  /*5ee0*/  FSEL R6, R138, RZ, P0 ;  /* 0x000000ff8a067208 */ /* 0x000fe20000000000 */
[--C-:B------:R-:W-:Y:S01]  /*5ef0*/  FFMA.FTZ R176, R142, UR9, -R149.reuse ;  /* 0x000000098eb07c23 */ /* 0x100fe20008010895 */
[----:B------:R-:W-:Y:S01]  /*5f00*/  FSEL R162, R162, RZ, P0 ;  /* 0x000000ffa2a27208 */ /* 0x000fe20000000000 */
[----:B------:R-:W-:Y:S01]  /*5f10*/  FMUL.FTZ R160, R4, UR9 ;  /* 0x0000000904a07c20 */ /* 0x000fe20008410000 */
[--C-:B------:R-:W-:Y:S01]  /*5f20*/  FFMA.FTZ R174, R140, UR9, -R149.reuse ;  /* 0x000000098cae7c23 */ /* 0x100fe20008010895 */
[----:B------:R-:W-:Y:S01]  /*5f30*/  FADD.FTZ R6, R3, -R6 ;  /* 0x8000000603067221 */ /* 0x000fe20000010000 */
[----:B------:R-:W1:Y:S01]  /*5f40*/  MUFU.EX2 R157, R157 ;  /* 0x0000009d009d7308 */ /* 0x000e620000000800 */
[--C-:B------:R-:W-:Y:S01]  /*5f50*/  FFMA.FTZ R152, R17, UR9, -R162.reuse ;  /* 0x0000000911987c23 */ /* 0x100fe200080108a2 */
[--C-:B------:R-:W-:Y:S01]  /*5f60*/  FFMA.FTZ R154, R135, UR9, -R162.reuse ;  /* 0x00000009879a7c23 */ /* 0x100fe200080108a2 */
[----:B------:R-:W2:Y:S01]  /*5f70*/  LDSM.16.MT88.4 R16, [R200+0x12000] ;  /* 0x01200000c810783b */ /* 0x000ea20000004200 */
[--C-:B------:R-:W-:Y:S01]  /*5f80*/  FFMA.FTZ R153, R13, UR9, -R162.reuse ;  /* 0x000000090d997c23 */ /* 0x100fe200080108a2 */
[--C-:B------:R-:W-:Y:S01]  /*5f90*/  FFMA.FTZ R159, R15, UR9, -R162.reuse ;  /* 0x000000090f9f7c23 */ /* 0x100fe200080108a2 */
[----:B------:R-:W-:Y:S01]  /*5fa0*/  FMUL.FTZ R3, R6, UR9 ;  /* 0x0000000906037c20 */ /* 0x000fe20008410000 */
[----:B------:R-:W3:Y:S01]  /*5fb0*/  LDSM.16.MT88.4 R12, [R197+0x12000] ;  /* 0x01200000c50c783b */ /* 0x000ee20000004200 */
[----:B------:R-:W4:Y:S01]  /*5fc0*/  MUFU.EX2 R156, R156 ;  /* 0x0000009c009c7308 */ /* 0x000f220000000800 */
[--C-:B------:R-:W-:Y:S01]  /*5fd0*/  FFMA.FTZ R168, R27, UR9, -R162.reuse ;  /* 0x000000091ba87c23 */ /* 0x100fe200080108a2 */
[--C-:B------:R-:W-:Y:S01]  /*5fe0*/  FFMA.FTZ R171, R25, UR9, -R162.reuse ;  /* 0x0000000919ab7c23 */ /* 0x100fe200080108a2 */
[--C-:B------:R-:W-:Y:S01]  /*5ff0*/  FFMA.FTZ R169, R23, UR9, -R162.reuse ;  /* 0x0000000917a97c23 */ /* 0x100fe200080108a2 */
[----:B------:R-:W-:Y:S01]  /*6000*/  LDSM.16.MT88.4 R24, [R197+0x12800] ;  /* 0x01280000c518783b */ /* 0x000fe20000004200 */
[--C-:B------:R-:W-:Y:S01]  /*6010*/  FFMA.FTZ R170, R21, UR9, -R162.reuse ;  /* 0x0000000915aa7c23 */ /* 0x100fe200080108a2 */
[--C-:B------:R-:W-:Y:S01]  /*6020*/  FFMA.FTZ R179, R172, UR9, -R149.reuse ;  /* 0x00000009acb37c23 */ /* 0x100fe20008010895 */
[--C-:B------:R-:W-:Y:S01]  /*6030*/  FFMA.FTZ R172, R181, UR9, -R162.reuse ;  /* 0x00000009b5ac7c23 */ /* 0x100fe200080108a2 */
[----:B------:R-:W-:Y:S01]  /*6040*/  MUFU.EX2 R154, R154 ;  /* 0x0000009a009a7308 */ /* 0x000fe20000000800 */
[----:B-1----:R-:W-:Y:S01]  /*6050*/  F2FP.BF16.F32.PACK_AB R4, R157, R158 ;  /* 0x0000009e9d04723e */ /* 0x002fe200000010ff */
[----:B------:R-:W-:Y:S01]  /*6060*/  LDSM.16.MT88.4 R132, [R200+0x12800] ;  /* 0x01280000c884783b */ /* 0x000fe20000004200 */
[--C-:B------:R-:W-:Y:S01]  /*6070*/  FFMA.FTZ R175, R175, UR9, -R162.reuse ;  /* 0x00000009afaf7c23 */ /* 0x100fe200080108a2 */
[--C-:B------:R-:W-:Y:S01]  /*6080*/  FFMA.FTZ R173, R173, UR9, -R162.reuse ;  /* 0x00000009adad7c23 */ /* 0x100fe200080108a2 */
[--C-:B------:R-:W-:Y:S01]  /*6090*/  FFMA.FTZ R178, R151, UR9, -R162.reuse ;  /* 0x0000000997b27c23 */ /* 0x100fe200080108a2 */
[----:B------:R-:W-:Y:S01]  /*60a0*/  LDSM.16.MT88.4 R28, [R196+0x12800] ;  /* 0x01280000c41c783b */ /* 0x000fe20000004200 */
[--C-:B------:R-:W-:Y:S01]  /*60b0*/  FFMA.FTZ R180, R150, UR9, -R149.reuse ;  /* 0x0000000996b47c23 */ /* 0x100fe20008010895 */
[----:B------:R-:W1:Y:S01]  /*60c0*/  MUFU.EX2 R153, R153 ;  /* 0x0000009900997308 */ /* 0x000e620000000800 */
[----:B----4-:R-:W-:Y:S01]  /*60d0*/  F2FP.BF16.F32.PACK_AB R6, R155, R156 ;  /* 0x0000009c9b06723e */ /* 0x010fe200000010ff */
[----:B------:R-:W-:Y:S01]  /*60e0*/  LDSM.16.MT88.4 R20, [R200+0x14800] ;  /* 0x01480000c814783b */ /* 0x000fe20000004200 */
[--C-:B------:R-:W-:Y:S01]  /*60f0*/  FFMA.FTZ R181, R148, UR9, -R149.reuse ;  /* 0x0000000994b57c23 */ /* 0x100fe20008010895 */
[--C-:B------:R-:W-:Y:S01]  /*6100*/  FFMA.FTZ R182, R146, UR9, -R149.reuse ;  /* 0x0000000992b67c23 */ /* 0x100fe20008010895 */
[----:B------:R-:W-:Y:S01]  /*6110*/  FFMA.FTZ R183, R144, UR9, -R149 ;  /* 0x0000000990b77c23 */ /* 0x000fe20008010895 */
[----:B------:R-:W-:Y:S01]  /*6120*/  LDSM.16.MT88.4 R140, [R196+0x16800] ;  /* 0x01680000c48c783b */ /* 0x000fe20000004200 */
[--C-:B------:R-:W-:Y:S01]  /*6130*/  FFMA.FTZ R214, R147, UR9, -R162.reuse ;  /* 0x0000000993d67c23 */ /* 0x100fe200080108a2 */
[----:B------:R-:W-:Y:S01]  /*6140*/  MUFU.EX2 R152, R152 ;  /* 0x0000009800987308 */ /* 0x000fe20000000800 */
[--C-:B------:R-:W-:Y:S01]  /*6150*/  FFMA.FTZ R219, R145, UR9, -R162.reuse ;  /* 0x0000000991db7c23 */ /* 0x100fe200080108a2 */
[----:B------:R-:W-:Y:S01]  /*6160*/  LDSM.16.MT88.4 R148, [R196+0x17000] ;  /* 0x01700000c494783b */ /* 0x000fe20000004200 */
[--C-:B------:R-:W-:Y:S01]  /*6170*/  FFMA.FTZ R163, R163, UR9, -R162.reuse ;  /* 0x00000009a3a37c23 */ /* 0x100fe200080108a2 */
[----:B------:R-:W-:Y:S01]  /*6180*/  FFMA.FTZ R162, R161, UR9, -R162 ;  /* 0x00000009a1a27c23 */ /* 0x000fe200080108a2 */
[----:B------:R-:W-:Y:S01]  /*6190*/  PLOP3.LUT P0, PT, PT, PT, UP0, 0x80, 0x0 ;  /* 0x000000000000781c */ /* 0x000fe20003f0f008 */
[----:B------:R-:W-:Y:S02]  /*61a0*/  LDSM.16.MT88.4 R144, [R200+0x13800] ;  /* 0x01380000c890783b */ /* 0x000fe40000004200 */
[----:B------:R-:W4:Y:S01]  /*61b0*/  MUFU.EX2 R159, R159 ;  /* 0x0000009f009f7308 */ /* 0x000f220000000800 */
[----:B-1----:R-:W-:-:S07]  /*61c0*/  F2FP.BF16.F32.PACK_AB R5, R153, R154 ;  /* 0x0000009a9905723e */ /* 0x002fce00000010ff */
[----:B------:R-:W1:Y:S08]  /*61d0*/  MUFU.EX2 R160, R160 ;  /* 0x000000a000a07308 */ /* 0x000e700000000800 */
[----:B------:R-:W5:Y:S01]  /*61e0*/  MUFU.EX2 R3, R3 ;  /* 0x0000000300037308 */ /* 0x000f620000000800 */
[----:B----4-:R-:W-:-:S07]  /*61f0*/  F2FP.BF16.F32.PACK_AB R7, R159, R152 ;  /* 0x000000989f07723e */ /* 0x010fce00000010ff */
        /* <DEDUP_REMOVED lines=334> */
[----:B------:R-:W-:Y:S04]  /*76e0*/  LDSM.16.M88.4 R8, [R204] ;  /* 0x00000000cc08783b */ /* 0x000fe80000000200 */
[----:B------:R-:W4:Y:S04]  /*76f0*/  LDSM.16.M88.4 R160, [R203] ;  /* 0x00000000cba0783b */ /* 0x000f280000000200 */
[----:B------:R-:W5:Y:S04]  /*7700*/  LDSM.16.M88.4 R24, [R195] ;  /* 0x00000000c318783b */ /* 0x000f680000000200 */
[----:B------:R-:W5:Y:S04]  /*7710*/  LDSM.16.M88.4 R32, [R205+0xd000] ;  /* 0x00d00000cd20783b */ /* 0x000f680000000200 */
[----:B------:R-:W5:Y:S04]  /*7720*/  LDSM.16.M88.4 R28, [R205+0xd800] ;  /* 0x00d80000cd1c783b */ /* 0x000f680000000200 */
[----:B------:R-:W-:Y:S04]  /*7730*/  LDSM.16.M88.4 R156, [R202] ;  /* 0x00000000ca9c783b */ /* 0x000fe80000000200 */
[----:B------:R-:W5:Y:S04]  /*7740*/  LDSM.16.M88.4 R220, [R199+0xc000] ;  /* 0x00c00000c7dc783b */ /* 0x000f680000000200 */
[----:B-1----:R-:W1:Y:S01]  /*7750*/  LDSM.16.M88.4 R4, [R199+0xc800] ;  /* 0x00c80000c704783b */ /* 0x002e620000000200 */
[C---:B--2---:R-:W-:Y:S03]  /*7760*/  HMMA.16816.F32.BF16 R12, R168.reuse, R148, RZ ;  /* 0x00000094a80c723c */ /* 0x044fe600000418ff */
[----:B------:R-:W2:Y:S04]  /*7770*/  LDSM.16.M88.4 R152, [R194] ;  /* 0x00000000c298783b */ /* 0x000ea80000000200 */
[----:B------:R-:W2:Y:S01]  /*7780*/  LDSM.16.M88.4 R20, [R193] ;  /* 0x00000000c114783b */ /* 0x000ea20000000200 */
[C---:B---3--:R-:W-:Y:S03]  /*7790*/  HMMA.16816.F32.BF16 R144, R168.reuse, R140, RZ ;  /* 0x0000008ca890723c */ /* 0x048fe600000418ff */
[----:B------:R-:W-:Y:S03]  /*77a0*/  LDSM.16.M88.4 R16, [R201] ;  /* 0x00000000c910783b */ /* 0x000fe60000000200 */
[C---:B------:R-:W-:Y:S01]  /*77b0*/  HMMA.16816.F32.BF16 R148, R168.reuse, R150, RZ ;  /* 0x00000096a894723c */ /* 0x040fe200000418ff */
[----:B------:R-:W3:Y:S04]  /*77c0*/  LDSM.16.M88.4 R176, [R192] ;  /* 0x00000000c0b0783b */ /* 0x000ee80000000200 */
[----:B------:R-:W-:Y:S01]  /*77d0*/  LDSM.16.M88.4 R164, [R199+0xd000] ;  /* 0x00d00000c7a4783b */ /* 0x000fe20000000200 */
[----:B------:R-:W-:Y:S03]  /*77e0*/  HMMA.16816.F32.BF16 R140, R168, R142, RZ ;  /* 0x0000008ea88c723c */ /* 0x000fe600000418ff */
[----:B------:R-:W-:Y:S03]  /*77f0*/  LDSM.16.M88.4 R180, [R206+0x4000] ;  /* 0x00400000ceb4783b */ /* 0x000fe60000000200 */
[C---:B----4-:R-:W-:Y:S01]  /*7800*/  HMMA.16816.F32.BF16 R12, R8.reuse, R160, R12 ;  /* 0x000000a0080c723c */ /* 0x050fe2000004180c */
[----:B------:R-:W0:Y:S05]  /*7810*/  LDGDEPBAR ;  /* 0x00000000000079af */ /* 0x000e2a0000000000 */
[C---:B-----5:R-:W-:Y:S06]  /*7820*/  HMMA.16816.F32.BF16 R144, R8.reuse, R24, R144 ;  /* 0x000000180890723c */ /* 0x060fec0000041890 */
[C---:B------:R-:W-:Y:S01]  /*7830*/  HMMA.16816.F32.BF16 R148, R8.reuse, R162, R148 ;  /* 0x000000a20894723c */ /* 0x040fe20000041894 */
[----:B------:R-:W-:Y:S05]  /*7840*/  LDSM.16.M88.4 R160, [R199+0xd800] ;  /* 0x00d80000c7a0783b */ /* 0x000fea0000000200 */
[----:B------:R-:W-:Y:S01]  /*7850*/  HMMA.16816.F32.BF16 R140, R8, R26, R140 ;  /* 0x0000001a088c723c */ /* 0x000fe2000004188c */
[----:B------:R-:W-:Y:S05]  /*7860*/  LDSM.16.M88.4 R24, [R192+0x1000] ;  /* 0x00100000c018783b */ /* 0x000fea0000000200 */
[C---:B------:R-:W-:Y:S06]  /*7870*/  HMMA.16816.F32.BF16 R132, R168.reuse, R32, RZ ;  /* 0x00000020a884723c */ /* 0x040fec00000418ff */
[C---:B------:R-:W-:Y:S06]  /*7880*/  HMMA.16816.F32.BF16 R32, R168.reuse, R34, RZ ;  /* 0x00000022a820723c */ /* 0x040fec00000418ff */
[C---:B------:R-:W-:Y:S06]  /*7890*/  HMMA.16816.F32.BF16 R172, R168.reuse, R28, RZ ;  /* 0x0000001ca8ac723c */ /* 0x040fec00000418ff */
[----:B------:R-:W-:Y:S01]  /*78a0*/  HMMA.16816.F32.BF16 R168, R168, R30, RZ ;  /* 0x0000001ea8a8723c */ /* 0x000fe200000418ff */
[----:B------:R-:W4:Y:S05]  /*78b0*/  LDSM.16.M88.4 R28, [R192+0x800] ;  /* 0x00080000c01c783b */ /* 0x000f2a0000000200 */
[C---:B------:R-:W-:Y:S06]  /*78c0*/  HMMA.16816.F32.BF16 R12, R156.reuse, R220, R12 ;  /* 0x000000dc9c0c723c */ /* 0x040fec000004180c */
[C---:B------:R-:W-:Y:S01]  /*78d0*/  HMMA.16816.F32.BF16 R148, R156.reuse, R222, R148 ;  /* 0x000000de9c94723c */ /* 0x040fe20000041894 */
[----:B------:R-:W-:Y:S05]  /*78e0*/  LDSM.16.M88.4 R220, [R191] ;  /* 0x00000000bfdc783b */ /* 0x000fea0000000200 */
[C---:B-1----:R-:W-:Y:S06]  /*78f0*/  HMMA.16816.F32.BF16 R144, R156.reuse, R4, R144 ;  /* 0x000000049c90723c */ /* 0x042fec0000041890 */
[----:B------:R-:W-:Y:S01]  /*7900*/  HMMA.16816.F32.BF16 R140, R156, R6, R140 ;  /* 0x000000069c8c723c */ /* 0x000fe2000004188c */
[----:B------:R-:W-:Y:S05]  /*7910*/  LDSM.16.M88.4 R4, [R205+0xf000] ;  /* 0x00f00000cd04783b */ /* 0x000fea0000000200 */
[C---:B--2---:R-:W-:Y:S06]  /*7920*/  HMMA.16816.F32.BF16 R132, R8.reuse, R152, R132 ;  /* 0x000000980884723c */ /* 0x044fec0000041884 */
[C---:B------:R-:W-:Y:S01]  /*7930*/  HMMA.16816.F32.BF16 R32, R8.reuse, R154, R32 ;  /* 0x0000009a0820723c */ /* 0x040fe20000041820 */
[----:B------:R-:W1:Y:S05]  /*7940*/  LDSM.16.M88.4 R152, [R205+0xe000] ;  /* 0x00e00000cd98783b */ /* 0x000e6a0000000200 */
[C---:B------:R-:W-:Y:S06]  /*7950*/  HMMA.16816.F32.BF16 R172, R8.reuse, R20, R172 ;  /* 0x0000001408ac723c */ /* 0x040fec00000418ac */
[----:B------:R-:W-:Y:S01]  /*7960*/  HMMA.16816.F32.BF16 R168, R8, R22, R168 ;  /* 0x0000001608a8723c */ /* 0x000fe200000418a8 */
[----:B------:R-:W2:Y:S04]  /*7970*/  LDSM.16.M88.4 R8, [R205+0xe800] ;  /* 0x00e80000cd08783b */ /* 0x000ea80000000200 */
[----:B------:R-:W5:Y:S01]  /*7980*/  LDSM.16.M88.4 R20, [R192+0x1800] ;  /* 0x00180000c014783b */ /* 0x000f620000000200 */
[C---:B---3--:R-:W-:Y:S06]  /*7990*/  HMMA.16816.F32.BF16 R12, R16.reuse, R176, R12 ;  /* 0x000000b0100c723c */ /* 0x048fec000004180c */
[C---:B------:R-:W-:Y:S01]  /*79a0*/  HMMA.16816.F32.BF16 R148, R16.reuse, R178, R148 ;  /* 0x000000b21094723c */ /* 0x040fe20000041894 */
[----:B------:R-:W-:Y:S05]  /*79b0*/  LDSM.16.M88.4 R176, [R205+0xf800] ;  /* 0x00f80000cdb0783b */ /* 0x000fea0000000200 */
[C---:B----4-:R-:W-:Y:S06]  /*79c0*/  HMMA.16816.F32.BF16 R144, R16.reuse, R28, R144 ;  /* 0x0000001c1090723c */ /* 0x050fec0000041890 */
[----:B------:R-:W-:Y:S01]  /*79d0*/  HMMA.16816.F32.BF16 R140, R16, R30, R140 ;  /* 0x0000001e108c723c */ /* 0x000fe2000004188c */
[----:B------:R-:W-:Y:S05]  /*79e0*/  LDSM.16.M88.4 R28, [R202+0x4000] ;  /* 0x00400000ca1c783b */ /* 0x000fea0000000200 */
[C---:B------:R-:W-:Y:S06]  /*79f0*/  HMMA.16816.F32.BF16 R132, R156.reuse, R164, R132 ;  /* 0x000000a49c84723c */ /* 0x040fec0000041884 */
[C---:B------:R-:W-:Y:S01]  /*7a00*/  HMMA.16816.F32.BF16 R32, R156.reuse, R166, R32 ;  /* 0x000000a69c20723c */ /* 0x040fe20000041820 */
[----:B------:R-:W3:Y:S05]  /*7a10*/  LDSM.16.M88.4 R164, [R204+0x4000] ;  /* 0x00400000cca4783b */ /* 0x000eea0000000200 */
[C---:B------:R-:W-:Y:S06]  /*7a20*/  HMMA.16816.F32.BF16 R172, R156.reuse, R160, R172 ;  /* 0x000000a09cac723c */ /* 0x040fec00000418ac */
[----:B------:R-:W-:Y:S01]  /*7a30*/  HMMA.16816.F32.BF16 R168, R156, R162, R168 ;  /* 0x000000a29ca8723c */ /* 0x000fe200000418a8 */
[----:B------:R-:W4:Y:S04]  /*7a40*/  LDSM.16.M88.4 R160, [R190] ;  /* 0x00000000bea0783b */ /* 0x000f280000000200 */
[----:B------:R-:W-:Y:S01]  /*7a50*/  LDSM.16.M88.4 R156, [R189] ;  /* 0x00000000bd9c783b */ /* 0x000fe20000000200 */
[C---:B-1----:R-:W-:Y:S06]  /*7a60*/  HMMA.16816.F32.BF16 R12, R180.reuse, R152, R12 ;  /* 0x00000098b40c723c */ /* 0x042fec000004180c */
[C---:B------:R-:W-:Y:S01]  /*7a70*/  HMMA.16816.F32.BF16 R148, R180.reuse, R154, R148 ;  /* 0x0000009ab494723c */ /* 0x040fe20000041894 */
[----:B------:R-:W-:Y:S05]  /*7a80*/  LDSM.16.M88.4 R152, [R188] ;  /* 0x00000000bc98783b */ /* 0x000fea0000000200 */
[C---:B--2---:R-:W-:Y:S06]  /*7a90*/  HMMA.16816.F32.BF16 R144, R180.reuse, R8, R144 ;  /* 0x00000008b490723c */ /* 0x044fec0000041890 */
[----:B------:R-:W-:Y:S01]  /*7aa0*/  HMMA.16816.F32.BF16 R140, R180, R10, R140 ;  /* 0x0000000ab48c723c */ /* 0x000fe2000004188c */
[----:B------:R-:W-:Y:S05]  /*7ab0*/  LDSM.16.M88.4 R8, [R201+0x4000] ;  /* 0x00400000c908783b */ /* 0x000fea0000000200 */
[C---:B------:R-:W-:Y:S06]  /*7ac0*/  HMMA.16816.F32.BF16 R132, R16.reuse, R24, R132 ;  /* 0x000000181084723c */ /* 0x040fec0000041884 */
[C---:B------:R-:W-:Y:S01]  /*7ad0*/  HMMA.16816.F32.BF16 R32, R16.reuse, R26, R32 ;  /* 0x0000001a1020723c */ /* 0x040fe20000041820 */
[----:B------:R-:W1:Y:S05]  /*7ae0*/  LDSM.16.M88.4 R24, [R199+0xe000] ;  /* 0x00e00000c718783b */ /* 0x000e6a0000000200 */
[C---:B-----5:R-:W-:Y:S06]  /*7af0*/  HMMA.16816.F32.BF16 R172, R16.reuse, R20, R172 ;  /* 0x0000001410ac723c */ /* 0x060fec00000418ac */
[----:B------:R-:W-:Y:S01]  /*7b00*/  HMMA.16816.F32.BF16 R168, R16, R22, R168 ;  /* 0x0000001610a8723c */ /* 0x000fe200000418a8 */
[----:B------:R-:W2:Y:S04]  /*7b10*/  LDSM.16.M88.4 R20, [R199+0xe800] ;  /* 0x00e80000c714783b */ /* 0x000ea80000000200 */
[----:B------:R-:W-:Y:S01]  /*7b20*/  LDSM.16.M88.4 R16, [R199+0xf000] ;  /* 0x00f00000c710783b */ /* 0x000fe20000000200 */
[C---:B---3--:R-:W-:Y:S06]  /*7b30*/  HMMA.16816.F32.BF16 R12, R164.reuse, R220, R12 ;  /* 0x000000dca40c723c */ /* 0x048fec000004180c */
[C---:B------:R-:W-:Y:S06]  /*7b40*/  HMMA.16816.F32.BF16 R148, R164.reuse, R222, R148 ;  /* 0x000000dea494723c */ /* 0x040fec0000041894 */
[C---:B----4-:R-:W-:Y:S06]  /*7b50*/  HMMA.16816.F32.BF16 R144, R164.reuse, R160, R144 ;  /* 0x000000a0a490723c */ /* 0x050fec0000041890 */
[----:B------:R-:W-:Y:S01]  /*7b60*/  HMMA.16816.F32.BF16 R140, R164, R162, R140 ;  /* 0x000000a2a48c723c */ /* 0x000fe2000004188c */
[----:B------:R-:W-:Y:S05]  /*7b70*/  LDSM.16.M88.4 R160, [R199+0xf800] ;  /* 0x00f80000c7a0783b */ /* 0x000fea0000000200 */
[C---:B------:R-:W-:Y:S06]  /*7b80*/  HMMA.16816.F32.BF16 R132, R180.reuse, R4, R132 ;  /* 0x00000004b484723c */ /* 0x040fec0000041884 */
[----:B------:R-:W-:Y:S01]  /*7b90*/  HMMA.16816.F32.BF16 R32, R180, R6, R32 ;  /* 0x00000006b420723c */ /* 0x000fe20000041820 */
[----:B------:R-:W3:Y:S05]  /*7ba0*/  LDSM.16.M88.4 R4, [R192+0x2000] ;  /* 0x00200000c004783b */ /* 0x000eea0000000200 */
[C---:B-1----:R-:W-:Y:S06]  /*7bb0*/  HMMA.16816.F32.BF16 R12, R28.reuse, R24, R12 ;  /* 0x000000181c0c723c */ /* 0x042fec000004180c */
[C---:B------:R-:W-:Y:S01]  /*7bc0*/  HMMA.16816.F32.BF16 R148, R28.reuse, R26, R148 ;  /* 0x0000001a1c94723c */ /* 0x040fe20000041894 */
[----:B------:R-:W-:Y:S05]  /*7bd0*/  LDSM.16.M88.4 R24, [R204+0x8000] ;  /* 0x00800000cc18783b */ /* 0x000fea0000000200 */
[C---:B--2---:R-:W-:Y:S06]  /*7be0*/  HMMA.16816.F32.BF16 R144, R28.reuse, R20, R144 ;  /* 0x000000141c90723c */ /* 0x044fec0000041890 */
[----:B------:R-:W-:Y:S01]  /*7bf0*/  HMMA.16816.F32.BF16 R140, R28, R22, R140 ;  /* 0x000000161c8c723c */ /* 0x000fe2000004188c */
[----:B------:R-:W1:Y:S05]  /*7c00*/  LDSM.16.M88.4 R20, [R192+0x2800] ;  /* 0x00280000c014783b */ /* 0x000e6a0000000200 */
[C---:B------:R-:W-:Y:S06]  /*7c10*/  HMMA.16816.F32.BF16 R172, R180.reuse, R176, R172 ;  /* 0x000000b0b4ac723c */ /* 0x040fec00000418ac */
[----:B------:R-:W-:Y:S01]  /*7c20*/  HMMA.16816.F32.BF16 R168, R180, R178, R168 ;  /* 0x000000b2b4a8723c */ /* 0x000fe200000418a8 */
[----:B------:R-:W-:Y:S05]  /*7c30*/  LDSM.16.M88.4 R180, [R192+0x3800] ;  /* 0x00380000c0b4783b */ /* 0x000fea0000000200 */
[C---:B------:R-:W-:Y:S06]  /*7c40*/  HMMA.16816.F32.BF16 R132, R164.reuse, R156, R132 ;  /* 0x0000009ca484723c */ /* 0x040fec0000041884 */
[----:B------:R-:W-:Y:S01]  /*7c50*/  HMMA.16816.F32.BF16 R176, R164, R158, R32 ;  /* 0x0000009ea4b0723c */ /* 0x000fe20000041820 */
[----:B------:R-:W-:Y:S04]  /*7c60*/  LDSM.16.M88.4 R156, [R206+0x8000] ;  /* 0x00800000ce9c783b */ /* 0x000fe80000000200 */
[----:B------:R-:W2:Y:S01]  /*7c70*/  LDSM.16.M88.4 R32, [R205+0x10000] ;  /* 0x01000000cd20783b */ /* 0x000ea20000000200 */
[C---:B---3--:R-:W-:Y:S06]  /*7c80*/  HMMA.16816.F32.BF16 R12, R8.reuse, R4, R12 ;  /* 0x00000004080c723c */ /* 0x048fec000004180c */
[----:B------:R-:W-:Y:S01]  /*7c90*/  HMMA.16816.F32.BF16 R148, R8, R6, R148 ;  /* 0x000000060894723c */ /* 0x000fe20000041894 */
[----:B------:R-:W3:Y:S05]  /*7ca0*/  LDSM.16.M88.4 R4, [R205+0x10800] ;  /* 0x01080000cd04783b */ /* 0x000eea0000000200 */
[C---:B------:R-:W-:Y:S06]  /*7cb0*/  HMMA.16816.F32.BF16 R172, R164.reuse, R152, R172 ;  /* 0x00000098a4ac723c */ /* 0x040fec00000418ac */
[----:B------:R-:W-:Y:S01]  /*7cc0*/  HMMA.16816.F32.BF16 R168, R164, R154, R168 ;  /* 0x0000009aa4a8723c */ /* 0x000fe200000418a8 */
[----:B------:R-:W-:Y:S05]  /*7cd0*/  LDSM.16.M88.4 R152, [R192+0x3000] ;  /* 0x00300000c098783b */ /* 0x000fea0000000200 */
[C---:B------:R-:W-:Y:S06]  /*7ce0*/  HMMA.16816.F32.BF16 R132, R28.reuse, R16, R132 ;  /* 0x000000101c84723c */ /* 0x040fec0000041884 */
[----:B------:R-:W-:Y:S01]  /*7cf0*/  HMMA.16816.F32.BF16 R176, R28, R18, R176 ;  /* 0x000000121cb0723c */ /* 0x000fe200000418b0 */
[----:B------:R-:W4:Y:S05]  /*7d00*/  LDSM.16.M88.4 R16, [R187] ;  /* 0x00000000bb10783b */ /* 0x000f2a0000000200 */
[C---:B-1----:R-:W-:Y:S06]  /*7d10*/  HMMA.16816.F32.BF16 R144, R8.reuse, R20, R144 ;  /* 0x000000140890723c */ /* 0x042fec0000041890 */
[----:B------:R-:W-:Y:S01]  /*7d20*/  HMMA.16816.F32.BF16 R140, R8, R22, R140 ;  /* 0x00000016088c723c */ /* 0x000fe2000004188c */
[----:B------:R-:W1:Y:S05]  /*7d30*/  LDSM.16.M88.4 R20, [R186] ;  /* 0x00000000ba14783b */ /* 0x000e6a0000000200 */
[C---:B--2---:R-:W-:Y:S06]  /*7d40*/  HMMA.16816.F32.BF16 R12, R156.reuse, R32, R12 ;  /* 0x000000209c0c723c */ /* 0x044fec000004180c */
        /* <DEDUP_REMOVED lines=9> */
[C---:B----4-:R-:W-:Y:S06]  /*7de0*/  HMMA.16816.F32.BF16 R12, R24.reuse, R16, R12 ;  /* 0x00000010180c723c */ /* 0x050fec000004180c */
[----:B------:R-:W-:Y:S01]  /*7df0*/  HMMA.16816.F32.BF16 R148, R24, R18, R148 ;  /* 0x000000121894723c */ /* 0x000fe20000041894 */
[----:B------:R-:W4:Y:S05]  /*7e00*/  LDSM.16.M88.4 R16, [R205+0x11000] ;  /* 0x01100000cd10783b */ /* 0x000f2a0000000200 */
[----:B------:R-:W-:Y:S01]  /*7e10*/  HMMA.16816.F32.BF16 R164, R8, R152, R132 ;  /* 0x0000009808a4723c */ /* 0x000fe20000041884 */
[----:B------:R-:W5:Y:S05]  /*7e20*/  LDSM.16.M88.4 R132, [R201+0x8000] ;  /* 0x00800000c984783b */ /* 0x000f6a0000000200 */
[C---:B-1----:R-:W-:Y:S06]  /*7e30*/  HMMA.16816.F32.BF16 R144, R24.reuse, R20, R144 ;  /* 0x000000141890723c */ /* 0x042fec0000041890 */
[----:B------:R-:W-:Y:S01]  /*7e40*/  HMMA.16816.F32.BF16 R140, R24, R22, R140 ;  /* 0x00000016188c723c */ /* 0x000fe2000004188c */
[----:B------:R-:W-:Y:S05]  /*7e50*/  LDSM.16.M88.4 R20, [R199+0x11000] ;  /* 0x01100000c714783b */ /* 0x000fea0000000200 */
[C---:B--2---:R-:W-:Y:S06]  /*7e60*/  HMMA.16816.F32.BF16 R12, R160.reuse, R28, R12 ;  /* 0x0000001ca00c723c */ /* 0x044fec000004180c */
[C---:B------:R-:W-:Y:S01]  /*7e70*/  HMMA.16816.F32.BF16 R148, R160.reuse, R30, R148 ;  /* 0x0000001ea094723c */ /* 0x040fe20000041894 */
[----:B------:R-:W1:Y:S05]  /*7e80*/  LDSM.16.M88.4 R28, [R185] ;  /* 0x00000000b91c783b */ /* 0x000e6a0000000200 */
[C---:B---3--:R-:W-:Y:S06]  /*7e90*/  HMMA.16816.F32.BF16 R144, R160.reuse, R4, R144 ;  /* 0x00000004a090723c */ /* 0x048fec0000041890 */
[----:B------:R-:W-:Y:S01]  /*7ea0*/  HMMA.16816.F32.BF16 R140, R160, R6, R140 ;  /* 0x00000006a08c723c */ /* 0x000fe2000004188c */
[----:B------:R-:W2:Y:S05]  /*7eb0*/  LDSM.16.M88.4 R4, [R205+0x11800] ;  /* 0x01180000cd04783b */ /* 0x000eaa0000000200 */
[----:B------:R-:W-:Y:S01]  /*7ec0*/  HMMA.16816.F32.BF16 R176, R8, R154, R176 ;  /* 0x0000009a08b0723c */ /* 0x000fe200000418b0 */
[----:B------:R-:W-:Y:S05]  /*7ed0*/  LDSM.16.M88.4 R152, [R192+0x4800] ;  /* 0x00480000c098783b */ /* 0x000fea0000000200 */
[----:B----4-:R-:W-:Y:S06]  /*7ee0*/  HMMA.16816.F32.BF16 R164, R156, R16, R164 ;  /* 0x000000109ca4723c */ /* 0x010fec00000418a4 */
[----:B-----5:R-:W-:Y:S01]  /*7ef0*/  HMMA.16816.F32.BF16 R12, R132, R32, R12 ;  /* 0x00000020840c723c */ /* 0x020fe2000004180c */
[----:B------:R-:W3:Y:S05]  /*7f00*/  S2R R33, SR_TID.X ;  /* 0x0000000000217919 */ /* 0x000eea0000002100 */
[C---:B------:R-:W-:Y:S06]  /*7f10*/  HMMA.16816.F32.BF16 R172, R8.reuse, R180, R172 ;  /* 0x000000b408ac723c */ /* 0x040fec00000418ac */
[----:B------:R-:W-:Y:S01]  /*7f20*/  HMMA.16816.F32.BF16 R168, R8, R182, R168 ;  /* 0x000000b608a8723c */ /* 0x000fe200000418a8 */
[----:B------:R-:W4:Y:S05]  /*7f30*/  LDSM.16.M88.4 R8, [R184] ;  /* 0x00000000b808783b */ /* 0x000f2a0000000200 */
[----:B------:R-:W-:Y:S06]  /*7f40*/  HMMA.16816.F32.BF16 R176, R156, R18, R176 ;  /* 0x000000129cb0723c */ /* 0x000fec00000418b0 */
[----:B-1----:R-:W-:Y:S01]  /*7f50*/  HMMA.16816.F32.BF16 R164, R24, R28, R164 ;  /* 0x0000001c18a4723c */ /* 0x002fe200000418a4 */
[----:B------:R-:W-:Y:S01]  /*7f60*/  FMUL.FTZ R13, R13, UR8 ;  /* 0x000000080d0d7c20 */ /* 0x000fe20008410000 */
[----:B------:R-:W-:Y:S01]  /*7f70*/  FMUL.FTZ R3, R12, UR8 ;  /* 0x000000080c037c20 */ /* 0x000fe20008410000 */
[----:B------:R-:W-:-:S02]  /*7f80*/  FMUL.FTZ R16, R14, UR8 ;  /* 0x000000080e107c20 */ /* 0x000fc40008410000 */
[----:B------:R1:W5:Y:S01]  /*7f90*/  MUFU.TANH R17, R13 ;  /* 0x0000000d00117308 */ /* 0x0003620000002400 */
[----:B--2---:R-:W-:Y:S01]  /*7fa0*/  HMMA.16816.F32.BF16 R172, R156, R4, R172 ;  /* 0x000000049cac723c */ /* 0x004fe200000418ac */
[----:B------:R-:W-:-:S05]  /*7fb0*/  FMUL.FTZ R28, R15, UR8 ;  /* 0x000000080f1c7c20 */ /* 0x000fca0008410000 */
[----:B------:R-:W-:Y:S01]  /*7fc0*/  HMMA.16816.F32.BF16 R168, R156, R6, R168 ;  /* 0x000000069ca8723c */ /* 0x000fe200000418a8 */
[----:B------:R-:W-:Y:S01]  /*7fd0*/  LDSM.16.M88.4 R4, [R199+0x11800] ;  /* 0x01180000c704783b */ /* 0x000fe20000000200 */
[----:B------:R-:W2:Y:S04]  /*7fe0*/  MUFU.TANH R28, R28 ;  /* 0x0000001c001c7308 */ /* 0x000ea80000002400 */
[----:B------:R-:W-:Y:S01]  /*7ff0*/  HMMA.16816.F32.BF16 R176, R24, R30, R176 ;  /* 0x0000001e18b0723c */ /* 0x000fe200000418b0 */
[----:B-1----:R-:W1:Y:S03]  /*8000*/  LDSM.16.M88.4 R12, [R192+0x5000] ;  /* 0x00500000c00c783b */ /* 0x002e660000000200 */
[----:B------:R-:W-:Y:S02]  /*8010*/  MUFU.TANH R3, R3 ;  /* 0x0000000300037308 */ /* 0x000fe40000002400 */
[----:B------:R-:W-:Y:S06]  /*8020*/  HMMA.16816.F32.BF16 R164, R160, R20, R164 ;  /* 0x00000014a0a4723c */ /* 0x000fec00000418a4 */
[----:B----4-:R-:W-:Y:S01]  /*8030*/  HMMA.16816.F32.BF16 R172, R24, R8, R172 ;  /* 0x0000000818ac723c */ /* 0x010fe200000418ac */
[----:B------:R-:W-:Y:S05]  /*8040*/  MUFU.TANH R16, R16 ;  /* 0x0000001000107308 */ /* 0x000fea0000002400 */
[----:B------:R-:W-:Y:S06]  /*8050*/  HMMA.16816.F32.BF16 R144, R132, R152, R144 ;  /* 0x000000988490723c */ /* 0x000fec0000041890 */
[----:B------:R-:W-:Y:S01]  /*8060*/  HMMA.16816.F32.BF16 R168, R24, R10, R168 ;  /* 0x0000000a18a8723c */ /* 0x000fe200000418a8 */
[----:B------:R-:W4:Y:S01]  /*8070*/  LDSM.16.M88.4 R8, [R192+0x5800] ;  /* 0x00580000c008783b */ /* 0x000f220000000200 */
[----:B------:R-:W-:-:S04]  /*8080*/  DEPBAR.LE SB0, 0x0 ;  /* 0x000080000000791a */ /* 0x000fc80000000000 */
[----:B------:R-:W-:Y:S06]  /*8090*/  HMMA.16816.F32.BF16 R176, R160, R22, R176 ;  /* 0x00000016a0b0723c */ /* 0x000fec00000418b0 */
[----:B------:R-:W-:Y:S01]  /*80a0*/  HMMA.16816.F32.BF16 R148, R132, R34, R148 ;  /* 0x000000228494723c */ /* 0x000fe20000041894 */
[----:B---3--:R-:W-:-:S05]  /*80b0*/  IMAD.SHL.U32 R22, R33, 0x2, RZ ;  /* 0x0000000221167824 */ /* 0x008fca00078e00ff */
[----:B------:R-:W-:Y:S01]  /*80c0*/  LOP3.LUT R22, R22, 0x6, RZ, 0xc0, !PT ;  /* 0x0000000616167812 */ /* 0x000fe200078ec0ff */
[C---:B------:R-:W-:Y:S01]  /*80d0*/  HMMA.16816.F32.BF16 R140, R132.reuse, R154, R140 ;  /* 0x0000009a848c723c */ /* 0x040fe2000004188c */
[----:B------:R-:W-:Y:S01]  /*80e0*/  FMUL.FTZ R21, R144, UR8 ;  /* 0x0000000890157c20 */ /* 0x000fe20008410000 */
[----:B------:R-:W-:Y:S01]  /*80f0*/  FMUL.FTZ R30, R145, UR8 ;  /* 0x00000008911e7c20 */ /* 0x000fe20008410000 */
[----:B------:R-:W-:Y:S01]  /*8100*/  FMUL.FTZ R31, R146, UR8 ;  /* 0x00000008921f7c20 */ /* 0x000fe20008410000 */
[----:B------:R-:W-:Y:S02]  /*8110*/  FMUL.FTZ R32, R147, UR8 ;  /* 0x0000000893207c20 */ /* 0x000fe40008410000 */
[----:B-1----:R-:W-:Y:S01]  /*8120*/  HMMA.16816.F32.BF16 R164, R132, R12, R164 ;  /* 0x0000000c84a4723c */ /* 0x002fe200000418a4 */
[----:B------:R-:W1:Y:S05]  /*8130*/  MUFU.TANH R21, R21 ;  /* 0x0000001500157308 */ /* 0x000e6a0000002400 */
[----:B------:R-:W-:Y:S01]  /*8140*/  HMMA.16816.F32.BF16 R172, R160, R4, R172 ;  /* 0x00000004a0ac723c */ /* 0x000fe200000418ac */
[----:B------:R-:W-:-:S02]  /*8150*/  IMAD.U32 R13, RZ, RZ, UR23 ;  /* 0x00000017ff0d7e24 */ /* 0x000fc4000f8e00ff */
[----:B------:R-:W3:Y:S02]  /*8160*/  MUFU.TANH R30, R30 ;  /* 0x0000001e001e7308 */ /* 0x000ee40000002400 */
[----:B------:R-:W-:Y:S01]  /*8170*/  IMAD R13, R13, 0x40, R22 ;  /* 0x000000400d0d7824 */ /* 0x000fe200078e0216 */
[----:B------:R-:W-:Y:S01]  /*8180*/  HMMA.16816.F32.BF16 R176, R132, R14, R176 ;  /* 0x0000000e84b0723c */ /* 0x000fe200000418b0 */
[----:B------:R-:W-:Y:S01]  /*8190*/  FMUL.FTZ R18, R149, UR8 ;  /* 0x0000000895127c20 */ /* 0x000fe20008410000 */
[----:B------:R-:W-:Y:S01]  /*81a0*/  FMUL.FTZ R19, R150, UR8 ;  /* 0x0000000896137c20 */ /* 0x000fe20008410000 */
[C---:B------:R-:W-:Y:S02]  /*81b0*/  VIADD R33, R13.reuse, 0x1 ;  /* 0x000000010d217836 */ /* 0x040fe40000000000 */
[----:B------:R-:W-:Y:S01]  /*81c0*/  FMUL.FTZ R29, R148, UR8 ;  /* 0x00000008941d7c20 */ /* 0x000fe20008410000 */
[----:B------:R-:W-:Y:S01]  /*81d0*/  VIADD R27, R13, 0x8 ;  /* 0x000000080d1b7836 */ /* 0x000fe20000000000 */
[----:B------:R-:W-:Y:S01]  /*81e0*/  HMMA.16816.F32.BF16 R168, R160, R6, R168 ;  /* 0x00000006a0a8723c */ /* 0x000fe200000418a8 */
[----:B------:R-:W-:Y:S01]  /*81f0*/  MUFU.TANH R18, R18 ;  /* 0x0000001200127308 */ /* 0x000fe20000002400 */
[----:B------:R-:W-:Y:S01]  /*8200*/  ISETP.GE.AND P3, PT, R33, R2, PT ;  /* 0x000000022100720c */ /* 0x000fe20003f66270 */
[----:B------:R-:W-:Y:S01]  /*8210*/  FMUL.FTZ R20, R151, UR8 ;  /* 0x0000000897147c20 */ /* 0x000fe20008410000 */
[----:B------:R-:W-:Y:S01]  /*8220*/  ISETP.GE.AND P2, PT, R33, R0, PT ;  /* 0x000000002100720c */ /* 0x000fe20003f46270 */
[----:B------:R-:W-:Y:S01]  /*8230*/  VIADD R33, R13, 0x9 ;  /* 0x000000090d217836 */ /* 0x000fe20000000000 */
[----:B-----5:R-:W-:Y:S01]  /*8240*/  FSEL R4, R17, -INF , !P3 ;  /* 0xff80000011047808 */ /* 0x020fe20005800000 */
[----:B------:R-:W-:Y:S01]  /*8250*/  FMUL.FTZ R17, R166, UR8 ;  /* 0x00000008a6117c20 */ /* 0x000fe20008410000 */
[C---:B------:R-:W-:Y:S01]  /*8260*/  ISETP.GE.AND P5, PT, R27.reuse, R2, PT ;  /* 0x000000021b00720c */ /* 0x040fe20003fa6270 */
[----:B------:R-:W5:Y:S01]  /*8270*/  MUFU.TANH R19, R19 ;  /* 0x0000001300137308 */ /* 0x000f620000002400 */
[----:B------:R-:W-:Y:S01]  /*8280*/  ISETP.GE.AND P0, PT, R27, R0, PT ;  /* 0x000000001b00720c */ /* 0x000fe20003f06270 */
[----:B------:R-:W-:Y:S01]  /*8290*/  VIADD R27, R13, 0x10 ;  /* 0x000000100d1b7836 */ /* 0x000fe20000000000 */
[C---:B------:R-:W-:Y:S01]  /*82a0*/  ISETP.GE.AND P1, PT, R33.reuse, R2, PT ;  /* 0x000000022100720c */ /* 0x040fe20003f26270 */
[----:B------:R-:W-:Y:S01]  /*82b0*/  FMUL.FTZ R12, R140, UR8 ;  /* 0x000000088c0c7c20 */ /* 0x000fe20008410000 */
[----:B------:R-:W-:Y:S01]  /*82c0*/  ISETP.GE.AND P4, PT, R33, R0, PT ;  /* 0x000000002100720c */ /* 0x000fe20003f86270 */
[----:B------:R-:W-:Y:S01]  /*82d0*/  VIADD R33, R13, 0x11 ;  /* 0x000000110d217836 */ /* 0x000fe20000000000 */
[-C--:B------:R-:W-:Y:S01]  /*82e0*/  ISETP.GE.AND P6, PT, R27, R2.reuse, PT ;  /* 0x000000021b00720c */ /* 0x080fe20003fc6270 */
[----:B------:R-:W5:Y:S01]  /*82f0*/  MUFU.TANH R17, R17 ;  /* 0x0000001100117308 */ /* 0x000f620000002400 */
[C---:B----4-:R-:W-:Y:S01]  /*8300*/  HMMA.16816.F32.BF16 R172, R132.reuse, R8, R172 ;  /* 0x0000000884ac723c */ /* 0x050fe200000418ac */
[----:B--2---:R-:W-:Y:S01]  /*8310*/  FSEL R5, R28, -INF , !P2 ;  /* 0xff8000001c057808 */ /* 0x004fe20005000000 */
[----:B------:R-:W-:Y:S01]  /*8320*/  FMUL.FTZ R143, R143, UR8 ;  /* 0x000000088f8f7c20 */ /* 0x000fe20008410000 */
[----:B-1----:R-:W-:Y:S01]  /*8330*/  FSEL R26, R21, -INF , !P6 ;  /* 0xff800000151a7808 */ /* 0x002fe20007000000 */
[----:B------:R-:W-:Y:S01]  /*8340*/  VIADD R21, R13, 0x20 ;  /* 0x000000200d157836 */ /* 0x000fe20000000000 */
[----:B------:R-:W-:Y:S01]  /*8350*/  ISETP.GE.AND P2, PT, R33, R2, PT ;  /* 0x000000022100720c */ /* 0x000fe20003f46270 */
[----:B------:R-:W-:Y:S01]  /*8360*/  FMUL.FTZ R165, R165, UR8 ;  /* 0x00000008a5a57c20 */ /* 0x000fe20008410000 */
[----:B------:R-:W1:Y:S01]  /*8370*/  MUFU.TANH R29, R29 ;  /* 0x0000001d001d7308 */ /* 0x000e620000002400 */
[-C--:B------:R-:W-:Y:S01]  /*8380*/  ISETP.GE.AND P3, PT, R27, R0.reuse, PT ;  /* 0x000000001b00720c */ /* 0x080fe20003f66270 */
[----:B------:R-:W-:Y:S01]  /*8390*/  FMUL.FTZ R23, R142, UR8 ;  /* 0x000000088e177c20 */ /* 0x000fe20008410000 */
[----:B------:R-:W-:Y:S01]  /*83a0*/  VIADD R27, R13, 0x18 ;  /* 0x000000180d1b7836 */ /* 0x000fe20000000000 */
[----:B---3--:R-:W-:Y:S01]  /*83b0*/  FSEL R24, R30, -INF , !P2 ;  /* 0xff8000001e187808 */ /* 0x008fe20005000000 */
[----:B------:R-:W-:Y:S01]  /*83c0*/  FMUL.FTZ R164, R164, UR8 ;  /* 0x00000008a4a47c20 */ /* 0x000fe20008410000 */
[----:B------:R-:W-:Y:S01]  /*83d0*/  ISETP.GE.AND P2, PT, R21, R0, PT ;  /* 0x000000001500720c */ /* 0x000fe20003f46270 */
[----:B------:R-:W-:Y:S01]  /*83e0*/  FMUL.FTZ R8, R177, UR8 ;  /* 0x00000008b1087c20 */ /* 0x000fe20008410000 */
[----:B------:R-:W2:Y:S01]  /*83f0*/  MUFU.TANH R20, R20 ;  /* 0x0000001400147308 */ /* 0x000ea20000002400 */
[----:B-----5:R-:W-:Y:S01]  /*8400*/  FSEL R19, R19, -INF , !P0 ;  /* 0xff80000013137808 */ /* 0x020fe20004000000 */
[----:B------:R-:W-:Y:S01]  /*8410*/  FMUL.FTZ R28, R167, UR8 ;  /* 0x00000008a71c7c20 */ /* 0x000fe20008410000 */
[----:B------:R-:W-:Y:S01]  /*8420*/  FSEL R18, R18, -INF , !P1 ;  /* 0xff80000012127808 */ /* 0x000fe20004800000 */
[----:B------:R-:W-:Y:S01]  /*8430*/  FMUL.FTZ R176, R176, UR8 ;  /* 0x00000008b0b07c20 */ /* 0x000fe20008410000 */
[C---:B------:R-:W-:Y:S01]  /*8440*/  ISETP.GE.AND P0, PT, R27.reuse, R2, PT ;  /* 0x000000021b00720c */ /* 0x040fe20003f06270 */
[----:B------:R-:W-:Y:S01]  /*8450*/  HMMA.16816.F32.BF16 R168, R132, R10, R168 ;  /* 0x0000000a84a8723c */ /* 0x000fe200000418a8 */
[----:B------:R-:W-:Y:S01]  /*8460*/  ISETP.GE.AND P1, PT, R27, R0, PT ;  /* 0x000000001b00720c */ /* 0x000fe20003f26270 */
[----:B------:R-:W3:Y:S01]  /*8470*/  MUFU.TANH R31, R31 ;  /* 0x0000001f001f7308 */ /* 0x000ee20000002400 */
[----:B------:R-:W-:Y:S01]  /*8480*/  FSEL R177, R17, -INF , !P2 ;  /* 0xff80000011b17808 */ /* 0x000fe20005000000 */
[C---:B------:R-:W-:Y:S01]  /*8490*/  VIADD R27, R13.reuse, 0x19 ;  /* 0x000000190d1b7836 */ /* 0x040fe20000000000 */
[C---:B------:R-:W-:Y:S01]  /*84a0*/  ISETP.GE.AND P2, PT, R13.reuse, R2, PT ;  /* 0x000000020d00720c */ /* 0x040fe20003f46270 */
[----:B------:R-:W-:Y:S01]  /*84b0*/  VIADD R9, R13, 0x21 ;  /* 0x000000210d097836 */ /* 0x000fe20000000000 */
[----:B-1----:R-:W-:Y:S01]  /*84c0*/  FSEL R14, R29, -INF , !P5 ;  /* 0xff8000001d0e7808 */ /* 0x002fe20006800000 */
[----:B------:R-:W-:Y:S01]  /*84d0*/  FMUL.FTZ R34, R141, UR8 ;  /* 0x000000088d227c20 */ /* 0x000fe20008410000 */
[----:B------:R-:W-:Y:S01]  /*84e0*/  ISETP.GE.AND P5, PT, R33, R0, PT ;  /* 0x000000002100720c */ /* 0x000fe20003fa6270 */
[----:B------:R-:W1:Y:S01]  /*84f0*/  MUFU.TANH R32, R32 ;  /* 0x0000002000207308 */ /* 0x000e620000002400 */
[----:B--2---:R-:W-:Y:S01]  /*8500*/  FSEL R7, R20, -INF , !P4 ;  /* 0xff80000014077808 */ /* 0x004fe20006000000 */
[----:B------:R-:W-:Y:S01]  /*8510*/  VIADD R11, R13, 0x30 ;  /* 0x000000300d0b7836 */ /* 0x000fe20000000000 */
[----:B------:R-:W-:Y:S01]  /*8520*/  FSEL R10, R3, -INF , !P2 ;  /* 0xff800000030a7808 */ /* 0x000fe20005000000 */
[----:B------:R-:W-:Y:S01]  /*8530*/  FMUL.FTZ R154, R172, UR8 ;  /* 0x00000008ac9a7c20 */ /* 0x000fe20008410000 */
[----:B------:R-:W-:Y:S01]  /*8540*/  ISETP.GE.AND P4, PT, R27, R2, PT ;  /* 0x000000021b00720c */ /* 0x000fe20003f86270 */
[----:B------:R-:W-:Y:S01]  /*8550*/  VIADD R29, R13, 0x28 ;  /* 0x000000280d1d7836 */ /* 0x000fe20000000000 */
[----:B------:R-:W-:Y:S01]  /*8560*/  ISETP.GE.AND P6, PT, R27, R0, PT ;  /* 0x000000001b00720c */ /* 0x000fe20003fc6270 */
[----:B------:R-:W2:Y:S01]  /*8570*/  MUFU.TANH R12, R12 ;  /* 0x0000000c000c7308 */ /* 0x000ea20000002400 */
[----:B---3--:R-:W-:Y:S01]  /*8580*/  FSEL R27, R31, -INF , !P3 ;  /* 0xff8000001f1b7808 */ /* 0x008fe20005800000 */
[----:B------:R-:W-:Y:S01]  /*8590*/  FMUL.FTZ R6, R178, UR8 ;  /* 0x00000008b2067c20 */ /* 0x000fe20008410000 */
[----:B------:R-:W-:Y:S01]  /*85a0*/  ISETP.GE.AND P3, PT, R21, R2, PT ;  /* 0x000000021500720c */ /* 0x000fe20003f66270 */
[----:B------:R-:W-:Y:S01]  /*85b0*/  FMUL.FTZ R152, R173, UR8 ;  /* 0x00000008ad987c20 */ /* 0x000fe20008410000 */
[----:B------:R-:W-:Y:S01]  /*85c0*/  FMNMX.FTZ R3, R139, R10, !PT ;  /* 0x0000000a8b037209 */ /* 0x000fe20007810000 */
[----:B------:R-:W-:Y:S01]  /*85d0*/  FMUL.FTZ R150, R168, UR8 ;  /* 0x00000008a8967c20 */ /* 0x000fe20008410000 */
[----:B------:R-:W-:Y:S01]  /*85e0*/  ISETP.GE.AND P2, PT, R11, R0, PT ;  /* 0x000000000b00720c */ /* 0x000fe20003f46270 */
[----:B------:R-:W3:Y:S01]  /*85f0*/  MUFU.TANH R25, R143 ;  /* 0x0000008f00197308 */ /* 0x000ee20000002400 */
[----:B-1----:R-:W-:Y:S01]  /*8600*/  FSEL R21, R32, -INF , !P5 ;  /* 0xff80000020157808 */ /* 0x002fe20006800000 */
[----:B------:R-:W-:Y:S01]  /*8610*/  FMUL.FTZ R148, R169, UR8 ;  /* 0x00000008a9947c20 */ /* 0x000fe20008410000 */
[----:B------:R-:W-:Y:S01]  /*8620*/  ISETP.GE.AND P5, PT, R9, R2, PT ;  /* 0x000000020900720c */ /* 0x000fe20003fa6270 */
[----:B------:R-:W-:Y:S01]  /*8630*/  FMUL.FTZ R155, R179, UR8 ;  /* 0x00000008b39b7c20 */ /* 0x000fe20008410000 */
[----:B------:R-:W-:Y:S01]  /*8640*/  FMNMX.FTZ R3, R4, R3, !PT ;  /* 0x0000000304037209 */ /* 0x000fe20007810000 */
[----:B------:R-:W-:Y:S01]  /*8650*/  FMUL.FTZ R151, R174, UR8 ;  /* 0x00000008ae977c20 */ /* 0x000fe20008410000 */
[----:B------:R-:W-:Y:S01]  /*8660*/  FMUL.FTZ R149, R175, UR8 ;  /* 0x00000008af957c20 */ /* 0x000fe20008410000 */
[----:B------:R-:W1:Y:S01]  /*8670*/  MUFU.TANH R180, R165 ;  /* 0x000000a500b47308 */ /* 0x000e620000002400 */
[----:B--2---:R-:W-:Y:S01]  /*8680*/  FSEL R22, R12, -INF , !P0 ;  /* 0xff8000000c167808 */ /* 0x004fe20004000000 */
[----:B------:R-:W-:Y:S01]  /*8690*/  FMUL.FTZ R161, R170, UR8 ;  /* 0x00000008aaa17c20 */ /* 0x000fe20008410000 */
[----:B------:R-:W-:Y:S01]  /*86a0*/  ISETP.GE.AND P0, PT, R9, R0, PT ;  /* 0x000000000900720c */ /* 0x000fe20003f06270 */
[----:B------:R-:W-:-:S02]  /*86b0*/  VIADD R9, R13, 0x29 ;  /* 0x000000290d097836 */ /* 0x000fc40000000000 */
[----:B------:R-:W-:Y:S02]  /*86c0*/  FMUL.FTZ R159, R171, UR8 ;  /* 0x00000008ab9f7c20 */ /* 0x000fe40008410000 */
[----:B------:R-:W2:Y:S01]  /*86d0*/  MUFU.TANH R15, R164 ;  /* 0x000000a4000f7308 */ /* 0x000ea20000002400 */
[----:B---3--:R-:W-:Y:S02]  /*86e0*/  FSEL R25, R25, -INF , !P6 ;  /* 0xff80000019197808 */ /* 0x008fe40007000000 */
[----:B------:R-:W-:-:S05]  /*86f0*/  ISETP.GE.AND P6, PT, R9, R2, PT ;  /* 0x000000020900720c */ /* 0x000fca0003fc6270 */
[----:B------:R-:W3:Y:S01]  /*8700*/  MUFU.TANH R23, R23 ;  /* 0x0000001700177308 */ /* 0x000ee20000002400 */
[----:B-1----:R-:W-:Y:S02]  /*8710*/  FSEL R180, R180, -INF , !P5 ;  /* 0xff800000b4b47808 */ /* 0x002fe40006800000 */
[----:B------:R-:W-:Y:S02]  /*8720*/  ISETP.GE.AND P5, PT, R11, R2, PT ;  /* 0x000000020b00720c */ /* 0x000fe40003fa6270 */
[----:B------:R-:W-:Y:S01]  /*8730*/  FMNMX.FTZ R11, R14, R3, !PT ;  /* 0x000000030e0b7209 */ /* 0x000fe20007810000 */
[----:B------:R-:W-:Y:S02]  /*8740*/  VIADD R3, R13, 0x38 ;  /* 0x000000380d037836 */ /* 0x000fe40000000000 */
[----:B------:R-:W1:Y:S01]  /*8750*/  MUFU.TANH R8, R8 ;  /* 0x0000000800087308 */ /* 0x000e620000002400 */
[----:B--2---:R-:W-:Y:S02]  /*8760*/  FSEL R178, R15, -INF , !P3 ;  /* 0xff8000000fb27808 */ /* 0x004fe40005800000 */
[----:B------:R-:W-:Y:S01]  /*8770*/  ISETP.GE.AND P3, PT, R9, R0, PT ;  /* 0x000000000900720c */ /* 0x000fe20003f66270 */
[----:B------:R-:W-:Y:S01]  /*8780*/  VIADD R9, R13, 0x31 ;  /* 0x000000310d097836 */ /* 0x000fe20000000000 */
[----:B------:R-:W-:-:S03]  /*8790*/  FMNMX.FTZ R11, R18, R11, !PT ;  /* 0x0000000b120b7209 */ /* 0x000fc60007810000 */
[----:B------:R-:W2:Y:S01]  /*87a0*/  MUFU.TANH R28, R28 ;  /* 0x0000001c001c7308 */ /* 0x000ea20000002400 */
[----:B---3--:R-:W-:Y:S02]  /*87b0*/  FSEL R23, R23, -INF , !P1 ;  /* 0xff80000017177808 */ /* 0x008fe40004800000 */
[----:B------:R-:W-:Y:S02]  /*87c0*/  ISETP.GE.AND P1, PT, R29, R2, PT ;  /* 0x000000021d00720c */ /* 0x000fe40003f26270 */
[----:B------:R-:W-:-:S03]  /*87d0*/  FMNMX.FTZ R11, R26, R11, !PT ;  /* 0x0000000b1a0b7209 */ /* 0x000fc60007810000 */
[----:B------:R-:W3:Y:S01]  /*87e0*/  MUFU.TANH R176, R176 ;  /* 0x000000b000b07308 */ /* 0x000ee20000002400 */
[----:B-1----:R-:W-:Y:S02]  /*87f0*/  FSEL R172, R8, -INF , !P6 ;  /* 0xff80000008ac7808 */ /* 0x002fe40007000000 */
[C---:B------:R-:W-:Y:S01]  /*8800*/  ISETP.GE.AND P6, PT, R13.reuse, R0, PT ;  /* 0x000000000d00720c */ /* 0x040fe20003fc6270 */
[----:B------:R-:W-:Y:S01]  /*8810*/  VIADD R13, R13, 0x39 ;  /* 0x000000390d0d7836 */ /* 0x000fe20000000000 */
[----:B------:R-:W-:-:S03]  /*8820*/  FMNMX.FTZ R11, R24, R11, !PT ;  /* 0x0000000b180b7209 */ /* 0x000fc60007810000 */
[----:B------:R-:W1:Y:S01]  /*8830*/  MUFU.TANH R34, R34 ;  /* 0x0000002200227308 */ /* 0x000e620000002400 */
[----:B--2---:R-:W-:Y:S02]  /*8840*/  FSEL R173, R28, -INF , !P0 ;  /* 0xff8000001cad7808 */ /* 0x004fe40004000000 */
[----:B------:R-:W-:Y:S02]  /*8850*/  ISETP.GE.AND P0, PT, R9, R2, PT ;  /* 0x000000020900720c */ /* 0x000fe40003f06270 */
[----:B------:R-:W-:-:S03]  /*8860*/  FMNMX.FTZ R11, R22, R11, !PT ;  /* 0x0000000b160b7209 */ /* 0x000fc60007810000 */
[----:B------:R-:W2:Y:S01]  /*8870*/  MUFU.TANH R154, R154 ;  /* 0x0000009a009a7308 */ /* 0x000ea20000002400 */
[----:B---3--:R-:W-:Y:S02]  /*8880*/  FSEL R176, R176, -INF , !P1 ;  /* 0xff800000b0b07808 */ /* 0x008fe40004800000 */
[----:B------:R-:W-:Y:S02]  /*8890*/  ISETP.GE.AND P1, PT, R9, R0, PT ;  /* 0x000000000900720c */ /* 0x000fe40003f26270 */
[----:B------:R-:W-:Y:S02]  /*88a0*/  FSEL R9, R16, -INF , !P6 ;  /* 0xff80000010097808 */ /* 0x000fe40007000000 */
[----:B------:R-:W-:Y:S01]  /*88b0*/  ISETP.GE.AND P6, PT, R3, R2, PT ;  /* 0x000000020300720c */ /* 0x000fe20003fc6270 */
[----:B------:R-:W3:Y:S01]  /*88c0*/  MUFU.TANH R152, R152 ;  /* 0x0000009800987308 */ /* 0x000ee20000002400 */
[----:B------:R-:W-:Y:S02]  /*88d0*/  FMNMX.FTZ R8, R138, R9, !PT ;  /* 0x000000098a087209 */ /* 0x000fe40007810000 */
[----:B-1----:R-:W-:-:S02]  /*88e0*/  FSEL R20, R34, -INF , !P4 ;  /* 0xff80000022147808 */ /* 0x002fc40006000000 */
[----:B------:R-:W-:Y:S02]  /*88f0*/  FMNMX.FTZ R8, R5, R8, !PT ;  /* 0x0000000805087209 */ /* 0x000fe40007810000 */
[----:B------:R-:W-:Y:S01]  /*8900*/  FMNMX.FTZ R11, R20, R11, !PT ;  /* 0x0000000b140b7209 */ /* 0x000fe20007810000 */
[----:B------:R-:W1:Y:S01]  /*8910*/  MUFU.TANH R150, R150 ;  /* 0x0000009600967308 */ /* 0x000e620000002400 */
[----:B--2---:R-:W-:Y:S02]  /*8920*/  FSEL R154, R154, -INF , !P5 ;  /* 0xff8000009a9a7808 */ /* 0x004fe40006800000 */
[----:B------:R-:W-:Y:S02]  /*8930*/  ISETP.GE.AND P5, PT, R13, R2, PT ;  /* 0x000000020d00720c */ /* 0x000fe40003fa6270 */
[----:B------:R-:W-:Y:S02]  /*8940*/  FMNMX.FTZ R2, R19, R8, !PT ;  /* 0x0000000813027209 */ /* 0x000fe40007810000 */
[----:B------:R-:W-:Y:S01]  /*8950*/  FMNMX.FTZ R11, R178, R11, !PT ;  /* 0x0000000bb20b7209 */ /* 0x000fe20007810000 */
[----:B------:R-:W2:Y:S01]  /*8960*/  MUFU.TANH R6, R6 ;  /* 0x0000000600067308 */ /* 0x000ea20000002400 */
[----:B------:R-:W-:-:S02]  /*8970*/  FMNMX.FTZ R2, R7, R2, !PT ;  /* 0x0000000207027209 */ /* 0x000fc40007810000 */
[----:B------:R-:W-:Y:S02]  /*8980*/  FMNMX.FTZ R11, R180, R11, !PT ;  /* 0x0000000bb40b7209 */ /* 0x000fe40007810000 */
[----:B------:R-:W-:Y:S02]  /*8990*/  FMNMX.FTZ R2, R27, R2, !PT ;  /* 0x000000021b027209 */ /* 0x000fe40007810000 */
[----:B------:R-:W-:Y:S01]  /*89a0*/  FMNMX.FTZ R11, R176, R11, !PT ;  /* 0x0000000bb00b7209 */ /* 0x000fe20007810000 */
[----:B------:R-:W4:Y:S01]  /*89b0*/  MUFU.TANH R148, R148 ;  /* 0x0000009400947308 */ /* 0x000f220000002400 */
[----:B------:R-:W-:Y:S02]  /*89c0*/  FMNMX.FTZ R2, R21, R2, !PT ;  /* 0x0000000215027209 */ /* 0x000fe40007810000 */
[----:B---3--:R-:W-:Y:S02]  /*89d0*/  FSEL R152, R152, -INF , !P0 ;  /* 0xff80000098987808 */ /* 0x008fe40004000000 */
[----:B------:R-:W-:-:S02]  /*89e0*/  FMNMX.FTZ R2, R23, R2, !PT ;  /* 0x0000000217027209 */ /* 0x000fc40007810000 */
[----:B------:R-:W-:Y:S01]  /*89f0*/  FMNMX.FTZ R11, R172, R11, !PT ;  /* 0x0000000bac0b7209 */ /* 0x000fe20007810000 */
[----:B------:R-:W3:Y:S01]  /*8a00*/  MUFU.TANH R155, R155 ;  /* 0x0000009b009b7308 */ /* 0x000ee20000002400 */
[----:B------:R-:W-:Y:S02]  /*8a10*/  PLOP3.LUT P0, PT, PT, PT, UP0, 0x80, 0x0 ;  /* 0x000000000000781c */ /* 0x000fe40003f0f008 */
[----:B------:R-:W-:Y:S02]  /*8a20*/  FMNMX.FTZ R2, R25, R2, !PT ;  /* 0x0000000219027209 */ /* 0x000fe40007810000 */
[----:B------:R-:W-:Y:S02]  /*8a30*/  FMNMX.FTZ R11, R154, R11, !PT ;  /* 0x0000000b9a0b7209 */ /* 0x000fe40007810000 */
[----:B------:R-:W-:Y:S01]  /*8a40*/  ISETP.GE.AND P4, PT, R29, R0, PT ;  /* 0x000000001d00720c */ /* 0x000fe20003f86270 */
[----:B------:R-:W5:Y:S01]  /*8a50*/  MUFU.TANH R151, R151 ;  /* 0x0000009700977308 */ /* 0x000f620000002400 */
[----:B-1----:R-:W-:-:S02]  /*8a60*/  FSEL R150, R150, -INF , !P6 ;  /* 0xff80000096967808 */ /* 0x002fc40007000000 */
[----:B------:R-:W-:Y:S02]  /*8a70*/  FMNMX.FTZ R2, R177, R2, !PT ;  /* 0x00000002b1027209 */ /* 0x000fe40007810000 */
[----:B------:R-:W-:Y:S02]  /*8a80*/  FMNMX.FTZ R11, R152, R11, !PT ;  /* 0x0000000b980b7209 */ /* 0x000fe40007810000 */
[----:B--2---:R-:W-:Y:S01]  /*8a90*/  FSEL R171, R6, -INF , !P4 ;  /* 0xff80000006ab7808 */ /* 0x004fe20006000000 */
[----:B------:R-:W1:Y:S01]  /*8aa0*/  MUFU.TANH R149, R149 ;  /* 0x0000009500957308 */ /* 0x000e620000002400 */
[----:B----4-:R-:W-:Y:S02]  /*8ab0*/  FSEL R148, R148, -INF , !P5 ;  /* 0xff80000094947808 */ /* 0x010fe40006800000 */
[----:B------:R-:W-:Y:S02]  /*8ac0*/  FMNMX.FTZ R6, R173, R2, !PT ;  /* 0x00000002ad067209 */ /* 0x000fe40007810000 */
[----:B------:R-:W-:-:S02]  /*8ad0*/  FMNMX.FTZ R11, R150, R11, !PT ;  /* 0x0000000b960b7209 */ /* 0x000fc40007810000 */
[----:B---3--:R-:W-:Y:S01]  /*8ae0*/  FSEL R155, R155, -INF , !P3 ;  /* 0xff8000009b9b7808 */ /* 0x008fe20005800000 */
[----:B------:R-:W2:Y:S01]  /*8af0*/  MUFU.TANH R161, R161 ;  /* 0x000000a100a17308 */ /* 0x000ea20000002400 */
[----:B-----5:R-:W-:Y:S02]  /*8b00*/  FSEL R151, R151, -INF , !P2 ;  /* 0xff80000097977808 */ /* 0x020fe40005000000 */
[----:B------:R-:W-:Y:S02]  /*8b10*/  FMNMX.FTZ R6, R171, R6, !PT ;  /* 0x00000006ab067209 */ /* 0x000fe40007810000 */
[----:B------:R-:W-:-:S03]  /*8b20*/  FMNMX.FTZ R11, R148, R11, !PT ;  /* 0x0000000b940b7209 */ /* 0x000fc60007810000 */
[----:B------:R-:W3:Y:S01]  /*8b30*/  MUFU.TANH R159, R159 ;  /* 0x0000009f009f7308 */ /* 0x000ee20000002400 */
[----:B------:R-:W-:Y:S06]  /*8b40*/  BAR.SYNC.DEFER_BLOCKING 0x0 ;  /* 0x0000000000007b1d */ /* 0x000fec0000010000 */
[----:B-1----:R-:W-:Y:S05]  /*8b50*/  @!P0 BRA `(.L_x_47) ;  /* 0x0000000000688947 */ /* 0x002fea0003800000 */
        /* <DEDUP_REMOVED lines=26> */
.L_x_47:
[----:B------:R-:W-:Y:S01]  /*8d00*/  FMNMX.FTZ R6, R155, R6, !PT ;  /* 0x000000069b067209 */ /* 0x000fe20007810000 */
[----:B------:R-:W4:Y:S01]  /*8d10*/  SHFL.BFLY PT, R2, R11, 0x2, 0x1f ;  /* 0x0c401f000b027f89 */ /* 0x000f2200000e0000 */
[----:B------:R-:W-:Y:S01]  /*8d20*/  ISETP.GE.AND P0, PT, R3, R0, PT ;  /* 0x000000000300720c */ /* 0x000fe20003f06270 */
[----:B------:R-:W-:Y:S01]  /*8d30*/  UISETP.GE.AND UP0, UPT, UR18, 0x4, UPT ;  /* 0x000000041200788c */ /* 0x000fe2000bf06270 */
[----:B------:R-:W-:Y:S01]  /*8d40*/  FSEL R149, R149, -INF , !P1 ;  /* 0xff80000095957808 */ /* 0x000fe20004800000 */
[----:B------:R-:W-:Y:S01]  /*8d50*/  LDSM.16.MT88.4 R144, [R196+0x16000] ;  /* 0x01600000c490783b */ /* 0x000fe20000004200 */
[----:B------:R-:W-:Y:S02]  /*8d60*/  FMNMX.FTZ R6, R151, R6, !PT ;  /* 0x0000000697067209 */ /* 0x000fe40007810000 */
[----:B------:R-:W-:Y:S01]  /*8d70*/  ISETP.GE.AND P1, PT, R13, R0, PT ;  /* 0x000000000d00720c */ /* 0x000fe20003f26270 */
[----:B-1----:R-:W-:Y:S01]  /*8d80*/  LDSM.16.MT88.4 R28, [R196+0x12800] ;  /* 0x01280000c41c783b */ /* 0x002fe20000004200 */
[----:B--2---:R-:W-:-:S02]  /*8d90*/  FSEL R161, R161, -INF , !P0 ;  /* 0xff800000a1a17808 */ /* 0x004fc40004000000 */
[----:B------:R-:W-:Y:S01]  /*8da0*/  FMNMX.FTZ R6, R149, R6, !PT ;  /* 0x0000000695067209 */ /* 0x000fe20007810000 */
[----:B------:R-:W-:Y:S01]  /*8db0*/  LDSM.16.MT88.4 R140, [R198+0x12800] ;  /* 0x01280000c68c783b */ /* 0x000fe20000004200 */
[----:B---3--:R-:W-:Y:S01]  /*8dc0*/  FSEL R159, R159, -INF , !P1 ;  /* 0xff8000009f9f7808 */ /* 0x008fe20004800000 */
[----:B------:R-:W-:Y:S01]  /*8dd0*/  @UP0 UIADD3 UR18, UR18, -0x4, URZ ;  /* 0xfffffffc12120890 */ /* 0x000fe2000fffe03f */
[----:B------:R-:W-:Y:S01]  /*8de0*/  FMNMX.FTZ R6, R161, R6, !PT ;  /* 0x00000006a1067209 */ /* 0x000fe20007810000 */
[----:B------:R-:W-:Y:S03]  /*8df0*/  LDSM.16.MT88.4 R32, [R197+0x12800] ;  /* 0x01280000c520783b */ /* 0x000fe60000004200 */
        /* <DEDUP_REMOVED lines=11> */
[----:B------:R-:W-:Y:S01]  /*8eb0*/  FSEL R4, R132, RZ, P1 ;  /* 0x000000ff84047208 */ /* 0x000fe20000800000 */
[--C-:B------:R-:W-:Y:S01]  /*8ec0*/  FFMA.FTZ R133, R18, UR9, -R153.reuse ;  /* 0x0000000912857c23 */ /* 0x100fe20008010899 */
[--C-:B------:R-:W-:Y:S01]  /*8ed0*/  FFMA.FTZ R158, R10, UR9, -R153.reuse ;  /* 0x000000090a9e7c23 */ /* 0x100fe20008010899 */
[--C-:B------:R-:W-:Y:S01]  /*8ee0*/  FFMA.FTZ R156, R14, UR9, -R153.reuse ;  /* 0x000000090e9c7c23 */ /* 0x100fe20008010899 */
[--C-:B------:R-:W-:Y:S01]  /*8ef0*/  FFMA.FTZ R164, R22, UR9, -R153.reuse ;  /* 0x0000000916a47c23 */ /* 0x100fe20008010899 */
[----:B------:R-:W-:Y:S01]  /*8f00*/  FADD.FTZ R4, R139, -R4 ;  /* 0x800000048b047221 */ /* 0x000fe20000010000 */
[----:B------:R-:W-:Y:S01]  /*8f10*/  MUFU.EX2 R135, R135 ;  /* 0x0000008700877308 */ /* 0x000fe20000000800 */
[----:B-1----:R-:W-:Y:S01]  /*8f20*/  FMNMX.FTZ R3, R0, R3, !PT ;  /* 0x0000000300037209 */ /* 0x002fe20007810000 */
[----:B------:R-:W-:Y:S01]  /*8f30*/  LDSM.16.MT88.4 R12, [R200+0x12000] ;  /* 0x01200000c80c783b */ /* 0x000fe20000004200 */
[----:B------:R-:W-:Y:S01]  /*8f40*/  FMUL.FTZ R157, R4, UR9 ;  /* 0x00000009049d7c20 */ /* 0x000fe20008410000 */
[--C-:B------:R-:W-:Y:S01]  /*8f50*/  FFMA.FTZ R165, R20, UR9, -R153.reuse ;  /* 0x0000000914a57c23 */ /* 0x100fe20008010899 */
[C---:B------:R-:W-:Y:S01]  /*8f60*/  FSETP.NEU.FTZ.AND P0, PT, R3.reuse, -INF , PT ;  /* 0xff8000000300780b */ /* 0x040fe20003f1d000 */
[----:B------:R-:W-:Y:S01]  /*8f70*/  FMUL.FTZ R160, R3, UR9 ;  /* 0x0000000903a07c20 */ /* 0x000fe20008410000 */
[--C-:B------:R-:W-:Y:S01]  /*8f80*/  FFMA.FTZ R163, R26, UR9, -R153.reuse ;  /* 0x000000091aa37c23 */ /* 0x100fe20008010899 */
[----:B------:R-:W1:Y:S01]  /*8f90*/  MUFU.EX2 R158, R158 ;  /* 0x0000009e009e7308 */ /* 0x000e620000000800 */
[--C-:B------:R-:W-:Y:S01]  /*8fa0*/  FFMA.FTZ R162, R24, UR9, -R153.reuse ;  /* 0x0000000918a27c23 */ /* 0x100fe20008010899 */
[--C-:B------:R-:W-:Y:S01]  /*8fb0*/  FFMA.FTZ R174, R176, UR9, -R153.reuse ;  /* 0x00000009b0ae7c23 */ /* 0x100fe20008010899 */
[----:B------:R-:W-:Y:S01]  /*8fc0*/  FSEL R160, R160, RZ, P0 ;  /* 0x000000ffa0a07208 */ /* 0x000fe20000000000 */
[--C-:B------:R-:W-:Y:S01]  /*8fd0*/  FFMA.FTZ R179, R172, UR9, -R153.reuse ;  /* 0x00000009acb37c23 */ /* 0x100fe20008010899 */
[--C-:B------:R-:W-:Y:S01]  /*8fe0*/  FFMA.FTZ R170, R178, UR9, -R153.reuse ;  /* 0x00000009b2aa7c23 */ /* 0x100fe20008010899 */
[--C-:B------:R-:W-:Y:S01]  /*8ff0*/  FFMA.FTZ R175, R180, UR9, -R153.reuse ;  /* 0x00000009b4af7c23 */ /* 0x100fe20008010899 */
[----:B------:R-:W-:Y:S01]  /*9000*/  FFMA.FTZ R178, R152, UR9, -R153 ;  /* 0x0000000998b27c23 */ /* 0x000fe20008010899 */
[--C-:B------:R-:W-:Y:S01]  /*9010*/  FFMA.FTZ R2, R5, UR9, -R160.reuse ;  /* 0x0000000905027c23 */ /* 0x100fe200080108a0 */
[----:B------:R-:W-:Y:S01]  /*9020*/  FSEL R5, R3, RZ, P0 ;  /* 0x000000ff03057208 */ /* 0x000fe20000000000 */
[--C-:B------:R-:W-:Y:S01]  /*9030*/  FFMA.FTZ R139, R7, UR9, -R160.reuse ;  /* 0x00000009078b7c23 */ /* 0x100fe200080108a0 */
[--C-:B------:R-:W-:Y:S01]  /*9040*/  FFMA.FTZ R0, R19, UR9, -R160.reuse ;  /* 0x0000000913007c23 */ /* 0x100fe200080108a0 */
[--C-:B------:R-:W-:Y:S01]  /*9050*/  FFMA.FTZ R134, R9, UR9, -R160.reuse ;  /* 0x0000000909867c23 */ /* 0x100fe200080108a0 */
[----:B------:R-:W-:Y:S01]  /*9060*/  LDSM.16.MT88.4 R16, [R197+0x12000] ;  /* 0x01200000c510783b */ /* 0x000fe20000004200 */
[----:B------:R-:W-:Y:S01]  /*9070*/  FADD.FTZ R5, R138, -R5 ;  /* 0x800000058a057221 */ /* 0x000fe20000010000 */
[----:B------:R-:W-:Y:S01]  /*9080*/  MUFU.EX2 R156, R156 ;  /* 0x0000009c009c7308 */ /* 0x000fe20000000800 */
[--C-:B------:R-:W-:Y:S01]  /*9090*/  FFMA.FTZ R166, R21, UR9, -R160.reuse ;  /* 0x0000000915a67c23 */ /* 0x100fe200080108a0 */
[----:B-1----:R-:W-:Y:S01]  /*90a0*/  F2FP.BF16.F32.PACK_AB R8, R135, R158 ;  /* 0x0000009e8708723e */ /* 0x002fe200000010ff */
[----:B------:R-:W-:Y:S01]  /*90b0*/  FMUL.FTZ R138, R5, UR9 ;  /* 0x00000009058a7c20 */ /* 0x000fe20008410000 */
[--C-:B------:R-:W-:Y:S01]  /*90c0*/  FFMA.FTZ R168, R23, UR9, -R160.reuse ;  /* 0x0000000917a87c23 */ /* 0x100fe200080108a0 */
[----:B------:R-:W1:Y:S01]  /*90d0*/  LDSM.16.MT88.4 R4, [R198+0x12000] ;  /* 0x01200000c604783b */ /* 0x000e620000004200 */
[--C-:B------:R-:W-:Y:S01]  /*90e0*/  FFMA.FTZ R167, R27, UR9, -R160.reuse ;  /* 0x000000091ba77c23 */ /* 0x100fe200080108a0 */
[--C-:B------:R-:W-:Y:S01]  /*90f0*/  FFMA.FTZ R169, R25, UR9, -R160.reuse ;  /* 0x0000000919a97c23 */ /* 0x100fe200080108a0 */
[----:B------:R-:W2:Y:S01]  /*9100*/  MUFU.EX2 R133, R133 ;  /* 0x0000008500857308 */ /* 0x000ea20000000800 */
[----:B------:R-:W-:Y:S01]  /*9110*/  LDSM.16.MT88.4 R20, [R200+0x12800] ;  /* 0x01280000c814783b */ /* 0x000fe20000004200 */
[--C-:B------:R-:W-:Y:S01]  /*9120*/  FFMA.FTZ R172, R177, UR9, -R160.reuse ;  /* 0x00000009b1ac7c23 */ /* 0x100fe200080108a0 */
[--C-:B------:R-:W-:Y:S01]  /*9130*/  FFMA.FTZ R173, R173, UR9, -R160.reuse ;  /* 0x00000009adad7c23 */ /* 0x100fe200080108a0 */
[--C-:B------:R-:W-:Y:S01]  /*9140*/  FFMA.FTZ R171, R171, UR9, -R160.reuse ;  /* 0x00000009abab7c23 */ /* 0x100fe200080108a0 */
[----:B------:R-:W-:Y:S01]  /*9150*/  LDSM.16.MT88.4 R24, [R200+0x14800] ;  /* 0x01480000c818783b */ /* 0x000fe20000004200 */
[--C-:B------:R-:W-:Y:S01]  /*9160*/  FFMA.FTZ R176, R155, UR9, -R160.reuse ;  /* 0x000000099bb07c23 */ /* 0x100fe200080108a0 */
[--C-:B------:R-:W-:Y:S01]  /*9170*/  FFMA.FTZ R177, R154, UR9, -R153.reuse ;  /* 0x000000099ab17c23 */ /* 0x100fe20008010899 */
[----:B------:R-:W-:Y:S01]  /*9180*/  MUFU.EX2 R134, R134 ;  /* 0x0000008600867308 */ /* 0x000fe20000000800 */
[--C-:B------:R-:W-:Y:S01]  /*9190*/  FFMA.FTZ R180, R150, UR9, -R153.reuse ;  /* 0x0000000996b47c23 */ /* 0x100fe20008010899 */
[----:B------:R-:W-:Y:S01]  /*91a0*/  FFMA.FTZ R181, R148, UR9, -R153 ;  /* 0x0000000994b57c23 */ /* 0x000fe20008010899 */
[--C-:B------:R-:W-:Y:S01]  /*91b0*/  FFMA.FTZ R182, R151, UR9, -R160.reuse ;  /* 0x0000000997b67c23 */ /* 0x100fe200080108a0 */
[----:B------:R-:W-:Y:S01]  /*91c0*/  LDSM.16.MT88.4 R152, [R196+0x17000] ;  /* 0x01700000c498783b */ /* 0x000fe20000004200 */
[--C-:B------:R-:W-:Y:S01]  /*91d0*/  FFMA.FTZ R183, R149, UR9, -R160.reuse ;  /* 0x0000000995b77c23 */ /* 0x100fe200080108a0 */
[--C-:B------:R-:W-:Y:S01]  /*91e0*/  FFMA.FTZ R161, R161, UR9, -R160.reuse ;  /* 0x00000009a1a17c23 */ /* 0x100fe200080108a0 */
[----:B------:R-:W-:Y:S01]  /*91f0*/  FFMA.FTZ R160, R159, UR9, -R160 ;  /* 0x000000099fa07c23 */ /* 0x000fe200080108a0 */
[----:B------:R-:W3:Y:S01]  /*9200*/  MUFU.EX2 R2, R2 ;  /* 0x0000000200027308 */ /* 0x000ee20000000800 */
[----:B--2---:R-:W-:Y:S01]  /*9210*/  F2FP.BF16.F32.PACK_AB R10, R133, R156 ;  /* 0x0000009c850a723e */ /* 0x004fe200000010ff */
[----:B------:R-:W-:Y:S01]  /*9220*/  LDSM.16.MT88.4 R148, [R200+0x13800] ;  /* 0x01380000c894783b */ /* 0x000fe20000004200 */
[----:B------:R-:W-:-:S05]  /*9230*/  PLOP3.LUT P0, PT, PT, PT, UP0, 0x80, 0x0 ;  /* 0x000000000000781c */ /* 0x000fca0003f0f008 */
[----:B------:R-:W-:Y:S08]  /*9240*/  MUFU.EX2 R0, R0 ;  /* 0x0000000000007308 */ /* 0x000ff00000000800 */
[----:B------:R-:W2:Y:S01]  /*9250*/  MUFU.EX2 R139, R139 ;  /* 0x0000008b008b7308 */ /* 0x000ea20000000800 */
[----:B---3--:R-:W-:-:S07]  /*9260*/  F2FP.BF16.F32.PACK_AB R9, R2, R134 ;  /* 0x000000860209723e */ /* 0x008fce00000010ff */
[----:B------:R-:W3:Y:S08]  /*9270*/  MUFU.EX2 R157, R157 ;  /* 0x0000009d009d7308 */ /* 0x000ef00000000800 */
[----:B------:R-:W4:Y:S01]  /*9280*/  MUFU.EX2 R138, R138 ;  /* 0x0000008a008a7308 */ /* 0x000f220000000800 */
[----:B--2---:R-:W-:-:S07]  /*9290*/  F2FP.BF16.F32.PACK_AB R11, R139, R0 ;  /* 0x000000008b0b723e */ /* 0x004fce00000010ff */
[----:B------:R-:W-:Y:S01]  /*92a0*/  MUFU.EX2 R163, R163 ;  /* 0x000000a300a37308 */ /* 0x000fe20000000800 */
[-C--:B---3--:R-:W-:Y:S01]  /*92b0*/  FMUL.FTZ R120, R120, R157.reuse ;  /* 0x0000009d78787220 */ /* 0x088fe20000410000 */
        /* <DEDUP_REMOVED lines=297> */
.L_x_45:
[----:B------:R-:W-:-:S12]  /*a550*/  UIADD3 UR18, UR23, -0x1, URZ ;  /* 0xffffffff17127890 */ /* 0x000fd8000fffe03f */
.L_x_48:
        /* <DEDUP_REMOVED lines=12> */
[----:B------:R-:W-:Y:S01]  /*a620*/  ULDC UR4, c[0x0][0x2ec] ;  /* 0x0000bb0000047ab9 */ /* 0x000fe20000000800 */
[----:B------:R-:W-:Y:S01]  /*a630*/  ULDC.64 UR6, c[0x0][0x218] ;  /* 0x0000860000067ab9 */ /* 0x000fe20000000a00 */
[----:B------:R-:W-:Y:S01]  /*a640*/  ULDC.64 UR10, c[0x0][0x220] ;  /* 0x00008800000a7ab9 */ /* 0x000fe20000000a00 */
[----:B------:R-:W-:Y:S01]  /*a650*/  ULDC.64 UR8, c[0x0][0x248] ;  /* 0x0000920000087ab9 */ /* 0x000fe20000000a00 */
[----:B------:R-:W-:Y:S06]  /*a660*/  BRA `(.L_x_50) ;  /* 0x0000000000687947 */ /* 0x000fec0003800000 */
.L_x_52:
        /* <DEDUP_REMOVED lines=26> */
.L_x_50:
        /* <DEDUP_REMOVED lines=16> */
[----:B------:R-:W-:Y:S02]  /*a910*/  ISETP.LT.AND P0, PT, RZ, UR18, PT ;  /* 0x00000012ff007c0c */ /* 0x000fe4000bf01270 */
[----:B------:R-:W-:Y:S05]  /*a920*/  LDGSTS.E.BYPASS.LTC128B.128 [R207+0x14000], desc[UR20][R218.64+0x80] ;  /* 0x14000080dacf7fae */ /* 0x000fea000b901d54 */
[----:B------:R1:W-:Y:S05]  /*a930*/  LDGSTS.E.BYPASS.LTC128B.128 [R207+0x16000], desc[UR20][R218.64+0x100] ;  /* 0x16000100dacf7fae */ /* 0x0003ea000b901d54 */
[----:B------:R-:W-:Y:S05]  /*a940*/  LDGSTS.E.BYPASS.LTC128B.128 [R207+0x13000], desc[UR20][R132.64] ;  /* 0x1300000084cf7fae */ /* 0x000fea000b901d54 */
[----:B------:R-:W-:Y:S05]  /*a950*/  LDGSTS.E.BYPASS.LTC128B.128 [R207+0x15000], desc[UR20][R132.64+0x80] ;  /* 0x1500008084cf7fae */ /* 0x000fea000b901d54 */
[----:B------:R2:W-:Y:S05]  /*a960*/  LDGSTS.E.BYPASS.LTC128B.128 [R207+0x17000], desc[UR20][R132.64+0x100] ;  /* 0x1700010084cf7fae */ /* 0x0005ea000b901d54 */
[----:B------:R-:W-:Y:S05]  /*a970*/  LDSM.16.M88.4 R136, [R206] ;  /* 0x00000000ce88783b */ /* 0x000fea0000000200 */
[----:B------:R-:W3:Y:S05]  /*a980*/  LDSM.16.M88.4 R140, [R205+0xc000] ;  /* 0x00c00000cd8c783b */ /* 0x000eea0000000200 */
[----:B------:R-:W4:Y:S05]  /*a990*/  LDSM.16.M88.4 R144, [R205+0xc800] ;  /* 0x00c80000cd90783b */ /* 0x000f2a0000000200 */
[----:B------:R-:W5:Y:S05]  /*a9a0*/  LDSM.16.M88.4 R148, [R205+0xd000] ;  /* 0x00d00000cd94783b */ /* 0x000f6a0000000200 */
[----:B------:R-:W1:Y:S05]  /*a9b0*/  LDSM.16.M88.4 R152, [R205+0xd800] ;  /* 0x00d80000cd98783b */ /* 0x000e6a0000000200 */
[----:B------:R-:W0:Y:S05]  /*a9c0*/  LDGDEPBAR ;  /* 0x00000000000079af */ /* 0x000e2a0000000000 */
[----:B------:R-:W-:Y:S05]  /*a9d0*/  LDSM.16.M88.4 R156, [R204] ;  /* 0x00000000cc9c783b */ /* 0x000fea0000000200 */
[----:B------:R-:W2:Y:S05]  /*a9e0*/  LDSM.16.M88.4 R160, [R203] ;  /* 0x00000000cba0783b */ /* 0x000eaa0000000200 */
[----:B------:R-:W2:Y:S05]  /*a9f0*/  LDSM.16.M88.4 R164, [R195] ;  /* 0x00000000c3a4783b */ /* 0x000eaa0000000200 */
[----:B------:R-:W2:Y:S01]  /*aa00*/  LDSM.16.M88.4 R168, [R194] ;  /* 0x00000000c2a8783b */ /* 0x000ea20000000200 */
[C---:B---3--:R-:W-:Y:S04]  /*aa10*/  HMMA.16816.F32.BF16 R4, R136.reuse, R140, RZ ;  /* 0x0000008c8804723c */ /* 0x048fe800000418ff */
[----:B------:R-:W3:Y:S02]  /*aa20*/  LDSM.16.M88.4 R172, [R193] ;  /* 0x00000000c1ac783b */ /* 0x000ee40000000200 */
[C---:B------:R-:W-:Y:S03]  /*aa30*/  HMMA.16816.F32.BF16 R8, R136.reuse, R142, RZ ;  /* 0x0000008e8808723c */ /* 0x040fe600000418ff */
[----:B------:R-:W-:Y:S03]  /*aa40*/  LDSM.16.M88.4 R176, [R202] ;  /* 0x00000000cab0783b */ /* 0x000fe60000000200 */
[C---:B----4-:R-:W-:Y:S02]  /*aa50*/  HMMA.16816.F32.BF16 R12, R136.reuse, R144, RZ ;  /* 0x00000090880c723c */ /* 0x050fe400000418ff */
[----:B------:R-:W4:Y:S04]  /*aa60*/  LDSM.16.M88.4 R180, [R199+0xc000] ;  /* 0x00c00000c7b4783b */ /* 0x000f280000000200 */
[C---:B------:R-:W-:Y:S01]  /*aa70*/  HMMA.16816.F32.BF16 R16, R136.reuse, R146, RZ ;  /* 0x000000928810723c */ /* 0x040fe200000418ff */
[----:B------:R-:W-:Y:S05]  /*aa80*/  LDSM.16.M88.4 R140, [R199+0xd000] ;  /* 0x00d00000c78c783b */ /* 0x000fea0000000200 */
[C---:B-----5:R-:W-:Y:S01]  /*aa90*/  HMMA.16816.F32.BF16 R20, R136.reuse, R148, RZ ;  /* 0x000000948814723c */ /* 0x060fe200000418ff */
[----:B------:R-:W-:Y:S05]  /*aaa0*/  LDSM.16.M88.4 R144, [R199+0xd800] ;  /* 0x00d80000c790783b */ /* 0x000fea0000000200 */
[C---:B------:R-:W-:Y:S01]  /*aab0*/  HMMA.16816.F32.BF16 R24, R136.reuse, R150, RZ ;  /* 0x000000968818723c */ /* 0x040fe200000418ff */
[----:B------:R-:W-:Y:S05]  /*aac0*/  LDSM.16.M88.4 R148, [R201] ;  /* 0x00000000c994783b */ /* 0x000fea0000000200 */
[C---:B-1----:R-:W-:Y:S06]  /*aad0*/  HMMA.16816.F32.BF16 R28, R136.reuse, R152, RZ ;  /* 0x00000098881c723c */ /* 0x042fec00000418ff */
[----:B------:R-:W-:Y:S01]  /*aae0*/  HMMA.16816.F32.BF16 R32, R136, R154, RZ ;  /* 0x0000009a8820723c */ /* 0x000fe200000418ff */
[----:B------:R-:W1:Y:S05]  /*aaf0*/  LDSM.16.M88.4 R136, [R199+0xc800] ;  /* 0x00c80000c788783b */ /* 0x000e6a0000000200 */
[C---:B--2---:R-:W-:Y:S01]  /*ab00*/  HMMA.16816.F32.BF16 R4, R156.reuse, R160, R4 ;  /* 0x000000a09c04723c */ /* 0x044fe20000041804 */
[----:B------:R-:W2:Y:S05]  /*ab10*/  LDSM.16.M88.4 R152, [R192] ;  /* 0x00000000c098783b */ /* 0x000eaa0000000200 */
[C---:B------:R-:W-:Y:S01]  /*ab20*/  HMMA.16816.F32.BF16 R8, R156.reuse, R162, R8 ;  /* 0x000000a29c08723c */ /* 0x040fe20000041808 */
[----:B------:R-:W-:Y:S05]  /*ab30*/  LDSM.16.M88.4 R160, [R192+0x1000] ;  /* 0x00100000c0a0783b */ /* 0x000fea0000000200 */
[C---:B------:R-:W-:Y:S06]  /*ab40*/  HMMA.16816.F32.BF16 R12, R156.reuse, R164, R12 ;  /* 0x000000a49c0c723c */ /* 0x040fec000004180c */
[C---:B------:R-:W-:Y:S01]  /*ab50*/  HMMA.16816.F32.BF16 R16, R156.reuse, R166, R16 ;  /* 0x000000a69c10723c */ /* 0x040fe20000041810 */
[----:B------:R-:W-:Y:S05]  /*ab60*/  LDSM.16.M88.4 R164, [R192+0x1800] ;  /* 0x00180000c0a4783b */ /* 0x000fea0000000200 */
[C---:B------:R-:W-:Y:S06]  /*ab70*/  HMMA.16816.F32.BF16 R20, R156.reuse, R168, R20 ;  /* 0x000000a89c14723c */ /* 0x040fec0000041814 */
[C---:B------:R-:W-:Y:S01]  /*ab80*/  HMMA.16816.F32.BF16 R24, R156.reuse, R170, R24 ;  /* 0x000000aa9c18723c */ /* 0x040fe20000041818 */
[----:B------:R-:W-:Y:S05]  /*ab90*/  LDSM.16.M88.4 R168, [R206+0x4000] ;  /* 0x00400000cea8783b */ /* 0x000fea0000000200 */
[C---:B---3--:R-:W-:Y:S06]  /*aba0*/  HMMA.16816.F32.BF16 R28, R156.reuse, R172, R28 ;  /* 0x000000ac9c1c723c */ /* 0x048fec000004181c */
[----:B------:R-:W-:Y:S01]  /*abb0*/  HMMA.16816.F32.BF16 R32, R156, R174, R32 ;  /* 0x000000ae9c20723c */ /* 0x000fe20000041820 */
[----:B------:R-:W3:Y:S05]  /*abc0*/  LDSM.16.M88.4 R156, [R192+0x800] ;  /* 0x00080000c09c783b */ /* 0x000eea0000000200 */
[C---:B----4-:R-:W-:Y:S01]  /*abd0*/  HMMA.16816.F32.BF16 R4, R176.reuse, R180, R4 ;  /* 0x000000b4b004723c */ /* 0x050fe20000041804 */
[----:B------:R-:W4:Y:S05]  /*abe0*/  LDSM.16.M88.4 R172, [R205+0xe000] ;  /* 0x00e00000cdac783b */ /* 0x000f2a0000000200 */
[C---:B------:R-:W-:Y:S01]  /*abf0*/  HMMA.16816.F32.BF16 R8, R176.reuse, R182, R8 ;  /* 0x000000b6b008723c */ /* 0x040fe20000041808 */
[----:B------:R-:W-:Y:S05]  /*ac00*/  LDSM.16.M88.4 R180, [R191] ;  /* 0x00000000bfb4783b */ /* 0x000fea0000000200 */
[C---:B-1----:R-:W-:Y:S06]  /*ac10*/  HMMA.16816.F32.BF16 R12, R176.reuse, R136, R12 ;  /* 0x00000088b00c723c */ /* 0x042fec000004180c */
[C---:B------:R-:W-:Y:S01]  /*ac20*/  HMMA.16816.F32.BF16 R16, R176.reuse, R138, R16 ;  /* 0x0000008ab010723c */ /* 0x040fe20000041810 */
[----:B------:R-:W1:Y:S05]  /*ac30*/  LDSM.16.M88.4 R136, [R205+0xe800] ;  /* 0x00e80000cd88783b */ /* 0x000e6a0000000200 */
[C---:B------:R-:W-:Y:S06]  /*ac40*/  HMMA.16816.F32.BF16 R20, R176.reuse, R140, R20 ;  /* 0x0000008cb014723c */ /* 0x040fec0000041814 */
[C---:B------:R-:W-:Y:S01]  /*ac50*/  HMMA.16816.F32.BF16 R24, R176.reuse, R142, R24 ;  /* 0x0000008eb018723c */ /* 0x040fe20000041818 */
[----:B------:R-:W5:Y:S05]  /*ac60*/  LDSM.16.M88.4 R140, [R205+0xf000] ;  /* 0x00f00000cd8c783b */ /* 0x000f6a0000000200 */
[C---:B------:R-:W-:Y:S06]  /*ac70*/  HMMA.16816.F32.BF16 R28, R176.reuse, R144, R28 ;  /* 0x00000090b01c723c */ /* 0x040fec000004181c */
[----:B------:R-:W-:Y:S01]  /*ac80*/  HMMA.16816.F32.BF16 R32, R176, R146, R32 ;  /* 0x00000092b020723c */ /* 0x000fe20000041820 */
[----:B------:R-:W5:Y:S05]  /*ac90*/  LDSM.16.M88.4 R144, [R205+0xf800] ;  /* 0x00f80000cd90783b */ /* 0x000f6a0000000200 */
[C---:B--2---:R-:W-:Y:S01]  /*aca0*/  HMMA.16816.F32.BF16 R4, R148.reuse, R152, R4 ;  /* 0x000000989404723c */ /* 0x044fe20000041804 */
[----:B------:R-:W2:Y:S05]  /*acb0*/  LDSM.16.M88.4 R176, [R204+0x4000] ;  /* 0x00400000ccb0783b */ /* 0x000eaa0000000200 */
[C---:B------:R-:W-:Y:S01]  /*acc0*/  HMMA.16816.F32.BF16 R8, R148.reuse, R154, R8 ;  /* 0x0000009a9408723c */ /* 0x040fe20000041808 */
[----:B------:R-:W-:Y:S05]  /*acd0*/  LDSM.16.M88.4 R152, [R189] ;  /* 0x00000000bd98783b */ /* 0x000fea0000000200 */
[C---:B---3--:R-:W-:Y:S06]  /*ace0*/  HMMA.16816.F32.BF16 R12, R148.reuse, R156, R12 ;  /* 0x0000009c940c723c */ /* 0x048fec000004180c */
[C---:B------:R-:W-:Y:S01]  /*acf0*/  HMMA.16816.F32.BF16 R16, R148.reuse, R158, R16 ;  /* 0x0000009e9410723c */ /* 0x040fe20000041810 */
[----:B------:R-:W-:Y:S05]  /*ad00*/  LDSM.16.M88.4 R156, [R188] ;  /* 0x00000000bc9c783b */ /* 0x000fea0000000200 */
[C---:B------:R-:W-:Y:S06]  /*ad10*/  HMMA.16816.F32.BF16 R20, R148.reuse, R160, R20 ;  /* 0x000000a09414723c */ /* 0x040fec0000041814 */
[C---:B------:R-:W-:Y:S01]  /*ad20*/  HMMA.16816.F32.BF16 R24, R148.reuse, R162, R24 ;  /* 0x000000a29418723c */ /* 0x040fe20000041818 */
[----:B------:R-:W-:Y:S05]  /*ad30*/  LDSM.16.M88.4 R160, [R202+0x4000] ;  /* 0x00400000caa0783b */ /* 0x000fea0000000200 */
[C---:B------:R-:W-:Y:S06]  /*ad40*/  HMMA.16816.F32.BF16 R28, R148.reuse, R164, R28 ;  /* 0x000000a4941c723c */ /* 0x040fec000004181c */
[----:B------:R-:W-:Y:S01]  /*ad50*/  HMMA.16816.F32.BF16 R32, R148, R166, R32 ;  /* 0x000000a69420723c */ /* 0x000fe20000041820 */
[----:B------:R-:W3:Y:S05]  /*ad60*/  LDSM.16.M88.4 R148, [R190] ;  /* 0x00000000be94783b */ /* 0x000eea0000000200 */
[C---:B----4-:R-:W-:Y:S01]  /*ad70*/  HMMA.16816.F32.BF16 R4, R168.reuse, R172, R4 ;  /* 0x000000aca804723c */ /* 0x050fe20000041804 */
[----:B------:R-:W4:Y:S05]  /*ad80*/  LDSM.16.M88.4 R164, [R199+0xe000] ;  /* 0x00e00000c7a4783b */ /* 0x000f2a0000000200 */
[C---:B------:R-:W-:Y:S01]  /*ad90*/  HMMA.16816.F32.BF16 R8, R168.reuse, R174, R8 ;  /* 0x000000aea808723c */ /* 0x040fe20000041808 */
[----:B------:R-:W-:Y:S05]  /*ada0*/  LDSM.16.M88.4 R172, [R192+0x2000] ;  /* 0x00200000c0ac783b */ /* 0x000fea0000000200 */
[C---:B-1----:R-:W-:Y:S06]  /*adb0*/  HMMA.16816.F32.BF16 R12, R168.reuse, R136, R12 ;  /* 0x00000088a80c723c */ /* 0x042fec000004180c */
[C---:B------:R-:W-:Y:S01]  /*adc0*/  HMMA.16816.F32.BF16 R16, R168.reuse, R138, R16 ;  /* 0x0000008aa810723c */ /* 0x040fe20000041810 */
[----:B------:R-:W1:Y:S05]  /*add0*/  LDSM.16.M88.4 R136, [R199+0xe800] ;  /* 0x00e80000c788783b */ /* 0x000e6a0000000200 */
[C---:B-----5:R-:W-:Y:S06]  /*ade0*/  HMMA.16816.F32.BF16 R20, R168.reuse, R140, R20 ;  /* 0x0000008ca814723c */ /* 0x060fec0000041814 */
        /* <DEDUP_REMOVED lines=8> */
[----:B------:R-:W-:Y:S05]  /*ae70*/  LDSM.16.M88.4 R180, [R205+0x10000] ;  /* 0x01000000cdb4783b */ /* 0x000fea0000000200 */
[C---:B---3--:R-:W-:Y:S06]  /*ae80*/  HMMA.16816.F32.BF16 R12, R176.reuse, R148, R12 ;  /* 0x00000094b00c723c */ /* 0x048fec000004180c */
[C---:B------:R-:W-:Y:S01]  /*ae90*/  HMMA.16816.F32.BF16 R16, R176.reuse, R150, R16 ;  /* 0x00000096b010723c */ /* 0x040fe20000041810 */
[----:B------:R-:W3:Y:S05]  /*aea0*/  LDSM.16.M88.4 R148, [R192+0x2800] ;  /* 0x00280000c094783b */ /* 0x000eea0000000200 */
[C---:B------:R-:W-:Y:S06]  /*aeb0*/  HMMA.16816.F32.BF16 R20, R176.reuse, R152, R20 ;  /* 0x00000098b014723c */ /* 0x040fec0000041814 */
[C---:B------:R-:W-:Y:S01]  /*aec0*/  HMMA.16816.F32.BF16 R24, R176.reuse, R154, R24 ;  /* 0x0000009ab018723c */ /* 0x040fe20000041818 */
[----:B------:R-:W3:Y:S05]  /*aed0*/  LDSM.16.M88.4 R152, [R192+0x3000] ;  /* 0x00300000c098783b */ /* 0x000eea0000000200 */
[C---:B------:R-:W-:Y:S06]  /*aee0*/  HMMA.16816.F32.BF16 R28, R176.reuse, R156, R28 ;  /* 0x0000009cb01c723c */ /* 0x040fec000004181c */
        /* <DEDUP_REMOVED lines=21> */
[----:B------:R-:W3:Y:S05]  /*b040*/  LDSM.16.M88.4 R148, [R186] ;  /* 0x00000000ba94783b */ /* 0x000eea0000000200 */
[C---:B------:R-:W-:Y:S06]  /*b050*/  HMMA.16816.F32.BF16 R20, R168.reuse, R152, R20 ;  /* 0x00000098a814723c */ /* 0x040fec0000041814 */
[C---:B------:R-:W-:Y:S01]  /*b060*/  HMMA.16816.F32.BF16 R24, R168.reuse, R154, R24 ;  /* 0x0000009aa818723c */ /* 0x040fe20000041818 */
[----:B------:R-:W3:Y:S05]  /*b070*/  LDSM.16.M88.4 R152, [R185] ;  /* 0x00000000b998783b */ /* 0x000eea0000000200 */
        /* <DEDUP_REMOVED lines=16> */
[----:B------:R-:W5:Y:S01]  /*b180*/  LDSM.16.M88.4 R176, [R201+0x8000] ;  /* 0x00800000c9b0783b */ /* 0x000f620000000200 */
[C---:B--2---:R-:W-:Y:S06]  /*b190*/  HMMA.16816.F32.BF16 R4, R160.reuse, R164, R4 ;  /* 0x000000a4a004723c */ /* 0x044fec0000041804 */
[C---:B------:R-:W-:Y:S06]  /*b1a0*/  HMMA.16816.F32.BF16 R8, R160.reuse, R166, R8 ;  /* 0x000000a6a008723c */ /* 0x040fec0000041808 */
[C---:B---3--:R-:W-:Y:S06]  /*b1b0*/  HMMA.16816.F32.BF16 R12, R160.reuse, R148, R12 ;  /* 0x00000094a00c723c */ /* 0x048fec000004180c */
[C---:B------:R-:W-:Y:S06]  /*b1c0*/  HMMA.16816.F32.BF16 R16, R160.reuse, R150, R16 ;  /* 0x00000096a010723c */ /* 0x040fec0000041810 */
[C---:B------:R-:W-:Y:S06]  /*b1d0*/  HMMA.16816.F32.BF16 R20, R160.reuse, R152, R20 ;  /* 0x00000098a014723c */ /* 0x040fec0000041814 */
[C---:B------:R-:W-:Y:S06]  /*b1e0*/  HMMA.16816.F32.BF16 R24, R160.reuse, R154, R24 ;  /* 0x0000009aa018723c */ /* 0x040fec0000041818 */
[C---:B------:R-:W-:Y:S06]  /*b1f0*/  HMMA.16816.F32.BF16 R28, R160.reuse, R156, R28 ;  /* 0x0000009ca01c723c */ /* 0x040fec000004181c */
[----:B------:R-:W-:Y:S06]  /*b200*/  HMMA.16816.F32.BF16 R32, R160, R158, R32 ;  /* 0x0000009ea020723c */ /* 0x000fec0000041820 */
[C---:B----4-:R-:W-:Y:S06]  /*b210*/  HMMA.16816.F32.BF16 R4, R168.reuse, R172, R4 ;  /* 0x000000aca804723c */ /* 0x050fec0000041804 */
[C---:B------:R-:W-:Y:S06]  /*b220*/  HMMA.16816.F32.BF16 R8, R168.reuse, R174, R8 ;  /* 0x000000aea808723c */ /* 0x040fec0000041808 */
[C---:B-1----:R-:W-:Y:S06]  /*b230*/  HMMA.16816.F32.BF16 R12, R168.reuse, R136, R12 ;  /* 0x00000088a80c723c */ /* 0x042fec000004180c */
[C---:B------:R-:W-:Y:S01]  /*b240*/  HMMA.16816.F32.BF16 R16, R168.reuse, R138, R16 ;  /* 0x0000008aa810723c */ /* 0x040fe20000041810 */
[----:B------:R-:W1:Y:S05]  /*b250*/  LDSM.16.M88.4 R136, [R192+0x4800] ;  /* 0x00480000c088783b */ /* 0x000e6a0000000200 */
[C---:B-----5:R-:W-:Y:S06]  /*b260*/  HMMA.16816.F32.BF16 R20, R168.reuse, R140, R20 ;  /* 0x0000008ca814723c */ /* 0x060fec0000041814 */
[C---:B------:R-:W-:Y:S01]  /*b270*/  HMMA.16816.F32.BF16 R24, R168.reuse, R142, R24 ;  /* 0x0000008ea818723c */ /* 0x040fe20000041818 */
[----:B------:R-:W2:Y:S05]  /*b280*/  LDSM.16.M88.4 R140, [R192+0x5000] ;  /* 0x00500000c08c783b */ /* 0x000eaa0000000200 */
[C---:B------:R-:W-:Y:S06]  /*b290*/  HMMA.16816.F32.BF16 R28, R168.reuse, R144, R28 ;  /* 0x00000090a81c723c */ /* 0x040fec000004181c */
[----:B------:R-:W-:Y:S06]  /*b2a0*/  HMMA.16816.F32.BF16 R32, R168, R146, R32 ;  /* 0x00000092a820723c */ /* 0x000fec0000041820 */
[C---:B------:R-:W-:Y:S06]  /*b2b0*/  HMMA.16816.F32.BF16 R4, R176.reuse, R180, R4 ;  /* 0x000000b4b004723c */ /* 0x040fec0000041804 */
[C---:B------:R-:W-:Y:S06]  /*b2c0*/  HMMA.16816.F32.BF16 R8, R176.reuse, R182, R8 ;  /* 0x000000b6b008723c */ /* 0x040fec0000041808 */
[C---:B-1----:R-:W-:Y:S06]  /*b2d0*/  HMMA.16816.F32.BF16 R12, R176.reuse, R136, R12 ;  /* 0x00000088b00c723c */ /* 0x042fec000004180c */
[C---:B------:R-:W-:Y:S01]  /*b2e0*/  HMMA.16816.F32.BF16 R16, R176.reuse, R138, R16 ;  /* 0x0000008ab010723c */ /* 0x040fe20000041810 */
[----:B------:R-:W1:Y:S01]  /*b2f0*/  LDSM.16.M88.4 R136, [R192+0x5800] ;  /* 0x00580000c088783b */ /* 0x000e620000000200 */
[----:B------:R-:W-:Y:S04]  /*b300*/  DEPBAR.LE SB0, 0x0 ;  /* 0x000080000000791a */ /* 0x000fe80000000000 */
[----:B------:R-:W-:Y:S01]  /*b310*/  BAR.SYNC.DEFER_BLOCKING 0x0 ;  /* 0x0000000000007b1d */ /* 0x000fe20000010000 */
[C---:B--2---:R-:W-:Y:S05]  /*b320*/  HMMA.16816.F32.BF16 R20, R176.reuse, R140, R20 ;  /* 0x0000008cb014723c */ /* 0x044fea0000041814 */
[----:B------:R-:W-:Y:S01]  /*b330*/  FMUL.FTZ R240, R4, UR12 ;  /* 0x0000000c04f07c20 */ /* 0x000fe20008410000 */
[----:B------:R-:W-:Y:S01]  /*b340*/  FMUL.FTZ R239, R6, UR12 ;  /* 0x0000000c06ef7c20 */ /* 0x000fe20008410000 */
[----:B------:R-:W-:Y:S01]  /*b350*/  FMUL.FTZ R238, R5, UR12 ;  /* 0x0000000c05ee7c20 */ /* 0x000fe20008410000 */
[----:B------:R-:W-:Y:S01]  /*b360*/  FMUL.FTZ R241, R7, UR12 ;  /* 0x0000000c07f17c20 */ /* 0x000fe20008410000 */
[C---:B------:R-:W-:Y:S02]  /*b370*/  HMMA.16816.F32.BF16 R24, R176.reuse, R142, R24 ;  /* 0x0000008eb018723c */ /* 0x040fe40000041818 */
[----:B------:R-:W2:Y:S01]  /*b380*/  MUFU.TANH R240, R240 ;  /* 0x000000f000f07308 */ /* 0x000ea20000002400 */
[----:B------:R-:W-:Y:S01]  /*b390*/  FMUL.FTZ R244, R8, UR12 ;  /* 0x0000000c08f47c20 */ /* 0x000fe20008410000 */
[----:B------:R-:W-:Y:S01]  /*b3a0*/  FMUL.FTZ R243, R10, UR12 ;  /* 0x0000000c0af37c20 */ /* 0x000fe20008410000 */
[----:B------:R-:W-:Y:S01]  /*b3b0*/  FMUL.FTZ R242, R9, UR12 ;  /* 0x0000000c09f27c20 */ /* 0x000fe20008410000 */
[----:B------:R-:W-:Y:S01]  /*b3c0*/  FMUL.FTZ R245, R11, UR12 ;  /* 0x0000000c0bf57c20 */ /* 0x000fe20008410000 */
[----:B------:R-:W-:Y:S01]  /*b3d0*/  FMUL.FTZ R234, R12, UR12 ;  /* 0x0000000c0cea7c20 */ /* 0x000fe20008410000 */
[----:B------:R-:W-:Y:S04]  /*b3e0*/  FMUL.FTZ R237, R14, UR12 ;  /* 0x0000000c0eed7c20 */ /* 0x000fe80008410000 */
[----:B------:R-:W3:Y:S01]  /*b3f0*/  MUFU.TANH R239, R239 ;  /* 0x000000ef00ef7308 */ /* 0x000ee20000002400 */
[----:B------:R-:W-:Y:S01]  /*b400*/  FMUL.FTZ R236, R13, UR12 ;  /* 0x0000000c0dec7c20 */ /* 0x000fe20008410000 */
[----:B------:R-:W-:Y:S01]  /*b410*/  FMUL.FTZ R235, R15, UR12 ;  /* 0x0000000c0feb7c20 */ /* 0x000fe20008410000 */
[----:B------:R-:W-:Y:S01]  /*b420*/  FMUL.FTZ R232, R16, UR12 ;  /* 0x0000000c10e87c20 */ /* 0x000fe20008410000 */
[----:B------:R-:W-:Y:S01]  /*b430*/  FMUL.FTZ R233, R18, UR12 ;  /* 0x0000000c12e97c20 */ /* 0x000fe20008410000 */
[----:B------:R-:W-:Y:S01]  /*b440*/  FMUL.FTZ R230, R17, UR12 ;  /* 0x0000000c11e67c20 */ /* 0x000fe20008410000 */
[----:B------:R-:W-:Y:S01]  /*b450*/  FMUL.FTZ R231, R19, UR12 ;  /* 0x0000000c13e77c20 */ /* 0x000fe20008410000 */
[----:B------:R-:W-:Y:S03]  /*b460*/  FMUL.FTZ R228, R20, UR12 ;  /* 0x0000000c14e47c20 */ /* 0x000fe60008410000 */
[----:B------:R-:W4:Y:S01]  /*b470*/  MUFU.TANH R238, R238 ;  /* 0x000000ee00ee7308 */ /* 0x000f220000002400 */
[----:B--2---:R-:W-:Y:S01]  /*b480*/  FMNMX.FTZ R3, R240, R135, !PT ;  /* 0x00000087f0037209 */ /* 0x004fe20007810000 */
[----:B------:R-:W-:Y:S01]  /*b490*/  FMUL.FTZ R229, R22, UR12 ;  /* 0x0000000c16e57c20 */ /* 0x000fe20008410000 */
[----:B------:R-:W-:Y:S01]  /*b4a0*/  FMUL.FTZ R226, R21, UR12 ;  /* 0x0000000c15e27c20 */ /* 0x000fe20008410000 */
[----:B------:R-:W-:Y:S01]  /*b4b0*/  FMUL.FTZ R227, R23, UR12 ;  /* 0x0000000c17e37c20 */ /* 0x000fe20008410000 */
[----:B------:R-:W-:Y:S01]  /*b4c0*/  FMUL.FTZ R224, R24, UR12 ;  /* 0x0000000c18e07c20 */ /* 0x000fe20008410000 */
[C---:B-1----:R-:W-:Y:S04]  /*b4d0*/  HMMA.16816.F32.BF16 R28, R176.reuse, R136, R28 ;  /* 0x00000088b01c723c */ /* 0x042fe8000004181c */
[----:B------:R-:W1:Y:S01]  /*b4e0*/  MUFU.TANH R241, R241 ;  /* 0x000000f100f17308 */ /* 0x000e620000002400 */
[----:B---3--:R-:W-:Y:S01]  /*b4f0*/  FMNMX.FTZ R2, R239, R0, !PT ;  /* 0x00000000ef027209 */ /* 0x008fe20007810000 */
[----:B------:R-:W-:Y:S01]  /*b500*/  FMUL.FTZ R225, R26, UR12 ;  /* 0x0000000c1ae17c20 */ /* 0x000fe20008410000 */
[----:B------:R-:W-:Y:S01]  /*b510*/  FMUL.FTZ R222, R25, UR12 ;  /* 0x0000000c19de7c20 */ /* 0x000fe20008410000 */
[----:B------:R-:W-:Y:S06]  /*b520*/  HMMA.16816.F32.BF16 R32, R176, R138, R32 ;  /* 0x0000008ab020723c */ /* 0x000fec0000041820 */
[----:B------:R-:W2:Y:S01]  /*b530*/  MUFU.TANH R244, R244 ;  /* 0x000000f400f47308 */ /* 0x000ea20000002400 */
[----:B----4-:R-:W-:Y:S01]  /*b540*/  FMNMX.FTZ R3, R238, R3, !PT ;  /* 0x00000003ee037209 */ /* 0x010fe20007810000 */
[----:B------:R-:W-:Y:S08]  /*b550*/  FMUL.FTZ R223, R27, UR12 ;  /* 0x0000000c1bdf7c20 */ /* 0x000ff00008410000 */
[----:B------:R-:W3:Y:S01]  /*b560*/  MUFU.TANH R243, R243 ;  /* 0x000000f300f37308 */ /* 0x000ee20000002400 */
[----:B-1----:R-:W-:Y:S01]  /*b570*/  FMNMX.FTZ R2, R241, R2, !PT ;  /* 0x00000002f1027209 */ /* 0x002fe20007810000 */
[----:B------:R-:W-:Y:S08]  /*b580*/  FMUL.FTZ R218, R28, UR12 ;  /* 0x0000000c1cda7c20 */ /* 0x000ff00008410000 */
[----:B------:R-:W1:Y:S01]  /*b590*/  MUFU.TANH R242, R242 ;  /* 0x000000f200f27308 */ /* 0x000e620000002400 */
[----:B--2---:R-:W-:Y:S01]  /*b5a0*/  FMNMX.FTZ R3, R244, R3, !PT ;  /* 0x00000003f4037209 */ /* 0x004fe20007810000 */
[----:B------:R-:W-:Y:S01]  /*b5b0*/  FMUL.FTZ R221, R30, UR12 ;  /* 0x0000000c1edd7c20 */ /* 0x000fe20008410000 */
[----:B------:R-:W-:Y:S01]  /*b5c0*/  FMUL.FTZ R220, R29, UR12 ;  /* 0x0000000c1ddc7c20 */ /* 0x000fe20008410000 */
[----:B------:R-:W-:Y:S01]  /*b5d0*/  FMUL.FTZ R219, R31, UR12 ;  /* 0x0000000c1fdb7c20 */ /* 0x000fe20008410000 */
[----:B------:R-:W-:Y:S01]  /*b5e0*/  FMUL.FTZ R216, R32, UR12 ;  /* 0x0000000c20d87c20 */ /* 0x000fe20008410000 */
[----:B------:R-:W-:Y:S01]  /*b5f0*/  FMUL.FTZ R134, R34, UR12 ;  /* 0x0000000c22867c20 */ /* 0x000fe20008410000 */
[----:B------:R-:W-:Y:S03]  /*b600*/  FMUL.FTZ R214, R33, UR12 ;  /* 0x0000000c21d67c20 */ /* 0x000fe60008410000 */
[----:B------:R-:W2:Y:S01]  /*b610*/  MUFU.TANH R245, R245 ;  /* 0x000000f500f57308 */ /* 0x000ea20000002400 */
[----:B---3--:R-:W-:Y:S01]  /*b620*/  FMNMX.FTZ R2, R243, R2, !PT ;  /* 0x00000002f3027209 */ /* 0x008fe20007810000 */
[----:B------:R-:W-:Y:S08]  /*b630*/  FMUL.FTZ R35, R35, UR12 ;  /* 0x0000000c23237c20 */ /* 0x000ff00008410000 */
[----:B------:R-:W3:Y:S01]  /*b640*/  MUFU.TANH R234, R234 ;  /* 0x000000ea00ea7308 */ /* 0x000ee20000002400 */
[----:B-1----:R-:W-:Y:S09]  /*b650*/  FMNMX.FTZ R3, R242, R3, !PT ;  /* 0x00000003f2037209 */ /* 0x002ff20007810000 */
[----:B------:R-:W1:Y:S01]  /*b660*/  MUFU.TANH R237, R237 ;  /* 0x000000ed00ed7308 */ /* 0x000e620000002400 */
[----:B--2---:R-:W-:Y:S09]  /*b670*/  FMNMX.FTZ R2, R245, R2, !PT ;  /* 0x00000002f5027209 */ /* 0x004ff20007810000 */
[----:B------:R-:W2:Y:S01]  /*b680*/  MUFU.TANH R236, R236 ;  /* 0x000000ec00ec7308 */ /* 0x000ea20000002400 */
[----:B---3--:R-:W-:Y:S09]  /*b690*/  FMNMX.FTZ R3, R234, R3, !PT ;  /* 0x00000003ea037209 */ /* 0x008ff20007810000 */
        /* <DEDUP_REMOVED lines=40> */
[----:B------:R2:W4:Y:S01]  /*b920*/  MUFU.TANH R133, R35 ;  /* 0x0000002300857308 */ /* 0x0005220000002400 */
[----:B---3--:R-:W-:Y:S02]  /*b930*/  FMNMX.FTZ R2, R134, R3, !PT ;  /* 0x0000000386027209 */ /* 0x008fe40007810000 */
[----:B-1----:R-:W-:Y:S01]  /*b940*/  FMNMX.FTZ R246, R214, R247, !PT ;  /* 0x000000f7d6f67209 */ /* 0x002fe20007810000 */
[----:B------:R-:W-:Y:S06]  /*b950*/  @P0 BRA `(.L_x_52) ;  /* 0xffffffec00440947 */ /* 0x000fec000383ffff */
.L_x_51:
[----:B-1--4-:R-:W-:Y:S01]  /*b960*/  FMNMX.FTZ R7, R133, R2, !PT ;  /* 0x0000000285077209 */ /* 0x012fe20007810000 */
[----:B------:R-:W1:Y:S01]  /*b970*/  SHFL.BFLY PT, R3, R246, 0x2, 0x1f ;  /* 0x0c401f00f6037f89 */ /* 0x000e6200000e0000 */
[----:B------:R-:W-:Y:S07]  /*b980*/  UIADD3 UR18, UR18, -0x1, URZ ;  /* 0xffffffff12127890 */ /* 0x000fee000fffe03f */
[----:B------:R-:W3:Y:S08]  /*b990*/  SHFL.BFLY PT, R2, R7, 0x2, 0x1f ;  /* 0x0c401f0007027f89 */ /* 0x000ef000000e0000 */
[----:B------:R-:W-:Y:S08]  /*b9a0*/  LDSM.16.MT88.4 R12, [R200+0x12000] ;  /* 0x01200000c80c783b */ /* 0x000ff00000004200 */
[----:B------:R-:W-:Y:S08]  /*b9b0*/  LDSM.16.MT88.4 R20, [R198+0x12000] ;  /* 0x01200000c614783b */ /* 0x000ff00000004200 */
[----:B------:R-:W-:Y:S08]  /*b9c0*/  LDSM.16.MT88.4 R28, [R197+0x12000] ;  /* 0x01200000c51c783b */ /* 0x000ff00000004200 */
[----:B------:R-:W-:Y:S08]  /*b9d0*/  LDSM.16.MT88.4 R136, [R198+0x14800] ;  /* 0x01480000c688783b */ /* 0x000ff00000004200 */
[----:B------:R-:W-:Y:S08]  /*b9e0*/  LDSM.16.MT88.4 R140, [R197+0x14800] ;  /* 0x01480000c58c783b */ /* 0x000ff00000004200 */
[----:B------:R-:W-:Y:S08]  /*b9f0*/  LDSM.16.MT88.4 R144, [R196+0x15000] ;  /* 0x01500000c490783b */ /* 0x000ff00000004200 */
[----:B------:R-:W-:Y:S01]  /*ba00*/  LDSM.16.MT88.4 R152, [R198+0x15800] ;  /* 0x01580000c698783b */ /* 0x000fe20000004200 */
[----:B-1----:R-:W-:Y:S02]  /*ba10*/  FMNMX.FTZ R9, R246, R3, !PT ;  /* 0x00000003f6097209 */ /* 0x002fe40007810000 */
[----:B---3--:R-:W-:Y:S05]  /*ba20*/  FMNMX.FTZ R4, R7, R2, !PT ;  /* 0x0000000207047209 */ /* 0x008fea0007810000 */
[----:B------:R-:W1:Y:S08]  /*ba30*/  SHFL.BFLY PT, R132, R9, 0x1, 0x1f ;  /* 0x0c201f0009847f89 */ /* 0x000e7000000e0000 */
[----:B------:R-:W3:Y:S01]  /*ba40*/  SHFL.BFLY PT, R3, R4, 0x1, 0x1f ;  /* 0x0c201f0004037f89 */ /* 0x000ee200000e0000 */
[----:B-1----:R-:W-:Y:S02]  /*ba50*/  FMNMX.FTZ R132, R9, R132, !PT ;  /* 0x0000008409847209 */ /* 0x002fe40007810000 */
[----:B---3--:R-:W-:Y:S03]  /*ba60*/  FMNMX.FTZ R3, R4, R3, !PT ;  /* 0x0000000304037209 */ /* 0x008fe60007810000 */
[C---:B------:R-:W-:Y:S01]  /*ba70*/  FMUL.FTZ R149, R132.reuse, UR4 ;  /* 0x0000000484957c20 */ /* 0x040fe20008410000 */
[C---:B------:R-:W-:Y:S01]  /*ba80*/  FSETP.NEU.FTZ.AND P1, PT, R132.reuse, -INF , PT ;  /* 0xff8000008400780b */ /* 0x040fe20003f3d000 */
[----:B------:R-:W-:Y:S01]  /*ba90*/  FADD.FTZ R2, -R132, R135 ;  /* 0x0000008784027221 */ /* 0x000fe20000010100 */
[----:B------:R-:W-:Y:S02]  /*baa0*/  FMUL.FTZ R148, R3, UR4 ;  /* 0x0000000403947c20 */ /* 0x000fe40008410000 */
[----:B------:R-:W-:Y:S01]  /*bab0*/  FSEL R149, R149, RZ, P1 ;  /* 0x000000ff95957208 */ /* 0x000fe20000800000 */
[C---:B------:R-:W-:Y:S01]  /*bac0*/  FADD.FTZ R0, -R3.reuse, R0 ;  /* 0x0000000003007221 */ /* 0x040fe20000010100 */
[----:B------:R-:W-:Y:S01]  /*bad0*/  FSETP.NEU.FTZ.AND P1, PT, R3, -INF , PT ;  /* 0xff8000000300780b */ /* 0x000fe20003f3d000 */
[----:B------:R-:W-:Y:S02]  /*bae0*/  FMUL.FTZ R5, R2, UR4 ;  /* 0x0000000402057c20 */ /* 0x000fe40008410000 */
[--C-:B------:R-:W-:Y:S01]  /*baf0*/  FFMA.FTZ R163, R240, UR4, -R149.reuse ;  /* 0x00000004f0a37c23 */ /* 0x100fe20008010895 */
[----:B------:R-:W-:Y:S01]  /*bb00*/  FSEL R148, R148, RZ, P1 ;  /* 0x000000ff94947208 */ /* 0x000fe20000800000 */
[--C-:B------:R-:W-:Y:S01]  /*bb10*/  FFMA.FTZ R160, R238, UR4, -R149.reuse ;  /* 0x00000004eea07c23 */ /* 0x100fe20008010895 */
[--C-:B------:R-:W-:Y:S01]  /*bb20*/  FFMA.FTZ R159, R244, UR4, -R149.reuse ;  /* 0x00000004f49f7c23 */ /* 0x100fe20008010895 */
[--C-:B------:R-:W-:Y:S01]  /*bb30*/  FFMA.FTZ R158, R242, UR4, -R149.reuse ;  /* 0x00000004f29e7c23 */ /* 0x100fe20008010895 */
[----:B------:R-:W-:Y:S01]  /*bb40*/  FMUL.FTZ R6, R0, UR4 ;  /* 0x0000000400067c20 */ /* 0x000fe20008410000 */
[--C-:B------:R-:W-:Y:S01]  /*bb50*/  FFMA.FTZ R161, R239, UR4, -R148.reuse ;  /* 0x00000004efa17c23 */ /* 0x100fe20008010894 */
[--C-:B------:R-:W-:Y:S01]  /*bb60*/  FFMA.FTZ R157, R241, UR4, -R148.reuse ;  /* 0x00000004f19d7c23 */ /* 0x100fe20008010894 */
[--C-:B------:R-:W-:Y:S01]  /*bb70*/  FFMA.FTZ R156, R243, UR4, -R148.reuse ;  /* 0x00000004f39c7c23 */ /* 0x100fe20008010894 */
[--C-:B------:R-:W-:Y:S01]  /*bb80*/  FFMA.FTZ R135, R245, UR4, -R148.reuse ;  /* 0x00000004f5877c23 */ /* 0x100fe20008010894 */
[----:B------:R-:W1:Y:S01]  /*bb90*/  MUFU.EX2 R2, R5 ;  /* 0x0000000500027308 */ /* 0x000e620000000800 */
[--C-:B------:R-:W-:Y:S01]  /*bba0*/  FFMA.FTZ R162, R234, UR4, -R149.reuse ;  /* 0x00000004eaa27c23 */ /* 0x100fe20008010895 */
[--C-:B------:R-:W-:Y:S01]  /*bbb0*/  FFMA.FTZ R165, R236, UR4, -R149.reuse ;  /* 0x00000004eca57c23 */ /* 0x100fe20008010895 */
[--C-:B------:R-:W-:Y:S01]  /*bbc0*/  FFMA.FTZ R167, R237, UR4, -R148.reuse ;  /* 0x00000004eda77c23 */ /* 0x100fe20008010894 */
[--C-:B------:R-:W-:Y:S01]  /*bbd0*/  FFMA.FTZ R164, R235, UR4, -R148.reuse ;  /* 0x00000004eba47c23 */ /* 0x100fe20008010894 */
[--C-:B------:R-:W-:Y:S01]  /*bbe0*/  FFMA.FTZ R166, R232, UR4, -R149.reuse ;  /* 0x00000004e8a67c23 */ /* 0x100fe20008010895 */
[--C-:B------:R-:W-:Y:S01]  /*bbf0*/  FFMA.FTZ R169, R230, UR4, -R149.reuse ;  /* 0x00000004e6a97c23 */ /* 0x100fe20008010895 */
[--C-:B------:R-:W-:Y:S03]  /*bc00*/  FFMA.FTZ R168, R233, UR4, -R148.reuse ;  /* 0x00000004e9a87c23 */ /* 0x100fe60008010894 */
[----:B------:R-:W3:Y:S01]  /*bc10*/  MUFU.EX2 R0, R6 ;  /* 0x0000000600007308 */ /* 0x000ee20000000800 */
[--C-:B------:R-:W-:Y:S01]  /*bc20*/  FFMA.FTZ R171, R231, UR4, -R148.reuse ;  /* 0x00000004e7ab7c23 */ /* 0x100fe20008010894 */
[--C-:B------:R-:W-:Y:S01]  /*bc30*/  FFMA.FTZ R170, R228, UR4, -R149.reuse ;  /* 0x00000004e4aa7c23 */ /* 0x100fe20008010895 */
[--C-:B------:R-:W-:Y:S01]  /*bc40*/  FFMA.FTZ R173, R226, UR4, -R149.reuse ;  /* 0x00000004e2ad7c23 */ /* 0x100fe20008010895 */
[--C-:B------:R-:W-:Y:S01]  /*bc50*/  FFMA.FTZ R172, R229, UR4, -R148.reuse ;  /* 0x00000004e5ac7c23 */ /* 0x100fe20008010894 */
[--C-:B------:R-:W-:Y:S01]  /*bc60*/  FFMA.FTZ R175, R227, UR4, -R148.reuse ;  /* 0x00000004e3af7c23 */ /* 0x100fe20008010894 */
[--C-:B------:R-:W-:Y:S01]  /*bc70*/  FFMA.FTZ R174, R224, UR4, -R149.reuse ;  /* 0x00000004e0ae7c23 */ /* 0x100fe20008010895 */
[--C-:B------:R-:W-:Y:S03]  /*bc80*/  FFMA.FTZ R177, R222, UR4, -R149.reuse ;  /* 0x00000004deb17c23 */ /* 0x100fe60008010895 */
[----:B------:R-:W-:Y:S01]  /*bc90*/  MUFU.EX2 R163, R163 ;  /* 0x000000a300a37308 */ /* 0x000fe20000000800 */
[C---:B-1----:R-:W-:Y:S01]  /*bca0*/  FMUL.FTZ R4, R2.reuse, R128 ;  /* 0x0000008002047220 */ /* 0x042fe20000410000 */
[C---:B------:R-:W-:Y:S01]  /*bcb0*/  FMUL.FTZ R5, R2.reuse, R129 ;  /* 0x0000008102057220 */ /* 0x040fe20000410000 */
[C---:B------:R-:W-:Y:S01]  /*bcc0*/  FMUL.FTZ R8, R2.reuse, R124 ;  /* 0x0000007c02087220 */ /* 0x040fe20000410000 */
[C---:B------:R-:W-:Y:S01]  /*bcd0*/  FMUL.FTZ R9, R2.reuse, R125 ;  /* 0x0000007d02097220 */ /* 0x040fe20000410000 */
[C---:B------:R-:W-:Y:S01]  /*bce0*/  FMUL.FTZ R16, R2.reuse, R116 ;  /* 0x0000007402107220 */ /* 0x040fe20000410000 */
[C---:B------:R-:W-:Y:S01]  /*bcf0*/  FMUL.FTZ R17, R2.reuse, R117 ;  /* 0x0000007502117220 */ /* 0x040fe20000410000 */
[----:B------:R-:W-:Y:S03]  /*bd00*/  FMUL.FTZ R24, R2, R108 ;  /* 0x0000006c02187220 */ /* 0x000fe60000410000 */
[----:B------:R-:W1:Y:S01]  /*bd10*/  MUFU.EX2 R160, R160 ;  /* 0x000000a000a07308 */ /* 0x000e620000000800 */
[C---:B---3--:R-:W-:Y:S01]  /*bd20*/  FMUL.FTZ R6, R0.reuse, R130 ;  /* 0x0000008200067220 */ /* 0x048fe20000410000 */
[C---:B------:R-:W-:Y:S01]  /*bd30*/  FMUL.FTZ R7, R0.reuse, R131 ;  /* 0x0000008300077220 */ /* 0x040fe20000410000 */
[C---:B------:R-:W-:Y:S01]  /*bd40*/  FMUL.FTZ R10, R0.reuse, R126 ;  /* 0x0000007e000a7220 */ /* 0x040fe20000410000 */
[C---:B------:R-:W-:Y:S01]  /*bd50*/  FMUL.FTZ R11, R0.reuse, R127 ;  /* 0x0000007f000b7220 */ /* 0x040fe20000410000 */
[C---:B------:R-:W-:Y:S01]  /*bd60*/  FMUL.FTZ R18, R0.reuse, R118 ;  /* 0x0000007600127220 */ /* 0x040fe20000410000 */
[----:B------:R-:W-:Y:S01]  /*bd70*/  FMUL.FTZ R19, R0, R119 ;  /* 0x0000007700137220 */ /* 0x000fe20000410000 */
[----:B------:R-:W3:Y:S03]  /*bd80*/  LDSM.16.MT88.4 R124, [R196+0x12000] ;  /* 0x01200000c47c783b */ /* 0x000ee60000004200 */
[----:B------:R-:W-:Y:S01]  /*bd90*/  MUFU.EX2 R161, R161 ;  /* 0x000000a100a17308 */ /* 0x000fe20000000800 */
[----:B------:R-:W-:Y:S01]  /*bda0*/  FMUL.FTZ R25, R2, R109 ;  /* 0x0000006d02197220 */ /* 0x000fe20000410000 */
[C---:B------:R-:W-:Y:S01]  /*bdb0*/  FMUL.FTZ R26, R0.reuse, R110 ;  /* 0x0000006e001a7220 */ /* 0x040fe20000410000 */
[----:B------:R-:W-:Y:S01]  /*bdc0*/  FMUL.FTZ R27, R0, R111 ;  /* 0x0000006f001b7220 */ /* 0x000fe20000410000 */
[C---:B------:R-:W-:Y:S01]  /*bdd0*/  FMUL.FTZ R32, R2.reuse, R100 ;  /* 0x0000006402207220 */ /* 0x040fe20000410000 */
[----:B------:R-:W-:Y:S01]  /*bde0*/  FMUL.FTZ R33, R2, R101 ;  /* 0x0000006502217220 */ /* 0x000fe20000410000 */
[----:B------:R-:W-:Y:S01]  /*bdf0*/  FMUL.FTZ R34, R0, R102 ;  /* 0x0000006600227220 */ /* 0x000fe20000410000 */
[----:B------:R-:W4:Y:S03]  /*be00*/  LDSM.16.MT88.4 R116, [R200+0x14000] ;  /* 0x01400000c874783b */ /* 0x000f260000004200 */
[----:B------:R-:W5:Y:S01]  /*be10*/  MUFU.EX2 R157, R157 ;  /* 0x0000009d009d7308 */ /* 0x000f620000000800 */
[----:B-1----:R-:W-:Y:S01]  /*be20*/  F2FP.BF16.F32.PACK_AB R128, R160, R163 ;  /* 0x000000a3a080723e */ /* 0x002fe200000010ff */
[----:B--2---:R-:W-:Y:S01]  /*be30*/  FMUL.FTZ R35, R0, R103 ;  /* 0x0000006700237220 */ /* 0x004fe20000410000 */
[C---:B------:R-:W-:Y:S01]  /*be40*/  FMUL.FTZ R36, R2.reuse, R36 ;  /* 0x0000002402247220 */ /* 0x040fe20000410000 */
[----:B------:R-:W-:Y:S01]  /*be50*/  FMUL.FTZ R37, R2, R37 ;  /* 0x0000002502257220 */ /* 0x000fe20000410000 */
[C---:B------:R-:W-:Y:S01]  /*be60*/  FMUL.FTZ R38, R0.reuse, R38 ;  /* 0x0000002600267220 */ /* 0x040fe20000410000 */
[----:B------:R-:W-:Y:S01]  /*be70*/  FMUL.FTZ R39, R0, R39 ;  /* 0x0000002700277220 */ /* 0x000fe20000410000 */
[----:B------:R-:W1:Y:S03]  /*be80*/  LDSM.16.MT88.4 R108, [R198+0x14000] ;  /* 0x01400000c66c783b */ /* 0x000e660000004200 */
[----:B------:R-:W-:Y:S01]  /*be90*/  MUFU.EX2 R159, R159 ;  /* 0x0000009f009f7308 */ /* 0x000fe20000000800 */
[C---:B------:R-:W-:Y:S01]  /*bea0*/  FMUL.FTZ R40, R2.reuse, R40 ;  /* 0x0000002802287220 */ /* 0x040fe20000410000 */
[----:B------:R-:W-:Y:S01]  /*beb0*/  FMUL.FTZ R41, R2, R41 ;  /* 0x0000002902297220 */ /* 0x000fe20000410000 */
[C---:B------:R-:W-:Y:S01]  /*bec0*/  FMUL.FTZ R42, R0.reuse, R42 ;  /* 0x0000002a002a7220 */ /* 0x040fe20000410000 */
[----:B------:R-:W-:Y:S01]  /*bed0*/  FMUL.FTZ R43, R0, R43 ;  /* 0x0000002b002b7220 */ /* 0x000fe20000410000 */
[C---:B------:R-:W-:Y:S01]  /*bee0*/  FMUL.FTZ R44, R2.reuse, R44 ;  /* 0x0000002c022c7220 */ /* 0x040fe20000410000 */
[----:B------:R-:W-:Y:S01]  /*bef0*/  FMUL.FTZ R45, R2, R45 ;  /* 0x0000002d022d7220 */ /* 0x000fe20000410000 */
[----:B------:R-:W2:Y:S03]  /*bf00*/  LDSM.16.MT88.4 R100, [R197+0x14000] ;  /* 0x01400000c564783b */ /* 0x000ea60000004200 */
[----:B------:R-:W3:Y:S01]  /*bf10*/  MUFU.EX2 R158, R158 ;  /* 0x0000009e009e7308 */ /* 0x000ee20000000800 */
[----:B-----5:R-:W-:Y:S01]  /*bf20*/  F2FP.BF16.F32.PACK_AB R129, R157, R161 ;  /* 0x000000a19d81723e */ /* 0x020fe200000010ff */
        /* <DEDUP_REMOVED lines=14> */
[----:B------:R-:W5:Y:S01]  /*c010*/  MUFU.EX2 R135, R135 ;  /* 0x0000008700877308 */ /* 0x000f620000000800 */
        /* <DEDUP_REMOVED lines=16> */
[----:B-----5:R-:W-:Y:S01]  /*c120*/  F2FP.BF16.F32.PACK_AB R131, R135, R156 ;  /* 0x0000009c8783723e */ /* 0x020fe200000010ff */
[C---:B------:R-:W-:Y:S01]  /*c130*/  FMUL.FTZ R74, R0.reuse, R74 ;  /* 0x0000004a004a7220 */ /* 0x040fe20000410000 */
[----:B------:R-:W-:Y:S01]  /*c140*/  FMUL.FTZ R75, R0, R75 ;  /* 0x0000004b004b7220 */ /* 0x000fe20000410000 */
[C---:B------:R-:W-:Y:S01]  /*c150*/  FMUL.FTZ R76, R2.reuse, R76 ;  /* 0x0000004c024c7220 */ /* 0x040fe20000410000 */
[----:B------:R-:W-:Y:S01]  /*c160*/  FMUL.FTZ R77, R2, R77 ;  /* 0x0000004d024d7220 */ /* 0x000fe20000410000 */
[C---:B------:R-:W-:Y:S01]  /*c170*/  FMUL.FTZ R78, R0.reuse, R78 ;  /* 0x0000004e004e7220 */ /* 0x040fe20000410000 */
[----:B------:R-:W-:Y:S01]  /*c180*/  FMUL.FTZ R79, R0, R79 ;  /* 0x0000004f004f7220 */ /* 0x000fe20000410000 */
[C---:B------:R-:W-:Y:S01]  /*c190*/  HMMA.16816.F32.BF16 R4, R128.reuse, R12, R4 ;  /* 0x0000000c8004723c */ /* 0x040fe20000041804 */
[----:B------:R-:W-:Y:S04]  /*c1a0*/  MUFU.EX2 R162, R162 ;  /* 0x000000a200a27308 */ /* 0x000fe80000000800 */
[C---:B------:R-:W-:Y:S01]  /*c1b0*/  FMUL.FTZ R80, R2.reuse, R80 ;  /* 0x0000005002507220 */ /* 0x040fe20000410000 */
[C---:B------:R-:W-:Y:S05]  /*c1c0*/  HMMA.16816.F32.BF16 R8, R128.reuse, R14, R8 ;  /* 0x0000000e8008723c */ /* 0x040fea0000041808 */
[----:B------:R-:W3:Y:S01]  /*c1d0*/  MUFU.EX2 R165, R165 ;  /* 0x000000a500a57308 */ /* 0x000ee20000000800 */
[C---:B------:R-:W-:Y:S01]  /*c1e0*/  FMUL.FTZ R12, R2.reuse, R120 ;  /* 0x00000078020c7220 */ /* 0x040fe20000410000 */
[----:B------:R-:W-:Y:S01]  /*c1f0*/  FMUL.FTZ R13, R2, R121 ;  /* 0x00000079020d7220 */ /* 0x000fe20000410000 */
[C---:B------:R-:W-:Y:S03]  /*c200*/  FMUL.FTZ R14, R0.reuse, R122 ;  /* 0x0000007a000e7220 */ /* 0x040fe60000410000 */
[----:B------:R-:W-:Y:S02]  /*c210*/  FMUL.FTZ R15, R0, R123 ;  /* 0x0000007b000f7220 */ /* 0x000fe40000410000 */
[----:B------:R-:W-:Y:S01]  /*c220*/  LDSM.16.MT88.4 R120, [R197+0x12800] ;  /* 0x01280000c578783b */ /* 0x000fe20000004200 */
[----:B------:R-:W-:Y:S01]  /*c230*/  FMUL.FTZ R81, R2, R81 ;  /* 0x0000005102517220 */ /* 0x000fe20000410000 */
[C---:B------:R-:W-:Y:S01]  /*c240*/  FMUL.FTZ R82, R0.reuse, R82 ;  /* 0x0000005200527220 */ /* 0x040fe20000410000 */
[----:B------:R-:W-:Y:S01]  /*c250*/  FMUL.FTZ R83, R0, R83 ;  /* 0x0000005300537220 */ /* 0x000fe20000410000 */
[C---:B------:R-:W-:Y:S01]  /*c260*/  FMUL.FTZ R84, R2.reuse, R84 ;  /* 0x0000005402547220 */ /* 0x040fe20000410000 */
[C---:B------:R-:W-:Y:S01]  /*c270*/  HMMA.16816.F32.BF16 R12, R128.reuse, R20, R12 ;  /* 0x00000014800c723c */ /* 0x040fe2000004180c */
[----:B------:R-:W-:Y:S02]  /*c280*/  MUFU.EX2 R167, R167 ;  /* 0x000000a700a77308 */ /* 0x000fe40000000800 */
[----:B------:R-:W-:Y:S01]  /*c290*/  FMUL.FTZ R85, R2, R85 ;  /* 0x0000005502557220 */ /* 0x000fe20000410000 */
[C---:B------:R-:W-:Y:S01]  /*c2a0*/  FMUL.FTZ R86, R0.reuse, R86 ;  /* 0x0000005600567220 */ /* 0x040fe20000410000 */
[----:B------:R-:W-:Y:S01]  /*c2b0*/  FMUL.FTZ R87, R0, R87 ;  /* 0x0000005700577220 */ /* 0x000fe20000410000 */
[C---:B------:R-:W-:Y:S05]  /*c2c0*/  HMMA.16816.F32.BF16 R16, R128.reuse, R22, R16 ;  /* 0x000000168010723c */ /* 0x040fea0000041810 */
[----:B------:R-:W5:Y:S01]  /*c2d0*/  MUFU.EX2 R164, R164 ;  /* 0x000000a400a47308 */ /* 0x000f620000000800 */
[C---:B------:R-:W-:Y:S01]  /*c2e0*/  FMUL.FTZ R20, R2.reuse, R112 ;  /* 0x0000007002147220 */ /* 0x040fe20000410000 */
[----:B------:R-:W-:Y:S01]  /*c2f0*/  FMUL.FTZ R21, R2, R113 ;  /* 0x0000007102157220 */ /* 0x000fe20000410000 */
[C---:B------:R-:W-:Y:S03]  /*c300*/  FMUL.FTZ R22, R0.reuse, R114 ;  /* 0x0000007200167220 */ /* 0x040fe60000410000 */
[----:B------:R-:W-:Y:S02]  /*c310*/  FMUL.FTZ R23, R0, R115 ;  /* 0x0000007300177220 */ /* 0x000fe40000410000 */
[----:B------:R-:W-:Y:S01]  /*c320*/  LDSM.16.MT88.4 R112, [R200+0x12800] ;  /* 0x01280000c870783b */ /* 0x000fe20000004200 */
[C---:B------:R-:W-:Y:S01]  /*c330*/  FMUL.FTZ R88, R2.reuse, R88 ;  /* 0x0000005802587220 */ /* 0x040fe20000410000 */
[----:B------:R-:W-:Y:S01]  /*c340*/  FMUL.FTZ R89, R2, R89 ;  /* 0x0000005902597220 */ /* 0x000fe20000410000 */
[C---:B------:R-:W-:Y:S01]  /*c350*/  FMUL.FTZ R90, R0.reuse, R90 ;  /* 0x0000005a005a7220 */ /* 0x040fe20000410000 */
[----:B------:R-:W-:Y:S01]  /*c360*/  FMUL.FTZ R91, R0, R91 ;  /* 0x0000005b005b7220 */ /* 0x000fe20000410000 */
[C---:B------:R-:W-:Y:S01]  /*c370*/  HMMA.16816.F32.BF16 R20, R128.reuse, R28, R20 ;  /* 0x0000001c8014723c */ /* 0x040fe20000041814 */
[----:B------:R-:W-:Y:S02]  /*c380*/  MUFU.EX2 R166, R166 ;  /* 0x000000a600a67308 */ /* 0x000fe40000000800 */
[C---:B------:R-:W-:Y:S01]  /*c390*/  FMUL.FTZ R92, R2.reuse, R92 ;  /* 0x0000005c025c7220 */ /* 0x040fe20000410000 */
[----:B------:R-:W-:Y:S01]  /*c3a0*/  FMUL.FTZ R93, R2, R93 ;  /* 0x0000005d025d7220 */ /* 0x000fe20000410000 */
[----:B------:R-:W-:Y:S01]  /*c3b0*/  FMUL.FTZ R94, R0, R94 ;  /* 0x0000005e005e7220 */ /* 0x000fe20000410000 */
[C---:B------:R-:W-:Y:S05]  /*c3c0*/  HMMA.16816.F32.BF16 R24, R128.reuse, R30, R24 ;  /* 0x0000001e8018723c */ /* 0x040fea0000041818 */
[----:B------:R-:W5:Y:S01]  /*c3d0*/  MUFU.EX2 R169, R169 ;  /* 0x000000a900a97308 */ /* 0x000f620000000800 */
[C---:B------:R-:W-:Y:S01]  /*c3e0*/  FMUL.FTZ R28, R2.reuse, R104 ;  /* 0x00000068021c7220 */ /* 0x040fe20000410000 */
[----:B------:R-:W-:Y:S01]  /*c3f0*/  FMUL.FTZ R29, R2, R105 ;  /* 0x00000069021d7220 */ /* 0x000fe20000410000 */
[C---:B------:R-:W-:Y:S03]  /*c400*/  FMUL.FTZ R30, R0.reuse, R106 ;  /* 0x0000006a001e7220 */ /* 0x040fe60000410000 */
[C---:B------:R-:W-:Y:S02]  /*c410*/  FMUL.FTZ R31, R0.reuse, R107 ;  /* 0x0000006b001f7220 */ /* 0x040fe40000410000 */
[----:B------:R-:W3:Y:S02]  /*c420*/  LDSM.16.MT88.4 R104, [R196+0x14000] ;  /* 0x01400000c468783b */ /* 0x000ee40000004200 */
[----:B------:R-:W-:Y:S01]  /*c430*/  MUFU.EX2 R168, R168 ;  /* 0x000000a800a87308 */ /* 0x000fe20000000800 */
[----:B------:R-:W-:Y:S01]  /*c440*/  FMUL.FTZ R95, R0, R95 ;  /* 0x0000005f005f7220 */ /* 0x000fe20000410000 */
[C---:B------:R-:W-:Y:S01]  /*c450*/  FMUL.FTZ R96, R2.reuse, R96 ;  /* 0x0000006002607220 */ /* 0x040fe20000410000 */
[----:B------:R-:W-:Y:S01]  /*c460*/  FMUL.FTZ R97, R2, R97 ;  /* 0x0000006102617220 */ /* 0x000fe20000410000 */
[C---:B------:R-:W-:Y:S03]  /*c470*/  HMMA.16816.F32.BF16 R28, R128.reuse, R124, R28 ;  /* 0x0000007c801c723c */ /* 0x040fe6000004181c */
[C---:B------:R-:W-:Y:S03]  /*c480*/  FMUL.FTZ R98, R0.reuse, R98 ;  /* 0x0000006200627220 */ /* 0x040fe60000410000 */
[----:B------:R-:W5:Y:S01]  /*c490*/  MUFU.EX2 R171, R171 ;  /* 0x000000ab00ab7308 */ /* 0x000f620000000800 */
[----:B------:R-:W-:Y:S01]  /*c4a0*/  FMUL.FTZ R99, R0, R99 ;  /* 0x0000006300637220 */ /* 0x000fe20000410000 */
[C---:B------:R-:W-:Y:S01]  /*c4b0*/  HMMA.16816.F32.BF16 R32, R128.reuse, R126, R32 ;  /* 0x0000007e8020723c */ /* 0x040fe20000041820 */
[----:B------:R-:W-:Y:S02]  /*c4c0*/  LDSM.16.MT88.4 R124, [R196+0x12800] ;  /* 0x01280000c47c783b */ /* 0x000fe40000004200 */
[--C-:B------:R-:W-:Y:S03]  /*c4d0*/  FFMA.FTZ R176, R225, UR4, -R148.reuse ;  /* 0x00000004e1b07c23 */ /* 0x100fe60008010894 */
[C---:B----4-:R-:W-:Y:S02]  /*c4e0*/  HMMA.16816.F32.BF16 R36, R128.reuse, R116, R36 ;  /* 0x000000748024723c */ /* 0x050fe40000041824 */
[----:B------:R-:W-:Y:S03]  /*c4f0*/  MUFU.EX2 R170, R170 ;  /* 0x000000aa00aa7308 */ /* 0x000fe60000000800 */
[--C-:B------:R-:W-:Y:S01]  /*c500*/  FFMA.FTZ R179, R223, UR4, -R148.reuse ;  /* 0x00000004dfb37c23 */ /* 0x100fe20008010894 */
[C---:B------:R-:W-:Y:S01]  /*c510*/  HMMA.16816.F32.BF16 R40, R128.reuse, R118, R40 ;  /* 0x000000768028723c */ /* 0x040fe20000041828 */
[----:B------:R-:W-:Y:S05]  /*c520*/  LDSM.16.MT88.4 R116, [R198+0x12800] ;  /* 0x01280000c674783b */ /* 0x000fea0000004200 */
[----:B------:R-:W4:Y:S01]  /*c530*/  MUFU.EX2 R173, R173 ;  /* 0x000000ad00ad7308 */ /* 0x000f220000000800 */
[--C-:B------:R-:W-:Y:S01]  /*c540*/  FFMA.FTZ R178, R218, UR4, -R149.reuse ;  /* 0x00000004dab27c23 */ /* 0x100fe20008010895 */
[C---:B-1----:R-:W-:Y:S03]  /*c550*/  HMMA.16816.F32.BF16 R44, R128.reuse, R108, R44 ;  /* 0x0000006c802c723c */ /* 0x042fe6000004182c */
[--C-:B------:R-:W-:Y:S03]  /*c560*/  FFMA.FTZ R181, R220, UR4, -R149.reuse ;  /* 0x00000004dcb57c23 */ /* 0x100fe60008010895 */
[C---:B------:R-:W-:Y:S01]  /*c570*/  HMMA.16816.F32.BF16 R48, R128.reuse, R110, R48 ;  /* 0x0000006e8030723c */ /* 0x040fe20000041830 */
[----:B------:R-:W1:Y:S01]  /*c580*/  LDSM.16.MT88.4 R108, [R200+0x16000] ;  /* 0x01600000c86c783b */ /* 0x000e620000004200 */
[----:B------:R-:W-:Y:S03]  /*c590*/  MUFU.EX2 R172, R172 ;  /* 0x000000ac00ac7308 */ /* 0x000fe60000000800 */
[--C-:B------:R-:W-:Y:S01]  /*c5a0*/  FFMA.FTZ R180, R221, UR4, -R148.reuse ;  /* 0x00000004ddb47c23 */ /* 0x100fe20008010894 */
[C---:B--2---:R-:W-:Y:S06]  /*c5b0*/  HMMA.16816.F32.BF16 R52, R128.reuse, R100, R52 ;  /* 0x000000648034723c */ /* 0x044fec0000041834 */
[----:B------:R-:W2:Y:S01]  /*c5c0*/  MUFU.EX2 R175, R175 ;  /* 0x000000af00af7308 */ /* 0x000ea20000000800 */
[--C-:B------:R-:W-:Y:S01]  /*c5d0*/  FFMA.FTZ R183, R219, UR4, -R148.reuse ;  /* 0x00000004dbb77c23 */ /* 0x100fe20008010894 */
[C---:B------:R-:W-:Y:S01]  /*c5e0*/  HMMA.16816.F32.BF16 R56, R128.reuse, R102, R56 ;  /* 0x000000668038723c */ /* 0x040fe20000041838 */
[----:B------:R-:W5:Y:S02]  /*c5f0*/  LDSM.16.MT88.4 R100, [R198+0x16000] ;  /* 0x01600000c664783b */ /* 0x000f640000004200 */
[--C-:B------:R-:W-:Y:S03]  /*c600*/  FFMA.FTZ R182, R216, UR4, -R149.reuse ;  /* 0x00000004d8b67c23 */ /* 0x100fe60008010895 */
[C---:B---3--:R-:W-:Y:S02]  /*c610*/  HMMA.16816.F32.BF16 R60, R128.reuse, R104, R60 ;  /* 0x00000068803c723c */ /* 0x048fe4000004183c */
[----:B------:R-:W-:Y:S03]  /*c620*/  MUFU.EX2 R174, R174 ;  /* 0x000000ae00ae7308 */ /* 0x000fe60000000800 */
[----:B------:R-:W-:Y:S01]  /*c630*/  FFMA.FTZ R149, R214, UR4, -R149 ;  /* 0x00000004d6957c23 */ /* 0x000fe20008010895 */
[C---:B------:R-:W-:Y:S01]  /*c640*/  HMMA.16816.F32.BF16 R64, R128.reuse, R106, R64 ;  /* 0x0000006a8040723c */ /* 0x040fe20000041840 */
[----:B------:R-:W3:Y:S05]  /*c650*/  LDSM.16.MT88.4 R104, [R197+0x16000] ;  /* 0x01600000c568783b */ /* 0x000eea0000004200 */
[----:B------:R-:W-:Y:S01]  /*c660*/  MUFU.EX2 R219, R149 ;  /* 0x0000009500db7308 */ /* 0x000fe20000000800 */
[--C-:B------:R-:W-:Y:S01]  /*c670*/  FFMA.FTZ R134, R134, UR4, -R148.reuse ;  /* 0x0000000486867c23 */ /* 0x100fe20008010894 */
[----:B------:R-:W-:Y:S03]  /*c680*/  FFMA.FTZ R148, R133, UR4, -R148 ;  /* 0x0000000485947c23 */ /* 0x000fe60008010894 */
[----:B------:R-:W-:Y:S01]  /*c690*/  FFMA.FTZ R163, R2, R217, R163 ;  /* 0x000000d902a37223 */ /* 0x000fe200000100a3 */
[----:B------:R-:W-:Y:S04]  /*c6a0*/  FFMA.FTZ R161, R0, R215, R161 ;  /* 0x000000d700a17223 */ /* 0x000fe800000100a1 */
[----:B------:R4:W-:Y:S01]  /*c6b0*/  MUFU.EX2 R133, R148 ;  /* 0x0000009400857308 */ /* 0x0009e20000000800 */
[----:B------:R-:W-:Y:S01]  /*c6c0*/  MOV R0, R3 ;  /* 0x0000000300007202 */ /* 0x000fe20000000f00 */
[----:B------:R-:W-:Y:S01]  /*c6d0*/  FADD.FTZ R160, R160, R163 ;  /* 0x000000a3a0a07221 */ /* 0x000fe20000010000 */
[----:B------:R-:W-:Y:S01]  /*c6e0*/  FADD.FTZ R161, R157, R161 ;  /* 0x000000a19da17221 */ /* 0x000fe20000010000 */
[C---:B-1----:R-:W-:Y:S06]  /*c6f0*/  HMMA.16816.F32.BF16 R68, R128.reuse, R108, R68 ;  /* 0x0000006c8044723c */ /* 0x042fec0000041844 */
[----:B------:R-:W1:Y:S01]  /*c700*/  MUFU.EX2 R177, R177 ;  /* 0x000000b100b17308 */ /* 0x000e620000000800 */
[----:B------:R-:W-:Y:S01]  /*c710*/  FADD.FTZ R159, R159, R160 ;  /* 0x000000a09f9f7221 */ /* 0x000fe20000010000 */
[----:B------:R-:W-:Y:S01]  /*c720*/  FADD.FTZ R156, R156, R161 ;  /* 0x000000a19c9c7221 */ /* 0x000fe20000010000 */
[C---:B------:R-:W-:Y:S01]  /*c730*/  HMMA.16816.F32.BF16 R72, R128.reuse, R110, R72 ;  /* 0x0000006e8048723c */ /* 0x040fe20000041848 */
[----:B------:R-:W2:Y:S06]  /*c740*/  LDSM.16.MT88.4 R108, [R196+0x16000] ;  /* 0x01600000c46c783b */ /* 0x000eac0000004200 */
[----:B------:R-:W-:Y:S01]  /*c750*/  MUFU.EX2 R176, R176 ;  /* 0x000000b000b07308 */ /* 0x000fe20000000800 */
[----:B------:R-:W-:Y:S01]  /*c760*/  FADD.FTZ R159, R158, R159 ;  /* 0x0000009f9e9f7221 */ /* 0x000fe20000010000 */
[C---:B-----5:R-:W-:Y:S01]  /*c770*/  HMMA.16816.F32.BF16 R76, R128.reuse, R100, R76 ;  /* 0x00000064804c723c */ /* 0x060fe2000004184c */
[----:B----4-:R-:W-:Y:S02]  /*c780*/  LDSM.16.MT88.4 R148, [R200+0x15800] ;  /* 0x01580000c894783b */ /* 0x010fe40000004200 */
[----:B------:R-:W-:Y:S03]  /*c790*/  FADD.FTZ R156, R135, R156 ;  /* 0x0000009c879c7221 */ /* 0x000fe60000010000 */
[C---:B------:R-:W-:Y:S02]  /*c7a0*/  HMMA.16816.F32.BF16 R80, R128.reuse, R102, R80 ;  /* 0x000000668050723c */ /* 0x040fe40000041850 */
[----:B------:R-:W4:Y:S03]  /*c7b0*/  MUFU.EX2 R179, R179 ;  /* 0x000000b300b37308 */ /* 0x000f260000000800 */
[----:B------:R-:W-:Y:S01]  /*c7c0*/  F2FP.BF16.F32.PACK_AB R100, R165, R162 ;  /* 0x000000a2a564723e */ /* 0x000fe200000010ff */
[C---:B---3--:R-:W-:Y:S06]  /*c7d0*/  HMMA.16816.F32.BF16 R84, R128.reuse, R104, R84 ;  /* 0x000000688054723c */ /* 0x048fec0000041854 */
[----:B------:R-:W-:Y:S01]  /*c7e0*/  MUFU.EX2 R178, R178 ;  /* 0x000000b200b27308 */ /* 0x000fe20000000800 */
[----:B------:R-:W-:Y:S01]  /*c7f0*/  F2FP.BF16.F32.PACK_AB R101, R164, R167 ;  /* 0x000000a7a465723e */ /* 0x000fe200000010ff */
[C---:B------:R-:W-:Y:S01]  /*c800*/  HMMA.16816.F32.BF16 R88, R128.reuse, R106, R88 ;  /* 0x0000006a8058723c */ /* 0x040fe20000041858 */
[----:B------:R-:W3:Y:S02]  /*c810*/  LDSM.16.MT88.4 R104, [R200+0x14800] ;  /* 0x01480000c868783b */ /* 0x000ee40000004200 */
[----:B------:R-:W-:Y:S05]  /*c820*/  F2FP.BF16.F32.PACK_AB R102, R169, R166 ;  /* 0x000000a6a966723e */ /* 0x000fea00000010ff */
[----:B------:R-:W5:Y:S03]  /*c830*/  MUFU.EX2 R181, R181 ;  /* 0x000000b500b57308 */ /* 0x000f660000000800 */
[----:B------:R-:W-:Y:S01]  /*c840*/  F2FP.BF16.F32.PACK_AB R103, R171, R168 ;  /* 0x000000a8ab67723e */ /* 0x000fe200000010ff */
[----:B------:R-:W-:Y:S01]  /*c850*/  FADD.FTZ R162, R162, R159 ;  /* 0x0000009fa2a27221 */ /* 0x000fe20000010000 */
[----:B------:R-:W-:Y:S01]  /*c860*/  MOV R135, R132 ;  /* 0x0000008400877202 */ /* 0x000fe20000000f00 */
[----:B------:R-:W-:Y:S02]  /*c870*/  FADD.FTZ R167, R167, R156 ;  /* 0x0000009ca7a77221 */ /* 0x000fe40000010000 */
[----:B------:R-:W-:Y:S02]  /*c880*/  FADD.FTZ R165, R165, R162 ;  /* 0x000000a2a5a57221 */ /* 0x000fe40000010000 */
[----:B------:R-:W-:Y:S01]  /*c890*/  MUFU.EX2 R180, R180 ;  /* 0x000000b400b47308 */ /* 0x000fe20000000800 */
[----:B------:R-:W-:Y:S01]  /*c8a0*/  FADD.FTZ R167, R164, R167 ;  /* 0x000000a7a4a77221 */ /* 0x000fe20000010000 */
[C---:B--2---:R-:W-:Y:S03]  /*c8b0*/  HMMA.16816.F32.BF16 R92, R128.reuse, R108, R92 ;  /* 0x0000006c805c723c */ /* 0x044fe6000004185c */
[----:B------:R-:W-:Y:S01]  /*c8c0*/  FADD.FTZ R166, R166, R165 ;  /* 0x000000a5a6a67221 */ /* 0x000fe20000010000 */
[----:B------:R-:W-:Y:S04]  /*c8d0*/  FADD.FTZ R168, R168, R167 ;  /* 0x000000a7a8a87221 */ /* 0x000fe80000010000 */
[----:B------:R-:W2:Y:S01]  /*c8e0*/  MUFU.EX2 R183, R183 ;  /* 0x000000b700b77308 */ /* 0x000ea20000000800 */
[----:B------:R-:W-:Y:S01]  /*c8f0*/  HMMA.16816.F32.BF16 R96, R128, R110, R96 ;  /* 0x0000006e8060723c */ /* 0x000fe20000041860 */
[----:B------:R-:W1:Y:S02]  /*c900*/  LDSM.16.MT88.4 R108, [R196+0x14800] ;  /* 0x01480000c46c783b */ /* 0x000e640000004200 */
[----:B------:R-:W-:Y:S03]  /*c910*/  FADD.FTZ R169, R169, R166 ;  /* 0x000000a6a9a97221 */ /* 0x000fe60000010000 */
[C---:B------:R-:W-:Y:S03]  /*c920*/  HMMA.16816.F32.BF16 R4, R100.reuse, R112, R4 ;  /* 0x000000706404723c */ /* 0x040fe60000041804 */
[----:B------:R-:W2:Y:S01]  /*c930*/  MUFU.EX2 R182, R182 ;  /* 0x000000b600b67308 */ /* 0x000ea20000000800 */
[----:B------:R-:W-:Y:S01]  /*c940*/  LDSM.16.MT88.4 R128, [R196+0x13000] ;  /* 0x01300000c480783b */ /* 0x000fe20000004200 */
[----:B------:R-:W-:Y:S01]  /*c950*/  FADD.FTZ R171, R171, R168 ;  /* 0x000000a8abab7221 */ /* 0x000fe20000010000 */
[C---:B------:R-:W-:Y:S07]  /*c960*/  HMMA.16816.F32.BF16 R8, R100.reuse, R114, R8 ;  /* 0x000000726408723c */ /* 0x040fee0000041808 */
[----:B------:R-:W2:Y:S01]  /*c970*/  MUFU.EX2 R134, R134 ;  /* 0x0000008600867308 */ /* 0x000ea20000000800 */
[----:B------:R-:W4:Y:S01]  /*c980*/  LDSM.16.MT88.4 R112, [R200+0x16800] ;  /* 0x01680000c870783b */ /* 0x000f220000004200 */
[C---:B------:R-:W-:Y:S06]  /*c990*/  HMMA.16816.F32.BF16 R12, R100.reuse, R116, R12 ;  /* 0x00000074640c723c */ /* 0x040fec000004180c */
[C---:B------:R-:W-:Y:S01]  /*c9a0*/  HMMA.16816.F32.BF16 R16, R100.reuse, R118, R16 ;  /* 0x000000766410723c */ /* 0x040fe20000041810 */
[----:B------:R-:W-:Y:S05]  /*c9b0*/  LDSM.16.MT88.4 R116, [R197+0x16800] ;  /* 0x01680000c574783b */ /* 0x000fea0000004200 */
[C---:B------:R-:W-:Y:S06]  /*c9c0*/  HMMA.16816.F32.BF16 R20, R100.reuse, R120, R20 ;  /* 0x000000786414723c */ /* 0x040fec0000041814 */
[C---:B------:R-:W-:Y:S01]  /*c9d0*/  HMMA.16816.F32.BF16 R24, R100.reuse, R122, R24 ;  /* 0x0000007a6418723c */ /* 0x040fe20000041818 */
[----:B------:R-:W-:Y:S05]  /*c9e0*/  LDSM.16.MT88.4 R120, [R196+0x16800] ;  /* 0x01680000c478783b */ /* 0x000fea0000004200 */
[C---:B------:R-:W-:Y:S06]  /*c9f0*/  HMMA.16816.F32.BF16 R28, R100.reuse, R124, R28 ;  /* 0x0000007c641c723c */ /* 0x040fec000004181c */
[C---:B------:R-:W-:Y:S01]  /*ca00*/  HMMA.16816.F32.BF16 R32, R100.reuse, R126, R32 ;  /* 0x0000007e6420723c */ /* 0x040fe20000041820 */
[----:B------:R-:W-:Y:S05]  /*ca10*/  LDSM.16.MT88.4 R124, [R198+0x13000] ;  /* 0x01300000c67c783b */ /* 0x000fea0000004200 */
[C---:B---3--:R-:W-:Y:S06]  /*ca20*/  HMMA.16816.F32.BF16 R36, R100.reuse, R104, R36 ;  /* 0x000000686424723c */ /* 0x048fec0000041824 */
[C---:B------:R-:W-:Y:S01]  /*ca30*/  HMMA.16816.F32.BF16 R40, R100.reuse, R106, R40 ;  /* 0x0000006a6428723c */ /* 0x040fe20000041828 */
[----:B------:R-:W3:Y:S05]  /*ca40*/  LDSM.16.MT88.4 R104, [R198+0x16800] ;  /* 0x01680000c668783b */ /* 0x000eea0000004200 */
[C---:B------:R-:W-:Y:S06]  /*ca50*/  HMMA.16816.F32.BF16 R44, R100.reuse, R136, R44 ;  /* 0x00000088642c723c */ /* 0x040fec000004182c */
[C---:B------:R-:W-:Y:S01]  /*ca60*/  HMMA.16816.F32.BF16 R48, R100.reuse, R138, R48 ;  /* 0x0000008a6430723c */ /* 0x040fe20000041830 */
[----:B------:R-:W-:Y:S05]  /*ca70*/  LDSM.16.MT88.4 R136, [R200+0x15000] ;  /* 0x01500000c888783b */ /* 0x000fea0000004200 */
[C---:B------:R-:W-:Y:S06]  /*ca80*/  HMMA.16816.F32.BF16 R52, R100.reuse, R140, R52 ;  /* 0x0000008c6434723c */ /* 0x040fec0000041834 */
[C---:B------:R-:W-:Y:S01]  /*ca90*/  HMMA.16816.F32.BF16 R56, R100.reuse, R142, R56 ;  /* 0x0000008e6438723c */ /* 0x040fe20000041838 */
[----:B------:R-:W-:Y:S05]  /*caa0*/  LDSM.16.MT88.4 R140, [R198+0x15000] ;  /* 0x01500000c68c783b */ /* 0x000fea0000004200 */
[C---:B-1----:R-:W-:Y:S06]  /*cab0*/  HMMA.16816.F32.BF16 R60, R100.reuse, R108, R60 ;  /* 0x0000006c643c723c */ /* 0x042fec000004183c */
[C---:B------:R-:W-:Y:S01]  /*cac0*/  HMMA.16816.F32.BF16 R64, R100.reuse, R110, R64 ;  /* 0x0000006e6440723c */ /* 0x040fe20000041840 */
[----:B------:R-:W1:Y:S05]  /*cad0*/  LDSM.16.MT88.4 R108, [R200+0x13000] ;  /* 0x01300000c86c783b */ /* 0x000e6a0000004200 */
[C---:B----4-:R-:W-:Y:S06]  /*cae0*/  HMMA.16816.F32.BF16 R68, R100.reuse, R112, R68 ;  /* 0x000000706444723c */ /* 0x050fec0000041844 */
[C---:B------:R-:W-:Y:S01]  /*caf0*/  HMMA.16816.F32.BF16 R72, R100.reuse, R114, R72 ;  /* 0x000000726448723c */ /* 0x040fe20000041848 */
[----:B------:R-:W4:Y:S05]  /*cb00*/  LDSM.16.MT88.4 R112, [R197+0x13000] ;  /* 0x01300000c570783b */ /* 0x000f2a0000004200 */
[C---:B---3--:R-:W-:Y:S06]  /*cb10*/  HMMA.16816.F32.BF16 R76, R100.reuse, R104, R76 ;  /* 0x00000068644c723c */ /* 0x048fec000004184c */
[C---:B------:R-:W-:Y:S05]  /*cb20*/  HMMA.16816.F32.BF16 R80, R100.reuse, R106, R80 ;  /* 0x0000006a6450723c */ /* 0x040fea0000041850 */
[----:B------:R-:W-:Y:S01]  /*cb30*/  F2FP.BF16.F32.PACK_AB R104, R173, R170 ;  /* 0x000000aaad68723e */ /* 0x000fe200000010ff */
[C---:B------:R-:W-:Y:S05]  /*cb40*/  HMMA.16816.F32.BF16 R84, R100.reuse, R116, R84 ;  /* 0x000000746454723c */ /* 0x040fea0000041854 */
[----:B------:R-:W-:Y:S01]  /*cb50*/  F2FP.BF16.F32.PACK_AB R105, R175, R172 ;  /* 0x000000acaf69723e */ /* 0x000fe200000010ff */
[C---:B------:R-:W-:Y:S01]  /*cb60*/  HMMA.16816.F32.BF16 R88, R100.reuse, R118, R88 ;  /* 0x000000766458723c */ /* 0x040fe20000041858 */
[----:B------:R-:W3:Y:S04]  /*cb70*/  LDSM.16.MT88.4 R116, [R197+0x15000] ;  /* 0x01500000c574783b */ /* 0x000ee80000004200 */
[----:B------:R-:W-:Y:S01]  /*cb80*/  F2FP.BF16.F32.PACK_AB R106, R177, R174 ;  /* 0x000000aeb16a723e */ /* 0x000fe200000010ff */
[C---:B------:R-:W-:Y:S05]  /*cb90*/  HMMA.16816.F32.BF16 R92, R100.reuse, R120, R92 ;  /* 0x00000078645c723c */ /* 0x040fea000004185c */
[----:B------:R-:W-:Y:S01]  /*cba0*/  F2FP.BF16.F32.PACK_AB R107, R179, R176 ;  /* 0x000000b0b36b723e */ /* 0x000fe200000010ff */
[----:B------:R-:W-:Y:S01]  /*cbb0*/  HMMA.16816.F32.BF16 R96, R100, R122, R96 ;  /* 0x0000007a6460723c */ /* 0x000fe20000041860 */
[----:B------:R-:W3:Y:S04]  /*cbc0*/  LDSM.16.MT88.4 R100, [R200+0x17000] ;  /* 0x01700000c864783b */ /* 0x000ee80000004200 */
[----:B------:R-:W-:Y:S01]  /*cbd0*/  FADD.FTZ R170, R170, R169 ;  /* 0x000000a9aaaa7221 */ /* 0x000fe20000010000 */
[C---:B-1----:R-:W-:Y:S05]  /*cbe0*/  HMMA.16816.F32.BF16 R4, R104.reuse, R108, R4 ;  /* 0x0000006c6804723c */ /* 0x042fea0000041804 */
[----:B------:R-:W-:Y:S01]  /*cbf0*/  FADD.FTZ R172, R172, R171 ;  /* 0x000000abacac7221 */ /* 0x000fe20000010000 */
[C---:B------:R-:W-:Y:S01]  /*cc00*/  HMMA.16816.F32.BF16 R8, R104.reuse, R110, R8 ;  /* 0x0000006e6808723c */ /* 0x040fe20000041808 */
[----:B------:R-:W1:Y:S04]  /*cc10*/  LDSM.16.MT88.4 R108, [R198+0x17000] ;  /* 0x01700000c66c783b */ /* 0x000e680000004200 */
[----:B------:R-:W-:Y:S01]  /*cc20*/  FADD.FTZ R173, R173, R170 ;  /* 0x000000aaadad7221 */ /* 0x000fe20000010000 */
[C---:B------:R-:W-:Y:S05]  /*cc30*/  HMMA.16816.F32.BF16 R12, R104.reuse, R124, R12 ;  /* 0x0000007c680c723c */ /* 0x040fea000004180c */
[----:B------:R-:W-:Y:S01]  /*cc40*/  FADD.FTZ R175, R175, R172 ;  /* 0x000000acafaf7221 */ /* 0x000fe20000010000 */
[C---:B------:R-:W-:Y:S01]  /*cc50*/  HMMA.16816.F32.BF16 R16, R104.reuse, R126, R16 ;  /* 0x0000007e6810723c */ /* 0x040fe20000041810 */
[----:B------:R-:W-:Y:S04]  /*cc60*/  LDSM.16.MT88.4 R124, [R200+0x13800] ;  /* 0x01380000c87c783b */ /* 0x000fe80000004200 */
[----:B------:R-:W-:Y:S01]  /*cc70*/  FADD.FTZ R174, R174, R173 ;  /* 0x000000adaeae7221 */ /* 0x000fe20000010000 */
[C---:B----4-:R-:W-:Y:S05]  /*cc80*/  HMMA.16816.F32.BF16 R20, R104.reuse, R112, R20 ;  /* 0x000000706814723c */ /* 0x050fea0000041814 */
[----:B------:R-:W-:Y:S01]  /*cc90*/  FADD.FTZ R176, R176, R175 ;  /* 0x000000afb0b07221 */ /* 0x000fe20000010000 */
[C---:B------:R-:W-:Y:S01]  /*cca0*/  HMMA.16816.F32.BF16 R24, R104.reuse, R114, R24 ;  /* 0x000000726818723c */ /* 0x040fe20000041818 */
[----:B------:R-:W4:Y:S04]  /*ccb0*/  LDSM.16.MT88.4 R112, [R197+0x17000] ;  /* 0x01700000c570783b */ /* 0x000f280000004200 */
[----:B------:R-:W-:Y:S01]  /*ccc0*/  FADD.FTZ R177, R177, R174 ;  /* 0x000000aeb1b17221 */ /* 0x000fe20000010000 */
[C---:B------:R-:W-:Y:S05]  /*ccd0*/  HMMA.16816.F32.BF16 R28, R104.reuse, R128, R28 ;  /* 0x00000080681c723c */ /* 0x040fea000004181c */
[----:B------:R-:W-:Y:S01]  /*cce0*/  FADD.FTZ R179, R179, R176 ;  /* 0x000000b0b3b37221 */ /* 0x000fe20000010000 */
[C---:B------:R-:W-:Y:S06]  /*ccf0*/  HMMA.16816.F32.BF16 R32, R104.reuse, R130, R32 ;  /* 0x000000826820723c */ /* 0x040fec0000041820 */
[C---:B------:R-:W-:Y:S06]  /*cd00*/  HMMA.16816.F32.BF16 R36, R104.reuse, R136, R36 ;  /* 0x000000886824723c */ /* 0x040fec0000041824 */
[C---:B------:R-:W-:Y:S05]  /*cd10*/  HMMA.16816.F32.BF16 R40, R104.reuse, R138, R40 ;  /* 0x0000008a6828723c */ /* 0x040fea0000041828 */
[----:B-----5:R-:W-:Y:S01]  /*cd20*/  F2FP.BF16.F32.PACK_AB R136, R181, R178 ;  /* 0x000000b2b588723e */ /* 0x020fe200000010ff */
[C---:B------:R-:W-:Y:S05]  /*cd30*/  HMMA.16816.F32.BF16 R44, R104.reuse, R140, R44 ;  /* 0x0000008c682c723c */ /* 0x040fea000004182c */
[----:B--2---:R-:W-:Y:S01]  /*cd40*/  F2FP.BF16.F32.PACK_AB R137, R183, R180 ;  /* 0x000000b4b789723e */ /* 0x004fe200000010ff */
[C---:B------:R-:W-:Y:S01]  /*cd50*/  HMMA.16816.F32.BF16 R48, R104.reuse, R142, R48 ;  /* 0x0000008e6830723c */ /* 0x040fe20000041830 */
[----:B------:R-:W-:Y:S04]  /*cd60*/  LDSM.16.MT88.4 R140, [R197+0x13800] ;  /* 0x01380000c58c783b */ /* 0x000fe80000004200 */
[----:B------:R-:W-:Y:S01]  /*cd70*/  F2FP.BF16.F32.PACK_AB R138, R219, R182 ;  /* 0x000000b6db8a723e */ /* 0x000fe200000010ff */
[C---:B---3--:R-:W-:Y:S05]  /*cd80*/  HMMA.16816.F32.BF16 R52, R104.reuse, R116, R52 ;  /* 0x000000746834723c */ /* 0x048fea0000041834 */
[----:B------:R-:W-:Y:S01]  /*cd90*/  F2FP.BF16.F32.PACK_AB R139, R133, R134 ;  /* 0x00000086858b723e */ /* 0x000fe200000010ff */
        /* <DEDUP_REMOVED lines=11> */
[----:B------:R-:W3:Y:S04]  /*ce50*/  LDSM.16.MT88.4 R100, [R198+0x13800] ;  /* 0x01380000c664783b */ /* 0x000ee80000004200 */
[----:B------:R-:W-:Y:S01]  /*ce60*/  FADD.FTZ R182, R182, R181 ;  /* 0x000000b5b6b67221 */ /* 0x000fe20000010000 */
[C---:B-1----:R-:W-:Y:S05]  /*ce70*/  HMMA.16816.F32.BF16 R76, R104.reuse, R108, R76 ;  /* 0x0000006c684c723c */ /* 0x042fea000004184c */
[----:B------:R-:W-:Y:S01]  /*ce80*/  FADD.FTZ R134, R134, R183 ;  /* 0x000000b786867221 */ /* 0x000fe20000010000 */
[C---:B------:R-:W-:Y:S05]  /*ce90*/  HMMA.16816.F32.BF16 R80, R104.reuse, R110, R80 ;  /* 0x0000006e6850723c */ /* 0x040fea0000041850 */
[----:B------:R-:W-:Y:S01]  /*cea0*/  FADD.FTZ R217, R219, R182 ;  /* 0x000000b6dbd97221 */ /* 0x000fe20000010000 */
[C---:B----4-:R-:W-:Y:S05]  /*ceb0*/  HMMA.16816.F32.BF16 R84, R104.reuse, R112, R84 ;  /* 0x000000706854723c */ /* 0x050fea0000041854 */
[----:B------:R-:W-:Y:S01]  /*cec0*/  FADD.FTZ R215, R133, R134 ;  /* 0x0000008685d77221 */ /* 0x000fe20000010000 */
[C---:B------:R-:W-:Y:S06]  /*ced0*/  HMMA.16816.F32.BF16 R88, R104.reuse, R114, R88 ;  /* 0x000000726858723c */ /* 0x040fec0000041858 */
[C---:B--2---:R-:W-:Y:S06]  /*cee0*/  HMMA.16816.F32.BF16 R92, R104.reuse, R116, R92 ;  /* 0x00000074685c723c */ /* 0x044fec000004185c */
[----:B------:R-:W-:Y:S06]  /*cef0*/  HMMA.16816.F32.BF16 R96, R104, R118, R96 ;  /* 0x000000766860723c */ /* 0x000fec0000041860 */
[C---:B------:R-:W-:Y:S01]  /*cf00*/  HMMA.16816.F32.BF16 R128, R136.reuse, R124, R4 ;  /* 0x0000007c8880723c */ /* 0x040fe20000041804 */
[----:B------:R-:W1:Y:S05]  /*cf10*/  LDSM.16.MT88.4 R4, [R197+0x15800] ;  /* 0x01580000c504783b */ /* 0x000e6a0000004200 */
[C---:B------:R-:W-:Y:S03]  /*cf20*/  HMMA.16816.F32.BF16 R124, R136.reuse, R126, R8 ;  /* 0x0000007e887c723c */ /* 0x040fe60000041808 */
[----:B------:R-:W2:Y:S03]  /*cf30*/  LDSM.16.MT88.4 R8, [R196+0x15800] ;  /* 0x01580000c408783b */ /* 0x000ea60000004200 */
[C---:B---3--:R-:W-:Y:S05]  /*cf40*/  HMMA.16816.F32.BF16 R120, R136.reuse, R100, R12 ;  /* 0x000000648878723c */ /* 0x048fea000004180c */
[----:B------:R-:W3:Y:S01]  /*cf50*/  LDSM.16.MT88.4 R12, [R200+0x17800] ;  /* 0x01780000c80c783b */ /* 0x000ee20000004200 */
[C---:B------:R-:W-:Y:S06]  /*cf60*/  HMMA.16816.F32.BF16 R116, R136.reuse, R102, R16 ;  /* 0x000000668874723c */ /* 0x040fec0000041810 */
[C---:B------:R-:W-:Y:S01]  /*cf70*/  HMMA.16816.F32.BF16 R112, R136.reuse, R140, R20 ;  /* 0x0000008c8870723c */ /* 0x040fe20000041814 */
[----:B------:R-:W4:Y:S05]  /*cf80*/  LDSM.16.MT88.4 R16, [R198+0x17800] ;  /* 0x01780000c610783b */ /* 0x000f2a0000004200 */
[C---:B------:R-:W-:Y:S03]  /*cf90*/  HMMA.16816.F32.BF16 R108, R136.reuse, R142, R24 ;  /* 0x0000008e886c723c */ /* 0x040fe60000041818 */
[----:B------:R-:W5:Y:S03]  /*cfa0*/  LDSM.16.MT88.4 R20, [R197+0x17800] ;  /* 0x01780000c514783b */ /* 0x000f660000004200 */
[C---:B------:R-:W-:Y:S05]  /*cfb0*/  HMMA.16816.F32.BF16 R104, R136.reuse, R144, R28 ;  /* 0x000000908868723c */ /* 0x040fea000004181c */
[----:B------:R-:W5:Y:S01]  /*cfc0*/  LDSM.16.MT88.4 R24, [R196+0x17800] ;  /* 0x01780000c418783b */ /* 0x000f620000004200 */
        /* <DEDUP_REMOVED lines=8> */
[C---:B------:R-:W-:Y:S06]  /*d050*/  HMMA.16816.F32.BF16 R64, R136.reuse, R10, R64 ;  /* 0x0000000a8840723c */ /* 0x040fec0000041840 */
[C---:B---3--:R-:W-:Y:S06]  /*d060*/  HMMA.16816.F32.BF16 R68, R136.reuse, R12, R68 ;  /* 0x0000000c8844723c */ /* 0x048fec0000041844 */
[C---:B------:R-:W-:Y:S06]  /*d070*/  HMMA.16816.F32.BF16 R72, R136.reuse, R14, R72 ;  /* 0x0000000e8848723c */ /* 0x040fec0000041848 */
[C---:B----4-:R-:W-:Y:S06]  /*d080*/  HMMA.16816.F32.BF16 R76, R136.reuse, R16, R76 ;  /* 0x00000010884c723c */ /* 0x050fec000004184c */
[C---:B------:R-:W-:Y:S06]  /*d090*/  HMMA.16816.F32.BF16 R80, R136.reuse, R18, R80 ;  /* 0x000000128850723c */ /* 0x040fec0000041850 */
[C---:B-----5:R-:W-:Y:S06]  /*d0a0*/  HMMA.16816.F32.BF16 R84, R136.reuse, R20, R84 ;  /* 0x000000148854723c */ /* 0x060fec0000041854 */
[C---:B------:R-:W-:Y:S06]  /*d0b0*/  HMMA.16816.F32.BF16 R88, R136.reuse, R22, R88 ;  /* 0x000000168858723c */ /* 0x040fec0000041858 */
[C---:B------:R-:W-:Y:S06]  /*d0c0*/  HMMA.16816.F32.BF16 R92, R136.reuse, R24, R92 ;  /* 0x00000018885c723c */ /* 0x040fec000004185c */
[----:B------:R-:W-:Y:S01]  /*d0d0*/  HMMA.16816.F32.BF16 R96, R136, R26, R96 ;  /* 0x0000001a8860723c */ /* 0x000fe20000041860 */
[----:B------:R-:W-:Y:S11]  /*d0e0*/  @!UPT UIADD3 URZ, URZ, URZ, URZ ;  /* 0x0000003f3f3ff290 */ /* 0x000ff6000fffe03f */
[----:B------:R-:W-:Y:S01]  /*d0f0*/  @!UPT UIADD3 URZ, URZ, URZ, URZ ;  /* 0x0000003f3f3ff290 */ /* 0x000fe2000fffe03f */
[----:B------:R-:W-:Y:S11]  /*d100*/  @P0 BRA `(.L_x_50) ;  /* 0xffffffd400c00947 */ /* 0x000ff6000383ffff */
.L_x_49:
        /* <DEDUP_REMOVED lines=219> */
.L_x_53:
        /* <DEDUP_REMOVED lines=24> */
.L_x_54:
        /* <DEDUP_REMOVED lines=111> */
.L_x_56:
[----:B------:R-:W-:Y:S05]  /*e730*/  BSYNC B0 ;  /* 0x0000000000007941 */ /* 0x000fea0003800000 */
.L_x_55:
        /* <DEDUP_REMOVED lines=32> */
.L_x_58:
[----:B------:R-:W-:Y:S05]  /*e940*/  BSYNC B0 ;  /* 0x0000000000007941 */ /* 0x000fea0003800000 */
.L_x_57:
        /* <DEDUP_REMOVED lines=20> */
.L_x_60:
[----:B------:R-:W-:Y:S05]  /*ea90*/  BSYNC B0 ;  /* 0x0000000000007941 */ /* 0x000fea0003800000 */
.L_x_59:
        /* <DEDUP_REMOVED lines=20> */
.L_x_62:
[----:B------:R-:W-:Y:S05]  /*ebe0*/  BSYNC B0 ;  /* 0x0000000000007941 */ /* 0x000fea0003800000 */
.L_x_61:
        /* <DEDUP_REMOVED lines=17> */
.L_x_41:
        /* <DEDUP_REMOVED lines=85> */
.L_x_64:
[----:B------:R-:W-:Y:S05]  /*f250*/  BSYNC B0 ;  /* 0x0000000000007941 */ /* 0x000fea0003800000 */
.L_x_63:
        /* <DEDUP_REMOVED lines=19> */
.L_x_66:
[----:B------:R-:W-:Y:S05]  /*f390*/  BSYNC B0 ;  /* 0x0000000000007941 */ /* 0x000fea0003800000 */
.L_x_65:
        /* <DEDUP_REMOVED lines=17> */
.L_x_68:
[----:B------:R-:W-:Y:S05]  /*f4b0*/  BSYNC B0 ;  /* 0x0000000000007941 */ /* 0x000fea0003800000 */
.L_x_67:
        /* <DEDUP_REMOVED lines=17> */
.L_x_70:
[----:B------:R-:W-:Y:S05]  /*f5d0*/  BSYNC B0 ;  /* 0x0000000000007941 */ /* 0x000fea0003800000 */
.L_x_69:
        /* <DEDUP_REMOVED lines=10> */
.L_x_72:
[----:B------:R-:W-:Y:S05]  /*f680*/  BSYNC B0 ;  /* 0x0000000000007941 */ /* 0x000fea0003800000 */
.L_x_71:
        /* <DEDUP_REMOVED lines=10> */
.L_x_74:
[----:B------:R-:W-:Y:S05]  /*f730*/  BSYNC B0 ;  /* 0x0000000000007941 */ /* 0x000fea0003800000 */
.L_x_73:
        /* <DEDUP_REMOVED lines=10> */
.L_x_76:
[----:B------:R-:W-:Y:S05]  /*f7e0*/  BSYNC B0 ;  /* 0x0000000000007941 */ /* 0x000fea0003800000 */
.L_x_75:
        /* <DEDUP_REMOVED lines=10> */
.L_x_77:
        /* <DEDUP_REMOVED lines=15> */
.L_x_800:


//--------------------- .text._ZN5flash16flash_fwd_kernelI23Flash_fwd_kernel_traitsILi192ELi128ELi64ELi8ELb0ELb0EN7cutlass10bfloat16_tE19Flash_kernel_traitsILi192ELi128ELi64ELi8ES3_EELb0ELb1ELb0ELb0ELb0ELb0ELb0ELb0EEEvNS_16Flash_fwd_paramsE --------------------------
	.section	.text._ZN5flash16flash_fwd_kernelI23Flash_fwd_kernel_traitsILi192ELi128ELi64ELi8ELb0ELb0EN7cutlass10bfloat16_tE19Flash_kernel_traitsILi192ELi128ELi64ELi8ES3_EELb0ELb1ELb0ELb0ELb0ELb0ELb0ELb0EEEvNS_16Flash_fwd_paramsE,"ax",@progbits
	.align	128
        .global         _ZN5flash16flash_fwd_kernelI23Flash_fwd_kernel_traitsILi192ELi128ELi64ELi8ELb0ELb0EN7cutlass10bfloat16_tE19Flash_kernel_traitsILi192ELi128ELi64ELi8ES3_EELb0ELb1ELb0ELb0ELb0ELb0ELb0ELb0EEEvNS_16Flash_fwd_paramsE
        .type           _ZN5flash16flash_fwd_kernelI23Flash_fwd_kernel_traitsILi192ELi128ELi64ELi8ELb0ELb0EN7cutlass10bfloat16_tE19Flash_kernel_traitsILi192ELi128ELi64ELi8ES3_EELb0ELb1ELb0ELb0ELb0ELb0ELb0ELb0EEEvNS_16Flash_fwd_paramsE,@function
        .size           _ZN5flash16flash_fwd_kernelI23Flash_fwd_kernel_traitsILi192ELi128ELi64ELi8ELb0ELb0EN7cutlass10bfloat16_tE19Flash_kernel_traitsILi192ELi128ELi64ELi8ES3_EELb0ELb1ELb0ELb0ELb0ELb0ELb0ELb0EEEvNS_16Flash_fwd_paramsE,(.L_x_801 - _ZN5flash16flash_fwd_kernelI23Flash_fwd_kernel_traitsILi192ELi128ELi64ELi8ELb0ELb0EN7cutlass10bfloat16_tE19Flash_kernel_traitsILi192ELi128ELi64ELi8ES3_EELb0ELb1ELb0ELb0ELb0ELb0ELb0ELb0EEEvNS_16Flash_fwd_paramsE)
        .other          _ZN5flash16flash_fwd_kernelI23Flash_fwd_kernel_traitsILi192ELi128ELi64ELi8ELb0ELb0EN7cutlass10bfloat16_tE19Flash_kernel_traitsILi192ELi128ELi64ELi8ES3_EELb0ELb1ELb0ELb0ELb0ELb0ELb0ELb0EEEvNS_16Flash_fwd_paramsE,@"STO_CUDA_ENTRY STV_DEFAULT"
_ZN5flash16flash_fwd_kernelI23Flash_fwd_kernel_traitsILi192ELi128ELi64ELi8ELb0ELb0EN7cutlass10bfloat16_tE19Flash_kernel_traitsILi192ELi128ELi64ELi8ES3_EELb0ELb1ELb0ELb0ELb0ELb0ELb0ELb0EEEvNS_16Flash_fwd_paramsE:
.text._ZN5flash16flash_fwd_kernelI23Flash_fwd_kernel_traitsILi192ELi128ELi64ELi8ELb0ELb0EN7cutlass10bfloat16_tE19Flash_kernel_traitsILi192ELi128ELi64ELi8ES3_EELb0ELb1ELb0ELb0ELb0ELb0ELb0ELb0EEEvNS_16Flash_fwd_paramsE:
        /* <DEDUP_REMOVED lines=54> */
.L_x_78:
[----:B------:R-:W-:-:S05]  /*0360*/  ULDC UR5, c[0x0][0x2c8] ;  /* 0x0000b20000057ab9 */ /* 0x000fca0000000800 */
.L_x_79:
        /* <DEDUP_REMOVED lines=22> */
[----:B------:R-:W1:Y:S01]  /*04d0*/  S2R R4, SR_TID.X ;  /* 0x0000000000047919 */ /* 0x000e620000002100 */
        /* <DEDUP_REMOVED lines=13> */
[----:B-1----:R-:W-:Y:S05]  /*05b0*/  @!P0 BRA `(.L_x_80) ;  /* 0x000000f000e48947 */ /* 0x002fea0003800000 */
[----:B------:R-:W1:Y:S01]  /*05c0*/  LDC R3, c[0x0][0x278] ;  /* 0x00009e00ff037b82 */ /* 0x000e620000000800 */
[----:B------:R-:W-:Y:S01]  /*05d0*/  SHF.R.S32.HI R11, RZ, 0x1f, R4 ;  /* 0x0000001fff0b7819 */ /* 0x000fe20000011404 */
[----:B------:R-:W2:Y:S01]  /*05e0*/  S2R R0, SR_CTAID.Z ;  /* 0x0000000000007919 */ /* 0x000ea20000002700 */
[----:B------:R-:W-:Y:S01]  /*05f0*/  UIADD3 UR5, -UR19, UR14, URZ ;  /* 0x0000000e13057290 */ /* 0x000fe2000fffe13f */
[----:B------:R-:W-:Y:S01]  /*0600*/  IMAD.U32 R19, RZ, RZ, UR13 ;  /* 0x0000000dff137e24 */ /* 0x000fe2000f8e00ff */
[CC--:B------:R-:W-:Y:S01]  /*0610*/  LEA.HI R2, R11.reuse, R4.reuse, RZ, 0x3 ;  /* 0x000000040b027211 */ /* 0x0c0fe200078f18ff */
[----:B------:R-:W-:Y:S01]  /*0620*/  UISETP.NE.AND UP1, UPT, UR12, -0x1, UPT ;  /* 0xffffffff0c00788c */ /* 0x000fe2000bf25270 */
[----:B------:R-:W-:Y:S01]  /*0630*/  LEA.HI R15, R11, R4, RZ, 0x4 ;  /* 0x000000040b0f7211 */ /* 0x000fe200078f20ff */
[----:B------:R-:W-:Y:S01]  /*0640*/  UISETP.NE.AND UP0, UPT, UR8, -0x1, UPT ;  /* 0xffffffff0800788c */ /* 0x000fe2000bf05270 */
[----:B------:R-:W-:Y:S02]  /*0650*/  SHF.R.S32.HI R12, RZ, 0x3, R2 ;  /* 0x00000003ff0c7819 */ /* 0x000fe40000011402 */
[----:B------:R-:W-:-:S02]  /*0660*/  SHF.R.S32.HI R8, RZ, 0x4, R15 ;  /* 0x00000004ff087819 */ /* 0x000fc4000001140f */
[--C-:B------:R-:W-:Y:S01]  /*0670*/  SHF.R.S32.HI R13, RZ, 0x1f, R12.reuse ;  /* 0x0000001fff0d7819 */ /* 0x100fe2000001140c */
[C---:B------:R-:W-:Y:S01]  /*0680*/  IMAD.SHL.U32 R203, R12.reuse, 0x40, RZ ;  /* 0x000000400ccb7824 */ /* 0x040fe200078e00ff */
[C---:B------:R-:W-:Y:S01]  /*0690*/  LEA.HI R201, R15.reuse, R8, RZ, 0x1 ;  /* 0x000000080fc97211 */ /* 0x040fe200078f08ff */
[----:B------:R-:W-:Y:S01]  /*06a0*/  VIADD R7, R12, 0x40 ;  /* 0x000000400c077836 */ /* 0x000fe20000000000 */
[----:B------:R-:W-:Y:S01]  /*06b0*/  LOP3.LUT R15, R15, 0xfffffff0, RZ, 0xc0, !PT ;  /* 0xfffffff00f0f7812 */ /* 0x000fe200078ec0ff */
[----:B------:R-:W-:Y:S01]  /*06c0*/  @UP1 ULDC.64 UR6, c[0x0][0x240] ;  /* 0x0000900000061ab9 */ /* 0x000fe20000000a00 */
[----:B------:R-:W-:Y:S01]  /*06d0*/  LOP3.LUT R201, R201, 0xfffffffe, RZ, 0xc0, !PT ;  /* 0xfffffffec9c97812 */ /* 0x000fe200078ec0ff */
[----:B------:R-:W-:Y:S01]  /*06e0*/  @UP1 UIMAD.WIDE.U32 UR24, UR12, UR6, URZ ;  /* 0x000000060c1812a5 */ /* 0x000fe2000f8e003f */
[----:B------:R-:W-:Y:S01]  /*06f0*/  LOP3.LUT R203, R203, 0x1c0, RZ, 0xc0, !PT ;  /* 0x000001c0cbcb7812 */ /* 0x000fe200078ec0ff */
[----:B------:R-:W-:Y:S01]  /*0700*/  IMAD.IADD R15, R4, 0x1, -R15 ;  /* 0x00000001040f7824 */ /* 0x000fe200078e0a0f */
[----:B------:R-:W-:Y:S01]  /*0710*/  @!UP1 USHF.R.S32.HI UR9, URZ, 0x1f, UR16 ;  /* 0x0000001f3f099899 */ /* 0x000fe20008011410 */
[----:B-1----:R-:W-:Y:S01]  /*0720*/  IABS R6, R3 ;  /* 0x0000000300067213 */ /* 0x002fe20000000000 */
[----:B------:R-:W-:Y:S01]  /*0730*/  IMAD.IADD R201, R8, 0x1, -R201 ;  /* 0x0000000108c97824 */ /* 0x000fe200078e0ac9 */
[----:B------:R-:W-:Y:S01]  /*0740*/  PLOP3.LUT P2, PT, PT, PT, UP0, 0x80, 0x0 ;  /* 0x000000000000781c */ /* 0x000fe20003f4f008 */
[----:B------:R-:W-:Y:S01]  /*0750*/  IMAD.MOV.U32 R8, RZ, RZ, RZ ;  /* 0x000000ffff087224 */ /* 0x000fe200078e00ff */
[----:B------:R-:W1:Y:S01]  /*0760*/  I2F.RP R5, R6 ;  /* 0x0000000600057306 */ /* 0x000e620000209400 */
[----:B------:R-:W-:Y:S01]  /*0770*/  @UP1 UIMAD UR15, UR12, UR7, UR25 ;  /* 0x000000070c0f12a4 */ /* 0x000fe2000f8e0219 */
[----:B------:R-:W-:Y:S01]  /*0780*/  ISETP.GE.AND P5, PT, R7, UR5, PT ;  /* 0x0000000507007c0c */ /* 0x000fe2000bfa6270 */
[----:B------:R-:W-:Y:S01]  /*0790*/  @UP0 UIADD3 UR26, UR23, UR8, URZ ;  /* 0x00000008171a0290 */ /* 0x000fe2000fffe03f */
[----:B------:R-:W-:Y:S01]  /*07a0*/  LEA.HI R7, R11, R4, RZ, 0x6 ;  /* 0x000000040b077211 */ /* 0x000fe200078f30ff */
[----:B------:R-:W-:Y:S01]  /*07b0*/  @!UP1 ULDC.64 UR6, c[0x0][0x228] ;  /* 0x00008a0000069ab9 */ /* 0x000fe20000000a00 */
[----:B------:R-:W-:Y:S01]  /*07c0*/  @UP0 ULDC.64 UR10, c[0x0][0x248] ;  /* 0x00009200000a0ab9 */ /* 0x000fe20000000a00 */
[----:B------:R-:W-:Y:S01]  /*07d0*/  @!UP1 UIMAD UR9, UR9, UR6, URZ ;  /* 0x00000006090992a4 */ /* 0x000fe2000f8e023f */
[----:B------:R-:W-:Y:S01]  /*07e0*/  IMAD.WIDE R18, R19, 0x80, R12 ;  /* 0x0000008013127825 */ /* 0x000fe200078e020c */
[----:B------:R-:W-:-:S02]  /*07f0*/  @!UP1 UIMAD.WIDE.U32 UR30, UR16, UR6, URZ ;  /* 0x00000006101e92a5 */ /* 0x000fc4000f8e003f */
[----:B------:R-:W-:Y:S02]  /*0800*/  @UP0 UIMAD.WIDE.U32 UR28, UR26, UR10, URZ ;  /* 0x0000000a1a1c02a5 */ /* 0x000fe4000f8e003f */
[----:B------:R-:W-:Y:S01]  /*0810*/  @!UP1 UIMAD UR7, UR16, UR7, UR9 ;  /* 0x00000007100792a4 */ /* 0x000fe2000f8e0209 */
[----:B-1----:R-:W1:Y:S01]  /*0820*/  MUFU.RCP R9, R5 ;  /* 0x0000000500097308 */ /* 0x002e620000001000 */
[----:B------:R-:W-:Y:S02]  /*0830*/  @UP0 UIMAD UR26, UR26, UR11, URZ ;  /* 0x0000000b1a1a02a4 */ /* 0x000fe4000f8e023f */
[----:B------:R-:W-:Y:S02]  /*0840*/  @!UP1 UIADD3 UR15, UR31, UR7, URZ ;  /* 0x000000071f0f9290 */ /* 0x000fe4000fffe03f */
[----:B------:R-:W-:Y:S01]  /*0850*/  @UP0 UIADD3 UR26, UR29, UR26, URZ ;  /* 0x0000001a1d1a0290 */ /* 0x000fe2000fffe03f */
[----:B------:R-:W-:Y:S01]  /*0860*/  @!UP1 UMOV UR24, UR30 ;  /* 0x0000001e00189c82 */ /* 0x000fe20008000000 */
[----:B-1----:R-:W-:-:S02]  /*0870*/  VIADD R9, R9, 0xffffffe ;  /* 0x0ffffffe09097836 */ /* 0x002fc40000000000 */
[----:B------:R-:W-:-:S04]  /*0880*/  VIADD R5, R12, 0x60 ;  /* 0x000000600c057836 */ /* 0x000fc80000000000 */
[----:B------:R-:W1:Y:S01]  /*0890*/  F2I.FTZ.U32.TRUNC.NTZ R9, R9 ;  /* 0x0000000900097305 */ /* 0x000e62000021f000 */
[----:B------:R-:W-:Y:S02]  /*08a0*/  ISETP.GE.AND P4, PT, R5, UR5, PT ;  /* 0x0000000505007c0c */ /* 0x000fe4000bf86270 */
[----:B------:R-:W-:Y:S02]  /*08b0*/  LOP3.LUT R5, R2, 0xfffffff8, RZ, 0xc0, !PT ;  /* 0xfffffff802057812 */ /* 0x000fe400078ec0ff */
[----:B--2---:R-:W-:-:S03]  /*08c0*/  IABS R2, R0 ;  /* 0x0000000000027213 */ /* 0x004fc60000000000 */
[----:B------:R-:W-:-:S04]  /*08d0*/  IMAD.IADD R5, R4, 0x1, -R5 ;  /* 0x0000000104057824 */ /* 0x000fc800078e0a05 */
[----:B------:R-:W-:Y:S02]  /*08e0*/  IMAD.SHL.U32 R134, R5, 0x8, RZ ;  /* 0x0000000805867824 */ /* 0x000fe400078e00ff */
[----:B-1----:R-:W-:-:S03]  /*08f0*/  IMAD.MOV R175, RZ, RZ, -R9 ;  /* 0x000000ffffaf7224 */ /* 0x002fc600078e0a09 */
[----:B------:R-:W-:Y:S01]  /*0900*/  LOP3.LUT R0, R203, 0x38, R134, 0xf8, !PT ;  /* 0x00000038cb007812 */ /* 0x000fe200078ef886 */
[----:B------:R-:W-:Y:S01]  /*0910*/  IMAD R175, R175, R6, RZ ;  /* 0x00000006afaf7224 */ /* 0x000fe200078e02ff */
[----:B------:R-:W-:-:S03]  /*0920*/  SHF.R.U32.HI R203, RZ, 0x3, R203 ;  /* 0x00000003ffcb7819 */ /* 0x000fc600000116cb */
[----:B------:R-:W-:Y:S01]  /*0930*/  IMAD.HI.U32 R175, R9, R175, R8 ;  /* 0x000000af09af7227 */ /* 0x000fe200078e0008 */
[----:B------:R-:W-:Y:S02]  /*0940*/  LOP3.LUT R203, R0, R203, RZ, 0x3c, !PT ;  /* 0x000000cb00cb7212 */ /* 0x000fe400078e3cff */
[----:B------:R-:W-:Y:S01]  /*0950*/  SHF.R.S32.HI R0, RZ, 0x1f, R15 ;  /* 0x0000001fff007819 */ /* 0x000fe2000001140f */
[----:B------:R-:W-:Y:S02]  /*0960*/  IMAD.SHL.U32 R8, R7, 0x8, RZ ;  /* 0x0000000807087824 */ /* 0x000fe400078e00ff */
[----:B------:R-:W-:Y:S01]  /*0970*/  IMAD.HI.U32 R175, R175, R2, RZ ;  /* 0x00000002afaf7227 */ /* 0x000fe200078e00ff */
[----:B------:R-:W-:-:S03]  /*0980*/  LEA.HI R0, R0, R15, RZ, 0x3 ;  /* 0x0000000f00007211 */ /* 0x000fc600078f18ff */
[----:B------:R-:W-:-:S04]  /*0990*/  IMAD.MOV R9, RZ, RZ, -R175 ;  /* 0x000000ffff097224 */ /* 0x000fc800078e0aaf */
[----:B------:R-:W-:Y:S01]  /*09a0*/  IMAD R9, R6, R9, R2 ;  /* 0x0000000906097224 */ /* 0x000fe200078e0202 */
[----:B------:R-:W-:-:S04]  /*09b0*/  LOP3.LUT R2, R0, 0xfffffff8, RZ, 0xc0, !PT ;  /* 0xfffffff800027812 */ /* 0x000fc800078ec0ff */
[----:B------:R-:W-:Y:S01]  /*09c0*/  ISETP.GT.U32.AND P0, PT, R6, R9, PT ;  /* 0x000000090600720c */ /* 0x000fe20003f04070 */
[----:B------:R-:W-:Y:S01]  /*09d0*/  IMAD.IADD R2, R15, 0x1, -R2 ;  /* 0x000000010f027824 */ /* 0x000fe200078e0a02 */
[----:B------:R-:W-:Y:S11]  /*09e0*/  @P2 BRA `(.L_x_81) ;  /* 0x0000000000302947 */ /* 0x000ff60003800000 */
        /* <DEDUP_REMOVED lines=11> */
[----:B------:R-:W-:-:S12]  /*0aa0*/  UIADD3 UR26, UR29, UR7, URZ ;  /* 0x000000071d1a7290 */ /* 0x000fd8000fffe03f */
.L_x_81:
[----:B------:R-:W-:Y:S01]  /*0ab0*/  @UP0 UIADD3 UR27, UR23, UR8, URZ ;  /* 0x00000008171b0290 */ /* 0x000fe2000fffe03f */
[----:B------:R-:W-:Y:S01]  /*0ac0*/  @!P0 IMAD.IADD R9, R9, 0x1, -R6 ;  /* 0x0000000109098824 */ /* 0x000fe200078e0a06 */
[----:B------:R-:W-:Y:S01]  /*0ad0*/  USHF.R.S32.HI UR25, URZ, 0x1f, UR4 ;  /* 0x0000001f3f197899 */ /* 0x000fe20008011404 */
[----:B------:R-:W-:Y:S01]  /*0ae0*/  SHF.R.S32.HI R135, RZ, 0x1f, R134 ;  /* 0x0000001fff877819 */ /* 0x000fe20000011486 */
[----:B------:R-:W-:Y:S01]  /*0af0*/  @UP0 ULDC.64 UR8, c[0x0][0x250] ;  /* 0x0000940000080ab9 */ /* 0x000fe20000000a00 */
[----:B------:R-:W-:Y:S01]  /*0b00*/  LOP3.LUT R203, R203, 0xfffffe00, R8, 0xf8, !PT ;  /* 0xfffffe00cbcb7812 */ /* 0x000fe200078ef808 */
[----:B------:R-:W-:Y:S01]  /*0b10*/  @UP0 UIMAD.WIDE.U32 UR6, UR27, UR8, URZ ;  /* 0x000000081b0602a5 */ /* 0x000fe2000f8e003f */
[----:B------:R-:W-:Y:S01]  /*0b20*/  ISETP.GE.U32.AND P1, PT, R9, R6, PT ;  /* 0x000000060900720c */ /* 0x000fe20003f26070 */
[----:B------:R-:W-:Y:S01]  /*0b30*/  @UP0 UIMAD UR27, UR27, UR9, URZ ;  /* 0x000000091b1b02a4 */ /* 0x000fe2000f8e023f */
[----:B------:R-:W-:-:S03]  /*0b40*/  LOP3.LUT R6, R3, UR4, RZ, 0x3c, !PT ;  /* 0x0000000403067c12 */ /* 0x000fc6000f8e3cff */
[----:B------:R-:W-:Y:S01]  /*0b50*/  @UP0 UIADD3 UR27, UR7, UR27, URZ ;  /* 0x0000001b071b0290 */ /* 0x000fe2000fffe03f */
[----:B------:R-:W-:Y:S11]  /*0b60*/  @P2 BRA `(.L_x_82) ;  /* 0x0000000000342947 */ /* 0x000ff60003800000 */
        /* <DEDUP_REMOVED lines=11> */
[----:B------:R-:W-:Y:S01]  /*0c20*/  UIADD3 UR27, UR31, UR7, URZ ;  /* 0x000000071f1b7290 */ /* 0x000fe2000fffe03f */
[----:B------:R-:W-:-:S11]  /*0c30*/  UMOV UR6, UR30 ;  /* 0x0000001e00067c82 */ /* 0x000fd60008000000 */
.L_x_82:
[----:B------:R-:W-:Y:S01]  /*0c40*/  ISETP.GE.AND P2, PT, R6, RZ, PT ;  /* 0x000000ff0600720c */ /* 0x000fe20003f46270 */
[----:B------:R-:W-:Y:S01]  /*0c50*/  IMAD R7, R13, UR10, RZ ;  /* 0x0000000a0d077c24 */ /* 0x000fe2000f8e02ff */
[----:B------:R-:W-:Y:S01]  /*0c60*/  ISETP.NE.AND P3, PT, R3, RZ, PT ;  /* 0x000000ff0300720c */ /* 0x000fe20003f65270 */
[C---:B------:R-:W-:Y:S01]  /*0c70*/  IMAD.WIDE.U32 R14, R12.reuse, UR10, R134 ;  /* 0x0000000a0c0e7c25 */ /* 0x040fe2000f8e0086 */
[----:B------:R-:W1:Y:S01]  /*0c80*/  S2UR UR23, SR_CgaCtaId ;  /* 0x00000000001779c3 */ /* 0x000e620000008800 */
[----:B------:R-:W-:Y:S01]  /*0c90*/  UIADD3 UR16, UR17, -0x1, URZ ;  /* 0xffffffff11107890 */ /* 0x000fe2000fffe03f */
[----:B------:R-:W-:Y:S01]  /*0ca0*/  IADD3 R10, R12, 0x20, RZ ;  /* 0x000000200c0a7810 */ /* 0x000fe20007ffe0ff */
[----:B------:R-:W-:Y:S01]  /*0cb0*/  @!P0 VIADD R175, R175, 0x1 ;  /* 0x00000001afaf8836 */ /* 0x000fe20000000000 */
[----:B------:R-:W-:Y:S01]  /*0cc0*/  IADD3 R210, P0, R14, UR28, RZ ;  /* 0x0000001c0ed27c10 */ /* 0x000fe2000ff1e0ff */
[C---:B------:R-:W-:Y:S01]  /*0cd0*/  IMAD R6, R12.reuse, UR11, R7 ;  /* 0x0000000b0c067c24 */ /* 0x040fe2000f8e0207 */
[----:B------:R-:W-:Y:S01]  /*0ce0*/  BSSY B0, `(.L_x_83) ;  /* 0x0000047000007945 */ /* 0x000fe20003800000 */
[----:B------:R-:W-:Y:S01]  /*0cf0*/  IMAD.WIDE.U32 R8, R12, UR8, R134 ;  /* 0x000000080c087c25 */ /* 0x000fe2000f8e0086 */
[----:B------:R-:W-:-:S02]  /*0d00*/  IADD3 R208, R134, 0x80, RZ ;  /* 0x0000008086d07810 */ /* 0x000fc40007ffe0ff */
[----:B------:R-:W-:Y:S01]  /*0d10*/  IADD3.X R211, R15, UR26, R6, P0, !PT ;  /* 0x0000001a0fd37c10 */ /* 0x000fe200087fe406 */
[----:B------:R-:W-:Y:S02]  /*0d20*/  IMAD R7, R13, UR8, RZ ;  /* 0x000000080d077c24 */ /* 0x000fe4000f8e02ff */
[----:B------:R-:W-:Y:S01]  /*0d30*/  @P1 VIADD R175, R175, 0x1 ;  /* 0x00000001afaf1836 */ /* 0x000fe20000000000 */
[----:B------:R-:W-:Y:S01]  /*0d40*/  IADD3 R172, P1, R8, UR6, RZ ;  /* 0x0000000608ac7c10 */ /* 0x000fe2000ff3e0ff */
[----:B------:R-:W-:Y:S01]  /*0d50*/  IMAD R6, R12, UR9, R7 ;  /* 0x000000090c067c24 */ /* 0x000fe2000f8e0207 */
[----:B------:R-:W-:Y:S01]  /*0d60*/  IADD3 R8, P0, R134, UR24, RZ ;  /* 0x0000001886087c10 */ /* 0x000fe2000ff1e0ff */
[----:B------:R-:W-:Y:S01]  /*0d70*/  ULDC.64 UR6, c[0x0][0x258] ;  /* 0x0000960000067ab9 */ /* 0x000fe20000000a00 */
[----:B------:R-:W-:Y:S01]  /*0d80*/  @!P2 IADD3 R175, -R175, RZ, RZ ;  /* 0x000000ffafafa210 */ /* 0x000fe20007ffe1ff */
[----:B------:R-:W-:Y:S01]  /*0d90*/  UIMAD UR24, UR25, UR6, URZ ;  /* 0x00000006191872a4 */ /* 0x000fe2000f8e023f */
[----:B------:R-:W-:Y:S01]  /*0da0*/  @!P3 LOP3.LUT R175, RZ, R3, RZ, 0x33, !PT ;  /* 0x00000003ffafb212 */ /* 0x000fe200078e33ff */
[----:B------:R-:W-:Y:S01]  /*0db0*/  IMAD.U32 R14, RZ, RZ, UR6 ;  /* 0x00000006ff0e7e24 */ /* 0x000fe2000f8e00ff */
[----:B------:R-:W-:Y:S01]  /*0dc0*/  IADD3.X R173, R9, UR27, R6, P1, !PT ;  /* 0x0000001b09ad7c10 */ /* 0x000fe20008ffe406 */
[----:B------:R-:W-:Y:S01]  /*0dd0*/  UIMAD UR24, UR4, UR7, UR24 ;  /* 0x00000007041872a4 */ /* 0x000fe2000f8e0218 */
[----:B------:R-:W-:Y:S01]  /*0de0*/  IADD3.X R9, R135, UR15, RZ, P0, !PT ;  /* 0x0000000f87097c10 */ /* 0x000fe200087fe4ff */
[----:B------:R-:W-:Y:S01]  /*0df0*/  UIMAD UR15, UR16, -0x40, UR22 ;  /* 0xffffffc0100f78a4 */ /* 0x000fe2000f8e0216 */
[----:B------:R-:W-:Y:S01]  /*0e00*/  SHF.R.S32.HI R6, RZ, 0x1f, R175 ;  /* 0x0000001fff067819 */ /* 0x000fe200000114af */
[----:B------:R-:W-:Y:S01]  /*0e10*/  ULDC.64 UR6, c[0x0][0x260] ;  /* 0x0000980000067ab9 */ /* 0x000fe20000000a00 */
[----:B------:R-:W-:Y:S01]  /*0e20*/  ISETP.GE.AND P0, PT, R12, UR5, PT ;  /* 0x000000050c007c0c */ /* 0x000fe2000bf06270 */
[----:B------:R-:W-:Y:S01]  /*0e30*/  IMAD.WIDE.U32 R14, R14, UR4, R8 ;  /* 0x000000040e0e7c25 */ /* 0x000fe2000f8e0008 */
[----:B------:R-:W-:Y:S01]  /*0e40*/  UMOV UR4, 0x400 ;  /* 0x0000040000047882 */ /* 0x000fe20000000000 */
[----:B------:R-:W-:Y:S01]  /*0e50*/  ISETP.GE.AND P1, PT, R10, UR5, PT ;  /* 0x000000050a007c0c */ /* 0x000fe2000bf26270 */
[----:B-1----:R-:W-:Y:S01]  /*0e60*/  ULEA UR4, UR23, UR4, 0x18 ;  /* 0x0000000417047291 */ /* 0x002fe2000f8ec03f */
[----:B------:R-:W-:Y:S01]  /*0e70*/  IMAD R8, R6, UR6, RZ ;  /* 0x0000000606087c24 */ /* 0x000fe2000f8e02ff */
[----:B------:R-:W-:Y:S01]  /*0e80*/  IADD3 R17, R15, UR24, RZ ;  /* 0x000000180f117c10 */ /* 0x000fe2000fffe0ff */
[----:B------:R-:W-:-:S03]  /*0e90*/  IMAD.WIDE.U32 R210, R175, UR6, R210 ;  /* 0x00000006afd27c25 */ /* 0x000fc6000f8e00d2 */
[----:B------:R-:W-:Y:S01]  /*0ea0*/  LEA R203, R203, UR4, 0x1 ;  /* 0x00000004cbcb7c11 */ /* 0x000fe2000f8e08ff */
[C---:B------:R-:W-:Y:S01]  /*0eb0*/  IMAD R213, R175.reuse, UR7, R8 ;  /* 0x00000007afd57c24 */ /* 0x040fe2000f8e0208 */
[----:B------:R-:W-:Y:S01]  /*0ec0*/  ULDC.64 UR6, c[0x0][0x268] ;  /* 0x00009a0000067ab9 */ /* 0x000fe20000000a00 */
[----:B------:R-:W-:Y:S02]  /*0ed0*/  VIADD R209, R134, 0x40 ;  /* 0x0000004086d17836 */ /* 0x000fe40000000000 */
[----:B------:R-:W-:Y:S02]  /*0ee0*/  IMAD R6, R6, UR6, RZ ;  /* 0x0000000606067c24 */ /* 0x000fe4000f8e02ff */
[----:B------:R-:W-:-:S04]  /*0ef0*/  IMAD.WIDE.U32 R172, R175, UR6, R172 ;  /* 0x00000006afac7c25 */ /* 0x000fc8000f8e00ac */
[----:B------:R-:W-:Y:S01]  /*0f00*/  IMAD R175, R175, UR7, R6 ;  /* 0x00000007afaf7c24 */ /* 0x000fe2000f8e0206 */
[----:B------:R-:W-:Y:S06]  /*0f10*/  @P0 BRA `(.L_x_84) ;  /* 0x00000000008c0947 */ /* 0x000fec0003800000 */
[----:B------:R-:W-:Y:S01]  /*0f20*/  ULDC UR23, c[0x0][0x2d0] ;  /* 0x0000b40000177ab9 */ /* 0x000fe20000000800 */
[----:B------:R-:W-:Y:S01]  /*0f30*/  ULDC.64 UR6, c[0x0][0x240] ;  /* 0x0000900000067ab9 */ /* 0x000fe20000000a00 */
[----:B------:R-:W-:Y:S01]  /*0f40*/  ISETP.GE.AND P6, PT, R134, UR23, PT ;  /* 0x0000001786007c0c */ /* 0x000fe2000bfc6270 */
[----:B------:R-:W-:Y:S01]  /*0f50*/  IMAD R3, R19, UR6, RZ ;  /* 0x0000000613037c24 */ /* 0x000fe2000f8e02ff */
[----:B------:R-:W-:Y:S01]  /*0f60*/  ISETP.GE.AND P3, PT, R209, UR23, PT ;  /* 0x00000017d1007c0c */ /* 0x000fe2000bf66270 */
[----:B------:R-:W-:Y:S01]  /*0f70*/  IMAD.MOV.U32 R16, RZ, RZ, R14 ;  /* 0x000000ffff107224 */ /* 0x000fe200078e000e */
[----:B------:R-:W-:Y:S01]  /*0f80*/  ISETP.GE.AND P2, PT, R208, UR23, PT ;  /* 0x00000017d0007c0c */ /* 0x000fe2000bf46270 */
[C---:B------:R-:W-:Y:S02]  /*0f90*/  IMAD R20, R18.reuse, UR7, R3 ;  /* 0x0000000712147c24 */ /* 0x040fe4000f8e0203 */
[----:B------:R-:W-:-:S04]  /*0fa0*/  IMAD.WIDE.U32 R22, R18, UR6, R16 ;  /* 0x0000000612167c25 */ /* 0x000fc8000f8e0010 */
[----:B------:R-:W-:Y:S02]  /*0fb0*/  IMAD.IADD R20, R23, 0x1, R20 ;  /* 0x0000000117147824 */ /* 0x000fe400078e0214 */
[----:B------:R-:W1:Y:S01]  /*0fc0*/  @!P6 LDC.64 R8, c[0x0][0x210] ;  /* 0x00008400ff08eb82 */ /* 0x000e620000000a00 */
[----:B------:R2:W-:Y:S07]  /*0fd0*/  @P6 STS.128 [R203], RZ ;  /* 0x000000ffcb006388 */ /* 0x0005ee0000000c00 */
[----:B------:R-:W3:Y:S01]  /*0fe0*/  @!P3 LDC.64 R6, c[0x0][0x210] ;  /* 0x00008400ff06bb82 */ /* 0x000ee20000000a00 */
[----:B-1----:R-:W-:-:S04]  /*0ff0*/  @!P6 LEA R8, P0, R22, R8, 0x1 ;  /* 0x000000081608e211 */ /* 0x002fc800078008ff */
[C---:B------:R-:W-:Y:S02]  /*1000*/  @!P6 LEA.HI.X R9, R22.reuse, R9, R20, 0x1, P0 ;  /* 0x000000091609e211 */ /* 0x040fe400000f0c14 */
[----:B---3--:R-:W-:-:S03]  /*1010*/  @!P3 LEA R6, P0, R22, R6, 0x1 ;  /* 0x000000061606b211 */ /* 0x008fc600078008ff */
[----:B------:R-:W-:Y:S01]  /*1020*/  @!PT LDS RZ, [RZ] ;  /* 0x00000000fffff984 */ /* 0x000fe20000000800 */
[----:B------:R-:W-:Y:S01]  /*1030*/  @!PT LDS RZ, [RZ] ;  /* 0x00000000fffff984 */ /* 0x000fe20000000800 */
[----:B------:R-:W-:Y:S01]  /*1040*/  @!PT LDS RZ, [RZ] ;  /* 0x00000000fffff984 */ /* 0x000fe20000000800 */
[----:B------:R2:W-:Y:S01]  /*1050*/  @!P6 LDGSTS.E.BYPASS.LTC128B.128 [R203], desc[UR20][R8.64] ;  /* 0x0000000008cbefae */ /* 0x0005e2000b901d54 */
[----:B------:R-:W-:-:S03]  /*1060*/  @!P3 LEA.HI.X R7, R22, R7, R20, 0x1, P0 ;  /* 0x000000071607b211 */ /* 0x000fc600000f0c14 */
[----:B------:R2:W-:Y:S04]  /*1070*/  @P3 STS.128 [R203+0x4000], RZ ;  /* 0x004000ffcb003388 */ /* 0x0005e80000000c00 */
[----:B------:R-:W-:Y:S01]  /*1080*/  @!PT LDS RZ, [RZ] ;  /* 0x00000000fffff984 */ /* 0x000fe20000000800 */
[----:B------:R-:W-:Y:S01]  /*1090*/  @!PT LDS RZ, [RZ] ;  /* 0x00000000fffff984 */ /* 0x000fe20000000800 */
[----:B------:R-:W-:Y:S01]  /*10a0*/  @!PT LDS RZ, [RZ] ;  /* 0x00000000fffff984 */ /* 0x000fe20000000800 */
[----:B------:R2:W-:Y:S04]  /*10b0*/  @!P3 LDGSTS.E.BYPASS.LTC128B.128 [R203+0x4000], desc[UR20][R6.64+0x80] ;  /* 0x0400008006cbbfae */ /* 0x0005e8000b901d54 */
[----:B------:R2:W-:Y:S01]  /*10c0*/  @P2 STS.128 [R203+0x8000], RZ ;  /* 0x008000ffcb002388 */ /* 0x0005e20000000c00 */
[----:B------:R-:W-:Y:S05]  /*10d0*/  @P2 BRA `(.L_x_84) ;  /* 0x00000000001c2947 */ /* 0x000fea0003800000 */
[----:B------:R-:W-:Y:S02]  /*10e0*/  ULDC.64 UR6, c[0x0][0x210] ;  /* 0x0000840000067ab9 */ /* 0x000fe40000000a00 */
[----:B--2---:R-:W-:-:S04]  /*10f0*/  LEA R6, P0, R22, UR6, 0x1 ;  /* 0x0000000616067c11 */ /* 0x004fc8000f8008ff */
[----:B------:R-:W-:-:S05]  /*1100*/  LEA.HI.X R7, R22, UR7, R20, 0x1, P0 ;  /* 0x0000000716077c11 */ /* 0x000fca00080f0c14 */
[----:B------:R-:W-:Y:S01]  /*1110*/  @!PT LDS RZ, [RZ] ;  /* 0x00000000fffff984 */ /* 0x000fe20000000800 */
[----:B------:R-:W-:Y:S01]  /*1120*/  @!PT LDS RZ, [RZ] ;  /* 0x00000000fffff984 */ /* 0x000fe20000000800 */
[----:B------:R-:W-:Y:S01]  /*1130*/  @!PT LDS RZ, [RZ] ;  /* 0x00000000fffff984 */ /* 0x000fe20000000800 */
[----:B------:R1:W-:Y:S04]  /*1140*/  LDGSTS.E.BYPASS.LTC128B.128 [R203+0x8000], desc[UR20][R6.64+0x100] ;  /* 0x0800010006cb7fae */ /* 0x0003e8000b901d54 */
.L_x_84:
[----:B------:R-:W-:Y:S05]  /*1150*/  BSYNC B0 ;  /* 0x0000000000007941 */ /* 0x000fea0003800000 */
.L_x_83:
[----:B------:R-:W-:Y:S04]  /*1160*/  BSSY B0, `(.L_x_85) ;  /* 0x0000028000007945 */ /* 0x000fe80003800000 */
[----:B------:R-:W-:Y:S05]  /*1170*/  @P1 BRA `(.L_x_86) ;  /* 0x0000000000981947 */ /* 0x000fea0003800000 */
[----:B------:R-:W-:Y:S01]  /*1180*/  ULDC UR23, c[0x0][0x2d0] ;  /* 0x0000b40000177ab9 */ /* 0x000fe20000000800 */
[----:B------:R-:W-:Y:S01]  /*1190*/  IADD3 R20, P0, R18, 0x20, RZ ;  /* 0x0000002012147810 */ /* 0x000fe20007f1e0ff */
[----:B------:R-:W-:Y:S01]  /*11a0*/  ULDC.64 UR6, c[0x0][0x240] ;  /* 0x0000900000067ab9 */ /* 0x000fe20000000a00 */
[----:B------:R-:W-:Y:S01]  /*11b0*/  ISETP.GE.AND P3, PT, R134, UR23, PT ;  /* 0x0000001786007c0c */ /* 0x000fe2000bf66270 */
[----:B------:R-:W-:Y:S01]  /*11c0*/  IMAD.MOV.U32 R22, RZ, RZ, R14 ;  /* 0x000000ffff167224 */ /* 0x000fe200078e000e */
[----:B------:R-:W-:Y:S01]  /*11d0*/  ISETP.GE.AND P2, PT, R209, UR23, PT ;  /* 0x00000017d1007c0c */ /* 0x000fe2000bf46270 */
[----:B------:R-:W-:Y:S01]  /*11e0*/  IMAD.X R3, RZ, RZ, R19, P0 ;  /* 0x000000ffff037224 */ /* 0x000fe200000e0613 */
[----:B------:R-:W-:Y:S01]  /*11f0*/  ISETP.GE.AND P0, PT, R208, UR23, PT ;  /* 0x00000017d0007c0c */ /* 0x000fe2000bf06270 */
[----:B------:R-:W-:Y:S02]  /*1200*/  IMAD.MOV.U32 R23, RZ, RZ, R17 ;  /* 0x000000ffff177224 */ /* 0x000fe400078e0011 */
[----:B------:R-:W-:-:S02]  /*1210*/  IMAD R3, R3, UR6, RZ ;  /* 0x0000000603037c24 */ /* 0x000fc4000f8e02ff */
[----:B------:R-:W-:-:S04]  /*1220*/  IMAD.WIDE.U32 R22, R20, UR6, R22 ;  /* 0x0000000614167c25 */ /* 0x000fc8000f8e0016 */
[----:B--2---:R-:W2:Y:S01]  /*1230*/  @!P3 LDC.64 R8, c[0x0][0x210] ;  /* 0x00008400ff08bb82 */ /* 0x004ea20000000a00 */
[----:B------:R-:W-:Y:S01]  /*1240*/  IMAD R3, R20, UR7, R3 ;  /* 0x0000000714037c24 */ /* 0x000fe2000f8e0203 */
[----:B------:R3:W-:Y:S06]  /*1250*/  @P3 STS.128 [R203+0x1000], RZ ;  /* 0x001000ffcb003388 */ /* 0x0007ec0000000c00 */
[----:B-1----:R-:W1:Y:S01]  /*1260*/  @!P2 LDC.64 R6, c[0x0][0x210] ;  /* 0x00008400ff06ab82 */ /* 0x002e620000000a00 */
[----:B--2---:R-:W-:Y:S01]  /*1270*/  @!P3 LEA R20, P6, R22, R8, 0x1 ;  /* 0x000000081614b211 */ /* 0x004fe200078c08ff */
[----:B------:R-:W-:-:S05]  /*1280*/  IMAD.IADD R8, R23, 0x1, R3 ;  /* 0x0000000117087824 */ /* 0x000fca00078e0203 */
[C---:B------:R-:W-:Y:S02]  /*1290*/  @!P3 LEA.HI.X R21, R22.reuse, R9, R8, 0x1, P6 ;  /* 0x000000091615b211 */ /* 0x040fe400030f0c08 */
[----:B-1----:R-:W-:-:S03]  /*12a0*/  @!P2 LEA R6, P1, R22, R6, 0x1 ;  /* 0x000000061606a211 */ /* 0x002fc600078208ff */
[----:B------:R-:W-:Y:S01]  /*12b0*/  @!PT LDS RZ, [RZ] ;  /* 0x00000000fffff984 */ /* 0x000fe20000000800 */
[----:B------:R-:W-:Y:S01]  /*12c0*/  @!PT LDS RZ, [RZ] ;  /* 0x00000000fffff984 */ /* 0x000fe20000000800 */
[----:B------:R-:W-:Y:S01]  /*12d0*/  @!PT LDS RZ, [RZ] ;  /* 0x00000000fffff984 */ /* 0x000fe20000000800 */
[----:B------:R3:W-:Y:S01]  /*12e0*/  @!P3 LDGSTS.E.BYPASS.LTC128B.128 [R203+0x1000], desc[UR20][R20.64] ;  /* 0x0100000014cbbfae */ /* 0x0007e2000b901d54 */
        /* <DEDUP_REMOVED lines=9> */
[----:B---3--:R-:W-:-:S04]  /*1380*/  LEA R6, P0, R22, UR6, 0x1 ;  /* 0x0000000616067c11 */ /* 0x008fc8000f8008ff */
[----:B------:R-:W-:-:S05]  /*1390*/  LEA.HI.X R7, R22, UR7, R8, 0x1, P0 ;  /* 0x0000000716077c11 */ /* 0x000fca00080f0c08 */
[----:B------:R-:W-:Y:S01]  /*13a0*/  @!PT LDS RZ, [RZ] ;  /* 0x00000000fffff984 */ /* 0x000fe20000000800 */
[----:B------:R-:W-:Y:S01]  /*13b0*/  @!PT LDS RZ, [RZ] ;  /* 0x00000000fffff984 */ /* 0x000fe20000000800 */
[----:B------:R-:W-:Y:S01]  /*13c0*/  @!PT LDS RZ, [RZ] ;  /* 0x00000000fffff984 */ /* 0x000fe20000000800 */
[----:B------:R4:W-:Y:S04]  /*13d0*/  LDGSTS.E.BYPASS.LTC128B.128 [R203+0x9000], desc[UR20][R6.64+0x100] ;  /* 0x0900010006cb7fae */ /* 0x0009e8000b901d54 */
.L_x_86:
[----:B------:R-:W-:Y:S05]  /*13e0*/  BSYNC B0 ;  /* 0x0000000000007941 */ /* 0x000fea0003800000 */
.L_x_85:
[----:B------:R-:W-:Y:S04]  /*13f0*/  BSSY B0, `(.L_x_87) ;  /* 0x0000028000007945 */ /* 0x000fe80003800000 */
[----:B------:R-:W-:Y:S05]  /*1400*/  @P5 BRA `(.L_x_88) ;  /* 0x0000000000985947 */ /* 0x000fea0003800000 */
[----:B------:R-:W-:Y:S01]  /*1410*/  ULDC UR23, c[0x0][0x2d0] ;  /* 0x0000b40000177ab9 */ /* 0x000fe20000000800 */
[----:B---3--:R-:W-:Y:S01]  /*1420*/  IADD3 R20, P0, R18, 0x40, RZ ;  /* 0x0000004012147810 */ /* 0x008fe20007f1e0ff */
        /* <DEDUP_REMOVED lines=12> */
[----:B-1--4-:R-:W1:Y:S01]  /*14f0*/  @!P2 LDC.64 R6, c[0x0][0x210] ;  /* 0x00008400ff06ab82 */ /* 0x012e620000000a00 */
        /* <DEDUP_REMOVED lines=23> */
.L_x_88:
[----:B------:R-:W-:Y:S05]  /*1670*/  BSYNC B0 ;  /* 0x0000000000007941 */ /* 0x000fea0003800000 */
.L_x_87:
        /* <DEDUP_REMOVED lines=10> */
[----:B------:R-:W-:-:S04]  /*1720*/  IMAD.WIDE.U32 R14, R3, UR6, R14 ;  /* 0x00000006030e7c25 */ /* 0x000fc8000f8e000e */
[----:B------:R-:W-:-:S04]  /*1730*/  IMAD R16, R16, UR6, RZ ;  /* 0x0000000610107c24 */ /* 0x000fc8000f8e02ff */
[----:B--2---:R-:W2:Y:S01]  /*1740*/  @!P3 LDC.64 R8, c[0x0][0x210] ;  /* 0x00008400ff08bb82 */ /* 0x004ea20000000a00 */
[----:B------:R-:W-:Y:S01]  /*1750*/  IMAD R16, R3, UR7, R16 ;  /* 0x0000000703107c24 */ /* 0x000fe2000f8e0210 */
[----:B------:R2:W-:Y:S03]  /*1760*/  @P3 STS.128 [R203+0x3000], RZ ;  /* 0x003000ffcb003388 */ /* 0x0005e60000000c00 */
[----:B------:R-:W-:-:S03]  /*1770*/  IMAD.IADD R16, R15, 0x1, R16 ;  /* 0x000000010f107824 */ /* 0x000fc600078e0210 */
[----:B-1-34-:R-:W1:Y:S01]  /*1780*/  @!P2 LDC.64 R6, c[0x0][0x210] ;  /* 0x00008400ff06ab82 */ /* 0x01ae620000000a00 */
[----:B--2---:R-:W-:-:S04]  /*1790*/  @!P3 LEA R8, P4, R14, R8, 0x1 ;  /* 0x000000080e08b211 */ /* 0x004fc800078808ff */
        /* <DEDUP_REMOVED lines=15> */
[----:B-1----:R-:W-:-:S04]  /*1890*/  LEA R6, P0, R14, UR6, 0x1 ;  /* 0x000000060e067c11 */ /* 0x002fc8000f8008ff */
[----:B------:R-:W-:-:S05]  /*18a0*/  LEA.HI.X R7, R14, UR7, R16, 0x1, P0 ;  /* 0x000000070e077c11 */ /* 0x000fca00080f0c10 */
[----:B------:R-:W-:Y:S01]  /*18b0*/  @!PT LDS RZ, [RZ] ;  /* 0x00000000fffff984 */ /* 0x000fe20000000800 */
[----:B------:R-:W-:Y:S01]  /*18c0*/  @!PT LDS RZ, [RZ] ;  /* 0x00000000fffff984 */ /* 0x000fe20000000800 */
[----:B------:R-:W-:Y:S01]  /*18d0*/  @!PT LDS RZ, [RZ] ;  /* 0x00000000fffff984 */ /* 0x000fe20000000800 */
[----:B------:R1:W-:Y:S04]  /*18e0*/  LDGSTS.E.BYPASS.LTC128B.128 [R203+0xb000], desc[UR20][R6.64+0x100] ;  /* 0x0b00010006cb7fae */ /* 0x0003e8000b901d54 */
.L_x_90:
[----:B------:R-:W-:Y:S05]  /*18f0*/  BSYNC B0 ;  /* 0x0000000000007941 */ /* 0x000fea0003800000 */
.L_x_89:
[----:B------:R-:W-:Y:S01]  /*1900*/  USHF.L.U32 UR28, UR10, 0x6, URZ ;  /* 0x000000060a1c7899 */ /* 0x000fe2000800063f */
[----:B------:R-:W-:Y:S01]  /*1910*/  ISETP.GE.AND P0, PT, R12, UR15, PT ;  /* 0x0000000f0c007c0c */ /* 0x000fe2000bf06270 */
[----:B------:R-:W-:Y:S01]  /*1920*/  USHF.L.U64.HI UR27, UR10, 0x6, UR11 ;  /* 0x000000060a1b7899 */ /* 0x000fe2000801020b */
[----:B------:R-:W-:Y:S01]  /*1930*/  IMAD.SHL.U32 R16, R5, 0x40, RZ ;  /* 0x0000004005107824 */ /* 0x000fe200078e00ff */
[----:B------:R-:W-:Y:S01]  /*1940*/  USHF.R.S32.HI UR29, URZ, 0x1f, UR16 ;  /* 0x0000001f3f1d7899 */ /* 0x000fe20008011410 */
[----:B------:R-:W-:Y:S01]  /*1950*/  IADD3 R213, R211, R213, RZ ;  /* 0x000000d5d3d57210 */ /* 0x000fe20007ffe0ff */
[----:B------:R-:W-:Y:S01]  /*1960*/  UIMAD UR6, UR27, UR16, URZ ;  /* 0x000000101b0672a4 */ /* 0x000fe2000f8e023f */
[----:B------:R-:W-:Y:S01]  /*1970*/  IMAD.U32 R3, RZ, RZ, UR28 ;  /* 0x0000001cff037e24 */ /* 0x000fe2000f8e00ff */
[----:B------:R-:W-:Y:S01]  /*1980*/  LOP3.LUT R16, R16, 0x1c0, RZ, 0xc0, !PT ;  /* 0x000001c010107812 */ /* 0x000fe200078ec0ff */
[----:B------:R-:W-:Y:S01]  /*1990*/  IMAD.MOV.U32 R212, RZ, RZ, R210 ;  /* 0x000000ffffd47224 */ /* 0x000fe200078e00d2 */
[----:B------:R-:W-:Y:S01]  /*19a0*/  UIMAD UR6, UR29, UR28, UR6 ;  /* 0x0000001c1d0672a4 */ /* 0x000fe2000f8e0206 */
[----:B-1234-:R-:W-:Y:S01]  /*19b0*/  IMAD.SHL.U32 R7, R12, 0x8, RZ ;  /* 0x000000080c077824 */ /* 0x01efe200078e00ff */
[----:B------:R-:W-:Y:S01]  /*19c0*/  BSSY B0, `(.L_x_91) ;  /* 0x0000027000007945 */ /* 0x000fe20003800000 */
[----:B------:R-:W-:Y:S01]  /*19d0*/  IMAD.WIDE.U32 R20, R3, UR16, R212 ;  /* 0x0000001003147c25 */ /* 0x000fe2000f8e00d4 */
[----:B------:R-:W-:-:S02]  /*19e0*/  ISETP.GE.AND P5, PT, R10, UR15, PT ;  /* 0x0000000f0a007c0c */ /* 0x000fc4000bfa6270 */
[----:B------:R-:W-:Y:S01]  /*19f0*/  LOP3.LUT R7, R16, 0x8, R7, 0xf8, !PT ;  /* 0x0000000810077812 */ /* 0x000fe200078ef807 */
[----:B------:R-:W-:Y:S01]  /*1a00*/  IMAD.SHL.U32 R18, R2, 0x40, RZ ;  /* 0x0000004002127824 */ /* 0x000fe200078e00ff */
[----:B------:R-:W-:Y:S02]  /*1a10*/  SHF.R.U32.HI R16, RZ, 0x3, R16 ;  /* 0x00000003ff107819 */ /* 0x000fe40000011610 */
[----:B------:R-:W-:Y:S02]  /*1a20*/  IADD3 R14, R21, UR6, RZ ;  /* 0x00000006150e7c10 */ /* 0x000fe4000fffe0ff */
[----:B------:R-:W-:Y:S02]  /*1a30*/  LOP3.LUT R16, R7, R16, RZ, 0x3c, !PT ;  /* 0x0000001007107212 */ /* 0x000fe400078e3cff */
[----:B------:R-:W-:Y:S01]  /*1a40*/  SHF.L.U32 R15, R201, 0x3, RZ ;  /* 0x00000003c90f7819 */ /* 0x000fe200000006ff */
[----:B------:R-:W-:Y:S06]  /*1a50*/  @P0 BRA `(.L_x_92) ;  /* 0x0000000000740947 */ /* 0x000fec0003800000 */
[----:B------:R-:W-:Y:S02]  /*1a60*/  ULDC UR6, c[0x0][0x2d0] ;  /* 0x0000b40000067ab9 */ /* 0x000fe40000000800 */
[----:B------:R-:W-:Y:S02]  /*1a70*/  ISETP.GE.AND P3, PT, R134, UR6, PT ;  /* 0x0000000686007c0c */ /* 0x000fe4000bf66270 */
[----:B------:R-:W-:Y:S02]  /*1a80*/  ISETP.GE.AND P2, PT, R209, UR6, PT ;  /* 0x00000006d1007c0c */ /* 0x000fe4000bf46270 */
[----:B------:R-:W-:-:S09]  /*1a90*/  ISETP.GE.AND P0, PT, R208, UR6, PT ;  /* 0x00000006d0007c0c */ /* 0x000fd2000bf06270 */
[----:B------:R-:W1:Y:S01]  /*1aa0*/  @!P3 LDC.64 R8, c[0x0][0x218] ;  /* 0x00008600ff08bb82 */ /* 0x000e620000000a00 */
[----:B------:R2:W-:Y:S07]  /*1ab0*/  @P3 STS.128 [R203+0xc000], RZ ;  /* 0x00c000ffcb003388 */ /* 0x0005ee0000000c00 */
[----:B------:R-:W3:Y:S01]  /*1ac0*/  @!P2 LDC.64 R6, c[0x0][0x218] ;  /* 0x00008600ff06ab82 */ /* 0x000ee20000000a00 */
[----:B-1----:R-:W-:-:S04]  /*1ad0*/  @!P3 LEA R8, P4, R20, R8, 0x1 ;  /* 0x000000081408b211 */ /* 0x002fc800078808ff */
[C---:B------:R-:W-:Y:S02]  /*1ae0*/  @!P3 LEA.HI.X R9, R20.reuse, R9, R14, 0x1, P4 ;  /* 0x000000091409b211 */ /* 0x040fe400020f0c0e */
[----:B---3--:R-:W-:-:S03]  /*1af0*/  @!P2 LEA R6, P1, R20, R6, 0x1 ;  /* 0x000000061406a211 */ /* 0x008fc600078208ff */
        /* <DEDUP_REMOVED lines=19> */
.L_x_92:
[----:B------:R-:W-:Y:S05]  /*1c30*/  BSYNC B0 ;  /* 0x0000000000007941 */ /* 0x000fea0003800000 */
.L_x_91:
[----:B------:R-:W-:Y:S01]  /*1c40*/  USHF.L.U64.HI UR23, UR10, 0x5, UR11 ;  /* 0x000000050a177899 */ /* 0x000fe2000801020b */
[----:B------:R-:W-:Y:S01]  /*1c50*/  BSSY B0, `(.L_x_93) ;  /* 0x0000023000007945 */ /* 0x000fe20003800000 */
[----:B------:R-:W-:Y:S01]  /*1c60*/  USHF.L.U32 UR24, UR10, 0x5, URZ ;  /* 0x000000050a187899 */ /* 0x000fe2000800063f */
[----:B------:R-:W-:Y:S02]  /*1c70*/  LOP3.LUT R18, R18, 0x1c0, RZ, 0xc0, !PT ;  /* 0x000001c012127812 */ /* 0x000fe400078ec0ff */
[----:B------:R-:W-:Y:S09]  /*1c80*/  @P5 BRA `(.L_x_94) ;  /* 0x00000000007c5947 */ /* 0x000ff20003800000 */
[----:B------:R-:W-:Y:S01]  /*1c90*/  ULDC UR6, c[0x0][0x2d0] ;  /* 0x0000b40000067ab9 */ /* 0x000fe20000000800 */
[----:B------:R-:W-:Y:S02]  /*1ca0*/  IADD3 R17, P0, R20, UR24, RZ ;  /* 0x0000001814117c10 */ /* 0x000fe4000ff1e0ff */
[----:B------:R-:W-:Y:S02]  /*1cb0*/  ISETP.GE.AND P3, PT, R134, UR6, PT ;  /* 0x0000000686007c0c */ /* 0x000fe4000bf66270 */
[----:B------:R-:W-:Y:S02]  /*1cc0*/  ISETP.GE.AND P2, PT, R209, UR6, PT ;  /* 0x00000006d1007c0c */ /* 0x000fe4000bf46270 */
[----:B------:R-:W-:Y:S02]  /*1cd0*/  IADD3.X R14, R14, UR23, RZ, P0, !PT ;  /* 0x000000170e0e7c10 */ /* 0x000fe400087fe4ff */
[----:B------:R-:W-:-:S07]  /*1ce0*/  ISETP.GE.AND P0, PT, R208, UR6, PT ;  /* 0x00000006d0007c0c */ /* 0x000fce000bf06270 */
[----:B--2---:R-:W2:Y:S01]  /*1cf0*/  @!P3 LDC.64 R8, c[0x0][0x218] ;  /* 0x00008600ff08bb82 */ /* 0x004ea20000000a00 */
[----:B------:R3:W-:Y:S07]  /*1d00*/  @P3 STS.128 [R203+0xd000], RZ ;  /* 0x00d000ffcb003388 */ /* 0x0007ee0000000c00 */
[----:B-1----:R-:W1:Y:S01]  /*1d10*/  @!P2 LDC.64 R6, c[0x0][0x218] ;  /* 0x00008600ff06ab82 */ /* 0x002e620000000a00 */
        /* <DEDUP_REMOVED lines=22> */
.L_x_94:
[----:B------:R-:W-:Y:S05]  /*1e80*/  BSYNC B0 ;  /* 0x0000000000007941 */ /* 0x000fea0003800000 */
.L_x_93:
[----:B------:R-:W0:Y:S01]  /*1e90*/  LDGDEPBAR ;  /* 0x00000000000079af */ /* 0x000e220000000000 */
[----:B------:R-:W-:Y:S01]  /*1ea0*/  ISETP.GE.AND P0, PT, R12, UR15, PT ;  /* 0x0000000f0c007c0c */ /* 0x000fe2000bf06270 */
[----:B------:R-:W-:Y:S01]  /*1eb0*/  USHF.L.U64.HI UR25, UR8, 0x6, UR9 ;  /* 0x0000000608197899 */ /* 0x000fe20008010209 */
[----:B------:R-:W-:Y:S01]  /*1ec0*/  LOP3.LUT R15, R18, 0x8, R15, 0xf8, !PT ;  /* 0x00000008120f7812 */ /* 0x000fe200078ef80f */
[----:B------:R-:W-:Y:S01]  /*1ed0*/  IMAD.SHL.U32 R0, R0, 0x40, RZ ;  /* 0x0000004000007824 */ /* 0x000fe200078e00ff */
[----:B------:R-:W-:Y:S01]  /*1ee0*/  SHF.R.U32.HI R18, RZ, 0x3, R18 ;  /* 0x00000003ff127819 */ /* 0x000fe20000011612 */
[----:B------:R-:W-:Y:S01]  /*1ef0*/  USHF.L.U32 UR26, UR8, 0x6, URZ ;  /* 0x00000006081a7899 */ /* 0x000fe2000800063f */
[----:B------:R-:W-:Y:S01]  /*1f00*/  IMAD.IADD R175, R173, 0x1, R175 ;  /* 0x00000001adaf7824 */ /* 0x000fe200078e02af */
[----:B------:R-:W-:Y:S01]  /*1f10*/  UIMAD UR6, UR25, UR16, URZ ;  /* 0x00000010190672a4 */ /* 0x000fe2000f8e023f */
[----:B------:R-:W-:Y:S01]  /*1f20*/  LOP3.LUT R15, R15, R18, RZ, 0x3c, !PT ;  /* 0x000000120f0f7212 */ /* 0x000fe200078e3cff */
[----:B-1234-:R-:W-:Y:S01]  /*1f30*/  IMAD.U32 R7, RZ, RZ, UR16 ;  /* 0x00000010ff077e24 */ /* 0x01efe2000f8e00ff */
[----:B------:R-:W-:Y:S01]  /*1f40*/  LEA.HI R6, R11, R4, RZ, 0x5 ;  /* 0x000000040b067211 */ /* 0x000fe200078f28ff */
[----:B------:R-:W-:Y:S01]  /*1f50*/  IMAD.MOV.U32 R174, RZ, RZ, R172 ;  /* 0x000000ffffae7224 */ /* 0x000fe200078e00ac */
[----:B------:R-:W-:Y:S01]  /*1f60*/  UIMAD UR6, UR29, UR26, UR6 ;  /* 0x0000001a1d0672a4 */ /* 0x000fe2000f8e0206 */
[----:B------:R-:W-:Y:S01]  /*1f70*/  LOP3.LUT R0, R15, 0xfffffe00, R0, 0xf8, !PT ;  /* 0xfffffe000f007812 */ /* 0x000fe200078ef800 */
[----:B------:R-:W-:Y:S01]  /*1f80*/  IMAD R201, R201, 0x200, R16 ;  /* 0x00000200c9c97824 */ /* 0x000fe200078e0210 */
[----:B------:R-:W-:Y:S01]  /*1f90*/  SHF.R.S32.HI R85, RZ, 0x5, R6 ;  /* 0x00000005ff557819 */ /* 0x000fe20000011406 */
[----:B------:R-:W-:Y:S01]  /*1fa0*/  IMAD.WIDE.U32 R14, R7, UR26, R174 ;  /* 0x0000001a070e7c25 */ /* 0x000fe2000f8e00ae */
[----:B------:R-:W-:Y:S01]  /*1fb0*/  BSSY B0, `(.L_x_95) ;  /* 0x0000028000007945 */ /* 0x000fe20003800000 */
[----:B------:R-:W-:-:S02]  /*1fc0*/  ISETP.GE.AND P5, PT, R10, UR15, PT ;  /* 0x0000000f0a007c0c */ /* 0x000fc4000bfa6270 */
[----:B------:R-:W-:Y:S01]  /*1fd0*/  VIADD R12, R15, UR6 ;  /* 0x000000060f0c7c36 */ /* 0x000fe20008000000 */
[----:B------:R-:W-:Y:S01]  /*1fe0*/  LEA R201, R201, UR4, 0x1 ;  /* 0x00000004c9c97c11 */ /* 0x000fe2000f8e08ff */
[----:B------:R-:W-:Y:S01]  /*1ff0*/  IMAD R202, R85, 0x400, R0 ;  /* 0x0000040055ca7824 */ /* 0x000fe200078e0200 */
[----:B------:R-:W-:-:S04]  /*2000*/  DEPBAR.LE SB0, 0x0 ;  /* 0x000080000000791a */ /* 0x000fc80000000000 */
[----:B------:R-:W-:Y:S06]  /*2010*/  BAR.SYNC.DEFER_BLOCKING 0x0 ;  /* 0x0000000000007b1d */ /* 0x000fec0000010000 */
[----:B------:R1:W-:Y:S04]  /*2020*/  @P0 STS.128 [R203+0x12000], RZ ;  /* 0x012000ffcb000388 */ /* 0x0003e80000000c00 */
[----:B------:R1:W-:Y:S04]  /*2030*/  @P0 STS.128 [R203+0x14000], RZ ;  /* 0x014000ffcb000388 */ /* 0x0003e80000000c00 */
[----:B------:R1:W-:Y:S01]  /*2040*/  @P0 STS.128 [R203+0x16000], RZ ;  /* 0x016000ffcb000388 */ /* 0x0003e20000000c00 */
[----:B------:R-:W-:Y:S05]  /*2050*/  @P0 BRA `(.L_x_96) ;  /* 0x0000000000740947 */ /* 0x000fea0003800000 */
[----:B------:R-:W-:Y:S02]  /*2060*/  ULDC UR6, c[0x0][0x2d0] ;  /* 0x0000b40000067ab9 */ /* 0x000fe40000000800 */
[----:B------:R-:W-:Y:S02]  /*2070*/  ISETP.GE.AND P3, PT, R134, UR6, PT ;  /* 0x0000000686007c0c */ /* 0x000fe4000bf66270 */
[----:B------:R-:W-:Y:S02]  /*2080*/  ISETP.GE.AND P2, PT, R209, UR6, PT ;  /* 0x00000006d1007c0c */ /* 0x000fe4000bf46270 */
[----:B------:R-:W-:-:S09]  /*2090*/  ISETP.GE.AND P0, PT, R208, UR6, PT ;  /* 0x00000006d0007c0c */ /* 0x000fd2000bf06270 */
[----:B------:R-:W2:Y:S01]  /*20a0*/  @!P3 LDC.64 R10, c[0x0][0x220] ;  /* 0x00008800ff0abb82 */ /* 0x000ea20000000a00 */
[----:B------:R3:W-:Y:S07]  /*20b0*/  @P3 STS.128 [R203+0x12000], RZ ;  /* 0x012000ffcb003388 */ /* 0x0007ee0000000c00 */
[----:B------:R-:W4:Y:S01]  /*20c0*/  @!P2 LDC.64 R8, c[0x0][0x220] ;  /* 0x00008800ff08ab82 */ /* 0x000f220000000a00 */
[----:B--2---:R-:W-:-:S04]  /*20d0*/  @!P3 LEA R10, P4, R14, R10, 0x1 ;  /* 0x0000000a0e0ab211 */ /* 0x004fc800078808ff */
[C---:B------:R-:W-:Y:S02]  /*20e0*/  @!P3 LEA.HI.X R11, R14.reuse, R11, R12, 0x1, P4 ;  /* 0x0000000b0e0bb211 */ /* 0x040fe400020f0c0c */
[----:B----4-:R-:W-:-:S03]  /*20f0*/  @!P2 LEA R8, P1, R14, R8, 0x1 ;  /* 0x000000080e08a211 */ /* 0x010fc600078208ff */
        /* <DEDUP_REMOVED lines=19> */
.L_x_96:
[----:B------:R-:W-:Y:S05]  /*2230*/  BSYNC B0 ;  /* 0x0000000000007941 */ /* 0x000fea0003800000 */
.L_x_95:
[----:B------:R4:W-:Y:S01]  /*2240*/  @P5 STS.128 [R203+0x13000], RZ ;  /* 0x013000ffcb005388 */ /* 0x0009e20000000c00 */
[----:B------:R-:W-:Y:S01]  /*2250*/  USHF.L.U64.HI UR15, UR8, 0x5, UR9 ;  /* 0x00000005080f7899 */ /* 0x000fe20008010209 */
[----:B------:R-:W-:Y:S01]  /*2260*/  BSSY B0, `(.L_x_97) ;  /* 0x0000025000007945 */ /* 0x000fe20003800000 */
[----:B------:R-:W-:Y:S01]  /*2270*/  USHF.L.U32 UR29, UR8, 0x5, URZ ;  /* 0x00000005081d7899 */ /* 0x000fe2000800063f */
[----:B------:R4:W-:Y:S01]  /*2280*/  @P5 STS.128 [R203+0x15000], RZ ;  /* 0x015000ffcb005388 */ /* 0x0009e20000000c00 */
[----:B------:R-:W-:-:S03]  /*2290*/  LEA R202, R202, UR4, 0x1 ;  /* 0x00000004caca7c11 */ /* 0x000fc6000f8e08ff */
[----:B------:R4:W-:Y:S01]  /*22a0*/  @P5 STS.128 [R203+0x17000], RZ ;  /* 0x017000ffcb005388 */ /* 0x0009e20000000c00 */
[----:B------:R-:W-:Y:S06]  /*22b0*/  @P5 BRA `(.L_x_98) ;  /* 0x00000000007c5947 */ /* 0x000fec0003800000 */
[----:B------:R-:W-:Y:S01]  /*22c0*/  ULDC UR6, c[0x0][0x2d0] ;  /* 0x0000b40000067ab9 */ /* 0x000fe20000000800 */
[----:B------:R-:W-:Y:S02]  /*22d0*/  IADD3 R14, P0, R14, UR29, RZ ;  /* 0x0000001d0e0e7c10 */ /* 0x000fe4000ff1e0ff */
[----:B------:R-:W-:Y:S02]  /*22e0*/  ISETP.GE.AND P3, PT, R134, UR6, PT ;  /* 0x0000000686007c0c */ /* 0x000fe4000bf66270 */
[----:B------:R-:W-:Y:S02]  /*22f0*/  ISETP.GE.AND P2, PT, R209, UR6, PT ;  /* 0x00000006d1007c0c */ /* 0x000fe4000bf46270 */
[----:B------:R-:W-:Y:S02]  /*2300*/  IADD3.X R7, R12, UR15, RZ, P0, !PT ;  /* 0x0000000f0c077c10 */ /* 0x000fe400087fe4ff */
[----:B------:R-:W-:-:S07]  /*2310*/  ISETP.GE.AND P0, PT, R208, UR6, PT ;  /* 0x00000006d0007c0c */ /* 0x000fce000bf06270 */
[----:B---3--:R-:W3:Y:S01]  /*2320*/  @!P3 LDC.64 R10, c[0x0][0x220] ;  /* 0x00008800ff0abb82 */ /* 0x008ee20000000a00 */
[----:B------:R1:W-:Y:S07]  /*2330*/  @P3 STS.128 [R203+0x13000], RZ ;  /* 0x013000ffcb003388 */ /* 0x0003ee0000000c00 */
[----:B--2---:R-:W2:Y:S01]  /*2340*/  @!P2 LDC.64 R8, c[0x0][0x220] ;  /* 0x00008800ff08ab82 */ /* 0x004ea20000000a00 */
[----:B---3--:R-:W-:-:S04]  /*2350*/  @!P3 LEA R10, P4, R14, R10, 0x1 ;  /* 0x0000000a0e0ab211 */ /* 0x008fc800078808ff */
[C---:B------:R-:W-:Y:S02]  /*2360*/  @!P3 LEA.HI.X R11, R14.reuse, R11, R7, 0x1, P4 ;  /* 0x0000000b0e0bb211 */ /* 0x040fe400020f0c07 */
[----:B--2---:R-:W-:-:S03]  /*2370*/  @!P2 LEA R8, P1, R14, R8, 0x1 ;  /* 0x000000080e08a211 */ /* 0x004fc600078208ff */
        /* <DEDUP_REMOVED lines=19> */
.L_x_98:
[----:B------:R-:W-:Y:S05]  /*24b0*/  BSYNC B0 ;  /* 0x0000000000007941 */ /* 0x000fea0003800000 */
.L_x_97:
[----:B-123--:R-:W-:Y:S01]  /*24c0*/  LDSM.16.M88.4 R8, [R202] ;  /* 0x00000000ca08783b */ /* 0x00efe20000000200 */
[----:B------:R-:W-:Y:S01]  /*24d0*/  R2P PR, R5, 0x6 ;  /* 0x0000000605007804 */ /* 0x000fe20000000000 */
[----:B------:R-:W-:Y:S01]  /*24e0*/  IMAD.MOV.U32 R7, RZ, RZ, 0x10 ;  /* 0x00000010ff077424 */ /* 0x000fe200078e00ff */
[C---:B------:R-:W-:Y:S01]  /*24f0*/  LOP3.LUT P0, RZ, R2.reuse, 0x2, RZ, 0xc0, !PT ;  /* 0x0000000202ff7812 */ /* 0x040fe2000780c0ff */
[----:B------:R-:W1:Y:S01]  /*2500*/  LDSM.16.M88.4 R36, [R201+0xc000] ;  /* 0x00c00000c924783b */ /* 0x000e620000000200 */
[----:B------:R-:W-:Y:S01]  /*2510*/  VIADD R5, R201, 0xc000 ;  /* 0x0000c000c9057836 */ /* 0x000fe20000000000 */
[----:B------:R-:W-:Y:S01]  /*2520*/  UISETP.GE.AND UP0, UPT, UR17, 0x2, UPT ;  /* 0x000000021100788c */ /* 0x000fe2000bf06270 */
[----:B------:R-:W-:Y:S01]  /*2530*/  SEL R7, R7, 0xfffffff0, !P0 ;  /* 0xfffffff007077807 */ /* 0x000fe20004000000 */
[----:B------:R-:W2:Y:S01]  /*2540*/  LDSM.16.M88.4 R28, [R201+0xc800] ;  /* 0x00c80000c91c783b */ /* 0x000ea20000000200 */
[----:B------:R-:W-:Y:S01]  /*2550*/  VIADD R199, R201, 0xc020 ;  /* 0x0000c020c9c77836 */ /* 0x000fe20000000000 */
[----:B------:R-:W-:Y:S01]  /*2560*/  LOP3.LUT P0, RZ, R2, 0x4, RZ, 0xc0, !PT ;  /* 0x0000000402ff7812 */ /* 0x000fe2000780c0ff */
[----:B------:R-:W-:Y:S01]  /*2570*/  IMAD.MOV.U32 R2, RZ, RZ, 0x40 ;  /* 0x00000040ff027424 */ /* 0x000fe200078e00ff */
[----:B------:R-:W3:Y:S01]  /*2580*/  LDSM.16.M88.4 R20, [R201+0xd000] ;  /* 0x00d00000c914783b */ /* 0x000ee20000000200 */
[----:B------:R-:W-:-:S02]  /*2590*/  IMAD R200, R7, 0x2, R202 ;  /* 0x0000000207c87824 */ /* 0x000fc400078e02ca */
[----:B------:R-:W-:Y:S01]  /*25a0*/  @P1 VIADD R199, R5, 0xffffffe0 ;  /* 0xffffffe005c71836 */ /* 0x000fe20000000000 */
[----:B------:R-:W5:Y:S01]  /*25b0*/  LDSM.16.M88.4 R48, [R201+0xd800] ;  /* 0x00d80000c930783b */ /* 0x000f620000000200 */
[----:B------:R-:W-:Y:S01]  /*25c0*/  IMAD.MOV.U32 R5, RZ, RZ, 0x20 ;  /* 0x00000020ff057424 */ /* 0x000fe200078e00ff */
[----:B------:R-:W-:Y:S01]  /*25d0*/  SEL R2, R2, 0xffffffc0, !P2 ;  /* 0xffffffc002027807 */ /* 0x000fe20005000000 */
[----:B------:R-:W-:Y:S01]  /*25e0*/  IMAD.SHL.U32 R133, R4, 0x2, RZ ;  /* 0x0000000204857824 */ /* 0x000fe200078e00ff */
[----:B------:R-:W-:Y:S01]  /*25f0*/  LDSM.16.M88.4 R44, [R200] ;  /* 0x00000000c82c783b */ /* 0x000fe20000000200 */
[----:B------:R-:W-:Y:S01]  /*2600*/  VIADD R191, R199, 0x800 ;  /* 0x00000800c7bf7836 */ /* 0x000fe20000000000 */
[----:B------:R-:W-:Y:S01]  /*2610*/  SEL R5, R5, 0xffffffe0, !P0 ;  /* 0xffffffe005057807 */ /* 0x000fe20004000000 */
[----:B------:R-:W-:Y:S01]  /*2620*/  IMAD.IADD R195, R201, 0x1, R2 ;  /* 0x00000001c9c37824 */ /* 0x000fe200078e0202 */
[----:B------:R-:W4:Y:S01]  /*2630*/  LDSM.16.M88.4 R56, [R199] ;  /* 0x00000000c738783b */ /* 0x000f220000000200 */
[----:B------:R-:W-:Y:S01]  /*2640*/  IMAD.IADD R188, R2, 0x1, R199 ;  /* 0x0000000102bc7824 */ /* 0x000fe200078e02c7 */
[----:B------:R-:W-:Y:S01]  /*2650*/  LOP3.LUT R133, R133, 0x6, RZ, 0xc0, !PT ;  /* 0x0000000685857812 */ /* 0x000fe200078ec0ff */
[C---:B------:R-:W-:Y:S01]  /*2660*/  IMAD R198, R5.reuse, 0x2, R202 ;  /* 0x0000000205c67824 */ /* 0x040fe200078e02ca */
[----:B------:R-:W4:Y:S01]  /*2670*/  LDSM.16.M88.4 R12, [R199+0x800] ;  /* 0x00080000c70c783b */ /* 0x000f220000000200 */
[----:B------:R-:W-:-:S02]  /*2680*/  IMAD R197, R5, 0x2, R200 ;  /* 0x0000000205c57824 */ /* 0x000fc400078e02c8 */
[C---:B------:R-:W-:Y:S01]  /*2690*/  VIADD R190, R199.reuse, 0x1000 ;  /* 0x00001000c7be7836 */ /* 0x040fe20000000000 */
[----:B------:R-:W4:Y:S01]  /*26a0*/  LDSM.16.M88.4 R52, [R199+0x1000] ;  /* 0x00100000c734783b */ /* 0x000f220000000200 */
[C---:B------:R-:W-:Y:S02]  /*26b0*/  VIADD R189, R199.reuse, 0x1800 ;  /* 0x00001800c7bd7836 */ /* 0x040fe40000000000 */
[C---:B------:R-:W-:Y:S01]  /*26c0*/  VIADD R187, R199.reuse, 0x2000 ;  /* 0x00002000c7bb7836 */ /* 0x040fe20000000000 */
[----:B------:R-:W4:Y:S01]  /*26d0*/  LDSM.16.M88.4 R60, [R199+0x1800] ;  /* 0x00180000c73c783b */ /* 0x000f220000000200 */
[C---:B------:R-:W-:Y:S02]  /*26e0*/  VIADD R186, R199.reuse, 0x2800 ;  /* 0x00002800c7ba7836 */ /* 0x040fe40000000000 */
[C---:B------:R-:W-:Y:S01]  /*26f0*/  VIADD R185, R199.reuse, 0x3000 ;  /* 0x00003000c7b97836 */ /* 0x040fe20000000000 */
[----:B------:R-:W-:Y:S01]  /*2700*/  LDSM.16.M88.4 R64, [R198] ;  /* 0x00000000c640783b */ /* 0x000fe20000000200 */
[----:B------:R-:W-:-:S02]  /*2710*/  VIADD R184, R199, 0x3800 ;  /* 0x00003800c7b87836 */ /* 0x000fc40000000000 */
[C---:B------:R-:W-:Y:S01]  /*2720*/  VIADD R183, R199.reuse, 0x4000 ;  /* 0x00004000c7b77836 */ /* 0x040fe20000000000 */
[C---:B-1----:R-:W-:Y:S01]  /*2730*/  HMMA.16816.F32.BF16 R40, R8.reuse, R36, RZ ;  /* 0x000000240828723c */ /* 0x042fe200000418ff */
[----:B------:R-:W1:Y:S01]  /*2740*/  LDSM.16.M88.4 R16, [R195+0xc000] ;  /* 0x00c00000c310783b */ /* 0x000e620000000200 */
[C---:B------:R-:W-:Y:S02]  /*2750*/  VIADD R182, R199.reuse, 0x4800 ;  /* 0x00004800c7b67836 */ /* 0x040fe40000000000 */
[C---:B------:R-:W-:Y:S01]  /*2760*/  VIADD R181, R199.reuse, 0x5000 ;  /* 0x00005000c7b57836 */ /* 0x040fe20000000000 */
[----:B------:R-:W-:Y:S01]  /*2770*/  LDSM.16.M88.4 R76, [R195+0xd800] ;  /* 0x00d80000c34c783b */ /* 0x000fe20000000200 */
[C---:B--2---:R-:W-:Y:S01]  /*2780*/  HMMA.16816.F32.BF16 R32, R8.reuse, R28, RZ ;  /* 0x0000001c0820723c */ /* 0x044fe200000418ff */
[----:B------:R-:W-:Y:S02]  /*2790*/  VIADD R180, R199, 0x5800 ;  /* 0x00005800c7b47836 */ /* 0x000fe40000000000 */
[----:B------:R-:W-:Y:S03]  /*27a0*/  LDSM.16.M88.4 R72, [R202+0x4000] ;  /* 0x00400000ca48783b */ /* 0x000fe60000000200 */
[C---:B------:R-:W-:Y:S01]  /*27b0*/  HMMA.16816.F32.BF16 R36, R8.reuse, R38, RZ ;  /* 0x000000260824723c */ /* 0x040fe200000418ff */
[----:B------:R-:W-:Y:S04]  /*27c0*/  LDSM.16.M88.4 R80, [R195+0xf000] ;  /* 0x00f00000c350783b */ /* 0x000fe80000000200 */
[----:B------:R-:W0:Y:S01]  /*27d0*/  LDGDEPBAR ;  /* 0x00000000000079af */ /* 0x000e220000000000 */
[C---:B------:R-:W-:Y:S06]  /*27e0*/  HMMA.16816.F32.BF16 R28, R8.reuse, R30, RZ ;  /* 0x0000001e081c723c */ /* 0x040fec00000418ff */
[C---:B---3--:R-:W-:Y:S06]  /*27f0*/  HMMA.16816.F32.BF16 R24, R8.reuse, R20, RZ ;  /* 0x000000140818723c */ /* 0x048fec00000418ff */
[C---:B------:R-:W-:Y:S06]  /*2800*/  HMMA.16816.F32.BF16 R20, R8.reuse, R22, RZ ;  /* 0x000000160814723c */ /* 0x040fec00000418ff */
[C---:B-----5:R-:W-:Y:S06]  /*2810*/  HMMA.16816.F32.BF16 R68, R8.reuse, R48, RZ ;  /* 0x000000300844723c */ /* 0x060fec00000418ff */
[----:B------:R-:W-:Y:S01]  /*2820*/  HMMA.16816.F32.BF16 R8, R8, R50, RZ ;  /* 0x000000320808723c */ /* 0x000fe200000418ff */
[----:B------:R-:W2:Y:S05]  /*2830*/  LDSM.16.M88.4 R48, [R195+0xc800] ;  /* 0x00c80000c330783b */ /* 0x000eaa0000000200 */
[C---:B----4-:R-:W-:Y:S06]  /*2840*/  HMMA.16816.F32.BF16 R40, R44.reuse, R56, R40 ;  /* 0x000000382c28723c */ /* 0x050fec0000041828 */
[C---:B------:R-:W-:Y:S01]  /*2850*/  HMMA.16816.F32.BF16 R36, R44.reuse, R58, R36 ;  /* 0x0000003a2c24723c */ /* 0x040fe20000041824 */
[----:B------:R-:W-:Y:S05]  /*2860*/  LDSM.16.M88.4 R56, [R188] ;  /* 0x00000000bc38783b */ /* 0x000fea0000000200 */
[C---:B------:R-:W-:Y:S06]  /*2870*/  HMMA.16816.F32.BF16 R32, R44.reuse, R12, R32 ;  /* 0x0000000c2c20723c */ /* 0x040fec0000041820 */
[C---:B------:R-:W-:Y:S01]  /*2880*/  HMMA.16816.F32.BF16 R28, R44.reuse, R14, R28 ;  /* 0x0000000e2c1c723c */ /* 0x040fe2000004181c */
[----:B------:R-:W3:Y:S05]  /*2890*/  LDSM.16.M88.4 R12, [R195+0xd000] ;  /* 0x00d00000c30c783b */ /* 0x000eea0000000200 */
[C---:B------:R-:W-:Y:S06]  /*28a0*/  HMMA.16816.F32.BF16 R24, R44.reuse, R52, R24 ;  /* 0x000000342c18723c */ /* 0x040fec0000041818 */
[C---:B------:R-:W-:Y:S01]  /*28b0*/  HMMA.16816.F32.BF16 R20, R44.reuse, R54, R20 ;  /* 0x000000362c14723c */ /* 0x040fe20000041814 */
[----:B------:R-:W4:Y:S05]  /*28c0*/  LDSM.16.M88.4 R52, [R197] ;  /* 0x00000000c534783b */ /* 0x000f2a0000000200 */
[C---:B------:R-:W-:Y:S06]  /*28d0*/  HMMA.16816.F32.BF16 R68, R44.reuse, R60, R68 ;  /* 0x0000003c2c44723c */ /* 0x040fec0000041844 */
[----:B------:R-:W-:Y:S01]  /*28e0*/  HMMA.16816.F32.BF16 R8, R44, R62, R8 ;  /* 0x0000003e2c08723c */ /* 0x000fe20000041808 */
[----:B------:R-:W5:Y:S04]  /*28f0*/  LDSM.16.M88.4 R44, [R188+0x800] ;  /* 0x00080000bc2c783b */ /* 0x000f680000000200 */
[----:B------:R-:W-:Y:S01]  /*2900*/  LDSM.16.M88.4 R60, [R188+0x1800] ;  /* 0x00180000bc3c783b */ /* 0x000fe20000000200 */
[C---:B-1----:R-:W-:Y:S06]  /*2910*/  HMMA.16816.F32.BF16 R40, R64.reuse, R16, R40 ;  /* 0x000000104028723c */ /* 0x042fec0000041828 */
[C---:B------:R-:W-:Y:S01]  /*2920*/  HMMA.16816.F32.BF16 R36, R64.reuse, R18, R36 ;  /* 0x000000124024723c */ /* 0x040fe20000041824 */
[----:B------:R-:W1:Y:S05]  /*2930*/  LDSM.16.M88.4 R16, [R188+0x1000] ;  /* 0x00100000bc10783b */ /* 0x000e6a0000000200 */
[C---:B--2---:R-:W-:Y:S06]  /*2940*/  HMMA.16816.F32.BF16 R32, R64.reuse, R48, R32 ;  /* 0x000000304020723c */ /* 0x044fec0000041820 */
[C---:B------:R-:W-:Y:S01]  /*2950*/  HMMA.16816.F32.BF16 R28, R64.reuse, R50, R28 ;  /* 0x00000032401c723c */ /* 0x040fe2000004181c */
[----:B------:R-:W2:Y:S05]  /*2960*/  LDSM.16.M88.4 R48, [R201+0xe000] ;  /* 0x00e00000c930783b */ /* 0x000eaa0000000200 */
[C---:B---3--:R-:W-:Y:S06]  /*2970*/  HMMA.16816.F32.BF16 R24, R64.reuse, R12, R24 ;  /* 0x0000000c4018723c */ /* 0x048fec0000041818 */
[C---:B------:R-:W-:Y:S01]  /*2980*/  HMMA.16816.F32.BF16 R20, R64.reuse, R14, R20 ;  /* 0x0000000e4014723c */ /* 0x040fe20000041814 */
[----:B------:R-:W3:Y:S05]  /*2990*/  LDSM.16.M88.4 R12, [R201+0xe800] ;  /* 0x00e80000c90c783b */ /* 0x000eea0000000200 */
[----:B------:R-:W-:Y:S06]  /*29a0*/  HMMA.16816.F32.BF16 R68, R64, R76, R68 ;  /* 0x0000004c4044723c */ /* 0x000fec0000041844 */
[----:B----4-:R-:W-:Y:S06]  /*29b0*/  HMMA.16816.F32.BF16 R40, R52, R56, R40 ;  /* 0x000000383428723c */ /* 0x010fec0000041828 */
[----:B------:R-:W-:Y:S01]  /*29c0*/  HMMA.16816.F32.BF16 R64, R64, R78, R8 ;  /* 0x0000004e4040723c */ /* 0x000fe20000041808 */
[----:B------:R-:W4:Y:S04]  /*29d0*/  LDSM.16.M88.4 R8, [R201+0xf000] ;  /* 0x00f00000c908783b */ /* 0x000f280000000200 */
[----:B------:R-:W4:Y:S01]  /*29e0*/  LDSM.16.M88.4 R76, [R201+0xf800] ;  /* 0x00f80000c94c783b */ /* 0x000f220000000200 */
[C---:B------:R-:W-:Y:S03]  /*29f0*/  HMMA.16816.F32.BF16 R36, R52.reuse, R58, R36 ;  /* 0x0000003a3424723c */ /* 0x040fe60000041824 */
[----:B------:R-:W-:Y:S03]  /*2a00*/  LDSM.16.M88.4 R56, [R199+0x2000] ;  /* 0x00200000c738783b */ /* 0x000fe60000000200 */
[C---:B-----5:R-:W-:Y:S06]  /*2a10*/  HMMA.16816.F32.BF16 R32, R52.reuse, R44, R32 ;  /* 0x0000002c3420723c */ /* 0x060fec0000041820 */
[C---:B------:R-:W-:Y:S01]  /*2a20*/  HMMA.16816.F32.BF16 R28, R52.reuse, R46, R28 ;  /* 0x0000002e341c723c */ /* 0x040fe2000004181c */
[----:B------:R-:W5:Y:S05]  /*2a30*/  LDSM.16.M88.4 R44, [R200+0x4000] ;  /* 0x00400000c82c783b */ /* 0x000f6a0000000200 */
[C---:B-1----:R-:W-:Y:S06]  /*2a40*/  HMMA.16816.F32.BF16 R24, R52.reuse, R16, R24 ;  /* 0x000000103418723c */ /* 0x042fec0000041818 */
[C---:B------:R-:W-:Y:S01]  /*2a50*/  HMMA.16816.F32.BF16 R20, R52.reuse, R18, R20 ;  /* 0x000000123414723c */ /* 0x040fe20000041814 */
[----:B------:R-:W1:Y:S05]  /*2a60*/  LDSM.16.M88.4 R16, [R199+0x2800] ;  /* 0x00280000c710783b */ /* 0x000e6a0000000200 */
[----:B------:R-:W-:Y:S06]  /*2a70*/  HMMA.16816.F32.BF16 R68, R52, R60, R68 ;  /* 0x0000003c3444723c */ /* 0x000fec0000041844 */
[----:B--2---:R-:W-:Y:S06]  /*2a80*/  HMMA.16816.F32.BF16 R40, R72, R48, R40 ;  /* 0x000000304828723c */ /* 0x004fec0000041828 */
[----:B------:R-:W-:Y:S01]  /*2a90*/  HMMA.16816.F32.BF16 R64, R52, R62, R64 ;  /* 0x0000003e3440723c */ /* 0x000fe20000041840 */
[----:B------:R-:W2:Y:S04]  /*2aa0*/  LDSM.16.M88.4 R52, [R199+0x3000] ;  /* 0x00300000c734783b */ /* 0x000ea80000000200 */
[----:B------:R-:W-:Y:S01]  /*2ab0*/  LDSM.16.M88.4 R60, [R198+0x4000] ;  /* 0x00400000c63c783b */ /* 0x000fe20000000200 */
[C---:B------:R-:W-:Y:S03]  /*2ac0*/  HMMA.16816.F32.BF16 R36, R72.reuse, R50, R36 ;  /* 0x000000324824723c */ /* 0x040fe60000041824 */
[----:B------:R-:W2:Y:S03]  /*2ad0*/  LDSM.16.M88.4 R48, [R199+0x3800] ;  /* 0x00380000c730783b */ /* 0x000ea60000000200 */
[C---:B---3--:R-:W-:Y:S06]  /*2ae0*/  HMMA.16816.F32.BF16 R32, R72.reuse, R12, R32 ;  /* 0x0000000c4820723c */ /* 0x048fec0000041820 */
[C---:B------:R-:W-:Y:S01]  /*2af0*/  HMMA.16816.F32.BF16 R28, R72.reuse, R14, R28 ;  /* 0x0000000e481c723c */ /* 0x040fe2000004181c */
[----:B------:R-:W3:Y:S05]  /*2b00*/  LDSM.16.M88.4 R12, [R195+0xe000] ;  /* 0x00e00000c30c783b */ /* 0x000eea0000000200 */
[C---:B----4-:R-:W-:Y:S06]  /*2b10*/  HMMA.16816.F32.BF16 R24, R72.reuse, R8, R24 ;  /* 0x000000084818723c */ /* 0x050fec0000041818 */
[----:B------:R-:W-:Y:S06]  /*2b20*/  HMMA.16816.F32.BF16 R68, R72, R76, R68 ;  /* 0x0000004c4844723c */ /* 0x000fec0000041844 */
[----:B-----5:R-:W-:Y:S06]  /*2b30*/  HMMA.16816.F32.BF16 R40, R44, R56, R40 ;  /* 0x000000382c28723c */ /* 0x020fec0000041828 */
[C---:B------:R-:W-:Y:S01]  /*2b40*/  HMMA.16816.F32.BF16 R20, R72.reuse, R10, R20 ;  /* 0x0000000a4814723c */ /* 0x040fe20000041814 */
[----:B------:R-:W4:Y:S05]  /*2b50*/  LDSM.16.M88.4 R8, [R195+0xe800] ;  /* 0x00e80000c308783b */ /* 0x000f2a0000000200 */
[----:B------:R-:W-:Y:S01]  /*2b60*/  HMMA.16816.F32.BF16 R64, R72, R78, R64 ;  /* 0x0000004e4840723c */ /* 0x000fe20000041840 */
[----:B------:R-:W5:Y:S04]  /*2b70*/  LDSM.16.M88.4 R72, [R195+0xf800] ;  /* 0x00f80000c348783b */ /* 0x000f680000000200 */
[----:B------:R-:W-:Y:S01]  /*2b80*/  LDSM.16.M88.4 R76, [R202+0x8000] ;  /* 0x00800000ca4c783b */ /* 0x000fe20000000200 */
[C---:B------:R-:W-:Y:S03]  /*2b90*/  HMMA.16816.F32.BF16 R36, R44.reuse, R58, R36 ;  /* 0x0000003a2c24723c */ /* 0x040fe60000041824 */
[----:B------:R-:W-:Y:S03]  /*2ba0*/  LDSM.16.M88.4 R56, [R188+0x2000] ;  /* 0x00200000bc38783b */ /* 0x000fe60000000200 */
[C---:B-1----:R-:W-:Y:S06]  /*2bb0*/  HMMA.16816.F32.BF16 R32, R44.reuse, R16, R32 ;  /* 0x000000102c20723c */ /* 0x042fec0000041820 */
[C---:B------:R-:W-:Y:S01]  /*2bc0*/  HMMA.16816.F32.BF16 R28, R44.reuse, R18, R28 ;  /* 0x000000122c1c723c */ /* 0x040fe2000004181c */
[----:B------:R-:W1:Y:S05]  /*2bd0*/  LDSM.16.M88.4 R16, [R197+0x4000] ;  /* 0x00400000c510783b */ /* 0x000e6a0000000200 */
[C---:B--2---:R-:W-:Y:S06]  /*2be0*/  HMMA.16816.F32.BF16 R24, R44.reuse, R52, R24 ;  /* 0x000000342c18723c */ /* 0x044fec0000041818 */
[----:B------:R-:W-:Y:S06]  /*2bf0*/  HMMA.16816.F32.BF16 R68, R44, R48, R68 ;  /* 0x000000302c44723c */ /* 0x000fec0000041844 */
[----:B---3--:R-:W-:Y:S06]  /*2c00*/  HMMA.16816.F32.BF16 R40, R60, R12, R40 ;  /* 0x0000000c3c28723c */ /* 0x008fec0000041828 */
[C---:B------:R-:W-:Y:S01]  /*2c10*/  HMMA.16816.F32.BF16 R20, R44.reuse, R54, R20 ;  /* 0x000000362c14723c */ /* 0x040fe20000041814 */
[----:B------:R-:W-:Y:S05]  /*2c20*/  LDSM.16.M88.4 R52, [R188+0x2800] ;  /* 0x00280000bc34783b */ /* 0x000fea0000000200 */
[----:B------:R-:W-:Y:S01]  /*2c30*/  HMMA.16816.F32.BF16 R64, R44, R50, R64 ;  /* 0x000000322c40723c */ /* 0x000fe20000041840 */
[----:B------:R-:W2:Y:S04]  /*2c40*/  LDSM.16.M88.4 R48, [R188+0x3000] ;  /* 0x00300000bc30783b */ /* 0x000ea80000000200 */
[----:B------:R-:W3:Y:S01]  /*2c50*/  LDSM.16.M88.4 R44, [R188+0x3800] ;  /* 0x00380000bc2c783b */ /* 0x000ee20000000200 */
[C---:B------:R-:W-:Y:S03]  /*2c60*/  HMMA.16816.F32.BF16 R36, R60.reuse, R14, R36 ;  /* 0x0000000e3c24723c */ /* 0x040fe60000041824 */
[----:B------:R-:W3:Y:S03]  /*2c70*/  LDSM.16.M88.4 R12, [R201+0x10000] ;  /* 0x01000000c90c783b */ /* 0x000ee60000000200 */
[C---:B------:R-:W-:Y:S06]  /*2c80*/  HMMA.16816.F32.BF16 R24, R60.reuse, R80, R24 ;  /* 0x000000503c18723c */ /* 0x040fec0000041818 */
[C---:B----4-:R-:W-:Y:S06]  /*2c90*/  HMMA.16816.F32.BF16 R32, R60.reuse, R8, R32 ;  /* 0x000000083c20723c */ /* 0x050fec0000041820 */
[C---:B------:R-:W-:Y:S01]  /*2ca0*/  HMMA.16816.F32.BF16 R28, R60.reuse, R10, R28 ;  /* 0x0000000a3c1c723c */ /* 0x040fe2000004181c */
[----:B------:R-:W-:Y:S05]  /*2cb0*/  LDSM.16.M88.4 R8, [R201+0x10800] ;  /* 0x01080000c908783b */ /* 0x000fea0000000200 */
[----:B-----5:R-:W-:Y:S06]  /*2cc0*/  HMMA.16816.F32.BF16 R68, R60, R72, R68 ;  /* 0x000000483c44723c */ /* 0x020fec0000041844 */
[----:B-1----:R-:W-:Y:S06]  /*2cd0*/  HMMA.16816.F32.BF16 R40, R16, R56, R40 ;  /* 0x000000381028723c */ /* 0x002fec0000041828 */
        /* <DEDUP_REMOVED lines=8> */
[C---:B------:R-:W-:Y:S06]  /*2d60*/  HMMA.16816.F32.BF16 R32, R16.reuse, R52, R32 ;  /* 0x000000341020723c */ /* 0x040fec0000041820 */
[C---:B------:R-:W-:Y:S01]  /*2d70*/  HMMA.16816.F32.BF16 R28, R16.reuse, R54, R28 ;  /* 0x00000036101c723c */ /* 0x040fe2000004181c */
[----:B------:R-:W-:Y:S05]  /*2d80*/  LDSM.16.M88.4 R52, [R199+0x4800] ;  /* 0x00480000c734783b */ /* 0x000fea0000000200 */
[----:B---3--:R-:W-:Y:S06]  /*2d90*/  HMMA.16816.F32.BF16 R68, R16, R44, R68 ;  /* 0x0000002c1044723c */ /* 0x008fec0000041844 */
[----:B------:R-:W-:Y:S06]  /*2da0*/  HMMA.16816.F32.BF16 R40, R76, R12, R40 ;  /* 0x0000000c4c28723c */ /* 0x000fec0000041828 */
[----:B------:R-:W-:Y:S01]  /*2db0*/  HMMA.16816.F32.BF16 R20, R16, R50, R20 ;  /* 0x000000321014723c */ /* 0x000fe20000041814 */
[----:B------:R-:W2:Y:S05]  /*2dc0*/  LDSM.16.M88.4 R48, [R199+0x5000] ;  /* 0x00500000c730783b */ /* 0x000eaa0000000200 */
[----:B------:R-:W-:Y:S01]  /*2dd0*/  HMMA.16816.F32.BF16 R36, R76, R14, R36 ;  /* 0x0000000e4c24723c */ /* 0x000fe20000041824 */
[----:B------:R-:W-:Y:S05]  /*2de0*/  LDSM.16.M88.4 R12, [R195+0x10800] ;  /* 0x01080000c30c783b */ /* 0x000fea0000000200 */
[----:B------:R-:W-:Y:S01]  /*2df0*/  HMMA.16816.F32.BF16 R64, R16, R46, R64 ;  /* 0x0000002e1040723c */ /* 0x000fe20000041840 */
[----:B------:R-:W3:Y:S04]  /*2e00*/  LDSM.16.M88.4 R44, [R199+0x5800] ;  /* 0x00580000c72c783b */ /* 0x000ee80000000200 */
[----:B------:R-:W-:Y:S01]  /*2e10*/  LDSM.16.M88.4 R16, [R195+0x10000] ;  /* 0x01000000c310783b */ /* 0x000fe20000000200 */
[C---:B-1----:R-:W-:Y:S06]  /*2e20*/  HMMA.16816.F32.BF16 R24, R76.reuse, R80, R24 ;  /* 0x000000504c18723c */ /* 0x042fec0000041818 */
[C---:B------:R-:W-:Y:S06]  /*2e30*/  HMMA.16816.F32.BF16 R32, R76.reuse, R8, R32 ;  /* 0x000000084c20723c */ /* 0x040fec0000041820 */
[C---:B------:R-:W-:Y:S01]  /*2e40*/  HMMA.16816.F32.BF16 R28, R76.reuse, R10, R28 ;  /* 0x0000000a4c1c723c */ /* 0x040fe2000004181c */
[----:B------:R-:W-:Y:S05]  /*2e50*/  LDSM.16.M88.4 R8, [R198+0x8000] ;  /* 0x00800000c608783b */ /* 0x000fea0000000200 */
[----:B----4-:R-:W-:Y:S06]  /*2e60*/  HMMA.16816.F32.BF16 R68, R76, R72, R68 ;  /* 0x000000484c44723c */ /* 0x010fec0000041844 */
[C---:B-----5:R-:W-:Y:S06]  /*2e70*/  HMMA.16816.F32.BF16 R40, R60.reuse, R56, R40 ;  /* 0x000000383c28723c */ /* 0x060fec0000041828 */
[C---:B------:R-:W-:Y:S01]  /*2e80*/  HMMA.16816.F32.BF16 R56, R60.reuse, R58, R36 ;  /* 0x0000003a3c38723c */ /* 0x040fe20000041824 */
[----:B------:R-:W1:Y:S05]  /*2e90*/  LDSM.16.M88.4 R36, [R195+0x11000] ;  /* 0x01100000c324783b */ /* 0x000e6a0000000200 */
[----:B--2---:R-:W-:Y:S06]  /*2ea0*/  HMMA.16816.F32.BF16 R24, R60, R48, R24 ;  /* 0x000000303c18723c */ /* 0x004fec0000041818 */
[C---:B------:R-:W-:Y:S06]  /*2eb0*/  HMMA.16816.F32.BF16 R20, R76.reuse, R82, R20 ;  /* 0x000000524c14723c */ /* 0x040fec0000041814 */
[----:B------:R-:W-:Y:S01]  /*2ec0*/  HMMA.16816.F32.BF16 R64, R76, R74, R64 ;  /* 0x0000004a4c40723c */ /* 0x000fe20000041840 */
[----:B------:R-:W-:Y:S05]  /*2ed0*/  LDSM.16.M88.4 R72, [R188+0x4000] ;  /* 0x00400000bc48783b */ /* 0x000fea0000000200 */
[C---:B------:R-:W-:Y:S01]  /*2ee0*/  HMMA.16816.F32.BF16 R76, R60.reuse, R52, R32 ;  /* 0x000000343c4c723c */ /* 0x040fe20000041820 */
[----:B------:R-:W2:Y:S05]  /*2ef0*/  LDSM.16.M88.4 R32, [R197+0x8000] ;  /* 0x00800000c520783b */ /* 0x000eaa0000000200 */
[C---:B------:R-:W-:Y:S06]  /*2f00*/  HMMA.16816.F32.BF16 R28, R60.reuse, R54, R28 ;  /* 0x000000363c1c723c */ /* 0x040fec000004181c */
[----:B---3--:R-:W-:Y:S06]  /*2f10*/  HMMA.16816.F32.BF16 R68, R60, R44, R68 ;  /* 0x0000002c3c44723c */ /* 0x008fec0000041844 */
[----:B-1----:R-:W-:Y:S01]  /*2f20*/  HMMA.16816.F32.BF16 R24, R8, R36, R24 ;  /* 0x000000240818723c */ /* 0x002fe20000041818 */
[----:B------:R-:W-:-:S05]  /*2f30*/  LOP3.LUT R45, R6, 0xffffffe0, RZ, 0xc0, !PT ;  /* 0xffffffe0062d7812 */ /* 0x000fca00078ec0ff */
[----:B------:R-:W-:Y:S01]  /*2f40*/  IMAD.IADD R45, R4, 0x1, -R45 ;  /* 0x00000001042d7824 */ /* 0x000fe200078e0a2d */
[----:B------:R-:W-:Y:S01]  /*2f50*/  LEA R37, R85, UR19, 0x4 ;  /* 0x0000001355257c11 */ /* 0x000fe2000f8e20ff */
[----:B------:R-:W-:Y:S01]  /*2f60*/  HMMA.16816.F32.BF16 R20, R60, R50, R20 ;  /* 0x000000323c14723c */ /* 0x000fe20000041814 */
[----:B------:R-:W-:Y:S02]  /*2f70*/  IMAD.U32 R4, RZ, RZ, UR16 ;  /* 0x00000010ff047e24 */ /* 0x000fe4000f8e00ff */
[----:B------:R-:W-:Y:S02]  /*2f80*/  SHF.R.S32.HI R2, RZ, 0x1f, R45 ;  /* 0x0000001fff027819 */ /* 0x000fe4000001142d */
[----:B------:R-:W-:Y:S01]  /*2f90*/  IMAD R49, R4, 0x40, R133 ;  /* 0x0000004004317824 */ /* 0x000fe200078e0285 */
[----:B------:R-:W-:Y:S01]  /*2fa0*/  HMMA.16816.F32.BF16 R76, R8, R12, R76 ;  /* 0x0000000c084c723c */ /* 0x000fe2000004184c */
[----:B------:R-:W-:Y:S02]  /*2fb0*/  LEA.HI R45, R2, R45, RZ, 0x2 ;  /* 0x0000002d022d7211 */ /* 0x000fe400078f10ff */
[----:B------:R-:W-:-:S02]  /*2fc0*/  VIADD R51, R49, 0x1 ;  /* 0x0000000131337836 */ /* 0x000fc40000000000 */
[----:B------:R-:W-:Y:S01]  /*2fd0*/  SHF.R.S32.HI R2, RZ, 0x2, R45 ;  /* 0x00000002ff027819 */ /* 0x000fe2000001142d */
[C---:B------:R-:W-:Y:S01]  /*2fe0*/  HMMA.16816.F32.BF16 R28, R8.reuse, R14, R28 ;  /* 0x0000000e081c723c */ /* 0x040fe2000004181c */
[----:B------:R-:W1:Y:S02]  /*2ff0*/  LDSM.16.M88.4 R12, [R195+0x11800] ;  /* 0x01180000c30c783b */ /* 0x000e640000000200 */
[----:B------:R-:W-:Y:S01]  /*3000*/  IADD3 R37, R37, 0x1, R2 ;  /* 0x0000000125257810 */ /* 0x000fe20007ffe002 */
[----:B------:R-:W-:Y:S02]  /*3010*/  IMAD.U32 R2, RZ, RZ, UR22 ;  /* 0x00000016ff027e24 */ /* 0x000fe4000f8e00ff */
[----:B------:R-:W-:Y:S03]  /*3020*/  HMMA.16816.F32.BF16 R40, R8, R16, R40 ;  /* 0x000000100828723c */ /* 0x000fe60000041828 */
[----:B------:R-:W-:-:S03]  /*3030*/  IADD3 R37, R2, -UR14, R37 ;  /* 0x8000000e02257c10 */ /* 0x000fc6000fffe025 */
[----:B------:R-:W-:Y:S01]  /*3040*/  HMMA.16816.F32.BF16 R56, R8, R18, R56 ;  /* 0x000000120838723c */ /* 0x000fe20000041838 */
[----:B------:R-:W3:Y:S01]  /*3050*/  LDSM.16.M88.4 R16, [R188+0x4800] ;  /* 0x00480000bc10783b */ /* 0x000ee20000000200 */
[----:B------:R-:W-:Y:S01]  /*3060*/  VIADD R37, R37, UR18 ;  /* 0x0000001225257c36 */ /* 0x000fe20008000000 */
[----:B------:R-:W-:-:S03]  /*3070*/  UMOV UR18, UR16 ;  /* 0x0000001000127c82 */ /* 0x000fc60008000000 */
[----:B------:R-:W-:Y:S01]  /*3080*/  HMMA.16816.F32.BF16 R64, R60, R46, R64 ;  /* 0x0000002e3c40723c */ /* 0x000fe20000041840 */
[----:B------:R-:W4:Y:S01]  /*3090*/  LDSM.16.M88.4 R44, [R188+0x5000] ;  /* 0x00500000bc2c783b */ /* 0x000f220000000200 */
[C---:B------:R-:W-:Y:S02]  /*30a0*/  VIMNMX R214, R37.reuse, UR22, PT ;  /* 0x0000001625d67c48 */ /* 0x040fe4000bfe0100 */
[----:B------:R-:W-:Y:S01]  /*30b0*/  VIADDMNMX R2, R37, 0x8, R2, PT ;  /* 0x0000000825027846 */ /* 0x000fe20003800102 */
[----:B------:R-:W-:Y:S01]  /*30c0*/  VIADD R37, R49, 0x8 ;  /* 0x0000000831257836 */ /* 0x000fe20000000000 */
[C---:B------:R-:W-:Y:S02]  /*30d0*/  ISETP.GE.AND P0, PT, R51.reuse, R214, PT ;  /* 0x000000d63300720c */ /* 0x040fe40003f06270 */
[----:B------:R-:W-:Y:S01]  /*30e0*/  ISETP.GE.AND P3, PT, R51, R2, PT ;  /* 0x000000023300720c */ /* 0x000fe20003f66270 */
[----:B------:R-:W-:Y:S01]  /*30f0*/  VIADD R51, R49, 0x9 ;  /* 0x0000000931337836 */ /* 0x000fe20000000000 */
[----:B------:R-:W-:-:S02]  /*3100*/  ISETP.GE.AND P4, PT, R37, R214, PT ;  /* 0x000000d62500720c */ /* 0x000fc40003f86270 */
[----:B------:R-:W-:Y:S01]  /*3110*/  ISETP.GE.AND P6, PT, R37, R2, PT ;  /* 0x000000022500720c */ /* 0x000fe20003fc6270 */
[----:B--2---:R-:W-:Y:S01]  /*3120*/  HMMA.16816.F32.BF16 R40, R32, R72, R40 ;  /* 0x000000482028723c */ /* 0x004fe20000041828 */
[C---:B------:R-:W-:Y:S02]  /*3130*/  ISETP.GE.AND P2, PT, R51.reuse, R214, PT ;  /* 0x000000d63300720c */ /* 0x040fe40003f46270 */
[----:B------:R-:W-:Y:S01]  /*3140*/  ISETP.GE.AND P5, PT, R51, R2, PT ;  /* 0x000000023300720c */ /* 0x000fe20003fa6270 */
[----:B------:R-:W-:Y:S02]  /*3150*/  VIADD R51, R49, 0x11 ;  /* 0x0000001131337836 */ /* 0x000fe40000000000 */
[----:B------:R-:W-:Y:S01]  /*3160*/  HMMA.16816.F32.BF16 R36, R8, R38, R20 ;  /* 0x000000260824723c */ /* 0x000fe20000041814 */
[----:B------:R-:W2:Y:S01]  /*3170*/  LDSM.16.M88.4 R20, [R188+0x5800] ;  /* 0x00580000bc14783b */ /* 0x000ea20000000200 */
[----:B------:R-:W-:-:S04]  /*3180*/  DEPBAR.LE SB0, 0x0 ;  /* 0x000080000000791a */ /* 0x000fc80000000000 */
[----:B------:R-:W-:Y:S06]  /*3190*/  HMMA.16816.F32.BF16 R56, R32, R74, R56 ;  /* 0x0000004a2038723c */ /* 0x000fec0000041838 */
[----:B-1----:R-:W-:Y:S06]  /*31a0*/  HMMA.16816.F32.BF16 R64, R8, R14, R64 ;  /* 0x0000000e0840723c */ /* 0x002fec0000041840 */
[----:B---3--:R-:W-:Y:S01]  /*31b0*/  HMMA.16816.F32.BF16 R28, R32, R18, R28 ;  /* 0x00000012201c723c */ /* 0x008fe2000004181c */
[----:B------:R-:W-:Y:S01]  /*31c0*/  FSEL R41, R41, -INF , !P0 ;  /* 0xff80000029297808 */ /* 0x000fe20004000000 */
[----:B------:R-:W-:-:S04]  /*31d0*/  VIADD R15, R49, 0x28 ;  /* 0x00000028310f7836 */ /* 0x000fc80000000000 */
[----:B------:R-:W-:Y:S01]  /*31e0*/  HMMA.16816.F32.BF16 R76, R32, R16, R76 ;  /* 0x00000010204c723c */ /* 0x000fe2000004184c */
[----:B------:R-:W-:-:S05]  /*31f0*/  VIADD R19, R49, 0x18 ;  /* 0x0000001831137836 */ /* 0x000fca0000000000 */
[----:B----4-:R-:W-:Y:S01]  /*3200*/  HMMA.16816.F32.BF16 R24, R32, R44, R24 ;  /* 0x0000002c2018723c */ /* 0x010fe20000041818 */
[----:B------:R-:W-:Y:S01]  /*3210*/  FSEL R58, R58, -INF , !P6 ;  /* 0xff8000003a3a7808 */ /* 0x000fe20007000000 */
[----:B------:R-:W-:Y:S01]  /*3220*/  VIADD R17, R49, 0x10 ;  /* 0x0000001031117836 */ /* 0x000fe20000000000 */
[----:B------:R-:W-:Y:S02]  /*3230*/  FSEL R57, R57, -INF , !P2 ;  /* 0xff80000039397808 */ /* 0x000fe40005000000 */
[C---:B------:R-:W-:Y:S01]  /*3240*/  ISETP.GE.AND P6, PT, R19.reuse, R214, PT ;  /* 0x000000d61300720c */ /* 0x040fe20003fc6270 */
[----:B------:R-:W-:Y:S01]  /*3250*/  HMMA.16816.F32.BF16 R68, R8, R12, R68 ;  /* 0x0000000c0844723c */ /* 0x000fe20000041844 */
[----:B------:R-:W-:Y:S01]  /*3260*/  ISETP.GE.AND P2, PT, R19, R2, PT ;  /* 0x000000021300720c */ /* 0x000fe20003f46270 */
[----:B------:R-:W-:Y:S01]  /*3270*/  VIADD R19, R49, 0x19 ;  /* 0x0000001931137836 */ /* 0x000fe20000000000 */
[C---:B------:R-:W-:Y:S02]  /*3280*/  ISETP.GE.AND P1, PT, R17.reuse, R214, PT ;  /* 0x000000d61100720c */ /* 0x040fe40003f26270 */
[----:B------:R-:W-:Y:S01]  /*3290*/  ISETP.GE.AND P0, PT, R17, R2, PT ;  /* 0x000000021100720c */ /* 0x000fe20003f06270 */
[C---:B------:R-:W-:Y:S01]  /*32a0*/  HMMA.16816.F32.BF16 R36, R32.reuse, R46, R36 ;  /* 0x0000002e2024723c */ /* 0x040fe20000041824 */
[----:B------:R-:W-:Y:S01]  /*32b0*/  FSEL R12, R59, -INF , !P5 ;  /* 0xff8000003b0c7808 */ /* 0x000fe20006800000 */
[----:B------:R-:W-:Y:S01]  /*32c0*/  VIADD R11, R49, 0x21 ;  /* 0x00000021310b7836 */ /* 0x000fe20000000000 */
[----:B------:R-:W-:Y:S01]  /*32d0*/  FSEL R16, R43, -INF , !P3 ;  /* 0xff8000002b107808 */ /* 0x000fe20005800000 */
[----:B------:R-:W-:Y:S01]  /*32e0*/  VIADD R43, R49, 0x20 ;  /* 0x00000020312b7836 */ /* 0x000fe20000000000 */
[----:B------:R-:W-:Y:S01]  /*32f0*/  FSEL R17, R56, -INF , !P4 ;  /* 0xff80000038117808 */ /* 0x000fe20006000000 */
[----:B--2---:R-:W-:Y:S01]  /*3300*/  HMMA.16816.F32.BF16 R64, R32, R22, R64 ;  /* 0x000000162040723c */ /* 0x004fe20000041840 */
[----:B------:R-:W-:-:S02]  /*3310*/  ISETP.GE.AND P5, PT, R19, R214, PT ;  /* 0x000000d61300720c */ /* 0x000fc40003fa6270 */
[C---:B------:R-:W-:Y:S02]  /*3320*/  ISETP.GE.AND P3, PT, R51.reuse, R214, PT ;  /* 0x000000d63300720c */ /* 0x040fe40003f66270 */
[----:B------:R-:W-:Y:S02]  /*3330*/  ISETP.GE.AND P4, PT, R51, R2, PT ;  /* 0x000000023300720c */ /* 0x000fe40003f86270 */
[----:B------:R-:W-:Y:S02]  /*3340*/  FSEL R6, R30, -INF , !P2 ;  /* 0xff8000001e067808 */ /* 0x000fe40005000000 */
[----:B------:R-:W-:Y:S02]  /*3350*/  FSEL R29, R29, -INF , !P5 ;  /* 0xff8000001d1d7808 */ /* 0x000fe40006800000 */
[----:B------:R-:W-:Y:S01]  /*3360*/  FSEL R77, R77, -INF , !P3 ;  /* 0xff8000004d4d7808 */ /* 0x000fe20005800000 */
[----:B------:R-:W-:Y:S01]  /*3370*/  HMMA.16816.F32.BF16 R68, R32, R20, R68 ;  /* 0x000000142044723c */ /* 0x000fe20000041844 */
[----:B------:R-:W-:Y:S01]  /*3380*/  FSEL R10, R79, -INF , !P4 ;  /* 0xff8000004f0a7808 */ /* 0x000fe20006000000 */
[----:B------:R-:W-:Y:S01]  /*3390*/  BAR.SYNC.DEFER_BLOCKING 0x0 ;  /* 0x0000000000007b1d */ /* 0x000fe20000010000 */
[----:B------:R-:W-:-:S02]  /*33a0*/  ISETP.GE.AND P2, PT, R15, R214, PT ;  /* 0x000000d60f00720c */ /* 0x000fc40003f46270 */
[-C--:B------:R-:W-:Y:S01]  /*33b0*/  ISETP.GE.AND P5, PT, R15, R2.reuse, PT ;  /* 0x000000020f00720c */ /* 0x080fe20003fa6270 */
[----:B------:R-:W-:Y:S01]  /*33c0*/  VIADD R15, R49, 0x30 ;  /* 0x00000030310f7836 */ /* 0x000fe20000000000 */
[----:B------:R-:W-:Y:S02]  /*33d0*/  ISETP.GE.AND P3, PT, R43, R2, PT ;  /* 0x000000022b00720c */ /* 0x000fe40003f66270 */
[C---:B------:R-:W-:Y:S02]  /*33e0*/  ISETP.GE.AND P4, PT, R11.reuse, R214, PT ;  /* 0x000000d60b00720c */ /* 0x040fe40003f86270 */
[----:B------:R-:W-:Y:S02]  /*33f0*/  FSEL R9, R28, -INF , !P6 ;  /* 0xff8000001c097808 */ /* 0x000fe40007000000 */
[----:B------:R-:W-:Y:S02]  /*3400*/  FSEL R8, R78, -INF , !P0 ;  /* 0xff8000004e087808 */ /* 0x000fe40004000000 */
[----:B------:R-:W-:Y:S01]  /*3410*/  ISETP.GE.AND P6, PT, R11, R2, PT ;  /* 0x000000020b00720c */ /* 0x000fe20003fc6270 */
[----:B------:R-:W-:Y:S01]  /*3420*/  VIADD R11, R49, 0x29 ;  /* 0x00000029310b7836 */ /* 0x000fe20000000000 */
[----:B------:R-:W-:-:S02]  /*3430*/  ISETP.GE.AND P0, PT, R43, R214, PT ;  /* 0x000000d62b00720c */ /* 0x000fc40003f06270 */
[----:B------:R-:W-:Y:S02]  /*3440*/  FSEL R13, R76, -INF , !P1 ;  /* 0xff8000004c0d7808 */ /* 0x000fe40004800000 */
[----:B------:R-:W-:Y:S02]  /*3450*/  ISETP.GE.AND P1, PT, R19, R2, PT ;  /* 0x000000021300720c */ /* 0x000fe40003f26270 */
[----:B------:R-:W-:Y:S02]  /*3460*/  FSEL R162, R26, -INF , !P3 ;  /* 0xff8000001aa27808 */ /* 0x000fe40005800000 */
[----:B------:R-:W-:Y:S02]  /*3470*/  FSEL R161, R25, -INF , !P4 ;  /* 0xff80000019a17808 */ /* 0x000fe40006000000 */
[C---:B------:R-:W-:Y:S02]  /*3480*/  ISETP.GE.AND P3, PT, R15.reuse, R214, PT ;  /* 0x000000d60f00720c */ /* 0x040fe40003f66270 */
[----:B------:R-:W-:Y:S01]  /*3490*/  ISETP.GE.AND P4, PT, R15, R2, PT ;  /* 0x000000020f00720c */ /* 0x000fe20003f86270 */
[----:B------:R-:W-:Y:S01]  /*34a0*/  VIADD R15, R49, 0x31 ;  /* 0x00000031310f7836 */ /* 0x000fe20000000000 */
[----:B------:R-:W-:-:S02]  /*34b0*/  FSEL R169, R24, -INF , !P0 ;  /* 0xff80000018a97808 */ /* 0x000fc40004000000 */
[----:B------:R-:W-:Y:S02]  /*34c0*/  ISETP.GE.AND P0, PT, R11, R2, PT ;  /* 0x000000020b00720c */ /* 0x000fe40003f06270 */
[----:B------:R-:W-:Y:S02]  /*34d0*/  FSEL R4, R31, -INF , !P1 ;  /* 0xff8000001f047808 */ /* 0x000fe40004800000 */
[-C--:B------:R-:W-:Y:S01]  /*34e0*/  ISETP.GE.AND P1, PT, R11, R214.reuse, PT ;  /* 0x000000d60b00720c */ /* 0x080fe20003f26270 */
[----:B------:R-:W-:Y:S01]  /*34f0*/  VIADD R11, R49, 0x38 ;  /* 0x00000038310b7836 */ /* 0x000fe20000000000 */
[----:B------:R-:W-:Y:S02]  /*3500*/  FSEL R206, R27, -INF , !P6 ;  /* 0xff8000001bce7808 */ /* 0x000fe40007000000 */
[----:B------:R-:W-:Y:S02]  /*3510*/  FSEL R165, R36, -INF , !P2 ;  /* 0xff80000024a57808 */ /* 0x000fe40005000000 */
[----:B------:R-:W-:-:S02]  /*3520*/  ISETP.GE.AND P6, PT, R15, R214, PT ;  /* 0x000000d60f00720c */ /* 0x000fc40003fc6270 */
[----:B------:R-:W-:Y:S01]  /*3530*/  ISETP.GE.AND P2, PT, R15, R2, PT ;  /* 0x000000020f00720c */ /* 0x000fe20003f46270 */
[----:B------:R-:W-:Y:S01]  /*3540*/  VIADD R15, R49, 0x39 ;  /* 0x00000039310f7836 */ /* 0x000fe20000000000 */
[----:B------:R-:W-:Y:S02]  /*3550*/  FSEL R204, R39, -INF , !P0 ;  /* 0xff80000027cc7808 */ /* 0x000fe40004000000 */
[-C--:B------:R-:W-:Y:S02]  /*3560*/  ISETP.GE.AND P0, PT, R49, R214.reuse, PT ;  /* 0x000000d63100720c */ /* 0x080fe40003f06270 */
[----:B------:R-:W-:Y:S02]  /*3570*/  FSEL R166, R38, -INF , !P5 ;  /* 0xff80000026a67808 */ /* 0x000fe40006800000 */
[----:B------:R-:W-:Y:S02]  /*3580*/  FSEL R163, R37, -INF , !P1 ;  /* 0xff80000025a37808 */ /* 0x000fe40004800000 */
[----:B------:R-:W-:-:S02]  /*3590*/  ISETP.GE.AND P5, PT, R11, R214, PT ;  /* 0x000000d60b00720c */ /* 0x000fc40003fa6270 */
[-C--:B------:R-:W-:Y:S02]  /*35a0*/  ISETP.GE.AND P1, PT, R11, R2.reuse, PT ;  /* 0x000000020b00720c */ /* 0x080fe40003f26270 */
[----:B------:R-:W-:Y:S02]  /*35b0*/  FSEL R11, R40, -INF , !P0 ;  /* 0xff800000280b7808 */ /* 0x000fe40004000000 */
[----:B------:R-:W-:Y:S02]  /*35c0*/  ISETP.GE.AND P0, PT, R15, R2, PT ;  /* 0x000000020f00720c */ /* 0x000fe40003f06270 */
[----:B------:R-:W-:Y:S02]  /*35d0*/  FSEL R205, R68, -INF , !P3 ;  /* 0xff80000044cd7808 */ /* 0x000fe40005800000 */
[----:B------:R-:W-:Y:S02]  /*35e0*/  FSEL R164, R67, -INF , !P0 ;  /* 0xff80000043a47808 */ /* 0x000fe40004000000 */
[----:B------:R-:W-:-:S02]  /*35f0*/  PLOP3.LUT P0, PT, PT, PT, UP0, 0x80, 0x0 ;  /* 0x000000000000781c */ /* 0x000fc40003f0f008 */
[----:B------:R-:W-:Y:S02]  /*3600*/  FSEL R176, R70, -INF , !P4 ;  /* 0xff80000046b07808 */ /* 0x000fe40006000000 */
[----:B------:R-:W-:Y:S02]  /*3610*/  ISETP.GE.AND P3, PT, R49, R2, PT ;  /* 0x000000023100720c */ /* 0x000fe40003f66270 */
[----:B------:R-:W-:Y:S02]  /*3620*/  ISETP.GE.AND P4, PT, R15, R214, PT ;  /* 0x000000d60f00720c */ /* 0x000fe40003f86270 */
[----:B------:R-:W-:Y:S02]  /*3630*/  FSEL R42, R42, -INF , !P3 ;  /* 0xff8000002a2a7808 */ /* 0x000fe40005800000 */
[----:B------:R-:W-:Y:S02]  /*3640*/  FSEL R179, R69, -INF , !P6 ;  /* 0xff80000045b37808 */ /* 0x000fe40007000000 */
[----:B------:R-:W-:-:S02]  /*3650*/  FSEL R170, R71, -INF , !P2 ;  /* 0xff80000047aa7808 */ /* 0x000fc40005000000 */
[----:B------:R-:W-:Y:S02]  /*3660*/  FSEL R177, R64, -INF , !P5 ;  /* 0xff80000040b17808 */ /* 0x000fe40006800000 */
[----:B------:R-:W-:Y:S02]  /*3670*/  FSEL R168, R66, -INF , !P1 ;  /* 0xff80000042a87808 */ /* 0x000fe40004800000 */
[----:B------:R-:W-:Y:S01]  /*3680*/  FSEL R171, R65, -INF , !P4 ;  /* 0xff80000041ab7808 */ /* 0x000fe20006000000 */
[----:B------:R-:W-:Y:S06]  /*3690*/  @!P0 BRA `(.L_x_99) ;  /* 0x0000000400008947 */ /* 0x000fec0003800000 */
[----:B------:R-:W-:Y:S01]  /*36a0*/  ULDC UR6, c[0x0][0x2d0] ;  /* 0x0000b40000067ab9 */ /* 0x000fe20000000800 */
[----:B------:R-:W-:Y:S01]  /*36b0*/  UIADD3 UR7, UR17, -0x2, URZ ;  /* 0xfffffffe11077890 */ /* 0x000fe2000fffe03f */
[----:B------:R-:W-:Y:S01]  /*36c0*/  ISETP.GE.AND P5, PT, R134, UR6, PT ;  /* 0x0000000686007c0c */ /* 0x000fe2000bfa6270 */
[----:B------:R-:W-:Y:S01]  /*36d0*/  BSSY B0, `(.L_x_100) ;  /* 0x000003b000007945 */ /* 0x000fe20003800000 */
[----:B------:R-:W-:Y:S01]  /*36e0*/  ISETP.GE.AND P4, PT, R209, UR6, PT ;  /* 0x00000006d1007c0c */ /* 0x000fe2000bf86270 */
[----:B------:R-:W-:Y:S01]  /*36f0*/  UIMAD UR27, UR27, UR7, URZ ;  /* 0x000000071b1b72a4 */ /* 0x000fe2000f8e023f */
[----:B------:R-:W-:Y:S01]  /*3700*/  ISETP.GE.AND P2, PT, R208, UR6, PT ;  /* 0x00000006d0007c0c */ /* 0x000fe2000bf46270 */
[----:B------:R-:W-:Y:S01]  /*3710*/  USHF.R.S32.HI UR6, URZ, 0x1f, UR7 ;  /* 0x0000001f3f067899 */ /* 0x000fe20008011407 */
[----:B------:R-:W-:-:S03]  /*3720*/  IMAD.WIDE.U32 R30, R3, UR7, R212 ;  /* 0x00000007031e7c25 */ /* 0x000fc6000f8e00d4 */
[----:B------:R-:W-:-:S04]  /*3730*/  UIMAD UR6, UR6, UR28, UR27 ;  /* 0x0000001c060672a4 */ /* 0x000fc8000f8e021b */
[----:B------:R-:W1:Y:S01]  /*3740*/  @!P5 LDC.64 R24, c[0x0][0x218] ;  /* 0x00008600ff18db82 */ /* 0x000e620000000a00 */
[----:B------:R2:W-:Y:S01]  /*3750*/  @P5 STS.128 [R203+0xc000], RZ ;  /* 0x00c000ffcb005388 */ /* 0x0005e20000000c00 */
[----:B------:R-:W-:-:S06]  /*3760*/  VIADD R26, R31, UR6 ;  /* 0x000000061f1a7c36 */ /* 0x000fcc0008000000 */
[----:B------:R-:W3:Y:S08]  /*3770*/  @!P4 LDC.64 R22, c[0x0][0x218] ;  /* 0x00008600ff16cb82 */ /* 0x000ef00000000a00 */
[----:B------:R-:W4:Y:S08]  /*3780*/  @!P2 LDC.64 R20, c[0x0][0x218] ;  /* 0x00008600ff14ab82 */ /* 0x000f300000000a00 */
[----:B------:R-:W5:Y:S01]  /*3790*/  @!P5 LDC.64 R18, c[0x0][0x218] ;  /* 0x00008600ff12db82 */ /* 0x000f620000000a00 */
[----:B-1----:R-:W-:-:S04]  /*37a0*/  @!P5 LEA R24, P6, R30, R24, 0x1 ;  /* 0x000000181e18d211 */ /* 0x002fc800078c08ff */
[C-C-:B------:R-:W-:Y:S02]  /*37b0*/  @!P5 LEA.HI.X R25, R30.reuse, R25, R26.reuse, 0x1, P6 ;  /* 0x000000191e19d211 */ /* 0x140fe400030f0c1a */
[C---:B------:R-:W-:Y:S01]  /*37c0*/  IADD3 R3, P6, R30.reuse, UR24, RZ ;  /* 0x000000181e037c10 */ /* 0x040fe2000ffde0ff */
[----:B------:R-:W1:Y:S01]  /*37d0*/  @!P4 LDC.64 R14, c[0x0][0x218] ;  /* 0x00008600ff0ecb82 */ /* 0x000e620000000a00 */
[C---:B---3--:R-:W-:Y:S01]  /*37e0*/  @!P4 LEA R22, P3, R30.reuse, R22, 0x1 ;  /* 0x000000161e16c211 */ /* 0x048fe200078608ff */
[----:B------:R-:W-:Y:S01]  /*37f0*/  @!PT LDS RZ, [RZ] ;  /* 0x00000000fffff984 */ /* 0x000fe20000000800 */
[----:B------:R-:W-:Y:S01]  /*3800*/  @!PT LDS RZ, [RZ] ;  /* 0x00000000fffff984 */ /* 0x000fe20000000800 */
[----:B------:R-:W-:Y:S01]  /*3810*/  @!PT LDS RZ, [RZ] ;  /* 0x00000000fffff984 */ /* 0x000fe20000000800 */
[----:B------:R2:W-:Y:S03]  /*3820*/  @!P5 LDGSTS.E.BYPASS.LTC128B.128 [R203+0xc000], desc[UR20][R24.64] ;  /* 0x0c00000018cbdfae */ /* 0x0005e6000b901d54 */
[C---:B------:R-:W-:Y:S01]  /*3830*/  @!P4 LEA.HI.X R23, R30.reuse, R23, R26, 0x1, P3 ;  /* 0x000000171e17c211 */ /* 0x040fe200018f0c1a */
[----:B------:R2:W-:Y:S01]  /*3840*/  @P4 STS.128 [R203+0xe000], RZ ;  /* 0x00e000ffcb004388 */ /* 0x0005e20000000c00 */
[----:B----4-:R-:W-:-:S03]  /*3850*/  @!P2 LEA R20, P1, R30, R20, 0x1 ;  /* 0x000000141e14a211 */ /* 0x010fc600078208ff */
[----:B------:R-:W-:Y:S01]  /*3860*/  @!PT LDS RZ, [RZ] ;  /* 0x00000000fffff984 */ /* 0x000fe20000000800 */
[----:B------:R-:W-:Y:S01]  /*3870*/  @!PT LDS RZ, [RZ] ;  /* 0x00000000fffff984 */ /* 0x000fe20000000800 */
[----:B------:R-:W-:Y:S01]  /*3880*/  @!PT LDS RZ, [RZ] ;  /* 0x00000000fffff984 */ /* 0x000fe20000000800 */
[----:B------:R2:W-:Y:S01]  /*3890*/  @!P4 LDGSTS.E.BYPASS.LTC128B.128 [R203+0xe000], desc[UR20][R22.64+0x80] ;  /* 0x0e00008016cbcfae */ /* 0x0005e2000b901d54 */
[----:B------:R-:W-:Y:S02]  /*38a0*/  @!P2 LEA.HI.X R21, R30, R21, R26, 0x1, P1 ;  /* 0x000000151e15a211 */ /* 0x000fe400008f0c1a */
[----:B------:R-:W-:Y:S01]  /*38b0*/  IADD3.X R26, R26, UR23, RZ, P6, !PT ;  /* 0x000000171a1a7c10 */ /* 0x000fe2000b7fe4ff */
[----:B------:R2:W-:Y:S01]  /*38c0*/  @P2 STS.128 [R203+0x10000], RZ ;  /* 0x010000ffcb002388 */ /* 0x0005e20000000c00 */
[----:B-----5:R-:W-:-:S03]  /*38d0*/  @!P5 LEA R18, P1, R3, R18, 0x1 ;  /* 0x000000120312d211 */ /* 0x020fc600078208ff */
[----:B------:R-:W-:Y:S01]  /*38e0*/  @!PT LDS RZ, [RZ] ;  /* 0x00000000fffff984 */ /* 0x000fe20000000800 */
[----:B------:R-:W-:Y:S01]  /*38f0*/  @!PT LDS RZ, [RZ] ;  /* 0x00000000fffff984 */ /* 0x000fe20000000800 */
[----:B------:R-:W-:Y:S01]  /*3900*/  @!PT LDS RZ, [RZ] ;  /* 0x00000000fffff984 */ /* 0x000fe20000000800 */
[----:B------:R2:W-:Y:S01]  /*3910*/  @!P2 LDGSTS.E.BYPASS.LTC128B.128 [R203+0x10000], desc[UR20][R20.64+0x100] ;  /* 0x1000010014cbafae */ /* 0x0005e2000b901d54 */
[----:B------:R-:W-:-:S03]  /*3920*/  @!P5 LEA.HI.X R19, R3, R19, R26, 0x1, P1 ;  /* 0x000000130313d211 */ /* 0x000fc600008f0c1a */
[----:B------:R2:W-:Y:S01]  /*3930*/  @P5 STS.128 [R203+0xd000], RZ ;  /* 0x00d000ffcb005388 */ /* 0x0005e20000000c00 */
        /* <DEDUP_REMOVED lines=20> */
.L_x_101:
[----:B------:R-:W-:Y:S05]  /*3a80*/  BSYNC B0 ;  /* 0x0000000000007941 */ /* 0x000fea0003800000 */
.L_x_100:
[----:B------:R-:W0:Y:S02]  /*3a90*/  LDGDEPBAR ;  /* 0x00000000000079af */ /* 0x000e240000000000 */
.L_x_99:
[----:B--2---:R-:W-:Y:S01]  /*3aa0*/  FMNMX.FTZ R18, R11, R41, !PT ;  /* 0x000000290b127209 */ /* 0x004fe20007810000 */
[----:B------:R-:W-:Y:S01]  /*3ab0*/  ULDC UR16, c[0x0][0x2ec] ;  /* 0x0000bb0000107ab9 */ /* 0x000fe20000000800 */
[----:B------:R-:W-:Y:S02]  /*3ac0*/  FMNMX.FTZ R19, R42, R16, !PT ;  /* 0x000000102a137209 */ /* 0x000fe40007810000 */
[----:B------:R-:W-:Y:S02]  /*3ad0*/  FMNMX.FTZ R18, R17, R18, !PT ;  /* 0x0000001211127209 */ /* 0x000fe40007810000 */
[----:B------:R-:W-:Y:S02]  /*3ae0*/  FMNMX.FTZ R19, R58, R19, !PT ;  /* 0x000000133a137209 */ /* 0x000fe40007810000 */
[----:B------:R-:W-:Y:S02]  /*3af0*/  FMNMX.FTZ R18, R57, R18, !PT ;  /* 0x0000001239127209 */ /* 0x000fe40007810000 */
[----:B------:R-:W-:-:S02]  /*3b00*/  FMNMX.FTZ R19, R12, R19, !PT ;  /* 0x000000130c137209 */ /* 0x000fc40007810000 */
        /* <DEDUP_REMOVED lines=24> */
[----:B------:R-:W-:Y:S01]  /*3c90*/  LEA R196, R0, UR4, 0x1 ;  /* 0x0000000400c47c11 */ /* 0x000fe2000f8e08ff */
[----:B-1----:R-:W1:Y:S03]  /*3ca0*/  SHFL.BFLY PT, R15, R18, 0x2, 0x1f ;  /* 0x0c401f00120f7f89 */ /* 0x002e6600000e0000 */
[-C--:B------:R-:W-:Y:S01]  /*3cb0*/  LEA R194, R7, R196.reuse, 0x1 ;  /* 0x000000c407c27211 */ /* 0x080fe200078e08ff */
[----:B------:R-:W2:Y:S01]  /*3cc0*/  SHFL.BFLY PT, R14, R19, 0x2, 0x1f ;  /* 0x0c401f00130e7f89 */ /* 0x000ea200000e0000 */
[C---:B------:R-:W-:Y:S02]  /*3cd0*/  LEA R193, R5.reuse, R196, 0x1 ;  /* 0x000000c405c17211 */ /* 0x040fe400078e08ff */
[----:B------:R-:W-:Y:S01]  /*3ce0*/  LEA R192, R5, R194, 0x1 ;  /* 0x000000c205c07211 */ /* 0x000fe200078e08ff */
[----:B------:R-:W-:Y:S04]  /*3cf0*/  LDSM.16.MT88.4 R64, [R196+0x14000] ;  /* 0x01400000c440783b */ /* 0x000fe80000004200 */
[----:B------:R-:W-:Y:S04]  /*3d00*/  LDSM.16.MT88.4 R80, [R193+0x14000] ;  /* 0x01400000c150783b */ /* 0x000fe80000004200 */
[----:B------:R-:W-:Y:S04]  /*3d10*/  LDSM.16.MT88.4 R88, [R192+0x14000] ;  /* 0x01400000c058783b */ /* 0x000fe80000004200 */
[----:B------:R-:W-:Y:S01]  /*3d20*/  LDSM.16.MT88.4 R96, [R196+0x16000] ;  /* 0x01600000c460783b */ /* 0x000fe20000004200 */
[----:B-1----:R-:W-:-:S03]  /*3d30*/  FMNMX.FTZ R15, R18, R15, !PT ;  /* 0x0000000f120f7209 */ /* 0x002fc60007810000 */
[----:B------:R-:W-:Y:S01]  /*3d40*/  LDSM.16.MT88.4 R120, [R194+0x16000] ;  /* 0x01600000c278783b */ /* 0x000fe20000004200 */
[----:B--2---:R-:W-:-:S03]  /*3d50*/  FMNMX.FTZ R14, R19, R14, !PT ;  /* 0x0000000e130e7209 */ /* 0x004fc60007810000 */
[----:B------:R-:W1:Y:S04]  /*3d60*/  SHFL.BFLY PT, R132, R15, 0x1, 0x1f ;  /* 0x0c201f000f847f89 */ /* 0x000e6800000e0000 */
[----:B------:R-:W2:Y:S04]  /*3d70*/  SHFL.BFLY PT, R3, R14, 0x1, 0x1f ;  /* 0x0c201f000e037f89 */ /* 0x000ea800000e0000 */
[----:B------:R-:W-:Y:S04]  /*3d80*/  LDSM.16.MT88.4 R48, [R193+0x12000] ;  /* 0x01200000c130783b */ /* 0x000fe80000004200 */
[----:B------:R-:W-:Y:S04]  /*3d90*/  LDSM.16.MT88.4 R20, [R193+0x14800] ;  /* 0x01480000c114783b */ /* 0x000fe80000004200 */
[----:B------:R-:W-:Y:S04]  /*3da0*/  LDSM.16.MT88.4 R124, [R196+0x12000] ;  /* 0x01200000c47c783b */ /* 0x000fe80000004200 */
[----:B------:R-:W-:Y:S01]  /*3db0*/  LDSM.16.MT88.4 R72, [R194+0x14000] ;  /* 0x01400000c248783b */ /* 0x000fe20000004200 */
[----:B-1----:R-:W-:-:S03]  /*3dc0*/  FMNMX.FTZ R132, R15, R132, !PT ;  /* 0x000000840f847209 */ /* 0x002fc60007810000 */
[----:B------:R-:W-:Y:S01]  /*3dd0*/  LDSM.16.MT88.4 R116, [R193+0x16000] ;  /* 0x01600000c174783b */ /* 0x000fe20000004200 */
[----:B--2---:R-:W-:Y:S01]  /*3de0*/  FMNMX.FTZ R3, R14, R3, !PT ;  /* 0x000000030e037209 */ /* 0x004fe20007810000 */
[C---:B------:R-:W-:Y:S01]  /*3df0*/  FMUL.FTZ R178, R132.reuse, UR16 ;  /* 0x0000001084b27c20 */ /* 0x040fe20008410000 */
[----:B------:R-:W-:Y:S01]  /*3e00*/  FSETP.NEU.FTZ.AND P1, PT, R132, -INF , PT ;  /* 0xff8000008400780b */ /* 0x000fe20003f3d000 */
[----:B------:R-:W-:Y:S02]  /*3e10*/  LDSM.16.MT88.4 R140, [R192+0x16000] ;  /* 0x01600000c08c783b */ /* 0x000fe40000004200 */
[C---:B------:R-:W-:Y:S01]  /*3e20*/  FMUL.FTZ R167, R3.reuse, UR16 ;  /* 0x0000001003a77c20 */ /* 0x040fe20008410000 */
[----:B------:R-:W-:Y:S01]  /*3e30*/  FSEL R178, R178, RZ, P1 ;  /* 0x000000ffb2b27208 */ /* 0x000fe20000800000 */
[----:B------:R-:W-:Y:S01]  /*3e40*/  LDSM.16.MT88.4 R32, [R193+0x12800] ;  /* 0x01280000c120783b */ /* 0x000fe20000004200 */
[----:B------:R-:W-:-:S03]  /*3e50*/  FSETP.NEU.FTZ.AND P1, PT, R3, -INF , PT ;  /* 0xff8000000300780b */ /* 0x000fc60003f3d000 */
[--C-:B------:R-:W-:Y:S01]  /*3e60*/  FFMA.FTZ R154, R41, UR16, -R178.reuse ;  /* 0x00000010299a7c23 */ /* 0x100fe200080108b2 */
[----:B------:R-:W-:Y:S01]  /*3e70*/  FSEL R167, R167, RZ, P1 ;  /* 0x000000ffa7a77208 */ /* 0x000fe20000800000 */
[--C-:B------:R-:W-:Y:S01]  /*3e80*/  FFMA.FTZ R157, R11, UR16, -R178.reuse ;  /* 0x000000100b9d7c23 */ /* 0x100fe200080108b2 */
[--C-:B------:R-:W-:Y:S01]  /*3e90*/  FFMA.FTZ R153, R17, UR16, -R178.reuse ;  /* 0x0000001011997c23 */ /* 0x100fe200080108b2 */
[--C-:B------:R-:W-:Y:S01]  /*3ea0*/  FFMA.FTZ R150, R57, UR16, -R178.reuse ;  /* 0x0000001039967c23 */ /* 0x100fe200080108b2 */
[--C-:B------:R-:W-:Y:S01]  /*3eb0*/  FFMA.FTZ R151, R13, UR16, -R178.reuse ;  /* 0x000000100d977c23 */ /* 0x100fe200080108b2 */
[--C-:B------:R-:W-:Y:S01]  /*3ec0*/  FFMA.FTZ R156, R42, UR16, -R167.reuse ;  /* 0x000000102a9c7c23 */ /* 0x100fe200080108a7 */
[--C-:B------:R-:W-:Y:S01]  /*3ed0*/  FFMA.FTZ R159, R16, UR16, -R167.reuse ;  /* 0x00000010109f7c23 */ /* 0x100fe200080108a7 */
[----:B------:R-:W1:Y:S01]  /*3ee0*/  LDSM.16.MT88.4 R40, [R194+0x12000] ;  /* 0x01200000c228783b */ /* 0x000e620000004200 */
[--C-:B------:R-:W-:Y:S01]  /*3ef0*/  FFMA.FTZ R155, R58, UR16, -R167.reuse ;  /* 0x000000103a9b7c23 */ /* 0x100fe200080108a7 */
[--C-:B------:R-:W-:Y:S01]  /*3f00*/  FFMA.FTZ R152, R12, UR16, -R167.reuse ;  /* 0x000000100c987c23 */ /* 0x100fe200080108a7 */
[----:B------:R-:W-:Y:S01]  /*3f10*/  MUFU.EX2 R157, R157 ;  /* 0x0000009d009d7308 */ /* 0x000fe20000000800 */
[--C-:B------:R-:W-:Y:S01]  /*3f20*/  FFMA.FTZ R147, R9, UR16, -R178.reuse ;  /* 0x0000001009937c23 */ /* 0x100fe200080108b2 */
[--C-:B------:R-:W-:Y:S01]  /*3f30*/  FFMA.FTZ R149, R8, UR16, -R167.reuse ;  /* 0x0000001008957c23 */ /* 0x100fe200080108a7 */
[--C-:B------:R-:W-:Y:S01]  /*3f40*/  FFMA.FTZ R146, R10, UR16, -R167.reuse ;  /* 0x000000100a927c23 */ /* 0x100fe200080108a7 */
[----:B------:R-:W2:Y:S01]  /*3f50*/  LDSM.16.MT88.4 R12, [R194+0x12800] ;  /* 0x01280000c20c783b */ /* 0x000ea20000004200 */
[--C-:B------:R-:W-:Y:S01]  /*3f60*/  FFMA.FTZ R148, R77, UR16, -R178.reuse ;  /* 0x000000104d947c23 */ /* 0x100fe200080108b2 */
[--C-:B------:R-:W-:Y:S01]  /*3f70*/  FFMA.FTZ R0, R29, UR16, -R178.reuse ;  /* 0x000000101d007c23 */ /* 0x100fe200080108b2 */
[--C-:B------:R-:W-:Y:S01]  /*3f80*/  FFMA.FTZ R145, R6, UR16, -R167.reuse ;  /* 0x0000001006917c23 */ /* 0x100fe200080108a7 */
[----:B------:R-:W3:Y:S01]  /*3f90*/  MUFU.EX2 R154, R154 ;  /* 0x0000009a009a7308 */ /* 0x000ee20000000800 */
[----:B------:R-:W4:Y:S01]  /*3fa0*/  LDSM.16.MT88.4 R8, [R196+0x14800] ;  /* 0x01480000c408783b */ /* 0x000f220000004200 */
[--C-:B------:R-:W-:Y:S01]  /*3fb0*/  FFMA.FTZ R144, R4, UR16, -R167.reuse ;  /* 0x0000001004907c23 */ /* 0x100fe200080108a7 */
[--C-:B------:R-:W-:Y:S01]  /*3fc0*/  FFMA.FTZ R158, R169, UR16, -R178.reuse ;  /* 0x00000010a99e7c23 */ /* 0x100fe200080108b2 */
[--C-:B------:R-:W-:Y:S01]  /*3fd0*/  FFMA.FTZ R160, R165, UR16, -R178.reuse ;  /* 0x00000010a5a07c23 */ /* 0x100fe200080108b2 */
[----:B------:R-:W5:Y:S01]  /*3fe0*/  LDSM.16.MT88.4 R16, [R192+0x14800] ;  /* 0x01480000c010783b */ /* 0x000f620000004200 */
        /* <DEDUP_REMOVED lines=9> */
[--C-:B------:R-:W-:Y:S01]  /*4080*/  FFMA.FTZ R204, R205, UR16, -R178.reuse ;  /* 0x00000010cdcc7c23 */ /* 0x100fe200080108b2 */
[----:B------:R-:W1:Y:S01]  /*4090*/  MUFU.EX2 R150, R150 ;  /* 0x0000009600967308 */ /* 0x000e620000000800 */
[----:B---3--:R-:W-:Y:S01]  /*40a0*/  F2FP.BF16.F32.PACK_AB R112, R154, R157 ;  /* 0x0000009d9a70723e */ /* 0x008fe200000010ff */
        /* <DEDUP_REMOVED lines=8> */
[--C-:B------:R-:W-:Y:S01]  /*4130*/  FFMA.FTZ R168, R168, UR16, -R167.reuse ;  /* 0x00000010a8a87c23 */ /* 0x100fe200080108a7 */
[----:B------:R-:W-:Y:S01]  /*4140*/  FFMA.FTZ R217, R164, UR16, -R167 ;  /* 0x00000010a4d97c23 */ /* 0x000fe200080108a7 */
[----:B------:R-:W-:-:S04]  /*4150*/  FADD.FTZ R154, R157, R154 ;  /* 0x0000009a9d9a7221 */ /* 0x000fc80000010000 */
[----:B------:R-:W3:Y:S01]  /*4160*/  MUFU.EX2 R159, R159 ;  /* 0x0000009f009f7308 */ /* 0x000ee20000000800 */
[----:B-1----:R-:W-:Y:S01]  /*4170*/  F2FP.BF16.F32.PACK_AB R114, R150, R153 ;  /* 0x000000999672723e */ /* 0x002fe200000010ff */
[----:B------:R-:W-:-:S04]  /*4180*/  FADD.FTZ R153, R153, R154 ;  /* 0x0000009a99997221 */ /* 0x000fc80000010000 */
[----:B------:R-:W-:Y:S02]  /*4190*/  FADD.FTZ R150, R150, R153 ;  /* 0x0000009996967221 */ /* 0x000fe40000010000 */
[----:B------:R-:W-:Y:S08]  /*41a0*/  MUFU.EX2 R155, R155 ;  /* 0x0000009b009b7308 */ /* 0x000ff00000000800 */
[----:B------:R-:W1:Y:S01]  /*41b0*/  MUFU.EX2 R152, R152 ;  /* 0x0000009800987308 */ /* 0x000e620000000800 */
[----:B---3--:R-:W-:Y:S01]  /*41c0*/  F2FP.BF16.F32.PACK_AB R113, R159, R156 ;  /* 0x0000009c9f71723e */ /* 0x008fe200000010ff */
[----:B------:R-:W-:-:S06]  /*41d0*/  FADD.FTZ R156, R156, R159 ;  /* 0x0000009f9c9c7221 */ /* 0x000fcc0000010000 */
[----:B------:R-:W-:Y:S08]  /*41e0*/  MUFU.EX2 R151, R151 ;  /* 0x0000009700977308 */ /* 0x000ff00000000800 */
[----:B------:R-:W3:Y:S01]  /*41f0*/  MUFU.EX2 R148, R148 ;  /* 0x0000009400947308 */ /* 0x000ee20000000800 */
[----:B-1----:R-:W-:Y:S01]  /*4200*/  F2FP.BF16.F32.PACK_AB R115, R152, R155 ;  /* 0x0000009b9873723e */ /* 0x002fe200000010ff */
[----:B------:R-:W-:-:S04]  /*4210*/  FADD.FTZ R155, R155, R156 ;  /* 0x0000009c9b9b7221 */ /* 0x000fc80000010000 */
[----:B------:R-:W-:Y:S02]  /*4220*/  FADD.FTZ R152, R152, R155 ;  /* 0x0000009b98987221 */ /* 0x000fe40000010000 */
[C---:B------:R-:W-:Y:S01]  /*4230*/  HMMA.16816.F32.BF16 R36, R112.reuse, R40, RZ ;  /* 0x000000287024723c */ /* 0x040fe200000418ff */
[----:B------:R-:W-:Y:S05]  /*4240*/  MUFU.EX2 R147, R147 ;  /* 0x0000009300937308 */ /* 0x000fea0000000800 */
[C---:B------:R-:W-:Y:S03]  /*4250*/  HMMA.16816.F32.BF16 R60, R112.reuse, R64, RZ ;  /* 0x00000040703c723c */ /* 0x040fe600000418ff */
[----:B------:R-:W1:Y:S01]  /*4260*/  MUFU.EX2 R0, R0 ;  /* 0x0000000000007308 */ /* 0x000e620000000800 */
[C---:B---3--:R-:W-:Y:S01]  /*4270*/  F2FP.BF16.F32.PACK_AB R4, R148.reuse, R151 ;  /* 0x000000979404723e */ /* 0x048fe200000010ff */
[----:B------:R-:W-:Y:S01]  /*4280*/  FADD.FTZ R151, R151, R150 ;  /* 0x0000009697977221 */ /* 0x000fe20000010000 */
[----:B------:R-:W-:Y:S03]  /*4290*/  HMMA.16816.F32.BF16 R40, R112, R42, RZ ;  /* 0x0000002a7028723c */ /* 0x000fe600000418ff */
[----:B------:R-:W-:-:S02]  /*42a0*/  FADD.FTZ R148, R148, R151 ;  /* 0x0000009794947221 */ /* 0x000fc40000010000 */
[----:B------:R-:W-:Y:S01]  /*42b0*/  MUFU.EX2 R149, R149 ;  /* 0x0000009500957308 */ /* 0x000fe20000000800 */
[C---:B------:R-:W-:Y:S06]  /*42c0*/  HMMA.16816.F32.BF16 R64, R112.reuse, R66, RZ ;  /* 0x000000427040723c */ /* 0x040fec00000418ff */
[----:B------:R-:W-:Y:S01]  /*42d0*/  HMMA.16816.F32.BF16 R76, R112, R80, RZ ;  /* 0x00000050704c723c */ /* 0x000fe200000418ff */
[----:B------:R-:W3:Y:S01]  /*42e0*/  MUFU.EX2 R146, R146 ;  /* 0x0000009200927308 */ /* 0x000ee20000000800 */
[----:B-1----:R-:W-:Y:S01]  /*42f0*/  F2FP.BF16.F32.PACK_AB R6, R0, R147 ;  /* 0x000000930006723e */ /* 0x002fe200000010ff */
[----:B------:R-:W-:-:S03]  /*4300*/  FADD.FTZ R147, R147, R148 ;  /* 0x0000009493937221 */ /* 0x000fc60000010000 */
[C---:B------:R-:W-:Y:S01]  /*4310*/  HMMA.16816.F32.BF16 R84, R112.reuse, R88, RZ ;  /* 0x000000587054723c */ /* 0x040fe200000418ff */
[----:B------:R-:W-:Y:S02]  /*4320*/  FADD.FTZ R147, R0, R147 ;  /* 0x0000009300937221 */ /* 0x000fe40000010000 */
[----:B------:R-:W-:Y:S03]  /*4330*/  MUFU.EX2 R145, R145 ;  /* 0x0000009100917308 */ /* 0x000fe60000000800 */
[C---:B------:R-:W-:Y:S05]  /*4340*/  HMMA.16816.F32.BF16 R80, R112.reuse, R82, RZ ;  /* 0x000000527050723c */ /* 0x040fea00000418ff */
[----:B------:R-:W1:Y:S01]  /*4350*/  MUFU.EX2 R144, R144 ;  /* 0x0000009000907308 */ /* 0x000e620000000800 */
[----:B---3--:R-:W-:Y:S01]  /*4360*/  F2FP.BF16.F32.PACK_AB R5, R146, R149 ;  /* 0x000000959205723e */ /* 0x008fe200000010ff */
[----:B------:R-:W-:Y:S01]  /*4370*/  HMMA.16816.F32.BF16 R88, R112, R90, RZ ;  /* 0x0000005a7058723c */ /* 0x000fe200000418ff */
[----:B------:R-:W-:-:S04]  /*4380*/  FADD.FTZ R149, R149, R152 ;  /* 0x0000009895957221 */ /* 0x000fc80000010000 */
[----:B------:R-:W-:Y:S01]  /*4390*/  FADD.FTZ R146, R146, R149 ;  /* 0x0000009592927221 */ /* 0x000fe20000010000 */
[C---:B------:R-:W-:Y:S01]  /*43a0*/  HMMA.16816.F32.BF16 R92, R112.reuse, R96, RZ ;  /* 0x00000060705c723c */ /* 0x040fe200000418ff */
[----:B------:R-:W-:Y:S05]  /*43b0*/  MUFU.EX2 R158, R158 ;  /* 0x0000009e009e7308 */ /* 0x000fea0000000800 */
[----:B------:R-:W-:Y:S01]  /*43c0*/  HMMA.16816.F32.BF16 R100, R112, R120, RZ ;  /* 0x000000787064723c */ /* 0x000fe200000418ff */
[----:B-1----:R-:W-:Y:S02]  /*43d0*/  F2FP.BF16.F32.PACK_AB R7, R144, R145 ;  /* 0x000000919007723e */ /* 0x002fe400000010ff */
[----:B------:R-:W1:Y:S01]  /*43e0*/  MUFU.EX2 R161, R161 ;  /* 0x000000a100a17308 */ /* 0x000e620000000800 */
[----:B------:R-:W-:-:S02]  /*43f0*/  FADD.FTZ R145, R145, R146 ;  /* 0x0000009291917221 */ /* 0x000fc40000010000 */
[----:B------:R-:W-:Y:S02]  /*4400*/  HMMA.16816.F32.BF16 R96, R112, R98, RZ ;  /* 0x000000627060723c */ /* 0x000fe400000418ff */
[----:B------:R-:W-:-:S04]  /*4410*/  FADD.FTZ R145, R144, R145 ;  /* 0x0000009190917221 */ /* 0x000fc80000010000 */
[C---:B--2---:R-:W-:Y:S01]  /*4420*/  HMMA.16816.F32.BF16 R36, R4.reuse, R12, R36 ;  /* 0x0000000c0424723c */ /* 0x044fe20000041824 */
[----:B------:R-:W-:Y:S05]  /*4430*/  MUFU.EX2 R160, R160 ;  /* 0x000000a000a07308 */ /* 0x000fea0000000800 */
[C---:B------:R-:W-:Y:S01]  /*4440*/  HMMA.16816.F32.BF16 R40, R4.reuse, R14, R40 ;  /* 0x0000000e0428723c */ /* 0x040fe20000041828 */
[----:B------:R-:W2:Y:S02]  /*4450*/  LDSM.16.MT88.4 R12, [R196+0x16800] ;  /* 0x01680000c40c783b */ /* 0x000ea40000004200 */
[----:B------:R-:W-:Y:S03]  /*4460*/  MUFU.EX2 R163, R163 ;  /* 0x000000a300a37308 */ /* 0x000fe60000000800 */
[C---:B----4-:R-:W-:Y:S05]  /*4470*/  HMMA.16816.F32.BF16 R60, R4.reuse, R8, R60 ;  /* 0x00000008043c723c */ /* 0x050fea000004183c */
[----:B------:R-:W-:Y:S01]  /*4480*/  MUFU.EX2 R162, R162 ;  /* 0x000000a200a27308 */ /* 0x000fe20000000800 */
[----:B------:R-:W-:Y:S01]  /*4490*/  HMMA.16816.F32.BF16 R64, R4, R10, R64 ;  /* 0x0000000a0440723c */ /* 0x000fe20000041840 */
[----:B------:R-:W3:Y:S05]  /*44a0*/  LDSM.16.MT88.4 R8, [R194+0x16800] ;  /* 0x01680000c208783b */ /* 0x000eea0000004200 */
[C---:B------:R-:W-:Y:S01]  /*44b0*/  HMMA.16816.F32.BF16 R120, R112.reuse, R122, RZ ;  /* 0x0000007a7078723c */ /* 0x040fe200000418ff */
[----:B------:R-:W4:Y:S05]  /*44c0*/  MUFU.EX2 R165, R165 ;  /* 0x000000a500a57308 */ /* 0x000f2a0000000800 */
[----:B------:R-:W-:Y:S03]  /*44d0*/  HMMA.16816.F32.BF16 R44, R112, R48, RZ ;  /* 0x00000030702c723c */ /* 0x000fe600000418ff */
[----:B------:R-:W-:Y:S03]  /*44e0*/  MUFU.EX2 R166, R166 ;  /* 0x000000a600a67308 */ /* 0x000fe60000000800 */
[C---:B------:R-:W-:Y:S05]  /*44f0*/  HMMA.16816.F32.BF16 R76, R4.reuse, R20, R76 ;  /* 0x00000014044c723c */ /* 0x040fea000004184c */
[----:B------:R-:W4:Y:S01]  /*4500*/  MUFU.EX2 R169, R169 ;  /* 0x000000a900a97308 */ /* 0x000f220000000800 */
[C---:B------:R-:W-:Y:S01]  /*4510*/  HMMA.16816.F32.BF16 R80, R4.reuse, R22, R80 ;  /* 0x000000160450723c */ /* 0x040fe20000041850 */
[----:B------:R-:W1:Y:S05]  /*4520*/  LDSM.16.MT88.4 R20, [R193+0x16800] ;  /* 0x01680000c114783b */ /* 0x000e6a0000004200 */
[C---:B-----5:R-:W-:Y:S01]  /*4530*/  HMMA.16816.F32.BF16 R84, R4.reuse, R16, R84 ;  /* 0x000000100454723c */ /* 0x060fe20000041854 */
[----:B------:R-:W-:Y:S05]  /*4540*/  MUFU.EX2 R204, R204 ;  /* 0x000000cc00cc7308 */ /* 0x000fea0000000800 */
[----:B------:R-:W-:Y:S01]  /*4550*/  HMMA.16816.F32.BF16 R88, R4, R18, R88 ;  /* 0x000000120458723c */ /* 0x000fe20000041858 */
[----:B------:R-:W5:Y:S02]  /*4560*/  LDSM.16.MT88.4 R16, [R192+0x16800] ;  /* 0x01680000c010783b */ /* 0x000f640000004200 */
[----:B------:R-:W4:Y:S03]  /*4570*/  MUFU.EX2 R179, R179 ;  /* 0x000000b300b37308 */ /* 0x000f260000000800 */
[----:B------:R-:W-:Y:S05]  /*4580*/  HMMA.16816.F32.BF16 R48, R112, R50, RZ ;  /* 0x000000327030723c */ /* 0x000fea00000418ff */
[----:B------:R-:W-:Y:S01]  /*4590*/  MUFU.EX2 R177, R177 ;  /* 0x000000b100b17308 */ /* 0x000fe20000000800 */
[C---:B--2---:R-:W-:Y:S06]  /*45a0*/  HMMA.16816.F32.BF16 R92, R4.reuse, R12, R92 ;  /* 0x0000000c045c723c */ /* 0x044fec000004185c */
[C---:B------:R-:W-:Y:S01]  /*45b0*/  HMMA.16816.F32.BF16 R96, R4.reuse, R14, R96 ;  /* 0x0000000e0460723c */ /* 0x040fe20000041860 */
[----:B------:R-:W2:Y:S01]  /*45c0*/  LDSM.16.MT88.4 R12, [R193+0x13000] ;  /* 0x01300000c10c783b */ /* 0x000ea20000004200 */
[----:B------:R-:W-:Y:S04]  /*45d0*/  MUFU.EX2 R178, R178 ;  /* 0x000000b200b27308 */ /* 0x000fe80000000800 */
[C---:B---3--:R-:W-:Y:S04]  /*45e0*/  HMMA.16816.F32.BF16 R100, R4.reuse, R8, R100 ;  /* 0x000000080464723c */ /* 0x048fe80000041864 */
[----:B------:R-:W-:Y:S02]  /*45f0*/  MUFU.EX2 R171, R171 ;  /* 0x000000ab00ab7308 */ /* 0x000fe40000000800 */
[----:B------:R-:W-:Y:S01]  /*4600*/  HMMA.16816.F32.BF16 R120, R4, R10, R120 ;  /* 0x0000000a0478723c */ /* 0x000fe20000041878 */
[----:B------:R-:W3:Y:S05]  /*4610*/  LDSM.16.MT88.4 R8, [R193+0x15000] ;  /* 0x01500000c108783b */ /* 0x000eea0000004200 */
[C---:B------:R-:W-:Y:S01]  /*4620*/  HMMA.16816.F32.BF16 R128, R112.reuse, R124, RZ ;  /* 0x0000007c7080723c */ /* 0x040fe200000418ff */
[----:B------:R-:W3:Y:S05]  /*4630*/  MUFU.EX2 R170, R170 ;  /* 0x000000aa00aa7308 */ /* 0x000eea0000000800 */
[C---:B------:R-:W-:Y:S03]  /*4640*/  HMMA.16816.F32.BF16 R52, R112.reuse, R56, RZ ;  /* 0x000000387034723c */ /* 0x040fe600000418ff */
[----:B------:R-:W-:Y:S03]  /*4650*/  MUFU.EX2 R168, R168 ;  /* 0x000000a800a87308 */ /* 0x000fe60000000800 */
[C---:B------:R-:W-:Y:S05]  /*4660*/  HMMA.16816.F32.BF16 R68, R112.reuse, R72, RZ ;  /* 0x000000487044723c */ /* 0x040fea00000418ff */
[----:B------:R-:W3:Y:S01]  /*4670*/  MUFU.EX2 R217, R217 ;  /* 0x000000d900d97308 */ /* 0x000ee20000000800 */
[C---:B------:R-:W-:Y:S06]  /*4680*/  HMMA.16816.F32.BF16 R104, R112.reuse, R116, RZ ;  /* 0x000000747068723c */ /* 0x040fec00000418ff */
[C---:B------:R-:W-:Y:S06]  /*4690*/  HMMA.16816.F32.BF16 R124, R112.reuse, R126, RZ ;  /* 0x0000007e707c723c */ /* 0x040fec00000418ff */
[C---:B------:R-:W-:Y:S06]  /*46a0*/  HMMA.16816.F32.BF16 R56, R112.reuse, R58, RZ ;  /* 0x0000003a7038723c */ /* 0x040fec00000418ff */
[C---:B------:R-:W-:Y:S06]  /*46b0*/  HMMA.16816.F32.BF16 R72, R112.reuse, R74, RZ ;  /* 0x0000004a7048723c */ /* 0x040fec00000418ff */
[C---:B------:R-:W-:Y:S06]  /*46c0*/  HMMA.16816.F32.BF16 R116, R112.reuse, R118, RZ ;  /* 0x000000767074723c */ /* 0x040fec00000418ff */
[C---:B------:R-:W-:Y:S06]  /*46d0*/  HMMA.16816.F32.BF16 R108, R112.reuse, R140, RZ ;  /* 0x0000008c706c723c */ /* 0x040fec00000418ff */
[----:B------:R-:W-:Y:S01]  /*46e0*/  HMMA.16816.F32.BF16 R112, R112, R142, RZ ;  /* 0x0000008e7070723c */ /* 0x000fe200000418ff */
[----:B------:R-:W-:Y:S05]  /*46f0*/  LDSM.16.MT88.4 R140, [R196+0x13000] ;  /* 0x01300000c48c783b */ /* 0x000fea0000004200 */
        /* <DEDUP_REMOVED lines=15> */
[C---:B-----5:R-:W-:Y:S06]  /*47f0*/  HMMA.16816.F32.BF16 R108, R4.reuse, R16, R108 ;  /* 0x00000010046c723c */ /* 0x060fec000004186c */
[----:B------:R-:W-:Y:S01]  /*4800*/  HMMA.16816.F32.BF16 R112, R4, R18, R112 ;  /* 0x000000120470723c */ /* 0x000fe20000041870 */
[----:B------:R-:W5:Y:S06]  /*4810*/  LDSM.16.MT88.4 R16, [R196+0x17000] ;  /* 0x01700000c410783b */ /* 0x000f6c0000004200 */
[----:B------:R-:W-:Y:S01]  /*4820*/  F2FP.BF16.F32.PACK_AB R4, R161, R158 ;  /* 0x0000009ea104723e */ /* 0x000fe200000010ff */
[----:B------:R-:W-:Y:S01]  /*4830*/  FADD.FTZ R158, R158, R147 ;  /* 0x000000939e9e7221 */ /* 0x000fe20000010000 */
[----:B----4-:R-:W-:Y:S01]  /*4840*/  F2FP.BF16.F32.PACK_AB R5, R165, R162 ;  /* 0x000000a2a505723e */ /* 0x010fe200000010ff */
[----:B------:R-:W-:Y:S01]  /*4850*/  FADD.FTZ R162, R162, R145 ;  /* 0x00000091a2a27221 */ /* 0x000fe20000010000 */
[----:B------:R-:W-:Y:S01]  /*4860*/  F2FP.BF16.F32.PACK_AB R6, R163, R160 ;  /* 0x000000a0a306723e */ /* 0x000fe200000010ff */
[----:B------:R-:W-:Y:S01]  /*4870*/  FADD.FTZ R161, R161, R158 ;  /* 0x0000009ea1a17221 */ /* 0x000fe20000010000 */
[----:B------:R-:W-:Y:S01]  /*4880*/  F2FP.BF16.F32.PACK_AB R7, R169, R166 ;  /* 0x000000a6a907723e */ /* 0x000fe200000010ff */
[----:B------:R-:W-:-:S02]  /*4890*/  FADD.FTZ R165, R165, R162 ;  /* 0x000000a2a5a57221 */ /* 0x000fc40000010000 */
[----:B------:R-:W-:Y:S02]  /*48a0*/  FADD.FTZ R160, R160, R161 ;  /* 0x000000a1a0a07221 */ /* 0x000fe40000010000 */
[----:B------:R-:W-:Y:S02]  /*48b0*/  FADD.FTZ R166, R166, R165 ;  /* 0x000000a5a6a67221 */ /* 0x000fe40000010000 */
[----:B--2---:R-:W-:Y:S01]  /*48c0*/  HMMA.16816.F32.BF16 R44, R4, R12, R44 ;  /* 0x0000000c042c723c */ /* 0x004fe2000004182c */
[----:B------:R-:W-:Y:S01]  /*48d0*/  FADD.FTZ R163, R163, R160 ;  /* 0x000000a0a3a37221 */ /* 0x000fe20000010000 */
[----:B------:R-:W-:-:S04]  /*48e0*/  FADD.FTZ R166, R169, R166 ;  /* 0x000000a6a9a67221 */ /* 0x000fc80000010000 */
        /* <DEDUP_REMOVED lines=8> */
[C---:B-----5:R-:W-:Y:S06]  /*4970*/  HMMA.16816.F32.BF16 R92, R4.reuse, R16, R92 ;  /* 0x00000010045c723c */ /* 0x060fec000004185c */
[C---:B------:R-:W-:Y:S01]  /*4980*/  HMMA.16816.F32.BF16 R96, R4.reuse, R18, R96 ;  /* 0x000000120460723c */ /* 0x040fe20000041860 */
[----:B------:R-:W4:Y:S05]  /*4990*/  LDSM.16.MT88.4 R16, [R196+0x13800] ;  /* 0x01380000c410783b */ /* 0x000f2a0000004200 */
[C---:B--2---:R-:W-:Y:S06]  /*49a0*/  HMMA.16816.F32.BF16 R100, R4.reuse, R12, R100 ;  /* 0x0000000c0464723c */ /* 0x044fec0000041864 */
[C---:B------:R-:W-:Y:S01]  /*49b0*/  HMMA.16816.F32.BF16 R120, R4.reuse, R14, R120 ;  /* 0x0000000e0478723c */ /* 0x040fe20000041878 */
[----:B------:R-:W2:Y:S05]  /*49c0*/  LDSM.16.MT88.4 R12, [R194+0x13800] ;  /* 0x01380000c20c783b */ /* 0x000eaa0000004200 */
[C---:B---3--:R-:W-:Y:S06]  /*49d0*/  HMMA.16816.F32.BF16 R104, R4.reuse, R8, R104 ;  /* 0x000000080468723c */ /* 0x048fec0000041868 */
[C---:B------:R-:W-:Y:S01]  /*49e0*/  HMMA.16816.F32.BF16 R116, R4.reuse, R10, R116 ;  /* 0x0000000a0474723c */ /* 0x040fe20000041874 */
[----:B------:R-:W3:Y:S05]  /*49f0*/  LDSM.16.MT88.4 R8, [R193+0x15800] ;  /* 0x01580000c108783b */ /* 0x000eea0000004200 */
[C---:B------:R-:W-:Y:S06]  /*4a00*/  HMMA.16816.F32.BF16 R128, R4.reuse, R140, R128 ;  /* 0x0000008c0480723c */ /* 0x040fec0000041880 */
[C---:B------:R-:W-:Y:S01]  /*4a10*/  HMMA.16816.F32.BF16 R124, R4.reuse, R142, R124 ;  /* 0x0000008e047c723c */ /* 0x040fe2000004187c */
[----:B------:R-:W5:Y:S05]  /*4a20*/  LDSM.16.MT88.4 R140, [R193+0x13800] ;  /* 0x01380000c18c783b */ /* 0x000f6a0000004200 */
        /* <DEDUP_REMOVED lines=14> */
[----:B------:R-:W1:Y:S06]  /*4b10*/  LDSM.16.MT88.4 R20, [R196+0x17800] ;  /* 0x01780000c414783b */ /* 0x000e6c0000004200 */
[----:B------:R-:W-:Y:S01]  /*4b20*/  F2FP.BF16.F32.PACK_AB R4, R179, R204 ;  /* 0x000000ccb304723e */ /* 0x000fe200000010ff */
[----:B------:R-:W-:Y:S01]  /*4b30*/  FADD.FTZ R204, R204, R163 ;  /* 0x000000a3cccc7221 */ /* 0x000fe20000010000 */
[----:B------:R-:W-:Y:S01]  /*4b40*/  F2FP.BF16.F32.PACK_AB R5, R170, R171 ;  /* 0x000000abaa05723e */ /* 0x000fe200000010ff */
[----:B------:R-:W-:Y:S01]  /*4b50*/  FADD.FTZ R171, R171, R166 ;  /* 0x000000a6abab7221 */ /* 0x000fe20000010000 */
[----:B------:R-:W-:Y:S01]  /*4b60*/  F2FP.BF16.F32.PACK_AB R6, R178, R177 ;  /* 0x000000b1b206723e */ /* 0x000fe200000010ff */
[----:B------:R-:W-:Y:S01]  /*4b70*/  FADD.FTZ R204, R179, R204 ;  /* 0x000000ccb3cc7221 */ /* 0x000fe20000010000 */
[----:B------:R-:W-:Y:S01]  /*4b80*/  F2FP.BF16.F32.PACK_AB R7, R217, R168 ;  /* 0x000000a8d907723e */ /* 0x000fe200000010ff */
[----:B------:R-:W-:-:S02]  /*4b90*/  FADD.FTZ R171, R170, R171 ;  /* 0x000000abaaab7221 */ /* 0x000fc40000010000 */
[----:B------:R-:W-:Y:S02]  /*4ba0*/  FADD.FTZ R177, R177, R204 ;  /* 0x000000ccb1b17221 */ /* 0x000fe40000010000 */
[----:B------:R-:W-:Y:S02]  /*4bb0*/  FADD.FTZ R168, R168, R171 ;  /* 0x000000aba8a87221 */ /* 0x000fe40000010000 */
[----:B----4-:R-:W-:Y:S01]  /*4bc0*/  HMMA.16816.F32.BF16 R128, R4, R16, R128 ;  /* 0x000000100480723c */ /* 0x010fe20000041880 */
[----:B------:R-:W-:Y:S01]  /*4bd0*/  FADD.FTZ R219, R178, R177 ;  /* 0x000000b1b2db7221 */ /* 0x000fe20000010000 */
[----:B------:R-:W-:-:S04]  /*4be0*/  FADD.FTZ R217, R217, R168 ;  /* 0x000000a8d9d97221 */ /* 0x000fc80000010000 */
        /* <DEDUP_REMOVED lines=8> */
[C---:B-----5:R-:W-:Y:S06]  /*4c70*/  HMMA.16816.F32.BF16 R44, R4.reuse, R140, R44 ;  /* 0x0000008c042c723c */ /* 0x060fec000004182c */
[C---:B------:R-:W-:Y:S06]  /*4c80*/  HMMA.16816.F32.BF16 R48, R4.reuse, R142, R48 ;  /* 0x0000008e0430723c */ /* 0x040fec0000041830 */
        /* <DEDUP_REMOVED lines=8> */
[C---:B-1----:R-:W-:Y:S06]  /*4d10*/  HMMA.16816.F32.BF16 R92, R4.reuse, R20, R92 ;  /* 0x00000014045c723c */ /* 0x042fec000004185c */
[C---:B------:R-:W-:Y:S06]  /*4d20*/  HMMA.16816.F32.BF16 R96, R4.reuse, R22, R96 ;  /* 0x000000160460723c */ /* 0x040fec0000041860 */
[C---:B----4-:R-:W-:Y:S06]  /*4d30*/  HMMA.16816.F32.BF16 R100, R4.reuse, R16, R100 ;  /* 0x000000100464723c */ /* 0x050fec0000041864 */
[C---:B------:R-:W-:Y:S06]  /*4d40*/  HMMA.16816.F32.BF16 R120, R4.reuse, R18, R120 ;  /* 0x000000120478723c */ /* 0x040fec0000041878 */
[C---:B--2---:R-:W-:Y:S06]  /*4d50*/  HMMA.16816.F32.BF16 R104, R4.reuse, R12, R104 ;  /* 0x0000000c0468723c */ /* 0x044fec0000041868 */
[C---:B------:R-:W-:Y:S06]  /*4d60*/  HMMA.16816.F32.BF16 R116, R4.reuse, R14, R116 ;  /* 0x0000000e0474723c */ /* 0x040fec0000041874 */
[C---:B---3--:R-:W-:Y:S06]  /*4d70*/  HMMA.16816.F32.BF16 R108, R4.reuse, R8, R108 ;  /* 0x00000008046c723c */ /* 0x048fec000004186c */
[----:B------:R-:W-:Y:S01]  /*4d80*/  HMMA.16816.F32.BF16 R112, R4, R10, R112 ;  /* 0x0000000a0470723c */ /* 0x000fe20000041870 */
[----:B------:R-:W-:-:S08]  /*4d90*/  NOP ;  /* 0x0000000000007918 */ /* 0x000fd00000000000 */
[----:B------:R-:W-:-:S15]  /*4da0*/  @!P0 BRA `(.L_x_102) ;  /* 0x0000006000788947 */ /* 0x000fde0003800000 */
[----:B------:R-:W-:Y:S01]  /*4db0*/  ULDC UR4, c[0x0][0x2d0] ;  /* 0x0000b40000047ab9 */ /* 0x000fe20000000800 */
[----:B------:R-:W-:Y:S01]  /*4dc0*/  UIADD3 UR18, UR17, -0x2, URZ ;  /* 0xfffffffe11127890 */ /* 0x000fe2000fffe03f */
[----:B------:R-:W-:Y:S01]  /*4dd0*/  ISETP.GE.AND P5, PT, R134, UR4, PT ;  /* 0x0000000486007c0c */ /* 0x000fe2000bfa6270 */
[----:B------:R-:W-:Y:S01]  /*4de0*/  IMAD.MOV.U32 R4, RZ, RZ, R172 ;  /* 0x000000ffff047224 */ /* 0x000fe200078e00ac */
[----:B------:R-:W-:Y:S01]  /*4df0*/  ISETP.GE.AND P4, PT, R209, UR4, PT ;  /* 0x00000004d1007c0c */ /* 0x000fe2000bf86270 */
[----:B------:R-:W-:Y:S01]  /*4e00*/  IMAD.MOV.U32 R5, RZ, RZ, R175 ;  /* 0x000000ffff057224 */ /* 0x000fe200078e00af */
[----:B------:R-:W-:Y:S01]  /*4e10*/  ISETP.GE.AND P3, PT, R208, UR4, PT ;  /* 0x00000004d0007c0c */ /* 0x000fe2000bf66270 */
[----:B------:R-:W-:Y:S01]  /*4e20*/  IMAD.U32 R16, RZ, RZ, UR18 ;  /* 0x00000012ff107e24 */ /* 0x000fe2000f8e00ff */
[----:B------:R-:W-:-:S04]  /*4e30*/  DEPBAR.LE SB0, 0x0 ;  /* 0x000080000000791a */ /* 0x000fc80000000000 */
[----:B------:R-:W-:Y:S01]  /*4e40*/  USHF.R.S32.HI UR6, URZ, 0x1f, UR18 ;  /* 0x0000001f3f067899 */ /* 0x000fe20008011412 */
[----:B------:R-:W-:Y:S01]  /*4e50*/  BAR.SYNC.DEFER_BLOCKING 0x0 ;  /* 0x0000000000007b1d */ /* 0x000fe20000010000 */
[----:B------:R-:W-:Y:S01]  /*4e60*/  UIMAD UR4, UR25, UR18, URZ ;  /* 0x00000012190472a4 */ /* 0x000fe2000f8e023f */
[----:B------:R-:W-:Y:S01]  /*4e70*/  IMAD.WIDE.U32 R16, R16, UR26, R4 ;  /* 0x0000001a10107c25 */ /* 0x000fe2000f8e0004 */
[----:B------:R-:W-:Y:S02]  /*4e80*/  UISETP.GE.AND UP0, UPT, UR17, 0x3, UPT ;  /* 0x000000031100788c */ /* 0x000fe4000bf06270 */
[----:B------:R-:W-:-:S03]  /*4e90*/  UIMAD UR4, UR6, UR26, UR4 ;  /* 0x0000001a060472a4 */ /* 0x000fc6000f8e0204 */
[----:B------:R-:W1:Y:S03]  /*4ea0*/  @!P5 LDC.64 R14, c[0x0][0x220] ;  /* 0x00008800ff0edb82 */ /* 0x000e660000000a00 */
[----:B------:R-:W-:-:S05]  /*4eb0*/  VIADD R0, R17, UR4 ;  /* 0x0000000411007c36 */ /* 0x000fca0008000000 */
[----:B------:R-:W2:Y:S08]  /*4ec0*/  @!P4 LDC.64 R12, c[0x0][0x220] ;  /* 0x00008800ff0ccb82 */ /* 0x000eb00000000a00 */
[----:B------:R-:W3:Y:S01]  /*4ed0*/  @!P3 LDC.64 R10, c[0x0][0x220] ;  /* 0x00008800ff0abb82 */ /* 0x000ee20000000a00 */
[----:B------:R-:W-:Y:S07]  /*4ee0*/  @P5 STS.128 [R203+0x12000], RZ ;  /* 0x012000ffcb005388 */ /* 0x000fee0000000c00 */
[----:B------:R-:W4:Y:S01]  /*4ef0*/  @!P5 LDC.64 R8, c[0x0][0x220] ;  /* 0x00008800ff08db82 */ /* 0x000f220000000a00 */
[----:B-1----:R-:W-:-:S02]  /*4f00*/  @!P5 LEA R18, P0, R16, R14, 0x1 ;  /* 0x0000000e1012d211 */ /* 0x002fc400078008ff */
[C---:B------:R-:W-:Y:S02]  /*4f10*/  IADD3 R14, P2, R16.reuse, UR29, RZ ;  /* 0x0000001d100e7c10 */ /* 0x040fe4000ff5e0ff */
[----:B------:R-:W-:-:S03]  /*4f20*/  @!P5 LEA.HI.X R19, R16, R15, R0, 0x1, P0 ;  /* 0x0000000f1013d211 */ /* 0x000fc600000f0c00 */
[----:B------:R-:W1:Y:S01]  /*4f30*/  @!P4 LDC.64 R6, c[0x0][0x220] ;  /* 0x00008800ff06cb82 */ /* 0x000e620000000a00 */
[C---:B--2---:R-:W-:Y:S01]  /*4f40*/  @!P4 LEA R12, P1, R16.reuse, R12, 0x1 ;  /* 0x0000000c100cc211 */ /* 0x044fe200078208ff */
[----:B------:R-:W-:Y:S01]  /*4f50*/  @!PT LDS RZ, [RZ] ;  /* 0x00000000fffff984 */ /* 0x000fe20000000800 */
[----:B------:R-:W-:Y:S01]  /*4f60*/  @!PT LDS RZ, [RZ] ;  /* 0x00000000fffff984 */ /* 0x000fe20000000800 */
[----:B------:R-:W-:Y:S01]  /*4f70*/  @!PT LDS RZ, [RZ] ;  /* 0x00000000fffff984 */ /* 0x000fe20000000800 */
[----:B------:R2:W-:Y:S03]  /*4f80*/  @!P5 LDGSTS.E.BYPASS.LTC128B.128 [R203+0x12000], desc[UR20][R18.64] ;  /* 0x1200000012cbdfae */ /* 0x0005e6000b901d54 */
[C-C-:B------:R-:W-:Y:S01]  /*4f90*/  @!P4 LEA.HI.X R13, R16.reuse, R13, R0.reuse, 0x1, P1 ;  /* 0x0000000d100dc211 */ /* 0x140fe200008f0c00 */
[----:B------:R-:W-:Y:S02]  /*4fa0*/  @P4 STS.128 [R203+0x14000], RZ ;  /* 0x014000ffcb004388 */ /* 0x000fe40000000c00 */
[----:B------:R-:W5:Y:S01]  /*4fb0*/  @!P3 LDC.64 R4, c[0x0][0x220] ;  /* 0x00008800ff04bb82 */ /* 0x000f620000000a00 */
[C---:B---3--:R-:W-:Y:S01]  /*4fc0*/  @!P3 LEA R10, P0, R16.reuse, R10, 0x1 ;  /* 0x0000000a100ab211 */ /* 0x048fe200078008ff */
[----:B------:R-:W-:Y:S01]  /*4fd0*/  @!PT LDS RZ, [RZ] ;  /* 0x00000000fffff984 */ /* 0x000fe20000000800 */
[----:B------:R-:W-:Y:S01]  /*4fe0*/  @!PT LDS RZ, [RZ] ;  /* 0x00000000fffff984 */ /* 0x000fe20000000800 */
[----:B------:R-:W-:Y:S01]  /*4ff0*/  @!PT LDS RZ, [RZ] ;  /* 0x00000000fffff984 */ /* 0x000fe20000000800 */
[----:B------:R3:W-:Y:S03]  /*5000*/  @!P4 LDGSTS.E.BYPASS.LTC128B.128 [R203+0x14000], desc[UR20][R12.64+0x80] ;  /* 0x140000800ccbcfae */ /* 0x0007e6000b901d54 */
[----:B------:R-:W-:Y:S01]  /*5010*/  @!P3 LEA.HI.X R11, R16, R11, R0, 0x1, P0 ;  /* 0x0000000b100bb211 */ /* 0x000fe200000f0c00 */
[----:B------:R-:W-:Y:S01]  /*5020*/  @P3 STS.128 [R203+0x16000], RZ ;  /* 0x016000ffcb003388 */ /* 0x000fe20000000c00 */
[----:B------:R-:W-:-:S02]  /*5030*/  IADD3.X R0, R0, UR15, RZ, P2, !PT ;  /* 0x0000000f00007c10 */ /* 0x000fc400097fe4ff */
[C---:B----4-:R-:W-:Y:S01]  /*5040*/  @!P5 LEA R8, P2, R14.reuse, R8, 0x1 ;  /* 0x000000080e08d211 */ /* 0x050fe200078408ff */
[----:B------:R-:W-:Y:S01]  /*5050*/  @!PT LDS RZ, [RZ] ;  /* 0x00000000fffff984 */ /* 0x000fe20000000800 */
[----:B------:R-:W-:Y:S01]  /*5060*/  @!PT LDS RZ, [RZ] ;  /* 0x00000000fffff984 */ /* 0x000fe20000000800 */
[----:B------:R-:W-:Y:S01]  /*5070*/  @!PT LDS RZ, [RZ] ;  /* 0x00000000fffff984 */ /* 0x000fe20000000800 */
[----:B------:R-:W-:Y:S03]  /*5080*/  @!P3 LDGSTS.E.BYPASS.LTC128B.128 [R203+0x16000], desc[UR20][R10.64+0x100] ;  /* 0x160001000acbbfae */ /* 0x000fe6000b901d54 */
[C---:B------:R-:W-:Y:S01]  /*5090*/  @!P5 LEA.HI.X R9, R14.reuse, R9, R0, 0x1, P2 ;  /* 0x000000090e09d211 */ /* 0x040fe200010f0c00 */
[----:B------:R-:W-:Y:S01]  /*50a0*/  @P5 STS.128 [R203+0x13000], RZ ;  /* 0x013000ffcb005388 */ /* 0x000fe20000000c00 */
[----:B-1----:R-:W-:-:S03]  /*50b0*/  @!P4 LEA R20, P1, R14, R6, 0x1 ;  /* 0x000000060e14c211 */ /* 0x002fc600078208ff */
[----:B------:R-:W-:Y:S01]  /*50c0*/  @!PT LDS RZ, [RZ] ;  /* 0x00000000fffff984 */ /* 0x000fe20000000800 */
[----:B------:R-:W-:Y:S01]  /*50d0*/  @!PT LDS RZ, [RZ] ;  /* 0x00000000fffff984 */ /* 0x000fe20000000800 */
[----:B------:R-:W-:Y:S01]  /*50e0*/  @!PT LDS RZ, [RZ] ;  /* 0x00000000fffff984 */ /* 0x000fe20000000800 */
[----:B------:R1:W-:Y:S01]  /*50f0*/  @!P5 LDGSTS.E.BYPASS.LTC128B.128 [R203+0x13000], desc[UR20][R8.64] ;  /* 0x1300000008cbdfae */ /* 0x0003e2000b901d54 */
[----:B------:R-:W-:-:S03]  /*5100*/  @!P4 LEA.HI.X R21, R14, R7, R0, 0x1, P1 ;  /* 0x000000070e15c211 */ /* 0x000fc600008f0c00 */
[----:B------:R-:W-:Y:S01]  /*5110*/  @P4 STS.128 [R203+0x15000], RZ ;  /* 0x015000ffcb004388 */ /* 0x000fe20000000c00 */
[----:B-----5:R-:W-:-:S03]  /*5120*/  @!P3 LEA R22, P0, R14, R4, 0x1 ;  /* 0x000000040e16b211 */ /* 0x020fc600078008ff */
[----:B------:R-:W-:Y:S01]  /*5130*/  @!PT LDS RZ, [RZ] ;  /* 0x00000000fffff984 */ /* 0x000fe20000000800 */
[----:B------:R-:W-:Y:S01]  /*5140*/  @!PT LDS RZ, [RZ] ;  /* 0x00000000fffff984 */ /* 0x000fe20000000800 */
[----:B------:R-:W-:Y:S01]  /*5150*/  @!PT LDS RZ, [RZ] ;  /* 0x00000000fffff984 */ /* 0x000fe20000000800 */
[----:B------:R-:W-:Y:S01]  /*5160*/  @!P4 LDGSTS.E.BYPASS.LTC128B.128 [R203+0x15000], desc[UR20][R20.64+0x80] ;  /* 0x1500008014cbcfae */ /* 0x000fe2000b901d54 */
[----:B------:R-:W-:Y:S01]  /*5170*/  @!P3 LEA.HI.X R23, R14, R5, R0, 0x1, P0 ;  /* 0x000000050e17b211 */ /* 0x000fe200000f0c00 */
[----:B------:R-:W-:Y:S02]  /*5180*/  IMAD.U32 R0, RZ, RZ, UR18 ;  /* 0x00000012ff007e24 */ /* 0x000fe4000f8e00ff */
[----:B------:R-:W-:Y:S04]  /*5190*/  @P3 STS.128 [R203+0x17000], RZ ;  /* 0x017000ffcb003388 */ /* 0x000fe80000000c00 */
[----:B------:R-:W-:Y:S01]  /*51a0*/  @!PT LDS RZ, [RZ] ;  /* 0x00000000fffff984 */ /* 0x000fe20000000800 */
[----:B------:R-:W-:Y:S01]  /*51b0*/  @!PT LDS RZ, [RZ] ;  /* 0x00000000fffff984 */ /* 0x000fe20000000800 */
[----:B------:R-:W-:Y:S01]  /*51c0*/  @!PT LDS RZ, [RZ] ;  /* 0x00000000fffff984 */ /* 0x000fe20000000800 */
[----:B------:R4:W-:Y:S04]  /*51d0*/  @!P3 LDGSTS.E.BYPASS.LTC128B.128 [R203+0x17000], desc[UR20][R22.64+0x100] ;  /* 0x1700010016cbbfae */ /* 0x0009e8000b901d54 */
[----:B------:R-:W-:Y:S04]  /*51e0*/  LDSM.16.M88.4 R152, [R202] ;  /* 0x00000000ca98783b */ /* 0x000fe80000000200 */
[----:B------:R-:W5:Y:S04]  /*51f0*/  LDSM.16.M88.4 R24, [R201+0xc000] ;  /* 0x00c00000c918783b */ /* 0x000f680000000200 */
[----:B--2---:R-:W4:Y:S04]  /*5200*/  LDSM.16.M88.4 R16, [R201+0xc800] ;  /* 0x00c80000c910783b */ /* 0x004f280000000200 */
[----:B------:R-:W2:Y:S04]  /*5210*/  LDSM.16.M88.4 R160, [R201+0xd000] ;  /* 0x00d00000c9a0783b */ /* 0x000ea80000000200 */
[----:B---3--:R-:W3:Y:S04]  /*5220*/  LDSM.16.M88.4 R12, [R201+0xd800] ;  /* 0x00d80000c90c783b */ /* 0x008ee80000000200 */
[----:B------:R-:W-:Y:S04]  /*5230*/  LDSM.16.M88.4 R136, [R200] ;  /* 0x00000000c888783b */ /* 0x000fe80000000200 */
[----:B-1----:R-:W1:Y:S04]  /*5240*/  LDSM.16.M88.4 R8, [R199] ;  /* 0x00000000c708783b */ /* 0x002e680000000200 */
[----:B------:R-:W1:Y:S04]  /*5250*/  LDSM.16.M88.4 R4, [R191] ;  /* 0x00000000bf04783b */ /* 0x000e680000000200 */
[----:B------:R-:W1:Y:S04]  /*5260*/  LDSM.16.M88.4 R32, [R190] ;  /* 0x00000000be20783b */ /* 0x000e680000000200 */
[----:B------:R-:W1:Y:S04]  /*5270*/  LDSM.16.M88.4 R144, [R189] ;  /* 0x00000000bd90783b */ /* 0x000e680000000200 */
[----:B------:R-:W-:Y:S01]  /*5280*/  LDSM.16.M88.4 R168, [R198] ;  /* 0x00000000c6a8783b */ /* 0x000fe20000000200 */
[C---:B-----5:R-:W-:Y:S03]  /*5290*/  HMMA.16816.F32.BF16 R28, R152.reuse, R24, RZ ;  /* 0x00000018981c723c */ /* 0x060fe600000418ff */
[----:B------:R-:W-:Y:S04]  /*52a0*/  LDSM.16.M88.4 R176, [R195+0xd800] ;  /* 0x00d80000c3b0783b */ /* 0x000fe80000000200 */
[----:B------:R-:W-:Y:S01]  /*52b0*/  LDSM.16.M88.4 R140, [R188] ;  /* 0x00000000bc8c783b */ /* 0x000fe20000000200 */
[C---:B----4-:R-:W-:Y:S03]  /*52c0*/  HMMA.16816.F32.BF16 R20, R152.reuse, R16, RZ ;  /* 0x000000109814723c */ /* 0x050fe600000418ff */
[----:B------:R-:W-:Y:S03]  /*52d0*/  LDSM.16.M88.4 R148, [R188+0x1800] ;  /* 0x00180000bc94783b */ /* 0x000fe60000000200 */
[C---:B------:R-:W-:Y:S01]  /*52e0*/  HMMA.16816.F32.BF16 R24, R152.reuse, R26, RZ ;  /* 0x0000001a9818723c */ /* 0x040fe200000418ff */
[----:B------:R-:W-:Y:S04]  /*52f0*/  LDSM.16.M88.4 R204, [R200+0x8000] ;  /* 0x00800000c8cc783b */ /* 0x000fe80000000200 */
[----:B------:R-:W0:Y:S01]  /*5300*/  LDGDEPBAR ;  /* 0x00000000000079af */ /* 0x000e220000000000 */
[C---:B------:R-:W-:Y:S06]  /*5310*/  HMMA.16816.F32.BF16 R16, R152.reuse, R18, RZ ;  /* 0x000000129810723c */ /* 0x040fec00000418ff */
[C---:B--2---:R-:W-:Y:S06]  /*5320*/  HMMA.16816.F32.BF16 R164, R152.reuse, R160, RZ ;  /* 0x000000a098a4723c */ /* 0x044fec00000418ff */
[C---:B------:R-:W-:Y:S06]  /*5330*/  HMMA.16816.F32.BF16 R160, R152.reuse, R162, RZ ;  /* 0x000000a298a0723c */ /* 0x040fec00000418ff */
[C---:B---3--:R-:W-:Y:S06]  /*5340*/  HMMA.16816.F32.BF16 R156, R152.reuse, R12, RZ ;  /* 0x0000000c989c723c */ /* 0x048fec00000418ff */
[----:B------:R-:W-:Y:S01]  /*5350*/  HMMA.16816.F32.BF16 R152, R152, R14, RZ ;  /* 0x0000000e9898723c */ /* 0x000fe200000418ff */
[----:B------:R-:W2:Y:S05]  /*5360*/  LDSM.16.M88.4 R12, [R195+0xc000] ;  /* 0x00c00000c30c783b */ /* 0x000eaa0000000200 */
[C---:B-1----:R-:W-:Y:S06]  /*5370*/  HMMA.16816.F32.BF16 R28, R136.reuse, R8, R28 ;  /* 0x00000008881c723c */ /* 0x042fec000004181c */
[C---:B------:R-:W-:Y:S01]  /*5380*/  HMMA.16816.F32.BF16 R24, R136.reuse, R10, R24 ;  /* 0x0000000a8818723c */ /* 0x040fe20000041818 */
[----:B------:R-:W1:Y:S05]  /*5390*/  LDSM.16.M88.4 R8, [R195+0xc800] ;  /* 0x00c80000c308783b */ /* 0x000e6a0000000200 */
        /* <DEDUP_REMOVED lines=9> */
[----:B------:R-:W5:Y:S01]  /*5430*/  LDSM.16.M88.4 R136, [R188+0x1000] ;  /* 0x00100000bc88783b */ /* 0x000f620000000200 */
[C---:B--2---:R-:W-:Y:S06]  /*5440*/  HMMA.16816.F32.BF16 R28, R168.reuse, R12, R28 ;  /* 0x0000000ca81c723c */ /* 0x044fec000004181c */
[C---:B------:R-:W-:Y:S01]  /*5450*/  HMMA.16816.F32.BF16 R24, R168.reuse, R14, R24 ;  /* 0x0000000ea818723c */ /* 0x040fe20000041818 */
[----:B------:R-:W-:Y:S05]  /*5460*/  LDSM.16.M88.4 R12, [R201+0xe000] ;  /* 0x00e00000c90c783b */ /* 0x000fea0000000200 */
[C---:B-1----:R-:W-:Y:S06]  /*5470*/  HMMA.16816.F32.BF16 R20, R168.reuse, R8, R20 ;  /* 0x00000008a814723c */ /* 0x042fec0000041814 */
[C---:B------:R-:W-:Y:S01]  /*5480*/  HMMA.16816.F32.BF16 R16, R168.reuse, R10, R16 ;  /* 0x0000000aa810723c */ /* 0x040fe20000041810 */
[----:B------:R-:W1:Y:S05]  /*5490*/  LDSM.16.M88.4 R8, [R202+0x4000] ;  /* 0x00400000ca08783b */ /* 0x000e6a0000000200 */
[C---:B---3--:R-:W-:Y:S06]  /*54a0*/  HMMA.16816.F32.BF16 R164, R168.reuse, R4, R164 ;  /* 0x00000004a8a4723c */ /* 0x048fec00000418a4 */
[C---:B------:R-:W-:Y:S01]  /*54b0*/  HMMA.16816.F32.BF16 R160, R168.reuse, R6, R160 ;  /* 0x00000006a8a0723c */ /* 0x040fe200000418a0 */
[----:B------:R-:W2:Y:S05]  /*54c0*/  LDSM.16.M88.4 R4, [R201+0xe800] ;  /* 0x00e80000c904783b */ /* 0x000eaa0000000200 */
[C---:B------:R-:W-:Y:S06]  /*54d0*/  HMMA.16816.F32.BF16 R156, R168.reuse, R176, R156 ;  /* 0x000000b0a89c723c */ /* 0x040fec000004189c */
[----:B------:R-:W-:Y:S01]  /*54e0*/  HMMA.16816.F32.BF16 R152, R168, R178, R152 ;  /* 0x000000b2a898723c */ /* 0x000fe20000041898 */
[----:B------:R-:W-:Y:S04]  /*54f0*/  LDSM.16.M88.4 R176, [R201+0xf800] ;  /* 0x00f80000c9b0783b */ /* 0x000fe80000000200 */
[----:B------:R-:W-:Y:S01]  /*5500*/  LDSM.16.M88.4 R168, [R184] ;  /* 0x00000000b8a8783b */ /* 0x000fe20000000200 */
[C---:B----4-:R-:W-:Y:S06]  /*5510*/  HMMA.16816.F32.BF16 R28, R32.reuse, R140, R28 ;  /* 0x0000008c201c723c */ /* 0x050fec000004181c */
[C---:B------:R-:W-:Y:S01]  /*5520*/  HMMA.16816.F32.BF16 R24, R32.reuse, R142, R24 ;  /* 0x0000008e2018723c */ /* 0x040fe20000041818 */
[----:B------:R-:W3:Y:S05]  /*5530*/  LDSM.16.M88.4 R140, [R201+0xf000] ;  /* 0x00f00000c98c783b */ /* 0x000eea0000000200 */
[C---:B-----5:R-:W-:Y:S06]  /*5540*/  HMMA.16816.F32.BF16 R20, R32.reuse, R144, R20 ;  /* 0x000000902014723c */ /* 0x060fec0000041814 */
[C---:B------:R-:W-:Y:S01]  /*5550*/  HMMA.16816.F32.BF16 R16, R32.reuse, R146, R16 ;  /* 0x000000922010723c */ /* 0x040fe20000041810 */
[----:B------:R-:W-:Y:S05]  /*5560*/  LDSM.16.M88.4 R144, [R200+0x4000] ;  /* 0x00400000c890783b */ /* 0x000fea0000000200 */
[C---:B------:R-:W-:Y:S06]  /*5570*/  HMMA.16816.F32.BF16 R164, R32.reuse, R136, R164 ;  /* 0x0000008820a4723c */ /* 0x040fec00000418a4 */
[C---:B------:R-:W-:Y:S01]  /*5580*/  HMMA.16816.F32.BF16 R160, R32.reuse, R138, R160 ;  /* 0x0000008a20a0723c */ /* 0x040fe200000418a0 */
[----:B------:R-:W4:Y:S05]  /*5590*/  LDSM.16.M88.4 R136, [R187] ;  /* 0x00000000bb88783b */ /* 0x000f2a0000000200 */
[C---:B------:R-:W-:Y:S06]  /*55a0*/  HMMA.16816.F32.BF16 R156, R32.reuse, R148, R156 ;  /* 0x00000094209c723c */ /* 0x040fec000004189c */
[----:B------:R-:W-:Y:S01]  /*55b0*/  HMMA.16816.F32.BF16 R152, R32, R150, R152 ;  /* 0x000000962098723c */ /* 0x000fe20000041898 */
[----:B------:R-:W5:Y:S04]  /*55c0*/  LDSM.16.M88.4 R148, [R186] ;  /* 0x00000000ba94783b */ /* 0x000f680000000200 */
[----:B------:R-:W-:Y:S01]  /*55d0*/  LDSM.16.M88.4 R32, [R198+0x4000] ;  /* 0x00400000c620783b */ /* 0x000fe20000000200 */
[C---:B-1----:R-:W-:Y:S06]  /*55e0*/  HMMA.16816.F32.BF16 R28, R8.reuse, R12, R28 ;  /* 0x0000000c081c723c */ /* 0x042fec000004181c */
[C---:B------:R-:W-:Y:S01]  /*55f0*/  HMMA.16816.F32.BF16 R24, R8.reuse, R14, R24 ;  /* 0x0000000e0818723c */ /* 0x040fe20000041818 */
[----:B------:R-:W1:Y:S05]  /*5600*/  LDSM.16.M88.4 R12, [R185] ;  /* 0x00000000b90c783b */ /* 0x000e6a0000000200 */
[C---:B--2---:R-:W-:Y:S06]  /*5610*/  HMMA.16816.F32.BF16 R20, R8.reuse, R4, R20 ;  /* 0x000000040814723c */ /* 0x044fec0000041814 */
[C---:B------:R-:W-:Y:S01]  /*5620*/  HMMA.16816.F32.BF16 R16, R8.reuse, R6, R16 ;  /* 0x000000060810723c */ /* 0x040fe20000041810 */
[----:B------:R-:W2:Y:S05]  /*5630*/  LDSM.16.M88.4 R4, [R195+0xe000] ;  /* 0x00e00000c304783b */ /* 0x000eaa0000000200 */
[C---:B---3--:R-:W-:Y:S06]  /*5640*/  HMMA.16816.F32.BF16 R164, R8.reuse, R140, R164 ;  /* 0x0000008c08a4723c */ /* 0x048fec00000418a4 */
[----:B------:R-:W-:Y:S01]  /*5650*/  HMMA.16816.F32.BF16 R160, R8, R142, R160 ;  /* 0x0000008e08a0723c */ /* 0x000fe200000418a0 */
[----:B------:R-:W3:Y:S05]  /*5660*/  LDSM.16.M88.4 R140, [R195+0xe800] ;  /* 0x00e80000c38c783b */ /* 0x000eea0000000200 */
[C---:B----4-:R-:W-:Y:S06]  /*5670*/  HMMA.16816.F32.BF16 R28, R144.reuse, R136, R28 ;  /* 0x00000088901c723c */ /* 0x050fec000004181c */
[----:B------:R-:W-:Y:S01]  /*5680*/  HMMA.16816.F32.BF16 R24, R144, R138, R24 ;  /* 0x0000008a9018723c */ /* 0x000fe20000041818 */
[----:B------:R-:W-:Y:S05]  /*5690*/  LDSM.16.M88.4 R136, [R195+0xf800] ;  /* 0x00f80000c388783b */ /* 0x000fea0000000200 */
[C---:B------:R-:W-:Y:S06]  /*56a0*/  HMMA.16816.F32.BF16 R156, R8.reuse, R176, R156 ;  /* 0x000000b0089c723c */ /* 0x040fec000004189c */
[----:B------:R-:W-:Y:S01]  /*56b0*/  HMMA.16816.F32.BF16 R152, R8, R178, R152 ;  /* 0x000000b20898723c */ /* 0x000fe20000041898 */
[----:B------:R-:W4:Y:S04]  /*56c0*/  LDSM.16.M88.4 R8, [R195+0xf000] ;  /* 0x00f00000c308783b */ /* 0x000f280000000200 */
[----:B------:R-:W-:Y:S01]  /*56d0*/  LDSM.16.M88.4 R176, [R188+0x3000] ;  /* 0x00300000bcb0783b */ /* 0x000fe20000000200 */
[C---:B-----5:R-:W-:Y:S06]  /*56e0*/  HMMA.16816.F32.BF16 R20, R144.reuse, R148, R20 ;  /* 0x000000949014723c */ /* 0x060fec0000041814 */
[C---:B------:R-:W-:Y:S01]  /*56f0*/  HMMA.16816.F32.BF16 R16, R144.reuse, R150, R16 ;  /* 0x000000969010723c */ /* 0x040fe20000041810 */
[----:B------:R-:W-:Y:S05]  /*5700*/  LDSM.16.M88.4 R148, [R197+0x4000] ;  /* 0x00400000c594783b */ /* 0x000fea0000000200 */
[C---:B-1----:R-:W-:Y:S06]  /*5710*/  HMMA.16816.F32.BF16 R164, R144.reuse, R12, R164 ;  /* 0x0000000c90a4723c */ /* 0x042fec00000418a4 */
[----:B------:R-:W-:Y:S01]  /*5720*/  HMMA.16816.F32.BF16 R160, R144, R14, R160 ;  /* 0x0000000e90a0723c */ /* 0x000fe200000418a0 */
[----:B------:R-:W1:Y:S05]  /*5730*/  LDSM.16.M88.4 R12, [R188+0x2000] ;  /* 0x00200000bc0c783b */ /* 0x000e6a0000000200 */
[C---:B--2---:R-:W-:Y:S06]  /*5740*/  HMMA.16816.F32.BF16 R28, R32.reuse, R4, R28 ;  /* 0x00000004201c723c */ /* 0x044fec000004181c */
[----:B------:R-:W-:Y:S01]  /*5750*/  HMMA.16816.F32.BF16 R24, R32, R6, R24 ;  /* 0x000000062018723c */ /* 0x000fe20000041818 */
[----:B------:R-:W2:Y:S05]  /*5760*/  LDSM.16.M88.4 R4, [R188+0x2800] ;  /* 0x00280000bc04783b */ /* 0x000eaa0000000200 */
[C---:B------:R-:W-:Y:S06]  /*5770*/  HMMA.16816.F32.BF16 R156, R144.reuse, R168, R156 ;  /* 0x000000a8909c723c */ /* 0x040fec000004189c */
[----:B------:R-:W-:Y:S01]  /*5780*/  HMMA.16816.F32.BF16 R152, R144, R170, R152 ;  /* 0x000000aa9098723c */ /* 0x000fe20000041898 */
[----:B------:R-:W-:Y:S04]  /*5790*/  LDSM.16.M88.4 R144, [R201+0x10000] ;  /* 0x01000000c990783b */ /* 0x000fe80000000200 */
[----:B------:R-:W-:Y:S01]  /*57a0*/  LDSM.16.M88.4 R168, [R188+0x3800] ;  /* 0x00380000bca8783b */ /* 0x000fe20000000200 */
[C---:B---3--:R-:W-:Y:S06]  /*57b0*/  HMMA.16816.F32.BF16 R20, R32.reuse, R140, R20 ;  /* 0x0000008c2014723c */ /* 0x048fec0000041814 */
[C---:B----4-:R-:W-:Y:S06]  /*57c0*/  HMMA.16816.F32.BF16 R164, R32.reuse, R8, R164 ;  /* 0x0000000820a4723c */ /* 0x050fec00000418a4 */
[C---:B------:R-:W-:Y:S01]  /*57d0*/  HMMA.16816.F32.BF16 R160, R32.reuse, R10, R160 ;  /* 0x0000000a20a0723c */ /* 0x040fe200000418a0 */
[----:B------:R-:W3:Y:S05]  /*57e0*/  LDSM.16.M88.4 R8, [R202+0x8000] ;  /* 0x00800000ca08783b */ /* 0x000eea0000000200 */
[----:B------:R-:W-:Y:S01]  /*57f0*/  HMMA.16816.F32.BF16 R16, R32, R142, R16 ;  /* 0x0000008e2010723c */ /* 0x000fe20000041810 */
[----:B------:R-:W4:Y:S05]  /*5800*/  LDSM.16.M88.4 R140, [R201+0x10800] ;  /* 0x01080000c98c783b */ /* 0x000f2a0000000200 */
[----:B-1----:R-:W-:Y:S06]  /*5810*/  HMMA.16816.F32.BF16 R24, R148, R14, R24 ;  /* 0x0000000e9418723c */ /* 0x002fec0000041818 */
[C---:B------:R-:W-:Y:S06]  /*5820*/  HMMA.16816.F32.BF16 R156, R32.reuse, R136, R156 ;  /* 0x00000088209c723c */ /* 0x040fec000004189c */
[----:B------:R-:W-:Y:S01]  /*5830*/  HMMA.16816.F32.BF16 R152, R32, R138, R152 ;  /* 0x0000008a2098723c */ /* 0x000fe20000041898 */
[----:B------:R-:W1:Y:S04]  /*5840*/  LDSM.16.M88.4 R136, [R201+0x11000] ;  /* 0x01100000c988783b */ /* 0x000e680000000200 */
[----:B------:R-:W5:Y:S01]  /*5850*/  LDSM.16.M88.4 R32, [R183] ;  /* 0x00000000b720783b */ /* 0x000f620000000200 */
[C---:B--2---:R-:W-:Y:S06]  /*5860*/  HMMA.16816.F32.BF16 R20, R148.reuse, R4, R20 ;  /* 0x000000049414723c */ /* 0x044fec0000041814 */
[C---:B------:R-:W-:Y:S01]  /*5870*/  HMMA.16816.F32.BF16 R28, R148.reuse, R12, R28 ;  /* 0x0000000c941c723c */ /* 0x040fe2000004181c */
[----:B------:R-:W-:Y:S05]  /*5880*/  LDSM.16.M88.4 R12, [R201+0x11800] ;  /* 0x01180000c90c783b */ /* 0x000fea0000000200 */
[C---:B------:R-:W-:Y:S01]  /*5890*/  HMMA.16816.F32.BF16 R16, R148.reuse, R6, R16 ;  /* 0x000000069410723c */ /* 0x040fe20000041810 */
[----:B------:R-:W2:Y:S05]  /*58a0*/  LDSM.16.M88.4 R4, [R182] ;  /* 0x00000000b604783b */ /* 0x000eaa0000000200 */
[C---:B------:R-:W-:Y:S06]  /*58b0*/  HMMA.16816.F32.BF16 R164, R148.reuse, R176, R164 ;  /* 0x000000b094a4723c */ /* 0x040fec00000418a4 */
[----:B------:R-:W-:Y:S01]  /*58c0*/  HMMA.16816.F32.BF16 R160, R148, R178, R160 ;  /* 0x000000b294a0723c */ /* 0x000fe200000418a0 */
[----:B------:R-:W2:Y:S05]  /*58d0*/  LDSM.16.M88.4 R176, [R181] ;  /* 0x00000000b5b0783b */ /* 0x000eaa0000000200 */
[C---:B---3--:R-:W-:Y:S06]  /*58e0*/  HMMA.16816.F32.BF16 R24, R8.reuse, R146, R24 ;  /* 0x000000920818723c */ /* 0x048fec0000041818 */
[----:B----4-:R-:W-:Y:S06]  /*58f0*/  HMMA.16816.F32.BF16 R20, R8, R140, R20 ;  /* 0x0000008c0814723c */ /* 0x010fec0000041814 */
[C---:B------:R-:W-:Y:S06]  /*5900*/  HMMA.16816.F32.BF16 R156, R148.reuse, R168, R156 ;  /* 0x000000a8949c723c */ /* 0x040fec000004189c */
[----:B------:R-:W-:Y:S01]  /*5910*/  HMMA.16816.F32.BF16 R152, R148, R170, R152 ;  /* 0x000000aa9498723c */ /* 0x000fe20000041898 */
[----:B------:R-:W-:Y:S04]  /*5920*/  LDSM.16.M88.4 R148, [R198+0x8000] ;  /* 0x00800000c694783b */ /* 0x000fe80000000200 */
[----:B------:R-:W-:Y:S01]  /*5930*/  LDSM.16.M88.4 R168, [R180] ;  /* 0x00000000b4a8783b */ /* 0x000fe20000000200 */
[C---:B------:R-:W-:Y:S03]  /*5940*/  HMMA.16816.F32.BF16 R28, R8.reuse, R144, R28 ;  /* 0x00000090081c723c */ /* 0x040fe6000004181c */
[----:B------:R-:W3:Y:S03]  /*5950*/  LDSM.16.M88.4 R144, [R195+0x10000] ;  /* 0x01000000c390783b */ /* 0x000ee60000000200 */
[C---:B------:R-:W-:Y:S01]  /*5960*/  HMMA.16816.F32.BF16 R16, R8.reuse, R142, R16 ;  /* 0x0000008e0810723c */ /* 0x040fe20000041810 */
[----:B------:R-:W4:Y:S05]  /*5970*/  LDSM.16.M88.4 R140, [R195+0x10800] ;  /* 0x01080000c38c783b */ /* 0x000f2a0000000200 */
[C---:B-1----:R-:W-:Y:S06]  /*5980*/  HMMA.16816.F32.BF16 R164, R8.reuse, R136, R164 ;  /* 0x0000008808a4723c */ /* 0x042fec00000418a4 */
[----:B------:R-:W-:Y:S01]  /*5990*/  HMMA.16816.F32.BF16 R160, R8, R138, R160 ;  /* 0x0000008a08a0723c */ /* 0x000fe200000418a0 */
[----:B------:R-:W1:Y:S05]  /*59a0*/  LDSM.16.M88.4 R136, [R195+0x11000] ;  /* 0x01100000c388783b */ /* 0x000e6a0000000200 */
[C---:B-----5:R-:W-:Y:S06]  /*59b0*/  HMMA.16816.F32.BF16 R24, R204.reuse, R34, R24 ;  /* 0x00000022cc18723c */ /* 0x060fec0000041818 */
[----:B--2---:R-:W-:Y:S06]  /*59c0*/  HMMA.16816.F32.BF16 R20, R204, R4, R20 ;  /* 0x00000004cc14723c */ /* 0x004fec0000041814 */
[C---:B------:R-:W-:Y:S06]  /*59d0*/  HMMA.16816.F32.BF16 R156, R8.reuse, R12, R156 ;  /* 0x0000000c089c723c */ /* 0x040fec000004189c */
[----:B------:R-:W-:Y:S01]  /*59e0*/  HMMA.16816.F32.BF16 R152, R8, R14, R152 ;  /* 0x0000000e0898723c */ /* 0x000fe20000041898 */
[----:B------:R-:W-:Y:S04]  /*59f0*/  LDSM.16.M88.4 R12, [R197+0x8000] ;  /* 0x00800000c50c783b */ /* 0x000fe80000000200 */
[----:B------:R-:W2:Y:S01]  /*5a00*/  LDSM.16.M88.4 R8, [R188+0x4000] ;  /* 0x00400000bc08783b */ /* 0x000ea20000000200 */
[C---:B------:R-:W-:Y:S03]  /*5a10*/  HMMA.16816.F32.BF16 R16, R204.reuse, R6, R16 ;  /* 0x00000006cc10723c */ /* 0x040fe60000041810 */
[----:B------:R-:W5:Y:S03]  /*5a20*/  LDSM.16.M88.4 R4, [R188+0x4800] ;  /* 0x00480000bc04783b */ /* 0x000f660000000200 */
[C---:B------:R-:W-:Y:S01]  /*5a30*/  HMMA.16816.F32.BF16 R28, R204.reuse, R32, R28 ;  /* 0x00000020cc1c723c */ /* 0x040fe2000004181c */
[----:B------:R-:W5:Y:S05]  /*5a40*/  LDSM.16.M88.4 R32, [R195+0x11800] ;  /* 0x01180000c320783b */ /* 0x000f6a0000000200 */
[C---:B------:R-:W-:Y:S06]  /*5a50*/  HMMA.16816.F32.BF16 R164, R204.reuse, R176, R164 ;  /* 0x000000b0cca4723c */ /* 0x040fec00000418a4 */
[----:B------:R-:W-:Y:S01]  /*5a60*/  HMMA.16816.F32.BF16 R160, R204, R178, R160 ;  /* 0x000000b2cca0723c */ /* 0x000fe200000418a0 */
[----:B------:R-:W5:Y:S05]  /*5a70*/  LDSM.16.M88.4 R176, [R188+0x5000] ;  /* 0x00500000bcb0783b */ /* 0x000f6a0000000200 */
[C---:B---3--:R-:W-:Y:S06]  /*5a80*/  HMMA.16816.F32.BF16 R24, R148.reuse, R146, R24 ;  /* 0x000000929418723c */ /* 0x048fec0000041818 */
[----:B----4-:R-:W-:Y:S06]  /*5a90*/  HMMA.16816.F32.BF16 R20, R148, R140, R20 ;  /* 0x0000008c9414723c */ /* 0x010fec0000041814 */
[----:B------:R-:W-:Y:S06]  /*5aa0*/  HMMA.16816.F32.BF16 R156, R204, R168, R156 ;  /* 0x000000a8cc9c723c */ /* 0x000fec000004189c */
[C---:B------:R-:W-:Y:S06]  /*5ab0*/  HMMA.16816.F32.BF16 R16, R148.reuse, R142, R16 ;  /* 0x0000008e9410723c */ /* 0x040fec0000041810 */
[C---:B-1----:R-:W-:Y:S06]  /*5ac0*/  HMMA.16816.F32.BF16 R164, R148.reuse, R136, R164 ;  /* 0x0000008894a4723c */ /* 0x042fec00000418a4 */
[----:B------:R-:W-:Y:S01]  /*5ad0*/  HMMA.16816.F32.BF16 R160, R148, R138, R160 ;  /* 0x0000008a94a0723c */ /* 0x000fe200000418a0 */
[----:B------:R-:W1:Y:S01]  /*5ae0*/  LDSM.16.M88.4 R136, [R188+0x5800] ;  /* 0x00580000bc88783b */ /* 0x000e620000000200 */
[----:B------:R-:W-:-:S04]  /*5af0*/  DEPBAR.LE SB0, 0x0 ;  /* 0x000080000000791a */ /* 0x000fc80000000000 */
[----:B--2---:R-:W-:Y:S06]  /*5b00*/  HMMA.16816.F32.BF16 R24, R12, R10, R24 ;  /* 0x0000000a0c18723c */ /* 0x004fec0000041818 */
[----:B------:R-:W-:Y:S06]  /*5b10*/  HMMA.16816.F32.BF16 R152, R204, R170, R152 ;  /* 0x000000aacc98723c */ /* 0x000fec0000041898 */
[----:B-----5:R-:W-:Y:S06]  /*5b20*/  HMMA.16816.F32.BF16 R20, R12, R4, R20 ;  /* 0x000000040c14723c */ /* 0x020fec0000041814 */
[----:B------:R-:W-:Y:S01]  /*5b30*/  HMMA.16816.F32.BF16 R156, R148, R32, R156 ;  /* 0x00000020949c723c */ /* 0x000fe2000004189c */
[----:B------:R-:W-:-:S04]  /*5b40*/  IMAD R5, R0, 0x40, R133 ;  /* 0x0000004000057824 */ /* 0x000fc800078e0285 */
[C---:B------:R-:W-:Y:S01]  /*5b50*/  VIADD R11, R5.reuse, 0x9 ;  /* 0x00000009050b7836 */ /* 0x040fe20000000000 */
[----:B------:R-:W-:Y:S01]  /*5b60*/  HMMA.16816.F32.BF16 R16, R12, R6, R16 ;  /* 0x000000060c10723c */ /* 0x000fe20000041810 */
[----:B------:R-:W-:-:S03]  /*5b70*/  VIADD R33, R5, 0x8 ;  /* 0x0000000805217836 */ /* 0x000fc60000000000 */
[-C--:B------:R-:W-:Y:S02]  /*5b80*/  ISETP.GE.AND P6, PT, R11, R214.reuse, PT ;  /* 0x000000d60b00720c */ /* 0x080fe40003fc6270 */
[----:B------:R-:W-:Y:S01]  /*5b90*/  HMMA.16816.F32.BF16 R28, R148, R144, R28 ;  /* 0x00000090941c723c */ /* 0x000fe2000004181c */
[----:B------:R-:W-:Y:S01]  /*5ba0*/  ISETP.GE.AND P2, PT, R33, R214, PT ;  /* 0x000000d62100720c */ /* 0x000fe20003f46270 */
[----:B------:R-:W-:Y:S01]  /*5bb0*/  VIADD R7, R5, 0x10 ;  /* 0x0000001005077836 */ /* 0x000fe20000000000 */
[----:B------:R-:W-:Y:S02]  /*5bc0*/  ISETP.GE.AND P1, PT, R33, R2, PT ;  /* 0x000000022100720c */ /* 0x000fe40003f26270 */
[----:B------:R-:W-:Y:S01]  /*5bd0*/  FSEL R33, R24, -INF , !P2 ;  /* 0xff80000018217808 */ /* 0x000fe20005000000 */
[----:B------:R-:W-:Y:S01]  /*5be0*/  HMMA.16816.F32.BF16 R164, R12, R176, R164 ;  /* 0x000000b00ca4723c */ /* 0x000fe200000418a4 */
[----:B------:R-:W-:Y:S02]  /*5bf0*/  FSEL R26, R26, -INF , !P1 ;  /* 0xff8000001a1a7808 */ /* 0x000fe40004800000 */
[----:B------:R-:W-:-:S02]  /*5c00*/  ISETP.GE.AND P2, PT, R7, R214, PT ;  /* 0x000000d60700720c */ /* 0x000fc40003f46270 */
[-C--:B------:R-:W-:Y:S01]  /*5c10*/  ISETP.GE.AND P1, PT, R7, R2.reuse, PT ;  /* 0x000000020700720c */ /* 0x080fe20003f26270 */
[----:B------:R-:W-:Y:S01]  /*5c20*/  HMMA.16816.F32.BF16 R160, R12, R178, R160 ;  /* 0x000000b20ca0723c */ /* 0x000fe200000418a0 */
[----:B------:R-:W-:Y:S01]  /*5c30*/  VIADD R7, R5, 0x18 ;  /* 0x0000001805077836 */ /* 0x000fe20000000000 */
[----:B------:R-:W-:Y:S01]  /*5c40*/  BAR.SYNC.DEFER_BLOCKING 0x0 ;  /* 0x0000000000007b1d */ /* 0x000fe20000010000 */
[----:B------:R-:W-:Y:S01]  /*5c50*/  ISETP.GE.AND P0, PT, R11, R2, PT ;  /* 0x000000020b00720c */ /* 0x000fe20003f06270 */
[----:B------:R-:W-:Y:S01]  /*5c60*/  VIADD R11, R5, 0x11 ;  /* 0x00000011050b7836 */ /* 0x000fe20000000000 */
[----:B------:R-:W-:Y:S01]  /*5c70*/  FSEL R147, R20, -INF , !P2 ;  /* 0xff80000014937808 */ /* 0x000fe20005000000 */
[----:B------:R-:W-:Y:S01]  /*5c80*/  HMMA.16816.F32.BF16 R152, R148, R34, R152 ;  /* 0x000000229498723c */ /* 0x000fe20000041898 */
[----:B------:R-:W-:Y:S02]  /*5c90*/  ISETP.GE.AND P2, PT, R7, R214, PT ;  /* 0x000000d60700720c */ /* 0x000fe40003f46270 */
[----:B------:R-:W-:-:S02]  /*5ca0*/  FSEL R25, R25, -INF , !P6 ;  /* 0xff80000019197808 */ /* 0x000fc40007000000 */
[----:B------:R-:W-:Y:S01]  /*5cb0*/  FSEL R24, R27, -INF , !P0 ;  /* 0xff8000001b187808 */ /* 0x000fe20004000000 */
[C---:B-1----:R-:W-:Y:S01]  /*5cc0*/  HMMA.16816.F32.BF16 R156, R12.reuse, R136, R156 ;  /* 0x000000880c9c723c */ /* 0x042fe2000004189c */
[----:B------:R-:W-:Y:S02]  /*5cd0*/  FSEL R150, R22, -INF , !P1 ;  /* 0xff80000016967808 */ /* 0x000fe40004800000 */
[----:B------:R-:W-:Y:S01]  /*5ce0*/  ISETP.GE.AND P1, PT, R7, R2, PT ;  /* 0x000000020700720c */ /* 0x000fe20003f26270 */
[----:B------:R-:W-:Y:S01]  /*5cf0*/  VIADD R7, R5, 0x20 ;  /* 0x0000002005077836 */ /* 0x000fe20000000000 */
[C---:B------:R-:W-:Y:S01]  /*5d00*/  ISETP.GE.AND P6, PT, R11.reuse, R214, PT ;  /* 0x000000d60b00720c */ /* 0x040fe20003fc6270 */
[----:B------:R-:W-:Y:S01]  /*5d10*/  HMMA.16816.F32.BF16 R28, R12, R8, R28 ;  /* 0x000000080c1c723c */ /* 0x000fe2000004181c */
[----:B------:R-:W-:Y:S01]  /*5d20*/  ISETP.GE.AND P0, PT, R11, R2, PT ;  /* 0x000000020b00720c */ /* 0x000fe20003f06270 */
[----:B------:R-:W-:Y:S01]  /*5d30*/  VIADD R11, R5, 0x19 ;  /* 0x00000019050b7836 */ /* 0x000fe20000000000 */
[----:B------:R-:W-:-:S02]  /*5d40*/  FSEL R133, R16, -INF , !P2 ;  /* 0xff80000010857808 */ /* 0x000fc40005000000 */
[----:B------:R-:W-:Y:S02]  /*5d50*/  FSEL R146, R18, -INF , !P1 ;  /* 0xff80000012927808 */ /* 0x000fe40004800000 */
[----:B------:R-:W-:Y:S01]  /*5d60*/  ISETP.GE.AND P2, PT, R7, R214, PT ;  /* 0x000000d60700720c */ /* 0x000fe20003f46270 */
[----:B------:R-:W-:Y:S01]  /*5d70*/  VIADD R9, R5, 0x29 ;  /* 0x0000002905097836 */ /* 0x000fe20000000000 */
[----:B------:R-:W-:Y:S01]  /*5d80*/  ISETP.GE.AND P1, PT, R7, R2, PT ;  /* 0x000000020700720c */ /* 0x000fe20003f26270 */
[----:B------:R-:W-:Y:S01]  /*5d90*/  VIADD R7, R5, 0x28 ;  /* 0x0000002805077836 */ /* 0x000fe20000000000 */
[----:B------:R-:W-:Y:S01]  /*5da0*/  FSEL R145, R21, -INF , !P6 ;  /* 0xff80000015917808 */ /* 0x000fe20007000000 */
[----:B------:R-:W-:Y:S01]  /*5db0*/  HMMA.16816.F32.BF16 R152, R12, R138, R152 ;  /* 0x0000008a0c98723c */ /* 0x000fe20000041898 */
[----:B------:R-:W-:Y:S02]  /*5dc0*/  FSEL R134, R23, -INF , !P0 ;  /* 0xff80000017867808 */ /* 0x000fe40004000000 */
[----:B------:R-:W-:-:S02]  /*5dd0*/  ISETP.GE.AND P6, PT, R11, R214, PT ;  /* 0x000000d60b00720c */ /* 0x000fc40003fc6270 */
[----:B------:R-:W-:Y:S01]  /*5de0*/  ISETP.GE.AND P0, PT, R11, R2, PT ;  /* 0x000000020b00720c */ /* 0x000fe20003f06270 */
[----:B------:R-:W-:Y:S01]  /*5df0*/  VIADD R11, R5, 0x21 ;  /* 0x00000021050b7836 */ /* 0x000fe20000000000 */
        /* <DEDUP_REMOVED lines=8> */
[----:B------:R-:W-:Y:S02]  /*5e80*/  FSEL R140, R162, -INF , !P1 ;  /* 0xff800000a28c7808 */ /* 0x000fe40004800000 */
[----:B------:R-:W-:Y:S02]  /*5e90*/  FSEL R144, R167, -INF , !P0 ;  /* 0xff800000a7907808 */ /* 0x000fe40004000000 */
[C---:B------:R-:W-:Y:S02]  /*5ea0*/  ISETP.GE.AND P2, PT, R7.reuse, R214, PT ;  /* 0x000000d60700720c */ /* 0x040fe40003f46270 */
[-C--:B------:R-:W-:Y:S01]  /*5eb0*/  ISETP.GE.AND P1, PT, R7, R2.reuse, PT ;  /* 0x000000020700720c */ /* 0x080fe20003f26270 */
[----:B------:R-:W-:Y:S01]  /*5ec0*/  VIADD R7, R5, 0x31 ;  /* 0x0000003105077836 */ /* 0x000fe20000000000 */
[----:B------:R-:W-:-:S02]  /*5ed0*/  ISETP.GE.AND P0, PT, R9, R2, PT ;  /* 0x000000020900720c */ /* 0x000fc40003f06270 */
[----:B------:R-:W-:Y:S02]  /*5ee0*/  FSEL R135, R17, -INF , !P6 ;  /* 0xff80000011877808 */ /* 0x000fe40007000000 */
[----:B------:R-:W-:Y:S02]  /*5ef0*/  ISETP.GE.AND P6, PT, R11, R214, PT ;  /* 0x000000d60b00720c */ /* 0x000fe40003fc6270 */
[----:B------:R-:W-:Y:S02]  /*5f00*/  FSEL R142, R163, -INF , !P0 ;  /* 0xff800000a38e7808 */ /* 0x000fe40004000000 */
[----:B------:R-:W-:Y:S02]  /*5f10*/  ISETP.GE.AND P0, PT, R7, R2, PT ;  /* 0x000000020700720c */ /* 0x000fe40003f06270 */
[----:B------:R-:W-:Y:S02]  /*5f20*/  FSEL R165, R165, -INF , !P6 ;  /* 0xff800000a5a57808 */ /* 0x000fe40007000000 */
[----:B------:R-:W-:Y:S01]  /*5f30*/  ISETP.GE.AND P6, PT, R9, R214, PT ;  /* 0x000000d60900720c */ /* 0x000fe20003fc6270 */
[----:B------:R-:W-:Y:S01]  /*5f40*/  VIADD R9, R5, 0x1 ;  /* 0x0000000105097836 */ /* 0x000fe20000000000 */
[----:B------:R-:W-:-:S02]  /*5f50*/  FSEL R218, R159, -INF , !P0 ;  /* 0xff8000009fda7808 */ /* 0x000fc40004000000 */
[-C--:B------:R-:W-:Y:S02]  /*5f60*/  ISETP.GE.AND P0, PT, R5, R214.reuse, PT ;  /* 0x000000d60500720c */ /* 0x080fe40003f06270 */
[----:B------:R-:W-:Y:S02]  /*5f70*/  FSEL R161, R161, -INF , !P6 ;  /* 0xff800000a1a17808 */ /* 0x000fe40007000000 */
[----:B------:R-:W-:Y:S02]  /*5f80*/  FSEL R225, R156, -INF , !P2 ;  /* 0xff8000009ce17808 */ /* 0x000fe40005000000 */
[----:B------:R-:W-:Y:S02]  /*5f90*/  FSEL R15, R28, -INF , !P0 ;  /* 0xff8000001c0f7808 */ /* 0x000fe40004000000 */
[-C--:B------:R-:W-:Y:S01]  /*5fa0*/  ISETP.GE.AND P6, PT, R7, R214.reuse, PT ;  /* 0x000000d60700720c */ /* 0x080fe20003fc6270 */
[----:B------:R-:W-:Y:S01]  /*5fb0*/  VIADD R7, R5, 0x38 ;  /* 0x0000003805077836 */ /* 0x000fe20000000000 */
[----:B------:R-:W-:-:S02]  /*5fc0*/  ISETP.GE.AND P2, PT, R9, R214, PT ;  /* 0x000000d60900720c */ /* 0x000fc40003f46270 */
[----:B------:R-:W-:Y:S02]  /*5fd0*/  FSEL R220, R158, -INF , !P1 ;  /* 0xff8000009edc7808 */ /* 0x000fe40004800000 */
[----:B------:R-:W-:Y:S02]  /*5fe0*/  PLOP3.LUT P0, PT, PT, PT, UP0, 0x80, 0x0 ;  /* 0x000000000000781c */ /* 0x000fe40003f0f008 */
[-C--:B------:R-:W-:Y:S02]  /*5ff0*/  ISETP.GE.AND P1, PT, R9, R2.reuse, PT ;  /* 0x000000020900720c */ /* 0x080fe40003f26270 */
[----:B------:R-:W-:Y:S02]  /*6000*/  FSEL R29, R29, -INF , !P2 ;  /* 0xff8000001d1d7808 */ /* 0x000fe40005000000 */
[----:B------:R-:W-:Y:S02]  /*6010*/  FSEL R223, R157, -INF , !P6 ;  /* 0xff8000009ddf7808 */ /* 0x000fe40007000000 */
[C---:B------:R-:W-:Y:S01]  /*6020*/  ISETP.GE.AND P2, PT, R5.reuse, R2, PT ;  /* 0x000000020500720c */ /* 0x040fe20003f46270 */
[----:B------:R-:W-:Y:S01]  /*6030*/  VIADD R5, R5, 0x39 ;  /* 0x0000003905057836 */ /* 0x000fe20000000000 */
[----:B------:R-:W-:-:S02]  /*6040*/  FSEL R14, R31, -INF , !P1 ;  /* 0xff8000001f0e7808 */ /* 0x000fc40004800000 */
[C---:B------:R-:W-:Y:S02]  /*6050*/  ISETP.GE.AND P6, PT, R7.reuse, R214, PT ;  /* 0x000000d60700720c */ /* 0x040fe40003fc6270 */
[----:B------:R-:W-:Y:S02]  /*6060*/  ISETP.GE.AND P1, PT, R7, R2, PT ;  /* 0x000000020700720c */ /* 0x000fe40003f26270 */
[----:B------:R-:W-:Y:S02]  /*6070*/  FSEL R221, R152, -INF , !P6 ;  /* 0xff80000098dd7808 */ /* 0x000fe40007000000 */
[----:B------:R-:W-:Y:S02]  /*6080*/  FSEL R170, R154, -INF , !P1 ;  /* 0xff8000009aaa7808 */ /* 0x000fe40004800000 */
[C---:B------:R-:W-:Y:S02]  /*6090*/  ISETP.GE.AND P6, PT, R5.reuse, R214, PT ;  /* 0x000000d60500720c */ /* 0x040fe40003fc6270 */
[----:B------:R-:W-:-:S02]  /*60a0*/  ISETP.GE.AND P1, PT, R5, R2, PT ;  /* 0x000000020500720c */ /* 0x000fc40003f26270 */
[----:B------:R-:W-:Y:S02]  /*60b0*/  FSEL R30, R30, -INF , !P2 ;  /* 0xff8000001e1e7808 */ /* 0x000fe40005000000 */
[----:B------:R-:W-:Y:S02]  /*60c0*/  FSEL R171, R153, -INF , !P6 ;  /* 0xff80000099ab7808 */ /* 0x000fe40007000000 */
[----:B------:R-:W-:Y:S01]  /*60d0*/  FSEL R168, R155, -INF , !P1 ;  /* 0xff8000009ba87808 */ /* 0x000fe20004800000 */
[----:B------:R-:W-:Y:S06]  /*60e0*/  @!P0 BRA `(.L_x_103) ;  /* 0x0000000400048947 */ /* 0x000fec0003800000 */
[----:B------:R-:W-:Y:S01]  /*60f0*/  UIADD3 UR6, UR17, -0x3, URZ ;  /* 0xfffffffd11067890 */ /* 0x000fe2000fffe03f */
[----:B------:R-:W1:Y:S01]  /*6100*/  @!P5 LDC.64 R12, c[0x0][0x218] ;  /* 0x00008600ff0cdb82 */ /* 0x000e620000000a00 */
[----:B------:R2:W-:Y:S01]  /*6110*/  @P5 STS.128 [R203+0xc000], RZ ;  /* 0x00c000ffcb005388 */ /* 0x0005e20000000c00 */
[----:B------:R-:W-:Y:S01]  /*6120*/  BSSY B0, `(.L_x_104) ;  /* 0x000003c000007945 */ /* 0x000fe20003800000 */
[----:B------:R-:W-:Y:S02]  /*6130*/  USHF.R.S32.HI UR4, URZ, 0x1f, UR6 ;  /* 0x0000001f3f047899 */ /* 0x000fe40008011406 */
[----:B------:R-:W-:Y:S02]  /*6140*/  UIMAD.WIDE.U32 UR30, UR6, UR10, URZ ;  /* 0x0000000a061e72a5 */ /* 0x000fe4000f8e003f */
[----:B------:R-:W-:Y:S01]  /*6150*/  UIMAD UR4, UR4, UR10, URZ ;  /* 0x0000000a040472a4 */ /* 0x000fe2000f8e023f */
[----:B------:R-:W3:Y:S03]  /*6160*/  @!P3 LDC.64 R8, c[0x0][0x218] ;  /* 0x00008600ff08bb82 */ /* 0x000ee60000000a00 */
[----:B------:R-:W-:Y:S01]  /*6170*/  UIMAD UR4, UR6, UR11, UR4 ;  /* 0x0000000b060472a4 */ /* 0x000fe2000f8e0204 */
[----:B------:R-:W-:-:S02]  /*6180*/  IMAD.U32 R17, RZ, RZ, UR30 ;  /* 0x0000001eff117e24 */ /* 0x000fc4000f8e00ff */
[----:B------:R-:W-:Y:S01]  /*6190*/  IMAD.U32 R0, RZ, RZ, UR30 ;  /* 0x0000001eff007e24 */ /* 0x000fe2000f8e00ff */
[----:B------:R-:W-:Y:S01]  /*61a0*/  UIADD3 UR4, UR31, UR4, URZ ;  /* 0x000000041f047290 */ /* 0x000fe2000fffe03f */
[----:B------:R-:W4:Y:S01]  /*61b0*/  @!P4 LDC.64 R10, c[0x0][0x218] ;  /* 0x00008600ff0acb82 */ /* 0x000f220000000a00 */
[----:B------:R-:W-:-:S04]  /*61c0*/  LEA R16, P1, R17, R210, 0x6 ;  /* 0x000000d211107211 */ /* 0x000fc800078230ff */
[----:B------:R-:W-:-:S03]  /*61d0*/  IMAD.U32 R17, RZ, RZ, UR4 ;  /* 0x00000004ff117e24 */ /* 0x000fc6000f8e00ff */
[----:B------:R-:W5:Y:S01]  /*61e0*/  @!P5 LDC.64 R6, c[0x0][0x218] ;  /* 0x00008600ff06db82 */ /* 0x000f620000000a00 */
[----:B-1----:R-:W-:Y:S02]  /*61f0*/  @!P5 LEA R12, P6, R16, R12, 0x1 ;  /* 0x0000000c100cd211 */ /* 0x002fe400078c08ff */
[----:B------:R-:W-:-:S04]  /*6200*/  LEA.HI.X R0, R0, R213, R17, 0x6, P1 ;  /* 0x000000d500007211 */ /* 0x000fc800008f3411 */
[C-C-:B------:R-:W-:Y:S01]  /*6210*/  @!P5 LEA.HI.X R13, R16.reuse, R13, R0.reuse, 0x1, P6 ;  /* 0x0000000d100dd211 */ /* 0x140fe200030f0c00 */
[----:B------:R-:W1:Y:S01]  /*6220*/  @!P4 LDC.64 R4, c[0x0][0x218] ;  /* 0x00008600ff04cb82 */ /* 0x000e620000000a00 */
[C---:B---3--:R-:W-:Y:S02]  /*6230*/  @!P3 LEA R18, P1, R16.reuse, R8, 0x1 ;  /* 0x000000081012b211 */ /* 0x048fe400078208ff */
[C---:B------:R-:W-:Y:S01]  /*6240*/  IADD3 R8, P6, R16.reuse, UR24, RZ ;  /* 0x0000001810087c10 */ /* 0x040fe2000ffde0ff */
[----:B------:R-:W-:Y:S01]  /*6250*/  @!PT LDS RZ, [RZ] ;  /* 0x00000000fffff984 */ /* 0x000fe20000000800 */
[----:B------:R-:W-:Y:S01]  /*6260*/  @!PT LDS RZ, [RZ] ;  /* 0x00000000fffff984 */ /* 0x000fe20000000800 */
[----:B------:R-:W-:Y:S01]  /*6270*/  @!PT LDS RZ, [RZ] ;  /* 0x00000000fffff984 */ /* 0x000fe20000000800 */
[----:B------:R2:W-:Y:S01]  /*6280*/  @!P5 LDGSTS.E.BYPASS.LTC128B.128 [R203+0xc000], desc[UR20][R12.64] ;  /* 0x0c0000000ccbdfae */ /* 0x0005e2000b901d54 */
[----:B------:R-:W-:Y:S02]  /*6290*/  @!P3 LEA.HI.X R19, R16, R9, R0, 0x1, P1 ;  /* 0x000000091013b211 */ /* 0x000fe400008f0c00 */
[----:B------:R-:W-:Y:S01]  /*62a0*/  IADD3.X R9, R0, UR23, RZ, P6, !PT ;  /* 0x0000001700097c10 */ /* 0x000fe2000b7fe4ff */
[----:B------:R2:W-:Y:S01]  /*62b0*/  @P4 STS.128 [R203+0xe000], RZ ;  /* 0x00e000ffcb004388 */ /* 0x0005e20000000c00 */
[----:B----4-:R-:W-:-:S04]  /*62c0*/  @!P4 LEA R10, P2, R16, R10, 0x1 ;  /* 0x0000000a100ac211 */ /* 0x010fc800078408ff */
[----:B------:R-:W-:Y:S02]  /*62d0*/  @!P4 LEA.HI.X R11, R16, R11, R0, 0x1, P2 ;  /* 0x0000000b100bc211 */ /* 0x000fe400010f0c00 */
        /* <DEDUP_REMOVED lines=32> */
.L_x_105:
[----:B------:R-:W-:Y:S05]  /*64e0*/  BSYNC B0 ;  /* 0x0000000000007941 */ /* 0x000fea0003800000 */
.L_x_104:
[----:B------:R-:W0:Y:S02]  /*64f0*/  LDGDEPBAR ;  /* 0x00000000000079af */ /* 0x000e240000000000 */
.L_x_103:
[----:B--2---:R-:W-:Y:S01]  /*6500*/  FMNMX.FTZ R6, R132, R15, !PT ;  /* 0x0000000f84067209 */ /* 0x004fe20007810000 */
[----:B------:R-:W-:Y:S01]  /*6510*/  LDSM.16.MT88.4 R16, [R194+0x12000] ;  /* 0x01200000c210783b */ /* 0x000fe20000004200 */
[----:B-1----:R-:W-:Y:S02]  /*6520*/  FMNMX.FTZ R5, R3, R30, !PT ;  /* 0x0000001e03057209 */ /* 0x002fe40007810000 */
[----:B------:R-:W-:Y:S01]  /*6530*/  FMNMX.FTZ R6, R29, R6, !PT ;  /* 0x000000061d067209 */ /* 0x000fe20007810000 */
[----:B------:R-:W-:Y:S01]  /*6540*/  LDSM.16.MT88.4 R8, [R196+0x12000] ;  /* 0x01200000c408783b */ /* 0x000fe20000004200 */
[----:B------:R-:W-:Y:S02]  /*6550*/  FMNMX.FTZ R5, R14, R5, !PT ;  /* 0x000000050e057209 */ /* 0x000fe40007810000 */
[----:B------:R-:W-:Y:S01]  /*6560*/  FMNMX.FTZ R6, R33, R6, !PT ;  /* 0x0000000621067209 */ /* 0x000fe20007810000 */
[----:B------:R-:W-:Y:S01]  /*6570*/  LDSM.16.MT88.4 R136, [R192+0x16000] ;  /* 0x01600000c088783b */ /* 0x000fe20000004200 */
[----:B------:R-:W-:-:S02]  /*6580*/  FMNMX.FTZ R5, R26, R5, !PT ;  /* 0x000000051a057209 */ /* 0x000fc40007810000 */
[----:B------:R-:W-:Y:S01]  /*6590*/  FMNMX.FTZ R6, R25, R6, !PT ;  /* 0x0000000619067209 */ /* 0x000fe20007810000 */
[----:B------:R-:W-:Y:S01]  /*65a0*/  LDSM.16.MT88.4 R152, [R193+0x13000] ;  /* 0x01300000c198783b */ /* 0x000fe20000004200 */
        /* <DEDUP_REMOVED lines=24> */
[----:B------:R-:W-:-:S03]  /*6730*/  FMNMX.FTZ R4, R168, R5, !PT ;  /* 0x00000005a8047209 */ /* 0x000fc60007810000 */
[----:B------:R-:W1:Y:S04]  /*6740*/  SHFL.BFLY PT, R7, R6, 0x2, 0x1f ;  /* 0x0c401f0006077f89 */ /* 0x000e6800000e0000 */
[----:B------:R-:W2:Y:S01]  /*6750*/  SHFL.BFLY PT, R5, R4, 0x2, 0x1f ;  /* 0x0c401f0004057f89 */ /* 0x000ea200000e0000 */
[----:B-1----:R-:W-:Y:S02]  /*6760*/  FMNMX.FTZ R7, R6, R7, !PT ;  /* 0x0000000706077209 */ /* 0x002fe40007810000 */
[----:B--2---:R-:W-:-:S03]  /*6770*/  FMNMX.FTZ R5, R4, R5, !PT ;  /* 0x0000000504057209 */ /* 0x004fc60007810000 */
[----:B------:R-:W1:Y:S04]  /*6780*/  SHFL.BFLY PT, R204, R7, 0x1, 0x1f ;  /* 0x0c201f0007cc7f89 */ /* 0x000e6800000e0000 */
[----:B------:R-:W2:Y:S01]  /*6790*/  SHFL.BFLY PT, R0, R5, 0x1, 0x1f ;  /* 0x0c201f0005007f89 */ /* 0x000ea200000e0000 */
[----:B-1----:R-:W-:Y:S02]  /*67a0*/  FMNMX.FTZ R204, R7, R204, !PT ;  /* 0x000000cc07cc7209 */ /* 0x002fe40007810000 */
[----:B--2---:R-:W-:-:S03]  /*67b0*/  FMNMX.FTZ R0, R5, R0, !PT ;  /* 0x0000000005007209 */ /* 0x004fc60007810000 */
[C---:B------:R-:W-:Y:S01]  /*67c0*/  FMUL.FTZ R222, R204.reuse, UR16 ;  /* 0x00000010ccde7c20 */ /* 0x040fe20008410000 */
[----:B------:R-:W-:Y:S02]  /*67d0*/  FSETP.NEU.FTZ.AND P2, PT, R204, -INF , PT ;  /* 0xff800000cc00780b */ /* 0x000fe40003f5d000 */
[C---:B------:R-:W-:Y:S01]  /*67e0*/  FSETP.NEU.FTZ.AND P1, PT, R0.reuse, -INF , PT ;  /* 0xff8000000000780b */ /* 0x040fe20003f3d000 */
[----:B------:R-:W-:Y:S01]  /*67f0*/  FMUL.FTZ R169, R0, UR16 ;  /* 0x0000001000a97c20 */ /* 0x000fe20008410000 */
[----:B------:R-:W-:Y:S02]  /*6800*/  FSEL R222, R222, RZ, P2 ;  /* 0x000000ffdede7208 */ /* 0x000fe40001000000 */
[----:B------:R-:W-:Y:S02]  /*6810*/  FSEL R5, R204, RZ, P2 ;  /* 0x000000ffcc057208 */ /* 0x000fe40001000000 */
[----:B------:R-:W-:Y:S01]  /*6820*/  FSEL R169, R169, RZ, P1 ;  /* 0x000000ffa9a97208 */ /* 0x000fe20000800000 */
[--C-:B------:R-:W-:Y:S01]  /*6830*/  FFMA.FTZ R179, R25, UR16, -R222.reuse ;  /* 0x0000001019b37c23 */ /* 0x100fe200080108de */
[----:B------:R-:W-:Y:S01]  /*6840*/  FSEL R6, R0, RZ, P1 ;  /* 0x000000ff00067208 */ /* 0x000fe20000800000 */
[----:B------:R-:W-:Y:S01]  /*6850*/  FADD.FTZ R4, R132, -R5 ;  /* 0x8000000584047221 */ /* 0x000fe20000010000 */
[----:B------:R-:W-:Y:S01]  /*6860*/  FFMA.FTZ R216, R15, UR16, -R222 ;  /* 0x000000100fd87c23 */ /* 0x000fe200080108de */
[--C-:B------:R-:W-:Y:S01]  /*6870*/  FFMA.FTZ R176, R26, UR16, -R169.reuse ;  /* 0x000000101ab07c23 */ /* 0x100fe200080108a9 */
[--C-:B------:R-:W-:Y:S01]  /*6880*/  FFMA.FTZ R207, R24, UR16, -R169.reuse ;  /* 0x0000001018cf7c23 */ /* 0x100fe200080108a9 */
[----:B------:R-:W-:Y:S01]  /*6890*/  FADD.FTZ R6, R3, -R6 ;  /* 0x8000000603067221 */ /* 0x000fe20000010000 */
[----:B------:R-:W1:Y:S01]  /*68a0*/  LDSM.16.MT88.4 R24, [R193+0x12000] ;  /* 0x01200000c118783b */ /* 0x000e620000004200 */
[--C-:B------:R-:W-:Y:S01]  /*68b0*/  FFMA.FTZ R205, R29, UR16, -R222.reuse ;  /* 0x000000101dcd7c23 */ /* 0x100fe200080108de */
[--C-:B------:R-:W-:Y:S01]  /*68c0*/  FFMA.FTZ R206, R33, UR16, -R222.reuse ;  /* 0x0000001021ce7c23 */ /* 0x100fe200080108de */
[--C-:B------:R-:W-:Y:S01]  /*68d0*/  FFMA.FTZ R178, R30, UR16, -R169.reuse ;  /* 0x000000101eb27c23 */ /* 0x100fe200080108a9 */
[--C-:B------:R-:W-:Y:S01]  /*68e0*/  FFMA.FTZ R177, R14, UR16, -R169.reuse ;  /* 0x000000100eb17c23 */ /* 0x100fe200080108a9 */
[----:B------:R-:W-:Y:S01]  /*68f0*/  FMUL.FTZ R215, R4, UR16 ;  /* 0x0000001004d77c20 */ /* 0x000fe20008410000 */
[----:B------:R-:W-:Y:S01]  /*6900*/  FMUL.FTZ R3, R6, UR16 ;  /* 0x0000001006037c20 */ /* 0x000fe20008410000 */
[----:B------:R-:W-:Y:S01]  /*6910*/  MUFU.EX2 R216, R216 ;  /* 0x000000d800d87308 */ /* 0x000fe20000000800 */
[----:B------:R-:W2:Y:S01]  /*6920*/  LDSM.16.MT88.4 R32, [R192+0x12000] ;  /* 0x01200000c020783b */ /* 0x000ea20000004200 */
[--C-:B------:R-:W-:Y:S01]  /*6930*/  FFMA.FTZ R224, R147, UR16, -R222.reuse ;  /* 0x0000001093e07c23 */ /* 0x100fe200080108de */
[--C-:B------:R-:W-:Y:S01]  /*6940*/  FFMA.FTZ R227, R145, UR16, -R222.reuse ;  /* 0x0000001091e37c23 */ /* 0x100fe200080108de */
[--C-:B------:R-:W-:Y:S01]  /*6950*/  FFMA.FTZ R226, R133, UR16, -R222.reuse ;  /* 0x0000001085e27c23 */ /* 0x100fe200080108de */
[--C-:B------:R-:W-:Y:S01]  /*6960*/  FFMA.FTZ R229, R135, UR16, -R222.reuse ;  /* 0x0000001087e57c23 */ /* 0x100fe200080108de */
[--C-:B------:R-:W-:Y:S01]  /*6970*/  FFMA.FTZ R228, R150, UR16, -R169.reuse ;  /* 0x0000001096e47c23 */ /* 0x100fe200080108a9 */
[--C-:B------:R-:W-:Y:S01]  /*6980*/  FFMA.FTZ R231, R134, UR16, -R169.reuse ;  /* 0x0000001086e77c23 */ /* 0x100fe200080108a9 */
[----:B------:R-:W3:Y:S01]  /*6990*/  MUFU.EX2 R205, R205 ;  /* 0x000000cd00cd7308 */ /* 0x000ee20000000800 */
        /* <DEDUP_REMOVED lines=8> */
[--C-:B------:R-:W-:Y:S01]  /*6a20*/  FFMA.FTZ R236, R166, UR16, -R169.reuse ;  /* 0x00000010a6ec7c23 */ /* 0x100fe200080108a9 */
[--C-:B------:R-:W-:Y:S01]  /*6a30*/  FFMA.FTZ R239, R144, UR16, -R169.reuse ;  /* 0x0000001090ef7c23 */ /* 0x100fe200080108a9 */
[--C-:B------:R-:W-:Y:S01]  /*6a40*/  FFMA.FTZ R238, R140, UR16, -R169.reuse ;  /* 0x000000108cee7c23 */ /* 0x100fe200080108a9 */
[--C-:B------:R-:W-:Y:S01]  /*6a50*/  FFMA.FTZ R241, R142, UR16, -R169.reuse ;  /* 0x000000108ef17c23 */ /* 0x100fe200080108a9 */
[----:B------:R-:W-:Y:S01]  /*6a60*/  LDSM.16.MT88.4 R160, [R194+0x13000] ;  /* 0x01300000c2a0783b */ /* 0x000fe20000004200 */
[--C-:B------:R-:W-:Y:S01]  /*6a70*/  FFMA.FTZ R240, R223, UR16, -R222.reuse ;  /* 0x00000010dff07c23 */ /* 0x100fe200080108de */
[--C-:B------:R-:W-:Y:S01]  /*6a80*/  FFMA.FTZ R225, R225, UR16, -R222.reuse ;  /* 0x00000010e1e17c23 */ /* 0x100fe200080108de */
[----:B------:R-:W4:Y:S01]  /*6a90*/  MUFU.EX2 R179, R179 ;  /* 0x000000b300b37308 */ /* 0x000f220000000800 */
[----:B---3--:R-:W-:Y:S01]  /*6aa0*/  F2FP.BF16.F32.PACK_AB R4, R205, R216 ;  /* 0x000000d8cd04723e */ /* 0x008fe200000010ff */
[----:B------:R-:W-:Y:S01]  /*6ab0*/  LDSM.16.MT88.4 R144, [R192+0x13000] ;  /* 0x01300000c090783b */ /* 0x000fe20000004200 */
[--C-:B------:R-:W-:Y:S01]  /*6ac0*/  FFMA.FTZ R221, R221, UR16, -R222.reuse ;  /* 0x00000010dddd7c23 */ /* 0x100fe200080108de */
[--C-:B------:R-:W-:Y:S01]  /*6ad0*/  FFMA.FTZ R223, R218, UR16, -R169.reuse ;  /* 0x00000010dadf7c23 */ /* 0x100fe200080108a9 */
[----:B------:R-:W-:Y:S01]  /*6ae0*/  FFMA.FTZ R222, R171, UR16, -R222 ;  /* 0x00000010abde7c23 */ /* 0x000fe200080108de */
[--C-:B------:R-:W-:Y:S01]  /*6af0*/  FFMA.FTZ R220, R220, UR16, -R169.reuse ;  /* 0x00000010dcdc7c23 */ /* 0x100fe200080108a9 */
[--C-:B------:R-:W-:Y:S01]  /*6b00*/  FFMA.FTZ R218, R170, UR16, -R169.reuse ;  /* 0x00000010aada7c23 */ /* 0x100fe200080108a9 */
[----:B------:R-:W-:Y:S01]  /*6b10*/  MUFU.EX2 R178, R178 ;  /* 0x000000b200b27308 */ /* 0x000fe20000000800 */
[----:B------:R-:W-:-:S07]  /*6b20*/  FFMA.FTZ R243, R168, UR16, -R169 ;  /* 0x00000010a8f37c23 */ /* 0x000fce00080108a9 */
[----:B------:R-:W3:Y:S01]  /*6b30*/  MUFU.EX2 R177, R177 ;  /* 0x000000b100b17308 */ /* 0x000ee20000000800 */
[----:B----4-:R-:W-:-:S07]  /*6b40*/  F2FP.BF16.F32.PACK_AB R6, R179, R206 ;  /* 0x000000ceb306723e */ /* 0x010fce00000010ff */
[----:B------:R-:W-:Y:S08]  /*6b50*/  MUFU.EX2 R176, R176 ;  /* 0x000000b000b07308 */ /* 0x000ff00000000800 */
[----:B------:R-:W4:Y:S01]  /*6b60*/  MUFU.EX2 R207, R207 ;  /* 0x000000cf00cf7308 */ /* 0x000f220000000800 */
[----:B---3--:R-:W-:-:S07]  /*6b70*/  F2FP.BF16.F32.PACK_AB R5, R177, R178 ;  /* 0x000000b2b105723e */ /* 0x008fce00000010ff */
[----:B------:R-:W3:Y:S08]  /*6b80*/  MUFU.EX2 R215, R215 ;  /* 0x000000d700d77308 */ /* 0x000ef00000000800 */
[----:B------:R-:W5:Y:S01]  /*6b90*/  MUFU.EX2 R3, R3 ;  /* 0x0000000300037308 */ /* 0x000f620000000800 */
[----:B----4-:R-:W-:-:S07]  /*6ba0*/  F2FP.BF16.F32.PACK_AB R7, R207, R176 ;  /* 0x000000b0cf07723e */ /* 0x010fce00000010ff */
        /* <DEDUP_REMOVED lines=8> */
[----:B------:R-:W-:Y:S01]  /*6c30*/  FMUL.FTZ R49, R49, R215 ;  /* 0x000000d731317220 */ /* 0x000fe20000410000 */
[-C--:B-----5:R-:W-:Y:S01]  /*6c40*/  FMUL.FTZ R22, R38, R3.reuse ;  /* 0x0000000326167220 */ /* 0x0a0fe20000410000 */
[-C--:B------:R-:W-:Y:S01]  /*6c50*/  FMUL.FTZ R23, R39, R3.reuse ;  /* 0x0000000327177220 */ /* 0x080fe20000410000 */
[-C--:B------:R-:W-:Y:S01]  /*6c60*/  FMUL.FTZ R30, R46, R3.reuse ;  /* 0x000000032e1e7220 */ /* 0x080fe20000410000 */
[-C--:B------:R-:W-:Y:S01]  /*6c70*/  FMUL.FTZ R31, R47, R3.reuse ;  /* 0x000000032f1f7220 */ /* 0x080fe20000410000 */
[-C--:B------:R-:W-:Y:S01]  /*6c80*/  FMUL.FTZ R42, R42, R3.reuse ;  /* 0x000000032a2a7220 */ /* 0x080fe20000410000 */
[-C--:B------:R-:W-:Y:S01]  /*6c90*/  FMUL.FTZ R43, R43, R3.reuse ;  /* 0x000000032b2b7220 */ /* 0x080fe20000410000 */
[-C--:B------:R-:W-:Y:S01]  /*6ca0*/  FMUL.FTZ R50, R50, R3.reuse ;  /* 0x0000000332327220 */ /* 0x080fe20000410000 */
[----:B------:R-:W-:Y:S01]  /*6cb0*/  FMUL.FTZ R51, R51, R3 ;  /* 0x0000000333337220 */ /* 0x000fe20000410000 */
[C---:B------:R-:W-:Y:S01]  /*6cc0*/  HMMA.16816.F32.BF16 R20, R4.reuse, R16, R20 ;  /* 0x000000100414723c */ /* 0x040fe20000041814 */
[-C--:B------:R-:W-:Y:S01]  /*6cd0*/  FMUL.FTZ R12, R128, R215.reuse ;  /* 0x000000d7800c7220 */ /* 0x080fe20000410000 */
[----:B------:R-:W-:Y:S01]  /*6ce0*/  FMUL.FTZ R13, R129, R215 ;  /* 0x000000d7810d7220 */ /* 0x000fe20000410000 */
[-C--:B------:R-:W-:Y:S01]  /*6cf0*/  FMUL.FTZ R14, R130, R3.reuse ;  /* 0x00000003820e7220 */ /* 0x080fe20000410000 */
[----:B------:R-:W-:Y:S01]  /*6d00*/  FMUL.FTZ R15, R131, R3 ;  /* 0x00000003830f7220 */ /* 0x000fe20000410000 */
[-C--:B------:R-:W-:Y:S01]  /*6d10*/  FMUL.FTZ R124, R124, R215.reuse ;  /* 0x000000d77c7c7220 */ /* 0x080fe20000410000 */
[C---:B-1----:R-:W-:Y:S01]  /*6d20*/  HMMA.16816.F32.BF16 R28, R4.reuse, R24, R28 ;  /* 0x00000018041c723c */ /* 0x042fe2000004181c */
[----:B------:R-:W-:Y:S01]  /*6d30*/  FMUL.FTZ R125, R125, R215 ;  /* 0x000000d77d7d7220 */ /* 0x000fe20000410000 */
[-C--:B------:R-:W-:Y:S01]  /*6d40*/  FMUL.FTZ R126, R126, R3.reuse ;  /* 0x000000037e7e7220 */ /* 0x080fe20000410000 */
[----:B------:R-:W-:Y:S01]  /*6d50*/  FMUL.FTZ R127, R127, R3 ;  /* 0x000000037f7f7220 */ /* 0x000fe20000410000 */
[-C--:B------:R-:W-:Y:S01]  /*6d60*/  FMUL.FTZ R36, R52, R215.reuse ;  /* 0x000000d734247220 */ /* 0x080fe20000410000 */
[----:B------:R-:W-:Y:S01]  /*6d70*/  FMUL.FTZ R37, R53, R215 ;  /* 0x000000d735257220 */ /* 0x000fe20000410000 */
[C---:B------:R-:W-:Y:S01]  /*6d80*/  HMMA.16816.F32.BF16 R16, R4.reuse, R18, R40 ;  /* 0x000000120410723c */ /* 0x040fe20000041828 */
[----:B------:R-:W1:Y:S01]  /*6d90*/  LDSM.16.MT88.4 R40, [R196+0x14000] ;  /* 0x01400000c428783b */ /* 0x000e620000004200 */
[-C--:B------:R-:W-:Y:S01]  /*6da0*/  FMUL.FTZ R38, R54, R3.reuse ;  /* 0x0000000336267220 */ /* 0x080fe20000410000 */
[----:B------:R-:W-:Y:S01]  /*6db0*/  FMUL.FTZ R39, R55, R3 ;  /* 0x0000000337277220 */ /* 0x000fe20000410000 */
[-C--:B------:R-:W-:Y:S01]  /*6dc0*/  FMUL.FTZ R56, R56, R215.reuse ;  /* 0x000000d738387220 */ /* 0x080fe20000410000 */
[----:B------:R-:W-:Y:S01]  /*6dd0*/  FMUL.FTZ R57, R57, R215 ;  /* 0x000000d739397220 */ /* 0x000fe20000410000 */
[C---:B------:R-:W-:Y:S01]  /*6de0*/  HMMA.16816.F32.BF16 R24, R4.reuse, R26, R48 ;  /* 0x0000001a0418723c */ /* 0x040fe20000041830 */
[----:B------:R-:W3:Y:S01]  /*6df0*/  LDSM.16.MT88.4 R48, [R194+0x14000] ;  /* 0x01400000c230783b */ /* 0x000ee20000004200 */
[-C--:B------:R-:W-:Y:S01]  /*6e00*/  FMUL.FTZ R58, R58, R3.reuse ;  /* 0x000000033a3a7220 */ /* 0x080fe20000410000 */
[----:B------:R-:W-:Y:S01]  /*6e10*/  FMUL.FTZ R59, R59, R3 ;  /* 0x000000033b3b7220 */ /* 0x000fe20000410000 */
        /* <DEDUP_REMOVED lines=8> */
[C---:B------:R-:W-:Y:S01]  /*6ea0*/  HMMA.16816.F32.BF16 R8, R4.reuse, R10, R124 ;  /* 0x0000000a0408723c */ /* 0x040fe2000004187c */
[----:B------:R-:W4:Y:S01]  /*6eb0*/  LDSM.16.MT88.4 R124, [R193+0x16000] ;  /* 0x01600000c17c783b */ /* 0x000f220000004200 */
[----:B------:R-:W-:Y:S01]  /*6ec0*/  FMUL.FTZ R55, R71, R3 ;  /* 0x0000000347377220 */ /* 0x000fe20000410000 */
[-C--:B------:R-:W-:Y:S01]  /*6ed0*/  FMUL.FTZ R64, R64, R215.reuse ;  /* 0x000000d740407220 */ /* 0x080fe20000410000 */
[----:B------:R-:W-:Y:S01]  /*6ee0*/  FMUL.FTZ R65, R65, R215 ;  /* 0x000000d741417220 */ /* 0x000fe20000410000 */
[-C--:B------:R-:W-:Y:S01]  /*6ef0*/  FMUL.FTZ R66, R66, R3.reuse ;  /* 0x0000000342427220 */ /* 0x080fe20000410000 */
[C---:B--2---:R-:W-:Y:S01]  /*6f00*/  HMMA.16816.F32.BF16 R36, R4.reuse, R32, R36 ;  /* 0x000000200424723c */ /* 0x044fe20000041824 */
[----:B------:R-:W-:Y:S01]  /*6f10*/  FMUL.FTZ R67, R67, R3 ;  /* 0x0000000343437220 */ /* 0x000fe20000410000 */
[-C--:B------:R-:W-:Y:S01]  /*6f20*/  FMUL.FTZ R72, R72, R215.reuse ;  /* 0x000000d748487220 */ /* 0x080fe20000410000 */
[----:B------:R-:W-:Y:S01]  /*6f30*/  FMUL.FTZ R73, R73, R215 ;  /* 0x000000d749497220 */ /* 0x000fe20000410000 */
[-C--:B------:R-:W-:Y:S01]  /*6f40*/  FMUL.FTZ R74, R74, R3.reuse ;  /* 0x000000034a4a7220 */ /* 0x080fe20000410000 */
[----:B------:R-:W-:Y:S01]  /*6f50*/  FMUL.FTZ R75, R75, R3 ;  /* 0x000000034b4b7220 */ /* 0x000fe20000410000 */
[C---:B------:R-:W-:Y:S01]  /*6f60*/  HMMA.16816.F32.BF16 R32, R4.reuse, R34, R56 ;  /* 0x000000220420723c */ /* 0x040fe20000041838 */
[----:B------:R-:W2:Y:S01]  /*6f70*/  LDSM.16.MT88.4 R56, [R193+0x14000] ;  /* 0x01400000c138783b */ /* 0x000ea20000004200 */
[-C--:B------:R-:W-:Y:S01]  /*6f80*/  FMUL.FTZ R60, R76, R215.reuse ;  /* 0x000000d74c3c7220 */ /* 0x080fe20000410000 */
[----:B------:R-:W-:Y:S01]  /*6f90*/  FMUL.FTZ R61, R77, R215 ;  /* 0x000000d74d3d7220 */ /* 0x000fe20000410000 */
[-C--:B------:R-:W-:Y:S01]  /*6fa0*/  FMUL.FTZ R62, R78, R3.reuse ;  /* 0x000000034e3e7220 */ /* 0x080fe20000410000 */
[----:B------:R-:W-:Y:S01]  /*6fb0*/  LDSM.16.MT88.4 R128, [R194+0x16000] ;  /* 0x01600000c280783b */ /* 0x000fe20000004200 */
[----:B------:R-:W-:Y:S01]  /*6fc0*/  FMUL.FTZ R63, R79, R3 ;  /* 0x000000034f3f7220 */ /* 0x000fe20000410000 */
[-C--:B------:R-:W-:Y:S01]  /*6fd0*/  FMUL.FTZ R68, R84, R215.reuse ;  /* 0x000000d754447220 */ /* 0x080fe20000410000 */
[----:B------:R-:W-:Y:S01]  /*6fe0*/  FMUL.FTZ R69, R85, R215 ;  /* 0x000000d755457220 */ /* 0x000fe20000410000 */
[-C--:B------:R-:W-:Y:S01]  /*6ff0*/  FMUL.FTZ R70, R86, R3.reuse ;  /* 0x0000000356467220 */ /* 0x080fe20000410000 */
[----:B------:R-:W-:Y:S01]  /*7000*/  FMUL.FTZ R71, R87, R3 ;  /* 0x0000000357477220 */ /* 0x000fe20000410000 */
[C---:B-1----:R-:W-:Y:S01]  /*7010*/  HMMA.16816.F32.BF16 R44, R4.reuse, R40, R44 ;  /* 0x00000028042c723c */ /* 0x042fe2000004182c */
[-C--:B------:R-:W-:Y:S01]  /*7020*/  FMUL.FTZ R76, R92, R215.reuse ;  /* 0x000000d75c4c7220 */ /* 0x080fe20000410000 */
[----:B------:R-:W-:Y:S01]  /*7030*/  FMUL.FTZ R77, R93, R215 ;  /* 0x000000d75d4d7220 */ /* 0x000fe20000410000 */
[-C--:B------:R-:W-:Y:S01]  /*7040*/  FMUL.FTZ R78, R94, R3.reuse ;  /* 0x000000035e4e7220 */ /* 0x080fe20000410000 */
[----:B------:R-:W-:Y:S01]  /*7050*/  FMUL.FTZ R79, R95, R3 ;  /* 0x000000035f4f7220 */ /* 0x000fe20000410000 */
[-C--:B------:R-:W-:Y:S01]  /*7060*/  FMUL.FTZ R84, R104, R215.reuse ;  /* 0x000000d768547220 */ /* 0x080fe20000410000 */
[C---:B---3--:R-:W-:Y:S01]  /*7070*/  HMMA.16816.F32.BF16 R52, R4.reuse, R48, R52 ;  /* 0x000000300434723c */ /* 0x048fe20000041834 */
        /* <DEDUP_REMOVED lines=10> */
[----:B------:R-:W-:Y:S01]  /*7120*/  LDSM.16.MT88.4 R104, [R193+0x14800] ;  /* 0x01480000c168783b */ /* 0x000fe20000004200 */
[C---:B------:R-:W-:Y:S01]  /*7130*/  HMMA.16816.F32.BF16 R48, R4.reuse, R50, R72 ;  /* 0x000000320430723c */ /* 0x040fe20000041848 */
[----:B------:R-:W-:Y:S01]  /*7140*/  FMUL.FTZ R81, R81, R215 ;  /* 0x000000d751517220 */ /* 0x000fe20000410000 */
[-C--:B------:R-:W-:Y:S01]  /*7150*/  FMUL.FTZ R82, R82, R3.reuse ;  /* 0x0000000352527220 */ /* 0x080fe20000410000 */
[----:B------:R-:W3:Y:S01]  /*7160*/  LDSM.16.MT88.4 R72, [R196+0x16000] ;  /* 0x01600000c448783b */ /* 0x000ee20000004200 */
[----:B------:R-:W-:Y:S01]  /*7170*/  FMUL.FTZ R83, R83, R3 ;  /* 0x0000000353537220 */ /* 0x000fe20000410000 */
[-C--:B------:R-:W-:Y:S01]  /*7180*/  FMUL.FTZ R88, R88, R215.reuse ;  /* 0x000000d758587220 */ /* 0x080fe20000410000 */
[C---:B----4-:R-:W-:Y:S01]  /*7190*/  HMMA.16816.F32.BF16 R84, R4.reuse, R124, R84 ;  /* 0x0000007c0454723c */ /* 0x050fe20000041854 */
[----:B------:R-:W-:Y:S01]  /*71a0*/  FMUL.FTZ R89, R89, R215 ;  /* 0x000000d759597220 */ /* 0x000fe20000410000 */
[-C--:B------:R-:W-:Y:S01]  /*71b0*/  FMUL.FTZ R90, R90, R3.reuse ;  /* 0x000000035a5a7220 */ /* 0x080fe20000410000 */
[----:B------:R-:W-:Y:S01]  /*71c0*/  FMUL.FTZ R91, R91, R3 ;  /* 0x000000035b5b7220 */ /* 0x000fe20000410000 */
[-C--:B------:R-:W-:Y:S01]  /*71d0*/  FMUL.FTZ R96, R96, R215.reuse ;  /* 0x000000d760607220 */ /* 0x080fe20000410000 */
[----:B------:R-:W-:Y:S01]  /*71e0*/  FMUL.FTZ R97, R97, R215 ;  /* 0x000000d761617220 */ /* 0x000fe20000410000 */
[C---:B------:R-:W-:Y:S01]  /*71f0*/  HMMA.16816.F32.BF16 R92, R4.reuse, R126, R92 ;  /* 0x0000007e045c723c */ /* 0x040fe2000004185c */
[----:B------:R-:W4:Y:S01]  /*7200*/  LDSM.16.MT88.4 R124, [R193+0x12800] ;  /* 0x01280000c17c783b */ /* 0x000f220000004200 */
[-C--:B------:R-:W-:Y:S01]  /*7210*/  FMUL.FTZ R98, R98, R3.reuse ;  /* 0x0000000362627220 */ /* 0x080fe20000410000 */
[----:B------:R-:W-:Y:S01]  /*7220*/  FMUL.FTZ R99, R99, R3 ;  /* 0x0000000363637220 */ /* 0x000fe20000410000 */
[----:B------:R-:W5:Y:S01]  /*7230*/  MUFU.EX2 R227, R227 ;  /* 0x000000e300e37308 */ /* 0x000f620000000800 */
[-C--:B------:R-:W-:Y:S01]  /*7240*/  FMUL.FTZ R112, R112, R215.reuse ;  /* 0x000000d770707220 */ /* 0x080fe20000410000 */
[C---:B--2---:R-:W-:Y:S01]  /*7250*/  HMMA.16816.F32.BF16 R60, R4.reuse, R56, R60 ;  /* 0x00000038043c723c */ /* 0x044fe2000004183c */
[----:B------:R-:W-:Y:S01]  /*7260*/  FMUL.FTZ R113, R113, R215 ;  /* 0x000000d771717220 */ /* 0x000fe20000410000 */
[-C--:B------:R-:W-:Y:S01]  /*7270*/  FMUL.FTZ R114, R114, R3.reuse ;  /* 0x0000000372727220 */ /* 0x080fe20000410000 */
[----:B------:R-:W-:Y:S01]  /*7280*/  FMUL.FTZ R115, R115, R3 ;  /* 0x0000000373737220 */ /* 0x000fe20000410000 */
[----:B------:R-:W2:Y:S01]  /*7290*/  LDSM.16.MT88.4 R116, [R196+0x14800] ;  /* 0x01480000c474783b */ /* 0x000ea20000004200 */
[----:B------:R-:W-:Y:S01]  /*72a0*/  FFMA.FTZ R216, R219, R215, R216 ;  /* 0x000000d7dbd87223 */ /* 0x000fe200000100d8 */
[----:B------:R-:W-:Y:S01]  /*72b0*/  HMMA.16816.F32.BF16 R56, R4, R58, R80 ;  /* 0x0000003a0438723c */ /* 0x000fe20000041850 */
[----:B------:R-:W-:Y:S01]  /*72c0*/  MUFU.EX2 R226, R226 ;  /* 0x000000e200e27308 */ /* 0x000fe20000000800 */
[----:B------:R-:W-:Y:S01]  /*72d0*/  FFMA.FTZ R178, R217, R3, R178 ;  /* 0x00000003d9b27223 */ /* 0x000fe200000100b2 */
[----:B------:R-:W-:-:S03]  /*72e0*/  FADD.FTZ R205, R205, R216 ;  /* 0x000000d8cdcd7221 */ /* 0x000fc60000010000 */
[----:B------:R-:W-:Y:S01]  /*72f0*/  FADD.FTZ R177, R177, R178 ;  /* 0x000000b2b1b17221 */ /* 0x000fe20000010000 */
[-C--:B------:R-:W-:Y:S01]  /*7300*/  FMUL.FTZ R80, R100, R215.reuse ;  /* 0x000000d764507220 */ /* 0x080fe20000410000 */
[----:B------:R-:W-:Y:S01]  /*7310*/  FMUL.FTZ R81, R101, R215 ;  /* 0x000000d765517220 */ /* 0x000fe20000410000 */
[----:B------:R-:W4:Y:S01]  /*7320*/  MUFU.EX2 R229, R229 ;  /* 0x000000e500e57308 */ /* 0x000f220000000800 */
[-C--:B------:R-:W-:Y:S01]  /*7330*/  FMUL.FTZ R82, R102, R3.reuse ;  /* 0x0000000366527220 */ /* 0x080fe20000410000 */
[C---:B-1----:R-:W-:Y:S01]  /*7340*/  HMMA.16816.F32.BF16 R68, R4.reuse, R64, R68 ;  /* 0x000000400444723c */ /* 0x042fe20000041844 */
[----:B------:R-:W-:Y:S01]  /*7350*/  FMUL.FTZ R83, R103, R3 ;  /* 0x0000000367537220 */ /* 0x000fe20000410000 */
[----:B-----5:R-:W-:Y:S01]  /*7360*/  F2FP.BF16.F32.PACK_AB R100, R227, R224 ;  /* 0x000000e0e364723e */ /* 0x020fe200000010ff */
[----:B------:R-:W-:Y:S01]  /*7370*/  FADD.FTZ R206, R206, R205 ;  /* 0x000000cdcece7221 */ /* 0x000fe20000010000 */
[----:B------:R-:W-:Y:S02]  /*7380*/  FADD.FTZ R176, R176, R177 ;  /* 0x000000b1b0b07221 */ /* 0x000fe40000010000 */
[----:B------:R-:W-:Y:S01]  /*7390*/  MUFU.EX2 R228, R228 ;  /* 0x000000e400e47308 */ /* 0x000fe20000000800 */
[----:B------:R-:W-:Y:S01]  /*73a0*/  HMMA.16816.F32.BF16 R64, R4, R66, R88 ;  /* 0x000000420440723c */ /* 0x000fe20000041858 */
[----:B------:R-:W-:Y:S01]  /*73b0*/  FADD.FTZ R179, R179, R206 ;  /* 0x000000ceb3b37221 */ /* 0x000fe20000010000 */
[----:B------:R-:W-:-:S03]  /*73c0*/  FADD.FTZ R207, R207, R176 ;  /* 0x000000b0cfcf7221 */ /* 0x000fc60000010000 */
[----:B------:R-:W-:Y:S01]  /*73d0*/  FADD.FTZ R224, R224, R179 ;  /* 0x000000b3e0e07221 */ /* 0x000fe20000010000 */
[C---:B---3--:R-:W-:Y:S01]  /*73e0*/  HMMA.16816.F32.BF16 R76, R4.reuse, R72, R76 ;  /* 0x00000048044c723c */ /* 0x048fe2000004184c */
[----:B------:R-:W1:Y:S01]  /*73f0*/  MUFU.EX2 R231, R231 ;  /* 0x000000e700e77308 */ /* 0x000e620000000800 */
[-C--:B------:R-:W-:Y:S01]  /*7400*/  FMUL.FTZ R88, R120, R215.reuse ;  /* 0x000000d778587220 */ /* 0x080fe20000410000 */
[----:B------:R-:W-:Y:S01]  /*7410*/  FMUL.FTZ R89, R121, R215 ;  /* 0x000000d779597220 */ /* 0x000fe20000410000 */
[-C--:B------:R-:W-:Y:S01]  /*7420*/  FMUL.FTZ R90, R122, R3.reuse ;  /* 0x000000037a5a7220 */ /* 0x080fe20000410000 */
[----:B------:R-:W-:Y:S01]  /*7430*/  FMUL.FTZ R91, R123, R3 ;  /* 0x000000037b5b7220 */ /* 0x000fe20000410000 */
[----:B------:R-:W-:Y:S01]  /*7440*/  HMMA.16816.F32.BF16 R72, R4, R74, R96 ;  /* 0x0000004a0448723c */ /* 0x000fe20000041860 */
[----:B------:R-:W-:Y:S01]  /*7450*/  LDSM.16.MT88.4 R120, [R192+0x12800] ;  /* 0x01280000c078783b */ /* 0x000fe20000004200 */
[----:B----4-:R-:W-:Y:S01]  /*7460*/  F2FP.BF16.F32.PACK_AB R102, R229, R226 ;  /* 0x000000e2e566723e */ /* 0x010fe200000010ff */
[----:B------:R-:W-:Y:S01]  /*7470*/  MUFU.EX2 R230, R230 ;  /* 0x000000e600e67308 */ /* 0x000fe20000000800 */
[----:B------:R-:W-:-:S02]  /*7480*/  FADD.FTZ R227, R227, R224 ;  /* 0x000000e0e3e37221 */ /* 0x000fc40000010000 */
[C---:B------:R-:W-:Y:S01]  /*7490*/  HMMA.16816.F32.BF16 R80, R4.reuse, R128, R80 ;  /* 0x000000800450723c */ /* 0x040fe20000041850 */
[-C--:B------:R-:W-:Y:S01]  /*74a0*/  FMUL.FTZ R96, R108, R215.reuse ;  /* 0x000000d76c607220 */ /* 0x080fe20000410000 */
[----:B------:R-:W-:Y:S01]  /*74b0*/  FMUL.FTZ R97, R109, R215 ;  /* 0x000000d76d617220 */ /* 0x000fe20000410000 */
[-C--:B------:R-:W-:Y:S01]  /*74c0*/  FMUL.FTZ R98, R110, R3.reuse ;  /* 0x000000036e627220 */ /* 0x080fe20000410000 */
[----:B------:R-:W-:Y:S01]  /*74d0*/  FMUL.FTZ R99, R111, R3 ;  /* 0x000000036f637220 */ /* 0x000fe20000410000 */
[----:B------:R-:W3:Y:S01]  /*74e0*/  MUFU.EX2 R233, R233 ;  /* 0x000000e900e97308 */ /* 0x000ee20000000800 */
[C---:B------:R-:W-:Y:S01]  /*74f0*/  HMMA.16816.F32.BF16 R88, R4.reuse, R130, R88 ;  /* 0x000000820458723c */ /* 0x040fe20000041858 */
[----:B------:R-:W4:Y:S01]  /*7500*/  LDSM.16.MT88.4 R108, [R194+0x14800] ;  /* 0x01480000c26c783b */ /* 0x000f220000004200 */
[C---:B-1----:R-:W-:Y:S01]  /*7510*/  F2FP.BF16.F32.PACK_AB R101, R231.reuse, R228 ;  /* 0x000000e4e765723e */ /* 0x042fe200000010ff */
[----:B------:R-:W-:Y:S01]  /*7520*/  FADD.FTZ R228, R228, R207 ;  /* 0x000000cfe4e47221 */ /* 0x000fe20000010000 */
[----:B------:R-:W-:Y:S01]  /*7530*/  FADD.FTZ R226, R226, R227 ;  /* 0x000000e3e2e27221 */ /* 0x000fe20000010000 */
[----:B------:R-:W-:Y:S01]  /*7540*/  LDSM.16.MT88.4 R128, [R194+0x12800] ;  /* 0x01280000c280783b */ /* 0x000fe20000004200 */
[----:B------:R-:W-:Y:S01]  /*7550*/  HMMA.16816.F32.BF16 R96, R4, R136, R96 ;  /* 0x000000880460723c */ /* 0x000fe20000041860 */
[----:B------:R-:W-:Y:S01]  /*7560*/  MUFU.EX2 R232, R232 ;  /* 0x000000e800e87308 */ /* 0x000fe20000000800 */
[----:B------:R-:W-:Y:S01]  /*7570*/  FADD.FTZ R231, R231, R228 ;  /* 0x000000e4e7e77221 */ /* 0x000fe20000010000 */
[----:B------:R-:W-:Y:S01]  /*7580*/  FADD.FTZ R229, R229, R226 ;  /* 0x000000e2e5e57221 */ /* 0x000fe20000010000 */
[----:B------:R-:W-:-:S02]  /*7590*/  MOV R3, R0 ;  /* 0x0000000000037202 */ /* 0x000fc40000000f00 */
[----:B------:R-:W-:Y:S01]  /*75a0*/  HMMA.16816.F32.BF16 R4, R4, R138, R112 ;  /* 0x0000008a0404723c */ /* 0x000fe20000041870 */
[----:B------:R-:W1:Y:S02]  /*75b0*/  LDSM.16.MT88.4 R112, [R192+0x14800] ;  /* 0x01480000c070783b */ /* 0x000e640000004200 */
[----:B------:R-:W-:Y:S01]  /*75c0*/  MUFU.EX2 R235, R235 ;  /* 0x000000eb00eb7308 */ /* 0x000fe20000000800 */
[----:B---3--:R-:W-:Y:S01]  /*75d0*/  F2FP.BF16.F32.PACK_AB R103, R233, R230 ;  /* 0x000000e6e967723e */ /* 0x008fe200000010ff */
[----:B------:R-:W-:Y:S01]  /*75e0*/  LDSM.16.MT88.4 R136, [R196+0x15000] ;  /* 0x01500000c488783b */ /* 0x000fe20000004200 */
[----:B------:R-:W-:-:S04]  /*75f0*/  FADD.FTZ R230, R230, R231 ;  /* 0x000000e7e6e67221 */ /* 0x000fc80000010000 */
[----:B------:R-:W-:Y:S01]  /*7600*/  FADD.FTZ R233, R233, R230 ;  /* 0x000000e6e9e97221 */ /* 0x000fe20000010000 */
        /* <DEDUP_REMOVED lines=8> */
[----:B------:R-:W5:Y:S05]  /*7690*/  LDSM.16.MT88.4 R124, [R196+0x13000] ;  /* 0x01300000c47c783b */ /* 0x000f6a0000004200 */
[C---:B------:R-:W-:Y:S01]  /*76a0*/  HMMA.16816.F32.BF16 R12, R100.reuse, R132, R12 ;  /* 0x00000084640c723c */ /* 0x040fe2000004180c */
[----:B------:R-:W-:Y:S05]  /*76b0*/  MUFU.EX2 R239, R239 ;  /* 0x000000ef00ef7308 */ /* 0x000fea0000000800 */
[C---:B--2---:R-:W-:Y:S03]  /*76c0*/  HMMA.16816.F32.BF16 R44, R100.reuse, R116, R44 ;  /* 0x00000074642c723c */ /* 0x044fe6000004182c */
[----:B------:R-:W-:Y:S03]  /*76d0*/  MUFU.EX2 R238, R238 ;  /* 0x000000ee00ee7308 */ /* 0x000fe60000000800 */
[C---:B------:R-:W-:Y:S01]  /*76e0*/  HMMA.16816.F32.BF16 R40, R100.reuse, R118, R40 ;  /* 0x000000766428723c */ /* 0x040fe20000041828 */
[----:B------:R-:W2:Y:S04]  /*76f0*/  LDSM.16.MT88.4 R116, [R196+0x16800] ;  /* 0x01680000c474783b */ /* 0x000ea80000004200 */
[----:B------:R-:W-:Y:S01]  /*7700*/  MUFU.EX2 R241, R241 ;  /* 0x000000f100f17308 */ /* 0x000fe20000000800 */
[C---:B----4-:R-:W-:Y:S06]  /*7710*/  HMMA.16816.F32.BF16 R52, R100.reuse, R108, R52 ;  /* 0x0000006c6434723c */ /* 0x050fec0000041834 */
[C---:B------:R-:W-:Y:S01]  /*7720*/  HMMA.16816.F32.BF16 R48, R100.reuse, R110, R48 ;  /* 0x0000006e6430723c */ /* 0x040fe20000041830 */
[----:B------:R-:W4:Y:S01]  /*7730*/  LDSM.16.MT88.4 R108, [R194+0x16800] ;  /* 0x01680000c26c783b */ /* 0x000f220000004200 */
[----:B------:R-:W-:Y:S04]  /*7740*/  MUFU.EX2 R225, R225 ;  /* 0x000000e100e17308 */ /* 0x000fe80000000800 */
[C---:B------:R-:W-:Y:S04]  /*7750*/  HMMA.16816.F32.BF16 R36, R100.reuse, R120, R36 ;  /* 0x000000786424723c */ /* 0x040fe80000041824 */
[----:B------:R-:W3:Y:S02]  /*7760*/  MUFU.EX2 R240, R240 ;  /* 0x000000f000f07308 */ /* 0x000ee40000000800 */
[C---:B------:R-:W-:Y:S01]  /*7770*/  HMMA.16816.F32.BF16 R32, R100.reuse, R122, R32 ;  /* 0x0000007a6420723c */ /* 0x040fe20000041820 */
[----:B------:R-:W4:Y:S05]  /*7780*/  LDSM.16.MT88.4 R120, [R192+0x16800] ;  /* 0x01680000c078783b */ /* 0x000f2a0000004200 */
[C---:B-1----:R-:W-:Y:S01]  /*7790*/  HMMA.16816.F32.BF16 R68, R100.reuse, R112, R68 ;  /* 0x000000706444723c */ /* 0x042fe20000041844 */
[----:B------:R-:W-:Y:S05]  /*77a0*/  MUFU.EX2 R221, R221 ;  /* 0x000000dd00dd7308 */ /* 0x000fea0000000800 */
[----:B------:R-:W-:Y:S01]  /*77b0*/  HMMA.16816.F32.BF16 R64, R100, R114, R64 ;  /* 0x000000726440723c */ /* 0x000fe20000041840 */
[----:B------:R-:W1:Y:S02]  /*77c0*/  LDSM.16.MT88.4 R112, [R194+0x15000] ;  /* 0x01500000c270783b */ /* 0x000e640000004200 */
[----:B------:R-:W5:Y:S01]  /*77d0*/  MUFU.EX2 R222, R222 ;  /* 0x000000de00de7308 */ /* 0x000f620000000800 */
[----:B---3--:R-:W-:-:S02]  /*77e0*/  F2FP.BF16.F32.PACK_AB R168, R240, R225 ;  /* 0x000000e1f0a8723e */ /* 0x008fc400000010ff */
[C---:B------:R-:W-:Y:S05]  /*77f0*/  HMMA.16816.F32.BF16 R84, R100.reuse, R104, R84 ;  /* 0x000000686454723c */ /* 0x040fea0000041854 */
[----:B------:R-:W-:Y:S01]  /*7800*/  MUFU.EX2 R220, R220 ;  /* 0x000000dc00dc7308 */ /* 0x000fe20000000800 */
[----:B------:R-:W-:Y:S01]  /*7810*/  HMMA.16816.F32.BF16 R92, R100, R106, R92 ;  /* 0x0000006a645c723c */ /* 0x000fe2000004185c */
[----:B------:R-:W-:Y:S01]  /*7820*/  F2FP.BF16.F32.PACK_AB R104, R235, R232 ;  /* 0x000000e8eb68723e */ /* 0x000fe200000010ff */
[----:B------:R-:W-:Y:S01]  /*7830*/  FADD.FTZ R232, R232, R229 ;  /* 0x000000e5e8e87221 */ /* 0x000fe20000010000 */
[----:B------:R-:W-:Y:S01]  /*7840*/  F2FP.BF16.F32.PACK_AB R105, R239, R236 ;  /* 0x000000ecef69723e */ /* 0x000fe200000010ff */
[----:B------:R-:W-:-:S02]  /*7850*/  FADD.FTZ R236, R236, R233 ;  /* 0x000000e9ecec7221 */ /* 0x000fc40000010000 */
[C---:B------:R-:W-:Y:S01]  /*7860*/  HMMA.16816.F32.BF16 R20, R100.reuse, R128, R20 ;  /* 0x000000806414723c */ /* 0x040fe20000041814 */
[----:B------:R-:W-:Y:S01]  /*7870*/  F2FP.BF16.F32.PACK_AB R106, R237, R234 ;  /* 0x000000eaed6a723e */ /* 0x000fe200000010ff */
[----:B------:R-:W3:Y:S01]  /*7880*/  MUFU.EX2 R223, R223 ;  /* 0x000000df00df7308 */ /* 0x000ee20000000800 */
[----:B------:R-:W-:Y:S01]  /*7890*/  F2FP.BF16.F32.PACK_AB R107, R241, R238 ;  /* 0x000000eef16b723e */ /* 0x000fe200000010ff */
[----:B------:R-:W-:Y:S01]  /*78a0*/  FADD.FTZ R235, R235, R232 ;  /* 0x000000e8ebeb7221 */ /* 0x000fe20000010000 */
[----:B-----5:R-:W-:Y:S01]  /*78b0*/  F2FP.BF16.F32.PACK_AB R170, R222, R221 ;  /* 0x000000dddeaa723e */ /* 0x020fe200000010ff */
[----:B------:R-:W-:Y:S01]  /*78c0*/  HMMA.16816.F32.BF16 R16, R100, R130, R16 ;  /* 0x000000826410723c */ /* 0x000fe20000041810 */
[----:B------:R-:W-:-:S03]  /*78d0*/  FADD.FTZ R239, R239, R236 ;  /* 0x000000ecefef7221 */ /* 0x000fc60000010000 */
[----:B------:R-:W-:Y:S01]  /*78e0*/  MUFU.EX2 R218, R218 ;  /* 0x000000da00da7308 */ /* 0x000fe20000000800 */
[----:B------:R-:W-:Y:S01]  /*78f0*/  FADD.FTZ R238, R238, R239 ;  /* 0x000000efeeee7221 */ /* 0x000fe20000010000 */
[----:B------:R-:W-:Y:S01]  /*7900*/  HMMA.16816.F32.BF16 R128, R104, R124, R12 ;  /* 0x0000007c6880723c */ /* 0x000fe2000004180c */
[----:B------:R-:W5:Y:S02]  /*7910*/  LDSM.16.MT88.4 R12, [R196+0x17000] ;  /* 0x01700000c40c783b */ /* 0x000f640000004200 */
[----:B------:R-:W-:-:S03]  /*7920*/  FADD.FTZ R241, R241, R238 ;  /* 0x000000eef1f17221 */ /* 0x000fc60000010000 */
[----:B--2---:R-:W-:Y:S01]  /*7930*/  HMMA.16816.F32.BF16 R76, R100, R116, R76 ;  /* 0x00000074644c723c */ /* 0x004fe2000004184c */
[----:B------:R-:W2:Y:S01]  /*7940*/  MUFU.EX2 R243, R243 ;  /* 0x000000f300f37308 */ /* 0x000ea20000000800 */
[----:B---3--:R-:W-:Y:S01]  /*7950*/  F2FP.BF16.F32.PACK_AB R169, R223, R220 ;  /* 0x000000dcdfa9723e */ /* 0x008fe200000010ff */
[----:B------:R-:W-:-:S03]  /*7960*/  FADD.FTZ R220, R220, R241 ;  /* 0x000000f1dcdc7221 */ /* 0x000fc60000010000 */
[----:B------:R-:W-:Y:S01]  /*7970*/  HMMA.16816.F32.BF16 R72, R100, R118, R72 ;  /* 0x000000766448723c */ /* 0x000fe20000041848 */
[----:B------:R-:W-:Y:S01]  /*7980*/  LDSM.16.MT88.4 R116, [R192+0x15000] ;  /* 0x01500000c074783b */ /* 0x000fe20000004200 */
[----:B------:R-:W-:-:S04]  /*7990*/  FADD.FTZ R223, R223, R220 ;  /* 0x000000dcdfdf7221 */ /* 0x000fc80000010000 */
[C---:B------:R-:W-:Y:S06]  /*79a0*/  HMMA.16816.F32.BF16 R8, R100.reuse, R134, R8 ;  /* 0x000000866408723c */ /* 0x040fec0000041808 */
[----:B----4-:R-:W-:Y:S01]  /*79b0*/  HMMA.16816.F32.BF16 R80, R100, R108, R80 ;  /* 0x0000006c6450723c */ /* 0x010fe20000041850 */
[----:B--2---:R-:W-:Y:S01]  /*79c0*/  F2FP.BF16.F32.PACK_AB R171, R243, R218 ;  /* 0x000000daf3ab723e */ /* 0x004fe200000010ff */
[----:B------:R-:W-:-:S04]  /*79d0*/  FADD.FTZ R218, R218, R223 ;  /* 0x000000dfdada7221 */ /* 0x000fc80000010000 */
[----:B------:R-:W-:Y:S01]  /*79e0*/  HMMA.16816.F32.BF16 R88, R100, R110, R88 ;  /* 0x0000006e6458723c */ /* 0x000fe20000041858 */
[----:B------:R-:W2:Y:S01]  /*79f0*/  LDSM.16.MT88.4 R108, [R193+0x15000] ;  /* 0x01500000c16c783b */ /* 0x000ea20000004200 */
[----:B------:R-:W-:-:S04]  /*7a00*/  FADD.FTZ R217, R243, R218 ;  /* 0x000000daf3d97221 */ /* 0x000fc80000010000 */
[C---:B------:R-:W-:Y:S06]  /*7a10*/  HMMA.16816.F32.BF16 R96, R100.reuse, R120, R96 ;  /* 0x000000786460723c */ /* 0x040fec0000041860 */
[----:B------:R-:W-:Y:S01]  /*7a20*/  HMMA.16816.F32.BF16 R4, R100, R122, R4 ;  /* 0x0000007a6404723c */ /* 0x000fe20000041804 */
[----:B------:R-:W3:Y:S05]  /*7a30*/  LDSM.16.MT88.4 R120, [R194+0x17000] ;  /* 0x01700000c278783b */ /* 0x000eea0000004200 */
[C---:B------:R-:W-:Y:S01]  /*7a40*/  HMMA.16816.F32.BF16 R140, R104.reuse, R136, R44 ;  /* 0x00000088688c723c */ /* 0x040fe2000004182c */
[----:B------:R-:W4:Y:S05]  /*7a50*/  LDSM.16.MT88.4 R44, [R192+0x17000] ;  /* 0x01700000c02c783b */ /* 0x000f2a0000004200 */
[C---:B-1----:R-:W-:Y:S01]  /*7a60*/  HMMA.16816.F32.BF16 R132, R104.reuse, R112, R52 ;  /* 0x000000706884723c */ /* 0x042fe20000041834 */
[----:B------:R-:W1:Y:S05]  /*7a70*/  LDSM.16.MT88.4 R52, [R193+0x17000] ;  /* 0x01700000c134783b */ /* 0x000e6a0000004200 */
[C---:B------:R-:W-:Y:S01]  /*7a80*/  HMMA.16816.F32.BF16 R112, R104.reuse, R114, R48 ;  /* 0x000000726870723c */ /* 0x040fe20000041830 */
[----:B------:R-:W1:Y:S05]  /*7a90*/  LDSM.16.MT88.4 R48, [R193+0x13800] ;  /* 0x01380000c130783b */ /* 0x000e6a0000004200 */
[C---:B------:R-:W-:Y:S06]  /*7aa0*/  HMMA.16816.F32.BF16 R164, R104.reuse, R160, R20 ;  /* 0x000000a068a4723c */ /* 0x040fec0000041814 */
[C---:B------:R-:W-:Y:S06]  /*7ab0*/  HMMA.16816.F32.BF16 R160, R104.reuse, R162, R16 ;  /* 0x000000a268a0723c */ /* 0x040fec0000041810 */
[C---:B-----5:R-:W-:Y:S06]  /*7ac0*/  HMMA.16816.F32.BF16 R16, R104.reuse, R12, R76 ;  /* 0x0000000c6810723c */ /* 0x060fec000004184c */
[C---:B------:R-:W-:Y:S06]  /*7ad0*/  HMMA.16816.F32.BF16 R156, R104.reuse, R152, R28 ;  /* 0x00000098689c723c */ /* 0x040fec000004181c */
[C---:B------:R-:W-:Y:S01]  /*7ae0*/  HMMA.16816.F32.BF16 R12, R104.reuse, R14, R72 ;  /* 0x0000000e680c723c */ /* 0x040fe20000041848 */
[----:B------:R-:W5:Y:S05]  /*7af0*/  LDSM.16.MT88.4 R72, [R194+0x15800] ;  /* 0x01580000c248783b */ /* 0x000f6a0000004200 */
[C---:B------:R-:W-:Y:S06]  /*7b00*/  HMMA.16816.F32.BF16 R152, R104.reuse, R154, R24 ;  /* 0x0000009a6898723c */ /* 0x040fec0000041818 */
[C---:B------:R-:W-:Y:S01]  /*7b10*/  HMMA.16816.F32.BF16 R148, R104.reuse, R144, R36 ;  /* 0x000000906894723c */ /* 0x040fe20000041824 */
[----:B------:R-:W5:Y:S05]  /*7b20*/  LDSM.16.MT88.4 R36, [R196+0x13800] ;  /* 0x01380000c424783b */ /* 0x000f6a0000004200 */
[C---:B------:R-:W-:Y:S06]  /*7b30*/  HMMA.16816.F32.BF16 R144, R104.reuse, R146, R32 ;  /* 0x000000926890723c */ /* 0x040fec0000041820 */
[C---:B--2---:R-:W-:Y:S06]  /*7b40*/  HMMA.16816.F32.BF16 R32, R104.reuse, R108, R60 ;  /* 0x0000006c6820723c */ /* 0x044fec000004183c */
[C---:B------:R-:W-:Y:S01]  /*7b50*/  HMMA.16816.F32.BF16 R28, R104.reuse, R110, R56 ;  /* 0x0000006e681c723c */ /* 0x040fe20000041838 */
[----:B------:R-:W-:Y:S05]  /*7b60*/  LDSM.16.MT88.4 R56, [R192+0x13800] ;  /* 0x01380000c038783b */ /* 0x000fea0000004200 */
[C---:B------:R-:W-:Y:S06]  /*7b70*/  HMMA.16816.F32.BF16 R124, R104.reuse, R126, R8 ;  /* 0x0000007e687c723c */ /* 0x040fec0000041808 */
[C---:B------:R-:W-:Y:S06]  /*7b80*/  HMMA.16816.F32.BF16 R24, R104.reuse, R116, R68 ;  /* 0x000000746818723c */ /* 0x040fec0000041844 */
[C---:B------:R-:W-:Y:S01]  /*7b90*/  HMMA.16816.F32.BF16 R20, R104.reuse, R118, R64 ;  /* 0x000000766814723c */ /* 0x040fe20000041840 */
[----:B------:R-:W-:Y:S05]  /*7ba0*/  LDSM.16.MT88.4 R64, [R196+0x15800] ;  /* 0x01580000c440783b */ /* 0x000fea0000004200 */
[C---:B---3--:R-:W-:Y:S01]  /*7bb0*/  HMMA.16816.F32.BF16 R100, R104.reuse, R120, R80 ;  /* 0x000000786864723c */ /* 0x048fe20000041850 */
[----:B------:R-:W-:Y:S05]  /*7bc0*/  LDSM.16.MT88.4 R80, [R193+0x15800] ;  /* 0x01580000c150783b */ /* 0x000fea0000004200 */
[C---:B----4-:R-:W-:Y:S01]  /*7bd0*/  HMMA.16816.F32.BF16 R108, R104.reuse, R44, R96 ;  /* 0x0000002c686c723c */ /* 0x050fe20000041860 */
[----:B------:R-:W-:Y:S05]  /*7be0*/  LDSM.16.MT88.4 R96, [R196+0x17800] ;  /* 0x01780000c460783b */ /* 0x000fea0000004200 */
[C---:B------:R-:W-:Y:S06]  /*7bf0*/  HMMA.16816.F32.BF16 R4, R104.reuse, R46, R4 ;  /* 0x0000002e6804723c */ /* 0x040fec0000041804 */
[C---:B------:R-:W-:Y:S01]  /*7c00*/  HMMA.16816.F32.BF16 R136, R104.reuse, R138, R40 ;  /* 0x0000008a6888723c */ /* 0x040fe20000041828 */
[----:B------:R-:W-:Y:S05]  /*7c10*/  LDSM.16.MT88.4 R40, [R194+0x13800] ;  /* 0x01380000c228783b */ /* 0x000fea0000004200 */
[C---:B------:R-:W-:Y:S01]  /*7c20*/  HMMA.16816.F32.BF16 R120, R104.reuse, R122, R88 ;  /* 0x0000007a6878723c */ /* 0x040fe20000041858 */
[----:B------:R-:W-:Y:S05]  /*7c30*/  LDSM.16.MT88.4 R88, [R192+0x15800] ;  /* 0x01580000c058783b */ /* 0x000fea0000004200 */
[C---:B-1----:R-:W-:Y:S06]  /*7c40*/  HMMA.16816.F32.BF16 R8, R104.reuse, R52, R84 ;  /* 0x000000346808723c */ /* 0x042fec0000041854 */
[----:B------:R-:W-:Y:S01]  /*7c50*/  HMMA.16816.F32.BF16 R116, R104, R54, R92 ;  /* 0x000000366874723c */ /* 0x000fe2000004185c */
[----:B------:R-:W1:Y:S05]  /*7c60*/  LDSM.16.MT88.4 R104, [R194+0x17800] ;  /* 0x01780000c268783b */ /* 0x000e6a0000004200 */
[C---:B------:R-:W-:Y:S06]  /*7c70*/  HMMA.16816.F32.BF16 R44, R168.reuse, R48, R156 ;  /* 0x00000030a82c723c */ /* 0x040fec000004189c */
[C---:B------:R-:W-:Y:S01]  /*7c80*/  HMMA.16816.F32.BF16 R48, R168.reuse, R50, R152 ;  /* 0x00000032a830723c */ /* 0x040fe20000041898 */
[----:B------:R-:W2:Y:S05]  /*7c90*/  LDSM.16.MT88.4 R152, [R193+0x17800] ;  /* 0x01780000c198783b */ /* 0x000eaa0000004200 */
[C---:B-----5:R-:W-:Y:S06]  /*7ca0*/  HMMA.16816.F32.BF16 R68, R168.reuse, R72, R132 ;  /* 0x00000048a844723c */ /* 0x060fec0000041884 */
[----:B------:R-:W-:Y:S01]  /*7cb0*/  HMMA.16816.F32.BF16 R72, R168, R74, R112 ;  /* 0x0000004aa848723c */ /* 0x000fe20000041870 */
[----:B------:R-:W3:Y:S01]  /*7cc0*/  LDSM.16.MT88.4 R112, [R192+0x17800] ;  /* 0x01780000c070783b */ /* 0x000ee20000004200 */
[----:B------:R-:W-:-:S04]  /*7cd0*/  MOV R132, R204 ;  /* 0x000000cc00847202 */ /* 0x000fc80000000f00 */
[C---:B------:R-:W-:Y:S06]  /*7ce0*/  HMMA.16816.F32.BF16 R128, R168.reuse, R36, R128 ;  /* 0x00000024a880723c */ /* 0x040fec0000041880 */
[C---:B------:R-:W-:Y:S06]  /*7cf0*/  HMMA.16816.F32.BF16 R124, R168.reuse, R38, R124 ;  /* 0x00000026a87c723c */ /* 0x040fec000004187c */
[C---:B-1----:R-:W-:Y:S06]  /*7d00*/  HMMA.16816.F32.BF16 R100, R168.reuse, R104, R100 ;  /* 0x00000068a864723c */ /* 0x042fec0000041864 */
[C---:B------:R-:W-:Y:S06]  /*7d10*/  HMMA.16816.F32.BF16 R120, R168.reuse, R106, R120 ;  /* 0x0000006aa878723c */ /* 0x040fec0000041878 */
[C---:B--2---:R-:W-:Y:S06]  /*7d20*/  HMMA.16816.F32.BF16 R104, R168.reuse, R152, R8 ;  /* 0x00000098a868723c */ /* 0x044fec0000041808 */
        /* <DEDUP_REMOVED lines=12> */
[C---:B---3--:R-:W-:Y:S06]  /*7df0*/  HMMA.16816.F32.BF16 R108, R168.reuse, R112, R108 ;  /* 0x00000070a86c723c */ /* 0x048fec000004186c */
[C---:B------:R-:W-:Y:S06]  /*7e00*/  HMMA.16816.F32.BF16 R40, R168.reuse, R42, R160 ;  /* 0x0000002aa828723c */ /* 0x040fec00000418a0 */
        /* <DEDUP_REMOVED lines=10> */
[----:B------:R-:W1:Y:S01]  /*7eb0*/  @!P5 LDC.64 R14, c[0x0][0x220] ;  /* 0x00008800ff0edb82 */ /* 0x000e620000000a00 */
[----:B------:R-:W-:-:S04]  /*7ec0*/  DEPBAR.LE SB0, 0x0 ;  /* 0x000080000000791a */ /* 0x000fc80000000000 */
[----:B------:R-:W-:-:S03]  /*7ed0*/  USHF.R.S32.HI UR4, URZ, 0x1f, UR18 ;  /* 0x0000001f3f047899 */ /* 0x000fc60008011412 */
[----:B------:R-:W-:Y:S01]  /*7ee0*/  BAR.SYNC.DEFER_BLOCKING 0x0 ;  /* 0x0000000000007b1d */ /* 0x000fe20000010000 */
[----:B------:R-:W-:Y:S02]  /*7ef0*/  UIMAD.WIDE.U32 UR6, UR18, UR8, URZ ;  /* 0x00000008120672a5 */ /* 0x000fe4000f8e003f */
[----:B------:R-:W-:Y:S02]  /*7f00*/  UIMAD UR4, UR4, UR8, URZ ;  /* 0x00000008040472a4 */ /* 0x000fe4000f8e023f */
[----:B------:R-:W-:-:S03]  /*7f10*/  UISETP.GE.AND UP0, UPT, UR17, 0x4, UPT ;  /* 0x000000041100788c */ /* 0x000fc6000bf06270 */
[----:B------:R-:W2:Y:S01]  /*7f20*/  @!P4 LDC.64 R12, c[0x0][0x220] ;  /* 0x00008800ff0ccb82 */ /* 0x000ea20000000a00 */
[----:B------:R-:W-:Y:S01]  /*7f30*/  UIMAD UR4, UR18, UR9, UR4 ;  /* 0x00000009120472a4 */ /* 0x000fe2000f8e0204 */
[----:B------:R-:W-:Y:S02]  /*7f40*/  IMAD.U32 R18, RZ, RZ, UR6 ;  /* 0x00000006ff127e24 */ /* 0x000fe4000f8e00ff */
[----:B------:R-:W-:Y:S01]  /*7f50*/  IMAD.U32 R19, RZ, RZ, UR7 ;  /* 0x00000007ff137e24 */ /* 0x000fe2000f8e00ff */
[----:B------:R-:W-:Y:S02]  /*7f60*/  UIADD3 UR4, UR7, UR4, URZ ;  /* 0x0000000407047290 */ /* 0x000fe4000fffe03f */
[----:B------:R-:W-:Y:S01]  /*7f70*/  LEA R16, P0, R18, R172, 0x6 ;  /* 0x000000ac12107211 */ /* 0x000fe200078030ff */
[----:B------:R-:W3:Y:S03]  /*7f80*/  @!P3 LDC.64 R10, c[0x0][0x220] ;  /* 0x00008800ff0abb82 */ /* 0x000ee60000000a00 */
[----:B------:R-:W-:-:S05]  /*7f90*/  IMAD.U32 R3, RZ, RZ, UR4 ;  /* 0x00000004ff037e24 */ /* 0x000fca000f8e00ff */
[----:B------:R-:W4:Y:S01]  /*7fa0*/  @!P5 LDC.64 R8, c[0x0][0x220] ;  /* 0x00008800ff08db82 */ /* 0x000f220000000a00 */
[----:B------:R-:W-:Y:S01]  /*7fb0*/  LEA.HI.X R3, R18, R175, R3, 0x6, P0 ;  /* 0x000000af12037211 */ /* 0x000fe200000f3403 */
[----:B------:R-:W-:Y:S01]  /*7fc0*/  @P5 STS.128 [R203+0x12000], RZ ;  /* 0x012000ffcb005388 */ /* 0x000fe20000000c00 */
[C---:B-1----:R-:W-:Y:S02]  /*7fd0*/  @!P5 LEA R18, P0, R16.reuse, R14, 0x1 ;  /* 0x0000000e1012d211 */ /* 0x042fe400078008ff */
[C---:B------:R-:W-:Y:S02]  /*7fe0*/  IADD3 R14, P6, R16.reuse, UR29, RZ ;  /* 0x0000001d100e7c10 */ /* 0x040fe4000ffde0ff */
[C---:B------:R-:W-:Y:S01]  /*7ff0*/  @!P5 LEA.HI.X R19, R16.reuse, R15, R3, 0x1, P0 ;  /* 0x0000000f1013d211 */ /* 0x040fe200000f0c03 */
[----:B------:R-:W1:Y:S01]  /*8000*/  @!P4 LDC.64 R6, c[0x0][0x220] ;  /* 0x00008800ff06cb82 */ /* 0x000e620000000a00 */
[----:B--2---:R-:W-:-:S03]  /*8010*/  @!P4 LEA R12, P1, R16, R12, 0x1 ;  /* 0x0000000c100cc211 */ /* 0x004fc600078208ff */
[----:B------:R-:W-:Y:S01]  /*8020*/  @!PT LDS RZ, [RZ] ;  /* 0x00000000fffff984 */ /* 0x000fe20000000800 */
[----:B------:R-:W-:Y:S01]  /*8030*/  @!PT LDS RZ, [RZ] ;  /* 0x00000000fffff984 */ /* 0x000fe20000000800 */
[----:B------:R-:W-:Y:S01]  /*8040*/  @!PT LDS RZ, [RZ] ;  /* 0x00000000fffff984 */ /* 0x000fe20000000800 */
[----:B------:R2:W-:Y:S01]  /*8050*/  @!P5 LDGSTS.E.BYPASS.LTC128B.128 [R203+0x12000], desc[UR20][R18.64] ;  /* 0x1200000012cbdfae */ /* 0x0005e2000b901d54 */
[----:B------:R-:W-:-:S03]  /*8060*/  @!P4 LEA.HI.X R13, R16, R13, R3, 0x1, P1 ;  /* 0x0000000d100dc211 */ /* 0x000fc600008f0c03 */
[----:B------:R-:W5:Y:S01]  /*8070*/  @!P3 LDC.64 R4, c[0x0][0x220] ;  /* 0x00008800ff04bb82 */ /* 0x000f620000000a00 */
[C---:B---3--:R-:W-:Y:S01]  /*8080*/  @!P3 LEA R10, P0, R16.reuse, R10, 0x1 ;  /* 0x0000000a100ab211 */ /* 0x048fe200078008ff */
[----:B------:R-:W-:Y:S03]  /*8090*/  @P4 STS.128 [R203+0x14000], RZ ;  /* 0x014000ffcb004388 */ /* 0x000fe60000000c00 */
[----:B------:R-:W-:Y:S01]  /*80a0*/  @!P3 LEA.HI.X R11, R16, R11, R3, 0x1, P0 ;  /* 0x0000000b100bb211 */ /* 0x000fe200000f0c03 */
[----:B------:R-:W-:Y:S01]  /*80b0*/  @!PT LDS RZ, [RZ] ;  /* 0x00000000fffff984 */ /* 0x000fe20000000800 */
[----:B------:R-:W-:Y:S01]  /*80c0*/  @!PT LDS RZ, [RZ] ;  /* 0x00000000fffff984 */ /* 0x000fe20000000800 */
[----:B------:R-:W-:Y:S01]  /*80d0*/  @!PT LDS RZ, [RZ] ;  /* 0x00000000fffff984 */ /* 0x000fe20000000800 */
[----:B------:R3:W-:Y:S01]  /*80e0*/  @!P4 LDGSTS.E.BYPASS.LTC128B.128 [R203+0x14000], desc[UR20][R12.64+0x80] ;  /* 0x140000800ccbcfae */ /* 0x0007e2000b901d54 */
[----:B------:R-:W-:Y:S02]  /*80f0*/  IADD3.X R3, R3, UR15, RZ, P6, !PT ;  /* 0x0000000f03037c10 */ /* 0x000fe4000b7fe4ff */
[C---:B----4-:R-:W-:Y:S01]  /*8100*/  @!P5 LEA R8, P2, R14.reuse, R8, 0x1 ;  /* 0x000000080e08d211 */ /* 0x050fe200078408ff */
[----:B------:R-:W-:Y:S03]  /*8110*/  @P3 STS.128 [R203+0x16000], RZ ;  /* 0x016000ffcb003388 */ /* 0x000fe60000000c00 */
[C---:B------:R-:W-:Y:S01]  /*8120*/  @!P5 LEA.HI.X R9, R14.reuse, R9, R3, 0x1, P2 ;  /* 0x000000090e09d211 */ /* 0x040fe200010f0c03 */
[----:B------:R-:W-:Y:S01]  /*8130*/  @!PT LDS RZ, [RZ] ;  /* 0x00000000fffff984 */ /* 0x000fe20000000800 */
[----:B------:R-:W-:Y:S01]  /*8140*/  @!PT LDS RZ, [RZ] ;  /* 0x00000000fffff984 */ /* 0x000fe20000000800 */
[----:B------:R-:W-:Y:S01]  /*8150*/  @!PT LDS RZ, [RZ] ;  /* 0x00000000fffff984 */ /* 0x000fe20000000800 */
[----:B------:R-:W-:Y:S01]  /*8160*/  @!P3 LDGSTS.E.BYPASS.LTC128B.128 [R203+0x16000], desc[UR20][R10.64+0x100] ;  /* 0x160001000acbbfae */ /* 0x000fe2000b901d54 */
[----:B-1----:R-:W-:-:S03]  /*8170*/  @!P4 LEA R20, P1, R14, R6, 0x1 ;  /* 0x000000060e14c211 */ /* 0x002fc600078208ff */
[----:B------:R-:W-:Y:S01]  /*8180*/  @P5 STS.128 [R203+0x13000], RZ ;  /* 0x013000ffcb005388 */ /* 0x000fe20000000c00 */
[----:B------:R-:W-:-:S03]  /*8190*/  @!P4 LEA.HI.X R21, R14, R7, R3, 0x1, P1 ;  /* 0x000000070e15c211 */ /* 0x000fc600008f0c03 */
[----:B------:R-:W-:Y:S01]  /*81a0*/  @!PT LDS RZ, [RZ] ;  /* 0x00000000fffff984 */ /* 0x000fe20000000800 */
[----:B------:R-:W-:Y:S01]  /*81b0*/  @!PT LDS RZ, [RZ] ;  /* 0x00000000fffff984 */ /* 0x000fe20000000800 */
[----:B------:R-:W-:Y:S01]  /*81c0*/  @!PT LDS RZ, [RZ] ;  /* 0x00000000fffff984 */ /* 0x000fe20000000800 */
[----:B------:R1:W-:Y:S01]  /*81d0*/  @!P5 LDGSTS.E.BYPASS.LTC128B.128 [R203+0x13000], desc[UR20][R8.64] ;  /* 0x1300000008cbdfae */ /* 0x0003e2000b901d54 */
[----:B-----5:R-:W-:-:S03]  /*81e0*/  @!P3 LEA R22, P0, R14, R4, 0x1 ;  /* 0x000000040e16b211 */ /* 0x020fc600078008ff */
[----:B------:R-:W-:Y:S01]  /*81f0*/  @P4 STS.128 [R203+0x15000], RZ ;  /* 0x015000ffcb004388 */ /* 0x000fe20000000c00 */
[----:B------:R-:W-:-:S03]  /*8200*/  @!P3 LEA.HI.X R23, R14, R5, R3, 0x1, P0 ;  /* 0x000000050e17b211 */ /* 0x000fc600000f0c03 */
[----:B------:R-:W-:Y:S01]  /*8210*/  @!PT LDS RZ, [RZ] ;  /* 0x00000000fffff984 */ /* 0x000fe20000000800 */
[----:B------:R-:W-:Y:S01]  /*8220*/  @!PT LDS RZ, [RZ] ;  /* 0x00000000fffff984 */ /* 0x000fe20000000800 */
[----:B------:R-:W-:Y:S01]  /*8230*/  @!PT LDS RZ, [RZ] ;  /* 0x00000000fffff984 */ /* 0x000fe20000000800 */
[----:B------:R-:W-:Y:S04]  /*8240*/  @!P4 LDGSTS.E.BYPASS.LTC128B.128 [R203+0x15000], desc[UR20][R20.64+0x80] ;  /* 0x1500008014cbcfae */ /* 0x000fe8000b901d54 */
[----:B------:R-:W-:Y:S04]  /*8250*/  @P3 STS.128 [R203+0x17000], RZ ;  /* 0x017000ffcb003388 */ /* 0x000fe80000000c00 */
[----:B------:R-:W-:Y:S01]  /*8260*/  @!PT LDS RZ, [RZ] ;  /* 0x00000000fffff984 */ /* 0x000fe20000000800 */
[----:B------:R-:W-:Y:S01]  /*8270*/  @!PT LDS RZ, [RZ] ;  /* 0x00000000fffff984 */ /* 0x000fe20000000800 */
[----:B------:R-:W-:Y:S01]  /*8280*/  @!PT LDS RZ, [RZ] ;  /* 0x00000000fffff984 */ /* 0x000fe20000000800 */
[----:B------:R4:W-:Y:S04]  /*8290*/  @!P3 LDGSTS.E.BYPASS.LTC128B.128 [R203+0x17000], desc[UR20][R22.64+0x100] ;  /* 0x1700010016cbbfae */ /* 0x0009e8000b901d54 */
[----:B------:R-:W-:Y:S04]  /*82a0*/  LDSM.16.M88.4 R156, [R202] ;  /* 0x00000000ca9c783b */ /* 0x000fe80000000200 */
[----:B------:R-:W5:Y:S04]  /*82b0*/  LDSM.16.M88.4 R32, [R201+0xc000] ;  /* 0x00c00000c920783b */ /* 0x000f680000000200 */
[----:B------:R-:W4:Y:S04]  /*82c0*/  LDSM.16.M88.4 R24, [R201+0xc800] ;  /* 0x00c80000c918783b */ /* 0x000f280000000200 */
[----:B--2---:R-:W2:Y:S04]  /*82d0*/  LDSM.16.M88.4 R16, [R201+0xd000] ;  /* 0x00d00000c910783b */ /* 0x004ea80000000200 */
[----:B---3--:R-:W3:Y:S04]  /*82e0*/  LDSM.16.M88.4 R12, [R201+0xd800] ;  /* 0x00d80000c90c783b */ /* 0x008ee80000000200 */
[----:B------:R-:W-:Y:S04]  /*82f0*/  LDSM.16.M88.4 R4, [R200] ;  /* 0x00000000c804783b */ /* 0x000fe80000000200 */
[----:B------:R-:W3:Y:S04]  /*8300*/  LDSM.16.M88.4 R144, [R199] ;  /* 0x00000000c790783b */ /* 0x000ee80000000200 */
[----:B------:R-:W3:Y:S04]  /*8310*/  LDSM.16.M88.4 R140, [R191] ;  /* 0x00000000bf8c783b */ /* 0x000ee80000000200 */
[----:B------:R-:W3:Y:S04]  /*8320*/  LDSM.16.M88.4 R136, [R190] ;  /* 0x00000000be88783b */ /* 0x000ee80000000200 */
[----:B------:R-:W3:Y:S04]  /*8330*/  LDSM.16.M88.4 R168, [R189] ;  /* 0x00000000bda8783b */ /* 0x000ee80000000200 */
[----:B-1----:R-:W-:Y:S01]  /*8340*/  LDSM.16.M88.4 R8, [R198] ;  /* 0x00000000c608783b */ /* 0x002fe20000000200 */
[C---:B-----5:R-:W-:Y:S03]  /*8350*/  HMMA.16816.F32.BF16 R132, R156.reuse, R32, RZ ;  /* 0x000000209c84723c */ /* 0x060fe600000418ff */
[----:B------:R-:W1:Y:S04]  /*8360*/  LDSM.16.M88.4 R164, [R195+0xc000] ;  /* 0x00c00000c3a4783b */ /* 0x000e680000000200 */
[----:B------:R-:W5:Y:S01]  /*8370*/  LDSM.16.M88.4 R152, [R195+0xc800] ;  /* 0x00c80000c398783b */ /* 0x000f620000000200 */
[C---:B----4-:R-:W-:Y:S03]  /*8380*/  HMMA.16816.F32.BF16 R28, R156.reuse, R24, RZ ;  /* 0x000000189c1c723c */ /* 0x050fe600000418ff */
[----:B------:R-:W4:Y:S03]  /*8390*/  LDSM.16.M88.4 R148, [R195+0xd000] ;  /* 0x00d00000c394783b */ /* 0x000f260000000200 */
[C---:B------:R-:W-:Y:S01]  /*83a0*/  HMMA.16816.F32.BF16 R32, R156.reuse, R34, RZ ;  /* 0x000000229c20723c */ /* 0x040fe200000418ff */
[----:B------:R-:W-:Y:S01]  /*83b0*/  LDSM.16.M88.4 R176, [R181] ;  /* 0x00000000b5b0783b */ /* 0x000fe20000000200 */
[----:B------:R-:W1:Y:S04]  /*83c0*/  S2R R3, SR_TID.X ;  /* 0x0000000000037919 */ /* 0x000e680000002100 */
[C---:B------:R-:W-:Y:S01]  /*83d0*/  HMMA.16816.F32.BF16 R24, R156.reuse, R26, RZ ;  /* 0x0000001a9c18723c */ /* 0x040fe200000418ff */
[----:B------:R-:W0:Y:S05]  /*83e0*/  LDGDEPBAR ;  /* 0x00000000000079af */ /* 0x000e2a0000000000 */
[C---:B--2---:R-:W-:Y:S06]  /*83f0*/  HMMA.16816.F32.BF16 R20, R156.reuse, R16, RZ ;  /* 0x000000109c14723c */ /* 0x044fec00000418ff */
[C---:B------:R-:W-:Y:S06]  /*8400*/  HMMA.16816.F32.BF16 R16, R156.reuse, R18, RZ ;  /* 0x000000129c10723c */ /* 0x040fec00000418ff */
[C---:B---3--:R-:W-:Y:S06]  /*8410*/  HMMA.16816.F32.BF16 R160, R156.reuse, R12, RZ ;  /* 0x0000000c9ca0723c */ /* 0x048fec00000418ff */
[----:B------:R-:W-:Y:S01]  /*8420*/  HMMA.16816.F32.BF16 R156, R156, R14, RZ ;  /* 0x0000000e9c9c723c */ /* 0x000fe200000418ff */
[----:B------:R-:W2:Y:S05]  /*8430*/  LDSM.16.M88.4 R12, [R195+0xd800] ;  /* 0x00d80000c30c783b */ /* 0x000eaa0000000200 */
[----:B------:R-:W-:Y:S01]  /*8440*/  HMMA.16816.F32.BF16 R132, R4, R144, R132 ;  /* 0x000000900484723c */ /* 0x000fe20000041884 */
[----:B-1----:R-:W-:-:S05]  /*8450*/  IMAD.SHL.U32 R3, R3, 0x2, RZ ;  /* 0x0000000203037824 */ /* 0x002fca00078e00ff */
[----:B------:R-:W-:Y:S01]  /*8460*/  HMMA.16816.F32.BF16 R32, R4, R146, R32 ;  /* 0x000000920420723c */ /* 0x000fe20000041820 */
[----:B------:R-:W-:Y:S01]  /*8470*/  LDSM.16.M88.4 R144, [R188] ;  /* 0x00000000bc90783b */ /* 0x000fe20000000200 */
[----:B------:R-:W-:-:S04]  /*8480*/  LOP3.LUT R3, R3, 0x6, RZ, 0xc0, !PT ;  /* 0x0000000603037812 */ /* 0x000fc800078ec0ff */
[C---:B------:R-:W-:Y:S06]  /*8490*/  HMMA.16816.F32.BF16 R28, R4.reuse, R140, R28 ;  /* 0x0000008c041c723c */ /* 0x040fec000004181c */
[C---:B------:R-:W-:Y:S01]  /*84a0*/  HMMA.16816.F32.BF16 R24, R4.reuse, R142, R24 ;  /* 0x0000008e0418723c */ /* 0x040fe20000041818 */
[----:B------:R-:W-:Y:S05]  /*84b0*/  LDSM.16.M88.4 R140, [R188+0x800] ;  /* 0x00080000bc8c783b */ /* 0x000fea0000000200 */
[C---:B------:R-:W-:Y:S06]  /*84c0*/  HMMA.16816.F32.BF16 R20, R4.reuse, R136, R20 ;  /* 0x000000880414723c */ /* 0x040fec0000041814 */
[C---:B------:R-:W-:Y:S01]  /*84d0*/  HMMA.16816.F32.BF16 R16, R4.reuse, R138, R16 ;  /* 0x0000008a0410723c */ /* 0x040fe20000041810 */
[----:B------:R-:W1:Y:S05]  /*84e0*/  LDSM.16.M88.4 R136, [R197] ;  /* 0x00000000c588783b */ /* 0x000e6a0000000200 */
[C---:B------:R-:W-:Y:S06]  /*84f0*/  HMMA.16816.F32.BF16 R160, R4.reuse, R168, R160 ;  /* 0x000000a804a0723c */ /* 0x040fec00000418a0 */
[----:B------:R-:W-:Y:S01]  /*8500*/  HMMA.16816.F32.BF16 R156, R4, R170, R156 ;  /* 0x000000aa049c723c */ /* 0x000fe2000004189c */
[----:B------:R-:W3:Y:S04]  /*8510*/  LDSM.16.M88.4 R4, [R188+0x1000] ;  /* 0x00100000bc04783b */ /* 0x000ee80000000200 */
[----:B------:R-:W-:Y:S01]  /*8520*/  LDSM.16.M88.4 R168, [R184] ;  /* 0x00000000b8a8783b */ /* 0x000fe20000000200 */
[C---:B------:R-:W-:Y:S06]  /*8530*/  HMMA.16816.F32.BF16 R132, R8.reuse, R164, R132 ;  /* 0x000000a40884723c */ /* 0x040fec0000041884 */
[C---:B------:R-:W-:Y:S01]  /*8540*/  HMMA.16816.F32.BF16 R32, R8.reuse, R166, R32 ;  /* 0x000000a60820723c */ /* 0x040fe20000041820 */
[----:B------:R-:W3:Y:S05]  /*8550*/  LDSM.16.M88.4 R164, [R188+0x1800] ;  /* 0x00180000bca4783b */ /* 0x000eea0000000200 */
[C---:B-----5:R-:W-:Y:S06]  /*8560*/  HMMA.16816.F32.BF16 R28, R8.reuse, R152, R28 ;  /* 0x00000098081c723c */ /* 0x060fec000004181c */
[C---:B------:R-:W-:Y:S01]  /*8570*/  HMMA.16816.F32.BF16 R24, R8.reuse, R154, R24 ;  /* 0x0000009a0818723c */ /* 0x040fe20000041818 */
[----:B------:R-:W-:Y:S05]  /*8580*/  LDSM.16.M88.4 R152, [R201+0xe800] ;  /* 0x00e80000c998783b */ /* 0x000fea0000000200 */
[C---:B----4-:R-:W-:Y:S06]  /*8590*/  HMMA.16816.F32.BF16 R20, R8.reuse, R148, R20 ;  /* 0x000000940814723c */ /* 0x050fec0000041814 */
[C---:B------:R-:W-:Y:S01]  /*85a0*/  HMMA.16816.F32.BF16 R16, R8.reuse, R150, R16 ;  /* 0x000000960810723c */ /* 0x040fe20000041810 */
[----:B------:R-:W-:Y:S05]  /*85b0*/  LDSM.16.M88.4 R148, [R201+0xf000] ;  /* 0x00f00000c994783b */ /* 0x000fea0000000200 */
[C---:B--2---:R-:W-:Y:S06]  /*85c0*/  HMMA.16816.F32.BF16 R160, R8.reuse, R12, R160 ;  /* 0x0000000c08a0723c */ /* 0x044fec00000418a0 */
[----:B------:R-:W-:Y:S01]  /*85d0*/  HMMA.16816.F32.BF16 R156, R8, R14, R156 ;  /* 0x0000000e089c723c */ /* 0x000fe2000004189c */
[----:B------:R-:W-:Y:S04]  /*85e0*/  LDSM.16.M88.4 R12, [R202+0x4000] ;  /* 0x00400000ca0c783b */ /* 0x000fe80000000200 */
[----:B------:R-:W2:Y:S01]  /*85f0*/  LDSM.16.M88.4 R8, [R201+0xe000] ;  /* 0x00e00000c908783b */ /* 0x000ea20000000200 */
[C---:B-1----:R-:W-:Y:S06]  /*8600*/  HMMA.16816.F32.BF16 R132, R136.reuse, R144, R132 ;  /* 0x000000908884723c */ /* 0x042fec0000041884 */
[C---:B------:R-:W-:Y:S01]  /*8610*/  HMMA.16816.F32.BF16 R32, R136.reuse, R146, R32 ;  /* 0x000000928820723c */ /* 0x040fe20000041820 */
[----:B------:R-:W-:Y:S05]  /*8620*/  LDSM.16.M88.4 R144, [R187] ;  /* 0x00000000bb90783b */ /* 0x000fea0000000200 */
[C---:B------:R-:W-:Y:S06]  /*8630*/  HMMA.16816.F32.BF16 R28, R136.reuse, R140, R28 ;  /* 0x0000008c881c723c */ /* 0x040fec000004181c */
[C---:B------:R-:W-:Y:S01]  /*8640*/  HMMA.16816.F32.BF16 R24, R136.reuse, R142, R24 ;  /* 0x0000008e8818723c */ /* 0x040fe20000041818 */
[----:B------:R-:W1:Y:S05]  /*8650*/  LDSM.16.M88.4 R140, [R201+0xf800] ;  /* 0x00f80000c98c783b */ /* 0x000e6a0000000200 */
[C---:B---3--:R-:W-:Y:S06]  /*8660*/  HMMA.16816.F32.BF16 R20, R136.reuse, R4, R20 ;  /* 0x000000048814723c */ /* 0x048fec0000041814 */
[C---:B------:R-:W-:Y:S01]  /*8670*/  HMMA.16816.F32.BF16 R16, R136.reuse, R6, R16 ;  /* 0x000000068810723c */ /* 0x040fe20000041810 */
[----:B------:R-:W3:Y:S05]  /*8680*/  LDSM.16.M88.4 R4, [R200+0x4000] ;  /* 0x00400000c804783b */ /* 0x000eea0000000200 */
[C---:B------:R-:W-:Y:S06]  /*8690*/  HMMA.16816.F32.BF16 R160, R136.reuse, R164, R160 ;  /* 0x000000a488a0723c */ /* 0x040fec00000418a0 */
[----:B------:R-:W-:Y:S01]  /*86a0*/  HMMA.16816.F32.BF16 R156, R136, R166, R156 ;  /* 0x000000a6889c723c */ /* 0x000fe2000004189c */
[----:B------:R-:W4:Y:S04]  /*86b0*/  LDSM.16.M88.4 R136, [R186] ;  /* 0x00000000ba88783b */ /* 0x000f280000000200 */
[----:B------:R-:W-:Y:S01]  /*86c0*/  LDSM.16.M88.4 R164, [R195+0xe000] ;  /* 0x00e00000c3a4783b */ /* 0x000fe20000000200 */
[C---:B--2---:R-:W-:Y:S06]  /*86d0*/  HMMA.16816.F32.BF16 R132, R12.reuse, R8, R132 ;  /* 0x000000080c84723c */ /* 0x044fec0000041884 */
[C---:B------:R-:W-:Y:S01]  /*86e0*/  HMMA.16816.F32.BF16 R32, R12.reuse, R10, R32 ;  /* 0x0000000a0c20723c */ /* 0x040fe20000041820 */
[----:B------:R-:W2:Y:S05]  /*86f0*/  LDSM.16.M88.4 R8, [R185] ;  /* 0x00000000b908783b */ /* 0x000eaa0000000200 */
[C---:B------:R-:W-:Y:S06]  /*8700*/  HMMA.16816.F32.BF16 R28, R12.reuse, R152, R28 ;  /* 0x000000980c1c723c */ /* 0x040fec000004181c */
[C---:B------:R-:W-:Y:S01]  /*8710*/  HMMA.16816.F32.BF16 R24, R12.reuse, R154, R24 ;  /* 0x0000009a0c18723c */ /* 0x040fe20000041818 */
[----:B------:R-:W-:Y:S05]  /*8720*/  LDSM.16.M88.4 R152, [R197+0x4000] ;  /* 0x00400000c598783b */ /* 0x000fea0000000200 */
[C---:B------:R-:W-:Y:S06]  /*8730*/  HMMA.16816.F32.BF16 R20, R12.reuse, R148, R20 ;  /* 0x000000940c14723c */ /* 0x040fec0000041814 */
[C---:B------:R-:W-:Y:S01]  /*8740*/  HMMA.16816.F32.BF16 R16, R12.reuse, R150, R16 ;  /* 0x000000960c10723c */ /* 0x040fe20000041810 */
[----:B------:R-:W-:Y:S05]  /*8750*/  LDSM.16.M88.4 R148, [R195+0xe800] ;  /* 0x00e80000c394783b */ /* 0x000fea0000000200 */
[C---:B-1----:R-:W-:Y:S06]  /*8760*/  HMMA.16816.F32.BF16 R160, R12.reuse, R140, R160 ;  /* 0x0000008c0ca0723c */ /* 0x042fec00000418a0 */
[----:B------:R-:W-:Y:S01]  /*8770*/  HMMA.16816.F32.BF16 R156, R12, R142, R156 ;  /* 0x0000008e0c9c723c */ /* 0x000fe2000004189c */
[----:B------:R-:W1:Y:S04]  /*8780*/  LDSM.16.M88.4 R140, [R198+0x4000] ;  /* 0x00400000c68c783b */ /* 0x000e680000000200 */
[----:B------:R-:W5:Y:S01]  /*8790*/  LDSM.16.M88.4 R12, [R195+0xf000] ;  /* 0x00f00000c30c783b */ /* 0x000f620000000200 */
[C---:B---3--:R-:W-:Y:S06]  /*87a0*/  HMMA.16816.F32.BF16 R132, R4.reuse, R144, R132 ;  /* 0x000000900484723c */ /* 0x048fec0000041884 */
[C---:B------:R-:W-:Y:S01]  /*87b0*/  HMMA.16816.F32.BF16 R32, R4.reuse, R146, R32 ;  /* 0x000000920420723c */ /* 0x040fe20000041820 */
[----:B------:R-:W3:Y:S05]  /*87c0*/  LDSM.16.M88.4 R144, [R195+0xf800] ;  /* 0x00f80000c390783b */ /* 0x000eea0000000200 */
[C---:B----4-:R-:W-:Y:S06]  /*87d0*/  HMMA.16816.F32.BF16 R28, R4.reuse, R136, R28 ;  /* 0x00000088041c723c */ /* 0x050fec000004181c */
[C---:B------:R-:W-:Y:S01]  /*87e0*/  HMMA.16816.F32.BF16 R24, R4.reuse, R138, R24 ;  /* 0x0000008a0418723c */ /* 0x040fe20000041818 */
[----:B------:R-:W4:Y:S05]  /*87f0*/  LDSM.16.M88.4 R136, [R188+0x2000] ;  /* 0x00200000bc88783b */ /* 0x000f2a0000000200 */
[C---:B--2---:R-:W-:Y:S06]  /*8800*/  HMMA.16816.F32.BF16 R20, R4.reuse, R8, R20 ;  /* 0x000000080414723c */ /* 0x044fec0000041814 */
[C---:B------:R-:W-:Y:S01]  /*8810*/  HMMA.16816.F32.BF16 R16, R4.reuse, R10, R16 ;  /* 0x0000000a0410723c */ /* 0x040fe20000041810 */
[----:B------:R-:W2:Y:S05]  /*8820*/  LDSM.16.M88.4 R8, [R188+0x2800] ;  /* 0x00280000bc08783b */ /* 0x000eaa0000000200 */
[C---:B------:R-:W-:Y:S06]  /*8830*/  HMMA.16816.F32.BF16 R160, R4.reuse, R168, R160 ;  /* 0x000000a804a0723c */ /* 0x040fec00000418a0 */
[----:B------:R-:W-:Y:S01]  /*8840*/  HMMA.16816.F32.BF16 R156, R4, R170, R156 ;  /* 0x000000aa049c723c */ /* 0x000fe2000004189c */
[----:B------:R-:W2:Y:S04]  /*8850*/  LDSM.16.M88.4 R4, [R188+0x3000] ;  /* 0x00300000bc04783b */ /* 0x000ea80000000200 */
[----:B------:R-:W-:Y:S01]  /*8860*/  LDSM.16.M88.4 R168, [R200+0x8000] ;  /* 0x00800000c8a8783b */ /* 0x000fe20000000200 */
[C---:B-1----:R-:W-:Y:S06]  /*8870*/  HMMA.16816.F32.BF16 R32, R140.reuse, R166, R32 ;  /* 0x000000a68c20723c */ /* 0x042fec0000041820 */
[C---:B------:R-:W-:Y:S06]  /*8880*/  HMMA.16816.F32.BF16 R28, R140.reuse, R148, R28 ;  /* 0x000000948c1c723c */ /* 0x040fec000004181c */
[C---:B------:R-:W-:Y:S01]  /*8890*/  HMMA.16816.F32.BF16 R132, R140.reuse, R164, R132 ;  /* 0x000000a48c84723c */ /* 0x040fe20000041884 */
[----:B------:R-:W-:Y:S05]  /*88a0*/  LDSM.16.M88.4 R164, [R188+0x3800] ;  /* 0x00380000bca4783b */ /* 0x000fea0000000200 */
[C---:B------:R-:W-:Y:S01]  /*88b0*/  HMMA.16816.F32.BF16 R24, R140.reuse, R150, R24 ;  /* 0x000000968c18723c */ /* 0x040fe20000041818 */
[----:B------:R-:W-:Y:S05]  /*88c0*/  LDSM.16.M88.4 R148, [R201+0x10000] ;  /* 0x01000000c994783b */ /* 0x000fea0000000200 */
[C---:B-----5:R-:W-:Y:S06]  /*88d0*/  HMMA.16816.F32.BF16 R20, R140.reuse, R12, R20 ;  /* 0x0000000c8c14723c */ /* 0x060fec0000041814 */
[C---:B------:R-:W-:Y:S01]  /*88e0*/  HMMA.16816.F32.BF16 R16, R140.reuse, R14, R16 ;  /* 0x0000000e8c10723c */ /* 0x040fe20000041810 */
[----:B------:R-:W1:Y:S05]  /*88f0*/  LDSM.16.M88.4 R12, [R202+0x8000] ;  /* 0x00800000ca0c783b */ /* 0x000e6a0000000200 */
[C---:B---3--:R-:W-:Y:S06]  /*8900*/  HMMA.16816.F32.BF16 R160, R140.reuse, R144, R160 ;  /* 0x000000908ca0723c */ /* 0x048fec00000418a0 */
[----:B------:R-:W-:Y:S01]  /*8910*/  HMMA.16816.F32.BF16 R156, R140, R146, R156 ;  /* 0x000000928c9c723c */ /* 0x000fe2000004189c */
[----:B------:R-:W3:Y:S04]  /*8920*/  LDSM.16.M88.4 R144, [R201+0x10800] ;  /* 0x01080000c990783b */ /* 0x000ee80000000200 */
[----:B------:R-:W5:Y:S01]  /*8930*/  LDSM.16.M88.4 R140, [R201+0x11000] ;  /* 0x01100000c98c783b */ /* 0x000f620000000200 */
[C---:B----4-:R-:W-:Y:S06]  /*8940*/  HMMA.16816.F32.BF16 R32, R152.reuse, R138, R32 ;  /* 0x0000008a9820723c */ /* 0x050fec0000041820 */
[C---:B--2---:R-:W-:Y:S06]  /*8950*/  HMMA.16816.F32.BF16 R28, R152.reuse, R8, R28 ;  /* 0x00000008981c723c */ /* 0x044fec000004181c */
[C---:B------:R-:W-:Y:S01]  /*8960*/  HMMA.16816.F32.BF16 R132, R152.reuse, R136, R132 ;  /* 0x000000889884723c */ /* 0x040fe20000041884 */
[----:B------:R-:W-:Y:S05]  /*8970*/  LDSM.16.M88.4 R136, [R201+0x11800] ;  /* 0x01180000c988783b */ /* 0x000fea0000000200 */
[C---:B------:R-:W-:Y:S01]  /*8980*/  HMMA.16816.F32.BF16 R24, R152.reuse, R10, R24 ;  /* 0x0000000a9818723c */ /* 0x040fe20000041818 */
[----:B------:R-:W2:Y:S05]  /*8990*/  LDSM.16.M88.4 R8, [R183] ;  /* 0x00000000b708783b */ /* 0x000eaa0000000200 */
[C---:B------:R-:W-:Y:S06]  /*89a0*/  HMMA.16816.F32.BF16 R20, R152.reuse, R4, R20 ;  /* 0x000000049814723c */ /* 0x040fec0000041814 */
[----:B------:R-:W-:Y:S01]  /*89b0*/  HMMA.16816.F32.BF16 R16, R152, R6, R16 ;  /* 0x000000069810723c */ /* 0x000fe20000041810 */
[----:B------:R-:W4:Y:S05]  /*89c0*/  LDSM.16.M88.4 R4, [R182] ;  /* 0x00000000b604783b */ /* 0x000f2a0000000200 */
[C---:B-1----:R-:W-:Y:S06]  /*89d0*/  HMMA.16816.F32.BF16 R32, R12.reuse, R150, R32 ;  /* 0x000000960c20723c */ /* 0x042fec0000041820 */
[----:B---3--:R-:W-:Y:S06]  /*89e0*/  HMMA.16816.F32.BF16 R28, R12, R144, R28 ;  /* 0x000000900c1c723c */ /* 0x008fec000004181c */
[C---:B------:R-:W-:Y:S06]  /*89f0*/  HMMA.16816.F32.BF16 R160, R152.reuse, R164, R160 ;  /* 0x000000a498a0723c */ /* 0x040fec00000418a0 */
[----:B------:R-:W-:Y:S01]  /*8a00*/  HMMA.16816.F32.BF16 R156, R152, R166, R156 ;  /* 0x000000a6989c723c */ /* 0x000fe2000004189c */
[----:B------:R-:W-:Y:S04]  /*8a10*/  LDSM.16.M88.4 R152, [R198+0x8000] ;  /* 0x00800000c698783b */ /* 0x000fe80000000200 */
[----:B------:R-:W-:Y:S01]  /*8a20*/  LDSM.16.M88.4 R164, [R180] ;  /* 0x00000000b4a4783b */ /* 0x000fe20000000200 */
[C---:B------:R-:W-:Y:S03]  /*8a30*/  HMMA.16816.F32.BF16 R132, R12.reuse, R148, R132 ;  /* 0x000000940c84723c */ /* 0x040fe60000041884 */
[----:B------:R-:W1:Y:S03]  /*8a40*/  LDSM.16.M88.4 R148, [R195+0x10000] ;  /* 0x01000000c394783b */ /* 0x000e660000000200 */
[C---:B------:R-:W-:Y:S01]  /*8a50*/  HMMA.16816.F32.BF16 R24, R12.reuse, R146, R24 ;  /* 0x000000920c18723c */ /* 0x040fe20000041818 */
[----:B------:R-:W3:Y:S05]  /*8a60*/  LDSM.16.M88.4 R144, [R195+0x10800] ;  /* 0x01080000c390783b */ /* 0x000eea0000000200 */
[C---:B-----5:R-:W-:Y:S06]  /*8a70*/  HMMA.16816.F32.BF16 R20, R12.reuse, R140, R20 ;  /* 0x0000008c0c14723c */ /* 0x060fec0000041814 */
[----:B------:R-:W-:Y:S01]  /*8a80*/  HMMA.16816.F32.BF16 R16, R12, R142, R16 ;  /* 0x0000008e0c10723c */ /* 0x000fe20000041810 */
[----:B------:R-:W5:Y:S05]  /*8a90*/  LDSM.16.M88.4 R140, [R195+0x11000] ;  /* 0x01100000c38c783b */ /* 0x000f6a0000000200 */
[C---:B--2---:R-:W-:Y:S06]  /*8aa0*/  HMMA.16816.F32.BF16 R32, R168.reuse, R10, R32 ;  /* 0x0000000aa820723c */ /* 0x044fec0000041820 */
[----:B----4-:R-:W-:Y:S06]  /*8ab0*/  HMMA.16816.F32.BF16 R28, R168, R4, R28 ;  /* 0x00000004a81c723c */ /* 0x010fec000004181c */
[C---:B------:R-:W-:Y:S06]  /*8ac0*/  HMMA.16816.F32.BF16 R160, R12.reuse, R136, R160 ;  /* 0x000000880ca0723c */ /* 0x040fec00000418a0 */
[----:B------:R-:W-:Y:S01]  /*8ad0*/  HMMA.16816.F32.BF16 R156, R12, R138, R156 ;  /* 0x0000008a0c9c723c */ /* 0x000fe2000004189c */
[----:B------:R-:W-:Y:S04]  /*8ae0*/  LDSM.16.M88.4 R12, [R197+0x8000] ;  /* 0x00800000c50c783b */ /* 0x000fe80000000200 */
[----:B------:R-:W-:Y:S01]  /*8af0*/  LDSM.16.M88.4 R136, [R195+0x11800] ;  /* 0x01180000c388783b */ /* 0x000fe20000000200 */
[C---:B------:R-:W-:Y:S03]  /*8b00*/  HMMA.16816.F32.BF16 R132, R168.reuse, R8, R132 ;  /* 0x00000008a884723c */ /* 0x040fe60000041884 */
[----:B------:R-:W2:Y:S03]  /*8b10*/  LDSM.16.M88.4 R8, [R188+0x4000] ;  /* 0x00400000bc08783b */ /* 0x000ea60000000200 */
[C---:B------:R-:W-:Y:S01]  /*8b20*/  HMMA.16816.F32.BF16 R24, R168.reuse, R6, R24 ;  /* 0x00000006a818723c */ /* 0x040fe20000041818 */
[----:B------:R-:W4:Y:S05]  /*8b30*/  LDSM.16.M88.4 R4, [R188+0x4800] ;  /* 0x00480000bc04783b */ /* 0x000f2a0000000200 */
[C---:B------:R-:W-:Y:S06]  /*8b40*/  HMMA.16816.F32.BF16 R20, R168.reuse, R176, R20 ;  /* 0x000000b0a814723c */ /* 0x040fec0000041814 */
[----:B------:R-:W-:Y:S01]  /*8b50*/  HMMA.16816.F32.BF16 R16, R168, R178, R16 ;  /* 0x000000b2a810723c */ /* 0x000fe20000041810 */
[----:B------:R-:W4:Y:S05]  /*8b60*/  LDSM.16.M88.4 R176, [R188+0x5000] ;  /* 0x00500000bcb0783b */ /* 0x000f2a0000000200 */
[C---:B-1----:R-:W-:Y:S06]  /*8b70*/  HMMA.16816.F32.BF16 R32, R152.reuse, R150, R32 ;  /* 0x000000969820723c */ /* 0x042fec0000041820 */
[----:B---3--:R-:W-:Y:S06]  /*8b80*/  HMMA.16816.F32.BF16 R28, R152, R144, R28 ;  /* 0x00000090981c723c */ /* 0x008fec000004181c */
[----:B------:R-:W-:Y:S06]  /*8b90*/  HMMA.16816.F32.BF16 R160, R168, R164, R160 ;  /* 0x000000a4a8a0723c */ /* 0x000fec00000418a0 */
[----:B------:R-:W-:Y:S06]  /*8ba0*/  HMMA.16816.F32.BF16 R24, R152, R146, R24 ;  /* 0x000000929818723c */ /* 0x000fec0000041818 */
[----:B------:R-:W-:Y:S06]  /*8bb0*/  HMMA.16816.F32.BF16 R156, R168, R166, R156 ;  /* 0x000000a6a89c723c */ /* 0x000fec000004189c */
[C---:B-----5:R-:W-:Y:S06]  /*8bc0*/  HMMA.16816.F32.BF16 R20, R152.reuse, R140, R20 ;  /* 0x0000008c9814723c */ /* 0x060fec0000041814 */
[----:B------:R-:W-:Y:S01]  /*8bd0*/  HMMA.16816.F32.BF16 R16, R152, R142, R16 ;  /* 0x0000008e9810723c */ /* 0x000fe20000041810 */
[----:B------:R-:W1:Y:S01]  /*8be0*/  LDSM.16.M88.4 R140, [R188+0x5800] ;  /* 0x00580000bc8c783b */ /* 0x000e620000000200 */
[----:B------:R-:W-:-:S04]  /*8bf0*/  DEPBAR.LE SB0, 0x0 ;  /* 0x000080000000791a */ /* 0x000fc80000000000 */
[C---:B--2---:R-:W-:Y:S06]  /*8c00*/  HMMA.16816.F32.BF16 R32, R12.reuse, R10, R32 ;  /* 0x0000000a0c20723c */ /* 0x044fec0000041820 */
[----:B----4-:R-:W-:Y:S01]  /*8c10*/  HMMA.16816.F32.BF16 R28, R12, R4, R28 ;  /* 0x000000040c1c723c */ /* 0x010fe2000004181c */
[----:B------:R-:W-:-:S04]  /*8c20*/  IMAD.U32 R10, RZ, RZ, UR18 ;  /* 0x00000012ff0a7e24 */ /* 0x000fc8000f8e00ff */
[----:B------:R-:W-:Y:S01]  /*8c30*/  IMAD R3, R10, 0x40, R3 ;  /* 0x000000400a037824 */ /* 0x000fe200078e0203 */
[----:B------:R-:W-:Y:S03]  /*8c40*/  HMMA.16816.F32.BF16 R160, R152, R136, R160 ;  /* 0x0000008898a0723c */ /* 0x000fe600000418a0 */
[C---:B------:R-:W-:Y:S02]  /*8c50*/  VIADD R11, R3.reuse, 0x8 ;  /* 0x00000008030b7836 */ /* 0x040fe40000000000 */
[----:B------:R-:W-:Y:S01]  /*8c60*/  VIADD R5, R3, 0x9 ;  /* 0x0000000903057836 */ /* 0x000fe20000000000 */
[----:B------:R-:W-:Y:S02]  /*8c70*/  HMMA.16816.F32.BF16 R24, R12, R6, R24 ;  /* 0x000000060c18723c */ /* 0x000fe40000041818 */
[C---:B------:R-:W-:Y:S02]  /*8c80*/  ISETP.GE.AND P2, PT, R11.reuse, R214, PT ;  /* 0x000000d60b00720c */ /* 0x040fe40003f46270 */
[----:B------:R-:W-:-:S02]  /*8c90*/  ISETP.GE.AND P1, PT, R11, R2, PT ;  /* 0x000000020b00720c */ /* 0x000fc40003f26270 */
[C---:B------:R-:W-:Y:S01]  /*8ca0*/  HMMA.16816.F32.BF16 R132, R152.reuse, R148, R132 ;  /* 0x000000949884723c */ /* 0x040fe20000041884 */
[----:B------:R-:W-:Y:S01]  /*8cb0*/  VIADD R7, R3, 0x10 ;  /* 0x0000001003077836 */ /* 0x000fe20000000000 */
[----:B------:R-:W-:Y:S02]  /*8cc0*/  FSEL R136, R32, -INF , !P2 ;  /* 0xff80000020887808 */ /* 0x000fe40005000000 */
[----:B------:R-:W-:Y:S02]  /*8cd0*/  FSEL R137, R34, -INF , !P1 ;  /* 0xff80000022897808 */ /* 0x000fe40004800000 */
[----:B------:R-:W-:Y:S01]  /*8ce0*/  HMMA.16816.F32.BF16 R156, R152, R138, R156 ;  /* 0x0000008a989c723c */ /* 0x000fe2000004189c */
[C---:B------:R-:W-:Y:S02]  /*8cf0*/  ISETP.GE.AND P6, PT, R5.reuse, R214, PT ;  /* 0x000000d60500720c */ /* 0x040fe40003fc6270 */
[----:B------:R-:W-:Y:S01]  /*8d00*/  ISETP.GE.AND P0, PT, R5, R2, PT ;  /* 0x000000020500720c */ /* 0x000fe20003f06270 */
[----:B------:R-:W-:Y:S01]  /*8d10*/  VIADD R5, R3, 0x18 ;  /* 0x0000001803057836 */ /* 0x000fe20000000000 */
[C---:B------:R-:W-:Y:S01]  /*8d20*/  ISETP.GE.AND P2, PT, R7.reuse, R214, PT ;  /* 0x000000d60700720c */ /* 0x040fe20003f46270 */
[----:B------:R-:W-:Y:S01]  /*8d30*/  HMMA.16816.F32.BF16 R20, R12, R176, R20 ;  /* 0x000000b00c14723c */ /* 0x000fe20000041814 */
[----:B------:R-:W-:Y:S01]  /*8d40*/  BAR.SYNC.DEFER_BLOCKING 0x0 ;  /* 0x0000000000007b1d */ /* 0x000fe20000010000 */
[----:B------:R-:W-:Y:S01]  /*8d50*/  ISETP.GE.AND P1, PT, R7, R2, PT ;  /* 0x000000020700720c */ /* 0x000fe20003f26270 */
[----:B------:R-:W-:Y:S01]  /*8d60*/  VIADD R7, R3, 0x11 ;  /* 0x0000001103077836 */ /* 0x000fe20000000000 */
[----:B------:R-:W-:-:S02]  /*8d70*/  FSEL R34, R33, -INF , !P6 ;  /* 0xff80000021227808 */ /* 0x000fc40007000000 */
[C---:B------:R-:W-:Y:S01]  /*8d80*/  HMMA.16816.F32.BF16 R16, R12.reuse, R178, R16 ;  /* 0x000000b20c10723c */ /* 0x040fe20000041810 */
[----:B------:R-:W-:Y:S02]  /*8d90*/  FSEL R32, R28, -INF , !P2 ;  /* 0xff8000001c207808 */ /* 0x000fe40005000000 */
[----:B------:R-:W-:Y:S02]  /*8da0*/  FSEL R33, R30, -INF , !P1 ;  /* 0xff8000001e217808 */ /* 0x000fe40004800000 */
[----:B------:R-:W-:Y:S01]  /*8db0*/  FSEL R35, R35, -INF , !P0 ;  /* 0xff80000023237808 */ /* 0x000fe20004000000 */
[C---:B-1----:R-:W-:Y:S01]  /*8dc0*/  HMMA.16816.F32.BF16 R160, R12.reuse, R140, R160 ;  /* 0x0000008c0ca0723c */ /* 0x042fe200000418a0 */
[-C--:B------:R-:W-:Y:S02]  /*8dd0*/  ISETP.GE.AND P6, PT, R7, R214.reuse, PT ;  /* 0x000000d60700720c */ /* 0x080fe40003fc6270 */
[C---:B------:R-:W-:Y:S02]  /*8de0*/  ISETP.GE.AND P2, PT, R5.reuse, R214, PT ;  /* 0x000000d60500720c */ /* 0x040fe40003f46270 */
[-C--:B------:R-:W-:Y:S01]  /*8df0*/  ISETP.GE.AND P1, PT, R5, R2.reuse, PT ;  /* 0x000000020500720c */ /* 0x080fe20003f26270 */
[----:B------:R-:W-:Y:S01]  /*8e00*/  VIADD R5, R3, 0x20 ;  /* 0x0000002003057836 */ /* 0x000fe20000000000 */
[----:B------:R-:W-:Y:S01]  /*8e10*/  ISETP.GE.AND P0, PT, R7, R2, PT ;  /* 0x000000020700720c */ /* 0x000fe20003f06270 */
[----:B------:R-:W-:Y:S01]  /*8e20*/  VIADD R7, R3, 0x19 ;  /* 0x0000001903077836 */ /* 0x000fe20000000000 */
[----:B------:R-:W-:Y:S01]  /*8e30*/  FSEL R28, R29, -INF , !P6 ;  /* 0xff8000001d1c7808 */ /* 0x000fe20007000000 */
[----:B------:R-:W-:Y:S01]  /*8e40*/  HMMA.16816.F32.BF16 R132, R12, R8, R132 ;  /* 0x000000080c84723c */ /* 0x000fe20000041884 */
[----:B------:R-:W-:-:S02]  /*8e50*/  FSEL R30, R24, -INF , !P2 ;  /* 0xff800000181e7808 */ /* 0x000fc40005000000 */
[----:B------:R-:W-:Y:S02]  /*8e60*/  FSEL R29, R26, -INF , !P1 ;  /* 0xff8000001a1d7808 */ /* 0x000fe40004800000 */
[----:B------:R-:W-:Y:S01]  /*8e70*/  FSEL R31, R31, -INF , !P0 ;  /* 0xff8000001f1f7808 */ /* 0x000fe20004000000 */
[----:B------:R-:W-:Y:S01]  /*8e80*/  HMMA.16816.F32.BF16 R12, R12, R142, R156 ;  /* 0x0000008e0c0c723c */ /* 0x000fe2000004189c */
[C---:B------:R-:W-:Y:S02]  /*8e90*/  ISETP.GE.AND P2, PT, R5.reuse, R214, PT ;  /* 0x000000d60500720c */ /* 0x040fe40003f46270 */
[----:B------:R-:W-:Y:S01]  /*8ea0*/  ISETP.GE.AND P1, PT, R5, R2, PT ;  /* 0x000000020500720c */ /* 0x000fe20003f26270 */
[----:B------:R-:W-:Y:S01]  /*8eb0*/  VIADD R5, R3, 0x28 ;  /* 0x0000002803057836 */ /* 0x000fe20000000000 */
[C---:B------:R-:W-:Y:S02]  /*8ec0*/  ISETP.GE.AND P6, PT, R7.reuse, R214, PT ;  /* 0x000000d60700720c */ /* 0x040fe40003fc6270 */
[----:B------:R-:W-:Y:S01]  /*8ed0*/  ISETP.GE.AND P0, PT, R7, R2, PT ;  /* 0x000000020700720c */ /* 0x000fe20003f06270 */
[----:B------:R-:W-:Y:S01]  /*8ee0*/  VIADD R7, R3, 0x21 ;  /* 0x0000002103077836 */ /* 0x000fe20000000000 */
[----:B------:R-:W-:-:S02]  /*8ef0*/  FSEL R170, R20, -INF , !P2 ;  /* 0xff80000014aa7808 */ /* 0x000fc40005000000 */
[----:B------:R-:W-:Y:S02]  /*8f00*/  FSEL R171, R22, -INF , !P1 ;  /* 0xff80000016ab7808 */ /* 0x000fe40004800000 */
[----:B------:R-:W-:Y:S02]  /*8f10*/  FSEL R24, R25, -INF , !P6 ;  /* 0xff80000019187808 */ /* 0x000fe40007000000 */
[----:B------:R-:W-:Y:S02]  /*8f20*/  FSEL R27, R27, -INF , !P0 ;  /* 0xff8000001b1b7808 */ /* 0x000fe40004000000 */
[C---:B------:R-:W-:Y:S02]  /*8f30*/  ISETP.GE.AND P2, PT, R5.reuse, R214, PT ;  /* 0x000000d60500720c */ /* 0x040fe40003f46270 */
[----:B------:R-:W-:Y:S01]  /*8f40*/  ISETP.GE.AND P1, PT, R5, R2, PT ;  /* 0x000000020500720c */ /* 0x000fe20003f26270 */
[----:B------:R-:W-:Y:S01]  /*8f50*/  VIADD R5, R3, 0x30 ;  /* 0x0000003003057836 */ /* 0x000fe20000000000 */
[----:B------:R-:W-:-:S02]  /*8f60*/  ISETP.GE.AND P6, PT, R7, R214, PT ;  /* 0x000000d60700720c */ /* 0x000fc40003fc6270 */
[----:B------:R-:W-:Y:S01]  /*8f70*/  ISETP.GE.AND P0, PT, R7, R2, PT ;  /* 0x000000020700720c */ /* 0x000fe20003f06270 */
[----:B------:R-:W-:Y:S01]  /*8f80*/  VIADD R7, R3, 0x29 ;  /* 0x0000002903077836 */ /* 0x000fe20000000000 */
[----:B------:R-:W-:Y:S02]  /*8f90*/  FSEL R168, R16, -INF , !P2 ;  /* 0xff80000010a87808 */ /* 0x000fe40005000000 */
[----:B------:R-:W-:Y:S02]  /*8fa0*/  FSEL R151, R18, -INF , !P1 ;  /* 0xff80000012977808 */ /* 0x000fe40004800000 */
[----:B------:R-:W-:Y:S02]  /*8fb0*/  FSEL R176, R21, -INF , !P6 ;  /* 0xff80000015b07808 */ /* 0x000fe40007000000 */
[----:B------:R-:W-:Y:S02]  /*8fc0*/  FSEL R177, R23, -INF , !P0 ;  /* 0xff80000017b17808 */ /* 0x000fe40004000000 */
[----:B------:R-:W-:-:S02]  /*8fd0*/  ISETP.GE.AND P2, PT, R5, R214, PT ;  /* 0x000000d60500720c */ /* 0x000fc40003f46270 */
[----:B------:R-:W-:Y:S01]  /*8fe0*/  ISETP.GE.AND P1, PT, R5, R2, PT ;  /* 0x000000020500720c */ /* 0x000fe20003f26270 */
[----:B------:R-:W-:Y:S01]  /*8ff0*/  VIADD R5, R3, 0x31 ;  /* 0x0000003103057836 */ /* 0x000fe20000000000 */
[C---:B------:R-:W-:Y:S02]  /*9000*/  ISETP.GE.AND P6, PT, R7.reuse, R214, PT ;  /* 0x000000d60700720c */ /* 0x040fe40003fc6270 */
[----:B------:R-:W-:Y:S01]  /*9010*/  ISETP.GE.AND P0, PT, R7, R2, PT ;  /* 0x000000020700720c */ /* 0x000fe20003f06270 */
[----:B------:R-:W-:Y:S01]  /*9020*/  VIADD R7, R3, 0x1 ;  /* 0x0000000103077836 */ /* 0x000fe20000000000 */
[----:B------:R-:W-:Y:S02]  /*9030*/  FSEL R178, R17, -INF , !P6 ;  /* 0xff80000011b27808 */ /* 0x000fe40007000000 */
[----:B------:R-:W-:Y:S02]  /*9040*/  FSEL R169, R19, -INF , !P0 ;  /* 0xff80000013a97808 */ /* 0x000fe40004000000 */
[----:B------:R-:W-:-:S02]  /*9050*/  ISETP.GE.AND P6, PT, R5, R214, PT ;  /* 0x000000d60500720c */ /* 0x000fc40003fc6270 */
[----:B------:R-:W-:Y:S01]  /*9060*/  ISETP.GE.AND P0, PT, R5, R2, PT ;  /* 0x000000020500720c */ /* 0x000fe20003f06270 */
[----:B------:R-:W-:Y:S01]  /*9070*/  VIADD R5, R3, 0x38 ;  /* 0x0000003803057836 */ /* 0x000fe20000000000 */
[----:B------:R-:W-:Y:S02]  /*9080*/  FSEL R148, R161, -INF , !P6 ;  /* 0xff800000a1947808 */ /* 0x000fe40007000000 */
[----:B------:R-:W-:Y:S02]  /*9090*/  FSEL R145, R163, -INF , !P0 ;  /* 0xff800000a3917808 */ /* 0x000fe40004000000 */
[-C--:B------:R-:W-:Y:S02]  /*90a0*/  ISETP.GE.AND P6, PT, R5, R214.reuse, PT ;  /* 0x000000d60500720c */ /* 0x080fe40003fc6270 */
[----:B------:R-:W-:Y:S02]  /*90b0*/  ISETP.GE.AND P0, PT, R3, R214, PT ;  /* 0x000000d60300720c */ /* 0x000fe40003f06270 */
[----:B------:R-:W-:-:S02]  /*90c0*/  FSEL R146, R12, -INF , !P6 ;  /* 0xff8000000c927808 */ /* 0x000fc40007000000 */
[----:B------:R-:W-:Y:S02]  /*90d0*/  FSEL R150, R160, -INF , !P2 ;  /* 0xff800000a0967808 */ /* 0x000fe40005000000 */
[----:B------:R-:W-:Y:S02]  /*90e0*/  FSEL R12, R132, -INF , !P0 ;  /* 0xff800000840c7808 */ /* 0x000fe40004000000 */
[C---:B------:R-:W-:Y:S02]  /*90f0*/  ISETP.GE.AND P2, PT, R7.reuse, R214, PT ;  /* 0x000000d60700720c */ /* 0x040fe40003f46270 */
[----:B------:R-:W-:Y:S02]  /*9100*/  FSEL R147, R162, -INF , !P1 ;  /* 0xff800000a2937808 */ /* 0x000fe40004800000 */
[----:B------:R-:W-:Y:S02]  /*9110*/  PLOP3.LUT P0, PT, PT, PT, UP0, 0x80, 0x0 ;  /* 0x000000000000781c */ /* 0x000fe40003f0f008 */
[----:B------:R-:W-:-:S02]  /*9120*/  ISETP.GE.AND P1, PT, R7, R2, PT ;  /* 0x000000020700720c */ /* 0x000fc40003f26270 */
[----:B------:R-:W-:Y:S02]  /*9130*/  FSEL R16, R133, -INF , !P2 ;  /* 0xff80000085107808 */ /* 0x000fe40005000000 */
[CC--:B------:R-:W-:Y:S01]  /*9140*/  ISETP.GE.AND P2, PT, R3.reuse, R2.reuse, PT ;  /* 0x000000020300720c */ /* 0x0c0fe20003f46270 */
[----:B------:R-:W-:Y:S01]  /*9150*/  VIADD R3, R3, 0x39 ;  /* 0x0000003903037836 */ /* 0x000fe20000000000 */
[----:B------:R-:W-:Y:S02]  /*9160*/  FSEL R17, R135, -INF , !P1 ;  /* 0xff80000087117808 */ /* 0x000fe40004800000 */
[----:B------:R-:W-:Y:S02]  /*9170*/  ISETP.GE.AND P1, PT, R5, R2, PT ;  /* 0x000000020500720c */ /* 0x000fe40003f26270 */
[----:B------:R-:W-:Y:S02]  /*9180*/  ISETP.GE.AND P6, PT, R3, R214, PT ;  /* 0x000000d60300720c */ /* 0x000fe40003fc6270 */
[----:B------:R-:W-:-:S02]  /*9190*/  FSEL R159, R14, -INF , !P1 ;  /* 0xff8000000e9f7808 */ /* 0x000fc40004800000 */
[----:B------:R-:W-:Y:S02]  /*91a0*/  ISETP.GE.AND P1, PT, R3, R2, PT ;  /* 0x000000020300720c */ /* 0x000fe40003f26270 */
        /* <DEDUP_REMOVED lines=22> */
[C---:B------:R-:W-:Y:S01]  /*9310*/  @!P5 LEA.HI.X R11, R14.reuse, R11, R13, 0x1, P6 ;  /* 0x0000000b0e0bd211 */ /* 0x040fe200030f0c0d */
[----:B------:R-:W1:Y:S01]  /*9320*/  @!P4 LDC.64 R2, c[0x0][0x218] ;  /* 0x00008600ff02cb82 */ /* 0x000e620000000a00 */
[----:B---3--:R-:W-:-:S03]  /*9330*/  @!P4 LEA R8, P2, R14, R8, 0x1 ;  /* 0x000000080e08c211 */ /* 0x008fc600078408ff */
[----:B------:R-:W-:Y:S01]  /*9340*/  @!PT LDS RZ, [RZ] ;  /* 0x00000000fffff984 */ /* 0x000fe20000000800 */
[----:B------:R-:W-:Y:S01]  /*9350*/  @!PT LDS RZ, [RZ] ;  /* 0x00000000fffff984 */ /* 0x000fe20000000800 */
[----:B------:R-:W-:Y:S01]  /*9360*/  @!PT LDS RZ, [RZ] ;  /* 0x00000000fffff984 */ /* 0x000fe20000000800 */
[----:B------:R2:W-:Y:S01]  /*9370*/  @!P5 LDGSTS.E.BYPASS.LTC128B.128 [R203+0xc000], desc[UR20][R10.64] ;  /* 0x0c0000000acbdfae */ /* 0x0005e2000b901d54 */
[C-C-:B------:R-:W-:Y:S02]  /*9380*/  @!P4 LEA.HI.X R9, R14.reuse, R9, R13.reuse, 0x1, P2 ;  /* 0x000000090e09c211 */ /* 0x140fe400010f0c0d */
[C---:B----4-:R-:W-:Y:S01]  /*9390*/  @!P3 LEA R20, P1, R14.reuse, R6, 0x1 ;  /* 0x000000060e14b211 */ /* 0x050fe200078208ff */
[----:B------:R2:W-:Y:S01]  /*93a0*/  @P4 STS.128 [R203+0xe000], RZ ;  /* 0x00e000ffcb004388 */ /* 0x0005e20000000c00 */
[C---:B------:R-:W-:Y:S02]  /*93b0*/  IADD3 R6, P6, R14.reuse, UR24, RZ ;  /* 0x000000180e067c10 */ /* 0x040fe4000ffde0ff */
[----:B------:R-:W-:Y:S01]  /*93c0*/  @!P3 LEA.HI.X R21, R14, R7, R13, 0x1, P1 ;  /* 0x000000070e15b211 */ /* 0x000fe200008f0c0d */
[----:B------:R-:W-:Y:S01]  /*93d0*/  @!PT LDS RZ, [RZ] ;  /* 0x00000000fffff984 */ /* 0x000fe20000000800 */
[----:B------:R-:W-:Y:S01]  /*93e0*/  @!PT LDS RZ, [RZ] ;  /* 0x00000000fffff984 */ /* 0x000fe20000000800 */
[----:B------:R-:W-:Y:S01]  /*93f0*/  @!PT LDS RZ, [RZ] ;  /* 0x00000000fffff984 */ /* 0x000fe20000000800 */
[----:B------:R2:W-:Y:S01]  /*9400*/  @!P4 LDGSTS.E.BYPASS.LTC128B.128 [R203+0xe000], desc[UR20][R8.64+0x80] ;  /* 0x0e00008008cbcfae */ /* 0x0005e2000b901d54 */
[----:B------:R-:W-:Y:S02]  /*9410*/  IADD3.X R13, R13, UR23, RZ, P6, !PT ;  /* 0x000000170d0d7c10 */ /* 0x000fe4000b7fe4ff */
[C---:B-----5:R-:W-:Y:S01]  /*9420*/  @!P5 LEA R4, P1, R6.reuse, R4, 0x1 ;  /* 0x000000040604d211 */ /* 0x060fe200078208ff */
[----:B------:R2:W-:Y:S03]  /*9430*/  @P3 STS.128 [R203+0x10000], RZ ;  /* 0x010000ffcb003388 */ /* 0x0005e60000000c00 */
[C---:B------:R-:W-:Y:S01]  /*9440*/  @!P5 LEA.HI.X R5, R6.reuse, R5, R13, 0x1, P1 ;  /* 0x000000050605d211 */ /* 0x040fe200008f0c0d */
[----:B------:R-:W-:Y:S01]  /*9450*/  @!PT LDS RZ, [RZ] ;  /* 0x00000000fffff984 */ /* 0x000fe20000000800 */
[----:B------:R-:W-:Y:S01]  /*9460*/  @!PT LDS RZ, [RZ] ;  /* 0x00000000fffff984 */ /* 0x000fe20000000800 */
[----:B------:R-:W-:Y:S01]  /*9470*/  @!PT LDS RZ, [RZ] ;  /* 0x00000000fffff984 */ /* 0x000fe20000000800 */
[----:B------:R2:W-:Y:S01]  /*9480*/  @!P3 LDGSTS.E.BYPASS.LTC128B.128 [R203+0x10000], desc[UR20][R20.64+0x100] ;  /* 0x1000010014cbbfae */ /* 0x0005e2000b901d54 */
[----:B-1----:R-:W-:-:S03]  /*9490*/  @!P4 LEA R2, P2, R6, R2, 0x1 ;  /* 0x000000020602c211 */ /* 0x002fc600078408ff */
[----:B------:R2:W-:Y:S01]  /*94a0*/  @P5 STS.128 [R203+0xd000], RZ ;  /* 0x00d000ffcb005388 */ /* 0x0005e20000000c00 */
[----:B------:R-:W-:-:S03]  /*94b0*/  @!P4 LEA.HI.X R3, R6, R3, R13, 0x1, P2 ;  /* 0x000000030603c211 */ /* 0x000fc600010f0c0d */
        /* <DEDUP_REMOVED lines=18> */
.L_x_108:
[----:B------:R-:W-:Y:S05]  /*95e0*/  BSYNC B0 ;  /* 0x0000000000007941 */ /* 0x000fea0003800000 */
.L_x_107:
[----:B------:R-:W0:Y:S02]  /*95f0*/  LDGDEPBAR ;  /* 0x00000000000079af */ /* 0x000e240000000000 */
.L_x_106:
[----:B-12---:R-:W-:Y:S01]  /*9600*/  FMNMX.FTZ R3, R204, R12, !PT ;  /* 0x0000000ccc037209 */ /* 0x006fe20007810000 */
[----:B------:R-:W-:Y:S01]  /*9610*/  LDSM.16.MT88.4 R20, [R196+0x12800] ;  /* 0x01280000c414783b */ /* 0x000fe20000004200 */
[----:B------:R-:W-:Y:S01]  /*9620*/  FMNMX.FTZ R2, R0, R19, !PT ;  /* 0x0000001300027209 */ /* 0x000fe20007810000 */
[----:B------:R-:W-:Y:S01]  /*9630*/  @UP0 UIADD3 UR17, UR17, -0x4, URZ ;  /* 0xfffffffc11110890 */ /* 0x000fe2000fffe03f */
[----:B------:R-:W-:Y:S01]  /*9640*/  FMNMX.FTZ R3, R16, R3, !PT ;  /* 0x0000000310037209 */ /* 0x000fe20007810000 */
[----:B------:R-:W-:Y:S01]  /*9650*/  LDSM.16.MT88.4 R140, [R192+0x16000] ;  /* 0x01600000c08c783b */ /* 0x000fe20000004200 */
        /* <DEDUP_REMOVED lines=35> */
[----:B-1----:R-:W-:-:S04]  /*9890*/  FMNMX.FTZ R132, R5, R132, !PT ;  /* 0x0000008405847209 */ /* 0x002fc80007810000 */
[C---:B------:R-:W-:Y:S01]  /*98a0*/  FSETP.NEU.FTZ.AND P2, PT, R132.reuse, -INF , PT ;  /* 0xff8000008400780b */ /* 0x040fe20003f5d000 */
[----:B------:R-:W-:Y:S01]  /*98b0*/  FMUL.FTZ R149, R132, UR16 ;  /* 0x0000001084957c20 */ /* 0x000fe20008410000 */
[----:B--2---:R-:W-:Y:S02]  /*98c0*/  FMNMX.FTZ R3, R2, R3, !PT ;  /* 0x0000000302037209 */ /* 0x004fe40007810000 */
[----:B------:R-:W-:Y:S02]  /*98d0*/  FSEL R5, R132, RZ, P2 ;  /* 0x000000ff84057208 */ /* 0x000fe40001000000 */
[C---:B------:R-:W-:Y:S01]  /*98e0*/  FSETP.NEU.FTZ.AND P1, PT, R3.reuse, -INF , PT ;  /* 0xff8000000300780b */ /* 0x040fe20003f3d000 */
[----:B------:R-:W-:Y:S01]  /*98f0*/  FMUL.FTZ R158, R3, UR16 ;  /* 0x00000010039e7c20 */ /* 0x000fe20008410000 */
[----:B------:R-:W-:Y:S01]  /*9900*/  FSEL R149, R149, RZ, P2 ;  /* 0x000000ff95957208 */ /* 0x000fe20001000000 */
[----:B------:R-:W-:Y:S01]  /*9910*/  FADD.FTZ R4, R204, -R5 ;  /* 0x80000005cc047221 */ /* 0x000fe20000010000 */
[----:B------:R-:W-:-:S02]  /*9920*/  FSEL R5, R3, RZ, P1 ;  /* 0x000000ff03057208 */ /* 0x000fc40000800000 */
[----:B------:R-:W-:Y:S01]  /*9930*/  FSEL R158, R158, RZ, P1 ;  /* 0x000000ff9e9e7208 */ /* 0x000fe20000800000 */
[----:B------:R-:W-:Y:S01]  /*9940*/  FMUL.FTZ R156, R4, UR16 ;  /* 0x00000010049c7c20 */ /* 0x000fe20008410000 */
[----:B------:R-:W-:Y:S01]  /*9950*/  FFMA.FTZ R153, R16, UR16, -R149 ;  /* 0x0000001010997c23 */ /* 0x000fe20008010895 */
[----:B------:R-:W-:Y:S01]  /*9960*/  FADD.FTZ R5, R0, -R5 ;  /* 0x8000000500057221 */ /* 0x000fe20000010000 */
[--C-:B------:R-:W-:Y:S01]  /*9970*/  FFMA.FTZ R154, R12, UR16, -R149.reuse ;  /* 0x000000100c9a7c23 */ /* 0x100fe20008010895 */
[--C-:B------:R-:W-:Y:S01]  /*9980*/  FFMA.FTZ R134, R19, UR16, -R158.reuse ;  /* 0x0000001013867c23 */ /* 0x100fe2000801089e */
[--C-:B------:R-:W-:Y:S01]  /*9990*/  FFMA.FTZ R133, R17, UR16, -R158.reuse ;  /* 0x0000001011857c23 */ /* 0x100fe2000801089e */
[----:B------:R-:W-:Y:S01]  /*99a0*/  FMUL.FTZ R0, R5, UR16 ;  /* 0x0000001005007c20 */ /* 0x000fe20008410000 */
[----:B------:R-:W-:Y:S01]  /*99b0*/  LDSM.16.MT88.4 R16, [R193+0x12000] ;  /* 0x01200000c110783b */ /* 0x000fe20000004200 */
[--C-:B------:R-:W-:Y:S01]  /*99c0*/  FFMA.FTZ R152, R136, UR16, -R149.reuse ;  /* 0x0000001088987c23 */ /* 0x100fe20008010895 */
[--C-:B------:R-:W-:Y:S01]  /*99d0*/  FFMA.FTZ R135, R34, UR16, -R149.reuse ;  /* 0x0000001022877c23 */ /* 0x100fe20008010895 */
[--C-:B------:R-:W-:Y:S01]  /*99e0*/  FFMA.FTZ R2, R137, UR16, -R158.reuse ;  /* 0x0000001089027c23 */ /* 0x100fe2000801089e */
[----:B------:R-:W1:Y:S01]  /*99f0*/  LDSM.16.MT88.4 R4, [R194+0x12000] ;  /* 0x01200000c204783b */ /* 0x000e620000004200 */
[--C-:B------:R-:W-:Y:S01]  /*9a00*/  FFMA.FTZ R155, R35, UR16, -R158.reuse ;  /* 0x00000010239b7c23 */ /* 0x100fe2000801089e */
[----:B------:R-:W-:Y:S01]  /*9a10*/  MUFU.EX2 R154, R154 ;  /* 0x0000009a009a7308 */ /* 0x000fe20000000800 */
[--C-:B------:R-:W-:Y:S01]  /*9a20*/  FFMA.FTZ R161, R32, UR16, -R149.reuse ;  /* 0x0000001020a17c23 */ /* 0x100fe20008010895 */
[----:B------:R-:W2:Y:S01]  /*9a30*/  LDSM.16.MT88.4 R12, [R196+0x12000] ;  /* 0x01200000c40c783b */ /* 0x000ea20000004200 */
        /* <DEDUP_REMOVED lines=21> */
[----:B------:R-:W4:Y:S01]  /*9b90*/  MUFU.EX2 R135, R135 ;  /* 0x0000008700877308 */ /* 0x000f220000000800 */
[----:B---3--:R-:W-:Y:S01]  /*9ba0*/  F2FP.BF16.F32.PACK_AB R8, R153, R154 ;  /* 0x0000009a9908723e */ /* 0x008fe200000010ff */
[--C-:B------:R-:W-:Y:S01]  /*9bb0*/  FFMA.FTZ R169, R150, UR16, -R149.reuse ;  /* 0x0000001096a97c23 */ /* 0x100fe20008010895 */
[--C-:B------:R-:W-:Y:S01]  /*9bc0*/  FFMA.FTZ R204, R148, UR16, -R149.reuse ;  /* 0x0000001094cc7c23 */ /* 0x100fe20008010895 */
[--C-:B------:R-:W-:Y:S01]  /*9bd0*/  FFMA.FTZ R206, R146, UR16, -R149.reuse ;  /* 0x0000001092ce7c23 */ /* 0x100fe20008010895 */
[----:B------:R-:W-:Y:S01]  /*9be0*/  FFMA.FTZ R207, R144, UR16, -R149 ;  /* 0x0000001090cf7c23 */ /* 0x000fe20008010895 */
[--C-:B------:R-:W-:Y:S01]  /*9bf0*/  FFMA.FTZ R214, R147, UR16, -R158.reuse ;  /* 0x0000001093d67c23 */ /* 0x100fe2000801089e */
[----:B------:R-:W-:Y:S01]  /*9c00*/  LDSM.16.MT88.4 R148, [R192+0x17000] ;  /* 0x01700000c094783b */ /* 0x000fe20000004200 */
[----:B------:R-:W-:Y:S01]  /*9c10*/  MUFU.EX2 R134, R134 ;  /* 0x0000008600867308 */ /* 0x000fe20000000800 */
[--C-:B------:R-:W-:Y:S01]  /*9c20*/  FFMA.FTZ R215, R145, UR16, -R158.reuse ;  /* 0x0000001091d77c23 */ /* 0x100fe2000801089e */
[--C-:B------:R-:W-:Y:S01]  /*9c30*/  FFMA.FTZ R159, R159, UR16, -R158.reuse ;  /* 0x000000109f9f7c23 */ /* 0x100fe2000801089e */
[----:B------:R-:W-:Y:S01]  /*9c40*/  FFMA.FTZ R158, R157, UR16, -R158 ;  /* 0x000000109d9e7c23 */ /* 0x000fe2000801089e */
[----:B------:R-:W-:Y:S04]  /*9c50*/  LDSM.16.MT88.4 R144, [R196+0x13800] ;  /* 0x01380000c490783b */ /* 0x000fe80000004200 */
        /* <DEDUP_REMOVED lines=25> */
[C---:B-1----:R-:W-:Y:S01]  /*9df0*/  HMMA.16816.F32.BF16 R36, R8.reuse, R4, R36 ;  /* 0x000000040824723c */ /* 0x042fe20000041824 */
[-C--:B------:R-:W-:Y:S01]  /*9e00*/  FMUL.FTZ R128, R128, R156.reuse ;  /* 0x0000009c80807220 */ /* 0x080fe20000410000 */
[-C--:B------:R-:W-:Y:S01]  /*9e10*/  FMUL.FTZ R129, R129, R156.reuse ;  /* 0x0000009c81817220 */ /* 0x080fe20000410000 */
[-C--:B------:R-:W-:Y:S01]  /*9e20*/  FMUL.FTZ R124, R124, R156.reuse ;  /* 0x0000009c7c7c7220 */ /* 0x080fe20000410000 */
[----:B------:R-:W-:Y:S01]  /*9e30*/  FMUL.FTZ R125, R125, R156 ;  /* 0x0000009c7d7d7220 */ /* 0x000fe20000410000 */
[-C--:B------:R-:W-:Y:S01]  /*9e40*/  FMUL.FTZ R130, R130, R0.reuse ;  /* 0x0000000082827220 */ /* 0x080fe20000410000 */
[C---:B------:R-:W-:Y:S01]  /*9e50*/  HMMA.16816.F32.BF16 R40, R8.reuse, R6, R40 ;  /* 0x000000060828723c */ /* 0x040fe20000041828 */
[----:B------:R-:W1:Y:S01]  /*9e60*/  LDSM.16.MT88.4 R4, [R196+0x14000] ;  /* 0x01400000c404783b */ /* 0x000e620000004200 */
[-C--:B------:R-:W-:Y:S01]  /*9e70*/  FMUL.FTZ R131, R131, R0.reuse ;  /* 0x0000000083837220 */ /* 0x080fe20000410000 */
[-C--:B------:R-:W-:Y:S01]  /*9e80*/  FMUL.FTZ R126, R126, R0.reuse ;  /* 0x000000007e7e7220 */ /* 0x080fe20000410000 */
[----:B------:R-:W-:Y:S01]  /*9e90*/  FMUL.FTZ R127, R127, R0 ;  /* 0x000000007f7f7220 */ /* 0x000fe20000410000 */
[-C--:B------:R-:W-:Y:S01]  /*9ea0*/  FMUL.FTZ R60, R60, R156.reuse ;  /* 0x0000009c3c3c7220 */ /* 0x080fe20000410000 */
[C---:B------:R-:W-:Y:S01]  /*9eb0*/  HMMA.16816.F32.BF16 R44, R8.reuse, R16, R44 ;  /* 0x00000010082c723c */ /* 0x040fe2000004182c */
[-C--:B------:R-:W-:Y:S01]  /*9ec0*/  FMUL.FTZ R61, R61, R156.reuse ;  /* 0x0000009c3d3d7220 */ /* 0x080fe20000410000 */
[-C--:B------:R-:W-:Y:S01]  /*9ed0*/  FMUL.FTZ R64, R64, R156.reuse ;  /* 0x0000009c40407220 */ /* 0x080fe20000410000 */
[----:B------:R-:W-:Y:S01]  /*9ee0*/  FMUL.FTZ R65, R65, R156 ;  /* 0x0000009c41417220 */ /* 0x000fe20000410000 */
[-C--:B------:R-:W-:Y:S01]  /*9ef0*/  FMUL.FTZ R62, R62, R0.reuse ;  /* 0x000000003e3e7220 */ /* 0x080fe20000410000 */
[-C--:B------:R-:W-:Y:S01]  /*9f00*/  FMUL.FTZ R63, R63, R0.reuse ;  /* 0x000000003f3f7220 */ /* 0x080fe20000410000 */
[C---:B------:R-:W-:Y:S01]  /*9f10*/  HMMA.16816.F32.BF16 R48, R8.reuse, R18, R48 ;  /* 0x000000120830723c */ /* 0x040fe20000041830 */
[----:B------:R-:W3:Y:S01]  /*9f20*/  LDSM.16.MT88.4 R16, [R194+0x14000] ;  /* 0x01400000c210783b */ /* 0x000ee20000004200 */
[-C--:B------:R-:W-:Y:S01]  /*9f30*/  FMUL.FTZ R66, R66, R0.reuse ;  /* 0x0000000042427220 */ /* 0x080fe20000410000 */
[----:B------:R-:W-:Y:S01]  /*9f40*/  FMUL.FTZ R67, R67, R0 ;  /* 0x0000000043437220 */ /* 0x000fe20000410000 */
[-C--:B------:R-:W-:Y:S01]  /*9f50*/  FMUL.FTZ R68, R68, R156.reuse ;  /* 0x0000009c44447220 */ /* 0x080fe20000410000 */
[-C--:B------:R-:W-:Y:S01]  /*9f60*/  FMUL.FTZ R69, R69, R156.reuse ;  /* 0x0000009c45457220 */ /* 0x080fe20000410000 */
[C---:B--2---:R-:W-:Y:S01]  /*9f70*/  HMMA.16816.F32.BF16 R128, R8.reuse, R12, R128 ;  /* 0x0000000c0880723c */ /* 0x044fe20000041880 */
[-C--:B------:R-:W-:Y:S01]  /*9f80*/  FMUL.FTZ R72, R72, R156.reuse ;  /* 0x0000009c48487220 */ /* 0x080fe20000410000 */
[----:B------:R-:W-:Y:S01]  /*9f90*/  FMUL.FTZ R73, R73, R156 ;  /* 0x0000009c49497220 */ /* 0x000fe20000410000 */
[-C--:B------:R-:W-:Y:S01]  /*9fa0*/  FMUL.FTZ R70, R70, R0.reuse ;  /* 0x0000000046467220 */ /* 0x080fe20000410000 */
[-C--:B------:R-:W-:Y:S01]  /*9fb0*/  FMUL.FTZ R71, R71, R0.reuse ;  /* 0x0000000047477220 */ /* 0x080fe20000410000 */
[-C--:B------:R-:W-:Y:S01]  /*9fc0*/  FMUL.FTZ R74, R74, R0.reuse ;  /* 0x000000004a4a7220 */ /* 0x080fe20000410000 */
[C---:B------:R-:W-:Y:S01]  /*9fd0*/  HMMA.16816.F32.BF16 R124, R8.reuse, R14, R124 ;  /* 0x0000000e087c723c */ /* 0x040fe2000004187c */
[----:B------:R-:W2:Y:S01]  /*9fe0*/  LDSM.16.MT88.4 R12, [R192+0x12000] ;  /* 0x01200000c00c783b */ /* 0x000ea20000004200 */
[----:B------:R-:W-:Y:S01]  /*9ff0*/  FMUL.FTZ R75, R75, R0 ;  /* 0x000000004b4b7220 */ /* 0x000fe20000410000 */
[-C--:B------:R-:W-:Y:S01]  /*a000*/  FMUL.FTZ R52, R52, R156.reuse ;  /* 0x0000009c34347220 */ /* 0x080fe20000410000 */
[-C--:B------:R-:W-:Y:S01]  /*a010*/  FMUL.FTZ R53, R53, R156.reuse ;  /* 0x0000009c35357220 */ /* 0x080fe20000410000 */
[-C--:B------:R-:W-:Y:S01]  /*a020*/  FMUL.FTZ R56, R56, R156.reuse ;  /* 0x0000009c38387220 */ /* 0x080fe20000410000 */
[----:B------:R-:W-:Y:S01]  /*a030*/  FMUL.FTZ R57, R57, R156 ;  /* 0x0000009c39397220 */ /* 0x000fe20000410000 */
[-C--:B------:R-:W-:Y:S01]  /*a040*/  FMUL.FTZ R54, R54, R0.reuse ;  /* 0x0000000036367220 */ /* 0x080fe20000410000 */
[-C--:B------:R-:W-:Y:S01]  /*a050*/  FMUL.FTZ R55, R55, R0.reuse ;  /* 0x0000000037377220 */ /* 0x080fe20000410000 */
[-C--:B------:R-:W-:Y:S01]  /*a060*/  FMUL.FTZ R58, R58, R0.reuse ;  /* 0x000000003a3a7220 */ /* 0x080fe20000410000 */
[----:B------:R-:W-:Y:S01]  /*a070*/  FMUL.FTZ R59, R59, R0 ;  /* 0x000000003b3b7220 */ /* 0x000fe20000410000 */
[-C--:B------:R-:W-:Y:S01]  /*a080*/  FMUL.FTZ R84, R84, R156.reuse ;  /* 0x0000009c54547220 */ /* 0x080fe20000410000 */
        /* <DEDUP_REMOVED lines=11> */
[C---:B------:R-:W-:Y:S01]  /*a140*/  HMMA.16816.F32.BF16 R64, R8.reuse, R6, R64 ;  /* 0x000000060840723c */ /* 0x040fe20000041840 */
[----:B------:R-:W1:Y:S01]  /*a150*/  LDSM.16.MT88.4 R4, [R192+0x14000] ;  /* 0x01400000c004783b */ /* 0x000e620000004200 */
[----:B------:R-:W-:Y:S01]  /*a160*/  FMUL.FTZ R95, R95, R0 ;  /* 0x000000005f5f7220 */ /* 0x000fe20000410000 */
[-C--:B------:R-:W-:Y:S01]  /*a170*/  FMUL.FTZ R96, R96, R156.reuse ;  /* 0x0000009c60607220 */ /* 0x080fe20000410000 */
[----:B------:R-:W-:Y:S01]  /*a180*/  FMUL.FTZ R97, R97, R156 ;  /* 0x0000009c61617220 */ /* 0x000fe20000410000 */
[-C--:B------:R-:W-:Y:S01]  /*a190*/  FMUL.FTZ R98, R98, R0.reuse ;  /* 0x0000000062627220 */ /* 0x080fe20000410000 */
[C---:B---3--:R-:W-:Y:S01]  /*a1a0*/  HMMA.16816.F32.BF16 R68, R8.reuse, R16, R68 ;  /* 0x000000100844723c */ /* 0x048fe20000041844 */
[----:B------:R-:W-:Y:S01]  /*a1b0*/  FMUL.FTZ R99, R99, R0 ;  /* 0x0000000063637220 */ /* 0x000fe20000410000 */
[----:B------:R-:W3:Y:S01]  /*a1c0*/  MUFU.EX2 R160, R160 ;  /* 0x000000a000a07308 */ /* 0x000ee20000000800 */
[-C--:B------:R-:W-:Y:S01]  /*a1d0*/  FMUL.FTZ R76, R76, R156.reuse ;  /* 0x0000009c4c4c7220 */ /* 0x080fe20000410000 */
[-C--:B------:R-:W-:Y:S01]  /*a1e0*/  FMUL.FTZ R77, R77, R156.reuse ;  /* 0x0000009c4d4d7220 */ /* 0x080fe20000410000 */
[-C--:B------:R-:W-:Y:S01]  /*a1f0*/  FMUL.FTZ R80, R80, R156.reuse ;  /* 0x0000009c50507220 */ /* 0x080fe20000410000 */
[C---:B------:R-:W-:Y:S01]  /*a200*/  HMMA.16816.F32.BF16 R72, R8.reuse, R18, R72 ;  /* 0x000000120848723c */ /* 0x040fe20000041848 */
[----:B------:R-:W4:Y:S01]  /*a210*/  LDSM.16.MT88.4 R16, [R196+0x16000] ;  /* 0x01600000c410783b */ /* 0x000f220000004200 */
[----:B------:R-:W-:Y:S01]  /*a220*/  FMUL.FTZ R81, R81, R156 ;  /* 0x0000009c51517220 */ /* 0x000fe20000410000 */
[-C--:B------:R-:W-:Y:S01]  /*a230*/  FMUL.FTZ R78, R78, R0.reuse ;  /* 0x000000004e4e7220 */ /* 0x080fe20000410000 */
[----:B------:R-:W-:Y:S01]  /*a240*/  MUFU.EX2 R162, R162 ;  /* 0x000000a200a27308 */ /* 0x000fe20000000800 */
[-C--:B------:R-:W-:Y:S01]  /*a250*/  FMUL.FTZ R79, R79, R0.reuse ;  /* 0x000000004f4f7220 */ /* 0x080fe20000410000 */
[C---:B--2---:R-:W-:Y:S01]  /*a260*/  HMMA.16816.F32.BF16 R52, R8.reuse, R12, R52 ;  /* 0x0000000c0834723c */ /* 0x044fe20000041834 */
[-C--:B------:R-:W-:Y:S01]  /*a270*/  FMUL.FTZ R82, R82, R0.reuse ;  /* 0x0000000052527220 */ /* 0x080fe20000410000 */
[----:B------:R-:W-:Y:S01]  /*a280*/  FMUL.FTZ R83, R83, R0 ;  /* 0x0000000053537220 */ /* 0x000fe20000410000 */
[-C--:B------:R-:W-:Y:S01]  /*a290*/  FMUL.FTZ R104, R104, R156.reuse ;  /* 0x0000009c68687220 */ /* 0x080fe20000410000 */
[----:B------:R-:W-:Y:S01]  /*a2a0*/  FMUL.FTZ R105, R105, R156 ;  /* 0x0000009c69697220 */ /* 0x000fe20000410000 */
[-C--:B------:R-:W-:Y:S01]  /*a2b0*/  FMUL.FTZ R106, R106, R0.reuse ;  /* 0x000000006a6a7220 */ /* 0x080fe20000410000 */
[C---:B------:R-:W-:Y:S01]  /*a2c0*/  HMMA.16816.F32.BF16 R56, R8.reuse, R14, R56 ;  /* 0x0000000e0838723c */ /* 0x040fe20000041838 */
[----:B------:R-:W2:Y:S01]  /*a2d0*/  LDSM.16.MT88.4 R12, [R193+0x14000] ;  /* 0x01400000c10c783b */ /* 0x000ea20000004200 */
[----:B------:R-:W-:Y:S01]  /*a2e0*/  MUFU.EX2 R163, R163 ;  /* 0x000000a300a37308 */ /* 0x000fe20000000800 */
[----:B------:R-:W-:Y:S01]  /*a2f0*/  FMUL.FTZ R107, R107, R0 ;  /* 0x000000006b6b7220 */ /* 0x000fe20000410000 */
[-C--:B------:R-:W-:Y:S01]  /*a300*/  FMUL.FTZ R116, R116, R156.reuse ;  /* 0x0000009c74747220 */ /* 0x080fe20000410000 */
[----:B------:R-:W-:Y:S01]  /*a310*/  FMUL.FTZ R117, R117, R156 ;  /* 0x0000009c75757220 */ /* 0x000fe20000410000 */
[-C--:B------:R-:W-:Y:S01]  /*a320*/  FMUL.FTZ R118, R118, R0.reuse ;  /* 0x0000000076767220 */ /* 0x080fe20000410000 */
[----:B------:R-:W-:Y:S01]  /*a330*/  FMUL.FTZ R119, R119, R0 ;  /* 0x0000000077777220 */ /* 0x000fe20000410000 */
[-C--:B------:R-:W-:Y:S01]  /*a340*/  FMUL.FTZ R100, R100, R156.reuse ;  /* 0x0000009c64647220 */ /* 0x080fe20000410000 */
[----:B------:R-:W-:Y:S01]  /*a350*/  FMUL.FTZ R101, R101, R156 ;  /* 0x0000009c65657220 */ /* 0x000fe20000410000 */
[----:B------:R-:W-:Y:S01]  /*a360*/  MUFU.EX2 R165, R165 ;  /* 0x000000a500a57308 */ /* 0x000fe20000000800 */
[-C--:B------:R-:W-:Y:S01]  /*a370*/  FMUL.FTZ R102, R102, R0.reuse ;  /* 0x0000000066667220 */ /* 0x080fe20000410000 */
[----:B------:R-:W-:Y:S01]  /*a380*/  FMUL.FTZ R103, R103, R0 ;  /* 0x0000000067677220 */ /* 0x000fe20000410000 */
[-C--:B------:R-:W-:Y:S01]  /*a390*/  FMUL.FTZ R120, R120, R156.reuse ;  /* 0x0000009c78787220 */ /* 0x080fe20000410000 */
[----:B------:R-:W-:Y:S01]  /*a3a0*/  FMUL.FTZ R121, R121, R156 ;  /* 0x0000009c79797220 */ /* 0x000fe20000410000 */
[-C--:B------:R-:W-:Y:S01]  /*a3b0*/  FMUL.FTZ R122, R122, R0.reuse ;  /* 0x000000007a7a7220 */ /* 0x080fe20000410000 */
[----:B------:R-:W-:Y:S01]  /*a3c0*/  FMUL.FTZ R123, R123, R0 ;  /* 0x000000007b7b7220 */ /* 0x000fe20000410000 */
[C---:B-1----:R-:W-:Y:S01]  /*a3d0*/  HMMA.16816.F32.BF16 R84, R8.reuse, R4, R84 ;  /* 0x000000040854723c */ /* 0x042fe20000041854 */
[----:B------:R-:W1:Y:S01]  /*a3e0*/  MUFU.EX2 R164, R164 ;  /* 0x000000a400a47308 */ /* 0x000e620000000800 */
[-C--:B------:R-:W-:Y:S01]  /*a3f0*/  FMUL.FTZ R108, R108, R156.reuse ;  /* 0x0000009c6c6c7220 */ /* 0x080fe20000410000 */
[----:B------:R-:W-:Y:S01]  /*a400*/  FMUL.FTZ R109, R109, R156 ;  /* 0x0000009c6d6d7220 */ /* 0x000fe20000410000 */
[-C--:B------:R-:W-:Y:S01]  /*a410*/  FMUL.FTZ R110, R110, R0.reuse ;  /* 0x000000006e6e7220 */ /* 0x080fe20000410000 */
[----:B------:R-:W-:Y:S01]  /*a420*/  FMUL.FTZ R111, R111, R0 ;  /* 0x000000006f6f7220 */ /* 0x000fe20000410000 */
[C---:B------:R-:W-:Y:S01]  /*a430*/  HMMA.16816.F32.BF16 R88, R8.reuse, R6, R88 ;  /* 0x000000060858723c */ /* 0x040fe20000041858 */
[----:B------:R-:W5:Y:S01]  /*a440*/  LDSM.16.MT88.4 R4, [R193+0x16000] ;  /* 0x01600000c104783b */ /* 0x000f620000004200 */
[-C--:B------:R-:W-:Y:S01]  /*a450*/  FMUL.FTZ R112, R112, R156.reuse ;  /* 0x0000009c70707220 */ /* 0x080fe20000410000 */
[----:B------:R-:W-:Y:S01]  /*a460*/  MUFU.EX2 R166, R166 ;  /* 0x000000a600a67308 */ /* 0x000fe20000000800 */
[----:B------:R-:W-:Y:S01]  /*a470*/  FMUL.FTZ R113, R113, R156 ;  /* 0x0000009c71717220 */ /* 0x000fe20000410000 */
[-C--:B------:R-:W-:Y:S01]  /*a480*/  FMUL.FTZ R114, R114, R0.reuse ;  /* 0x0000000072727220 */ /* 0x080fe20000410000 */
[----:B----4-:R-:W-:Y:S01]  /*a490*/  HMMA.16816.F32.BF16 R92, R8, R16, R92 ;  /* 0x00000010085c723c */ /* 0x010fe2000004185c */
[----:B------:R-:W-:Y:S01]  /*a4a0*/  FMUL.FTZ R115, R115, R0 ;  /* 0x0000000073737220 */ /* 0x000fe20000410000 */
[----:B------:R-:W-:Y:S01]  /*a4b0*/  FFMA.FTZ R154, R219, R156, R154 ;  /* 0x0000009cdb9a7223 */ /* 0x000fe2000001009a */
[----:B------:R-:W-:-:S02]  /*a4c0*/  FFMA.FTZ R0, R217, R0, R134 ;  /* 0x00000000d9007223 */ /* 0x000fc40000010086 */
[----:B------:R-:W4:Y:S01]  /*a4d0*/  MUFU.EX2 R167, R167 ;  /* 0x000000a700a77308 */ /* 0x000f220000000800 */
[----:B------:R-:W-:Y:S01]  /*a4e0*/  HMMA.16816.F32.BF16 R96, R8, R18, R96 ;  /* 0x000000120860723c */ /* 0x000fe20000041860 */
[----:B------:R-:W4:Y:S01]  /*a4f0*/  LDSM.16.MT88.4 R16, [R194+0x14800] ;  /* 0x01480000c210783b */ /* 0x000f220000004200 */
[----:B------:R-:W-:Y:S01]  /*a500*/  FADD.FTZ R153, R153, R154 ;  /* 0x0000009a99997221 */ /* 0x000fe20000010000 */
[----:B------:R-:W-:-:S03]  /*a510*/  FADD.FTZ R133, R133, R0 ;  /* 0x0000000085857221 */ /* 0x000fc60000010000 */
[----:B--2---:R-:W-:Y:S01]  /*a520*/  HMMA.16816.F32.BF16 R76, R8, R12, R76 ;  /* 0x0000000c084c723c */ /* 0x004fe2000004184c */
[----:B------:R-:W-:Y:S01]  /*a530*/  MUFU.EX2 R170, R170 ;  /* 0x000000aa00aa7308 */ /* 0x000fe20000000800 */
[----:B------:R-:W-:Y:S01]  /*a540*/  FADD.FTZ R152, R152, R153 ;  /* 0x0000009998987221 */ /* 0x000fe20000010000 */
[----:B------:R-:W-:-:S03]  /*a550*/  FADD.FTZ R0, R2, R133 ;  /* 0x0000008502007221 */ /* 0x000fc60000010000 */
[C---:B------:R-:W-:Y:S01]  /*a560*/  HMMA.16816.F32.BF16 R80, R8.reuse, R14, R80 ;  /* 0x0000000e0850723c */ /* 0x040fe20000041850 */
[----:B------:R-:W2:Y:S01]  /*a570*/  LDSM.16.MT88.4 R12, [R194+0x16000] ;  /* 0x01600000c20c783b */ /* 0x000ea20000004200 */
[----:B------:R-:W-:Y:S01]  /*a580*/  FADD.FTZ R152, R135, R152 ;  /* 0x0000009887987221 */ /* 0x000fe20000010000 */
[----:B------:R-:W2:Y:S01]  /*a590*/  MUFU.EX2 R179, R179 ;  /* 0x000000b300b37308 */ /* 0x000ea20000000800 */
        /* <DEDUP_REMOVED lines=8> */
[----:B---3--:R-:W-:-:S02]  /*a620*/  F2FP.BF16.F32.PACK_AB R4, R160, R161 ;  /* 0x000000a1a004723e */ /* 0x008fc400000010ff */
[C---:B-1----:R-:W-:Y:S01]  /*a630*/  F2FP.BF16.F32.PACK_AB R5, R164.reuse, R165 ;  /* 0x000000a5a405723e */ /* 0x042fe200000010ff */
[----:B------:R-:W-:Y:S01]  /*a640*/  MUFU.EX2 R171, R171 ;  /* 0x000000ab00ab7308 */ /* 0x000fe20000000800 */
[----:B------:R-:W-:Y:S02]  /*a650*/  FADD.FTZ R165, R165, R0 ;  /* 0x00000000a5a57221 */ /* 0x000fe40000010000 */
[----:B------:R-:W-:Y:S02]  /*a660*/  F2FP.BF16.F32.PACK_AB R6, R163, R162 ;  /* 0x000000a2a306723e */ /* 0x000fe400000010ff */
[----:B----4-:R-:W-:Y:S01]  /*a670*/  F2FP.BF16.F32.PACK_AB R7, R167, R166 ;  /* 0x000000a6a707723e */ /* 0x010fe200000010ff */
[----:B------:R-:W-:Y:S02]  /*a680*/  FADD.FTZ R165, R164, R165 ;  /* 0x000000a5a4a57221 */ /* 0x000fe40000010000 */
[----:B------:R-:W1:Y:S02]  /*a690*/  MUFU.EX2 R176, R176 ;  /* 0x000000b000b07308 */ /* 0x000e640000000800 */
[----:B------:R-:W-:-:S02]  /*a6a0*/  FADD.FTZ R166, R166, R165 ;  /* 0x000000a5a6a67221 */ /* 0x000fc40000010000 */
[C---:B------:R-:W-:Y:S02]  /*a6b0*/  HMMA.16816.F32.BF16 R128, R4.reuse, R20, R128 ;  /* 0x000000140480723c */ /* 0x040fe40000041880 */
[----:B------:R-:W-:Y:S02]  /*a6c0*/  FADD.FTZ R166, R167, R166 ;  /* 0x000000a6a7a67221 */ /* 0x000fe40000010000 */
[----:B------:R-:W-:Y:S02]  /*a6d0*/  MUFU.EX2 R177, R177 ;  /* 0x000000b100b17308 */ /* 0x000fe40000000800 */
[C---:B------:R-:W-:Y:S01]  /*a6e0*/  HMMA.16816.F32.BF16 R124, R4.reuse, R22, R124 ;  /* 0x00000016047c723c */ /* 0x040fe2000004187c */
[----:B------:R-:W3:Y:S05]  /*a6f0*/  LDSM.16.MT88.4 R20, [R192+0x14800] ;  /* 0x01480000c014783b */ /* 0x000eea0000004200 */
[C---:B------:R-:W-:Y:S01]  /*a700*/  HMMA.16816.F32.BF16 R68, R4.reuse, R16, R68 ;  /* 0x000000100444723c */ /* 0x040fe20000041844 */
[----:B------:R-:W4:Y:S05]  /*a710*/  MUFU.EX2 R178, R178 ;  /* 0x000000b200b27308 */ /* 0x000f2a0000000800 */
[----:B------:R-:W-:Y:S01]  /*a720*/  HMMA.16816.F32.BF16 R72, R4, R18, R72 ;  /* 0x000000120448723c */ /* 0x000fe20000041848 */
[----:B------:R-:W5:Y:S02]  /*a730*/  LDSM.16.MT88.4 R16, [R193+0x16800] ;  /* 0x01680000c110783b */ /* 0x000f640000004200 */
[----:B------:R-:W-:Y:S03]  /*a740*/  MUFU.EX2 R169, R169 ;  /* 0x000000a900a97308 */ /* 0x000fe60000000800 */
[C---:B--2---:R-:W-:Y:S05]  /*a750*/  HMMA.16816.F32.BF16 R100, R8.reuse, R12, R100 ;  /* 0x0000000c0864723c */ /* 0x044fea0000041864 */
[----:B------:R-:W2:Y:S01]  /*a760*/  MUFU.EX2 R204, R204 ;  /* 0x000000cc00cc7308 */ /* 0x000ea20000000800 */
[----:B------:R-:W-:Y:S01]  /*a770*/  HMMA.16816.F32.BF16 R120, R8, R14, R120 ;  /* 0x0000000e0878723c */ /* 0x000fe20000041878 */
[----:B------:R-:W1:Y:S04]  /*a780*/  LDSM.16.MT88.4 R8, [R196+0x16800] ;  /* 0x01680000c408783b */ /* 0x000e680000004200 */
[----:B------:R-:W2:Y:S01]  /*a790*/  LDSM.16.MT88.4 R12, [R193+0x14800] ;  /* 0x01480000c10c783b */ /* 0x000ea20000004200 */
[C---:B------:R-:W-:Y:S01]  /*a7a0*/  HMMA.16816.F32.BF16 R52, R4.reuse, R28, R52 ;  /* 0x0000001c0434723c */ /* 0x040fe20000041834 */
[----:B------:R-:W-:Y:S05]  /*a7b0*/  MUFU.EX2 R206, R206 ;  /* 0x000000ce00ce7308 */ /* 0x000fea0000000800 */
[C---:B------:R-:W-:Y:S01]  /*a7c0*/  HMMA.16816.F32.BF16 R56, R4.reuse, R30, R56 ;  /* 0x0000001e0438723c */ /* 0x040fe20000041838 */
[----:B------:R-:W2:Y:S02]  /*a7d0*/  LDSM.16.MT88.4 R28, [R194+0x16800] ;  /* 0x01680000c21c783b */ /* 0x000ea40000004200 */
[----:B------:R-:W-:Y:S03]  /*a7e0*/  MUFU.EX2 R207, R207 ;  /* 0x000000cf00cf7308 */ /* 0x000fe60000000800 */
[C---:B------:R-:W-:Y:S05]  /*a7f0*/  HMMA.16816.F32.BF16 R60, R4.reuse, R24, R60 ;  /* 0x00000018043c723c */ /* 0x040fea000004183c */
[----:B------:R-:W-:Y:S01]  /*a800*/  MUFU.EX2 R214, R214 ;  /* 0x000000d600d67308 */ /* 0x000fe20000000800 */
[C---:B------:R-:W-:Y:S01]  /*a810*/  HMMA.16816.F32.BF16 R64, R4.reuse, R26, R64 ;  /* 0x0000001a0440723c */ /* 0x040fe20000041840 */
[----:B------:R-:W2:Y:S05]  /*a820*/  LDSM.16.MT88.4 R24, [R196+0x13000] ;  /* 0x01300000c418783b */ /* 0x000eaa0000004200 */
[C---:B---3--:R-:W-:Y:S01]  /*a830*/  HMMA.16816.F32.BF16 R84, R4.reuse, R20, R84 ;  /* 0x000000140454723c */ /* 0x048fe20000041854 */
[----:B------:R-:W3:Y:S05]  /*a840*/  MUFU.EX2 R215, R215 ;  /* 0x000000d700d77308 */ /* 0x000eea0000000800 */
[C---:B------:R-:W-:Y:S01]  /*a850*/  HMMA.16816.F32.BF16 R88, R4.reuse, R22, R88 ;  /* 0x000000160458723c */ /* 0x040fe20000041858 */
[----:B------:R-:W3:Y:S02]  /*a860*/  LDSM.16.MT88.4 R20, [R196+0x15000] ;  /* 0x01500000c414783b */ /* 0x000ee40000004200 */
[----:B------:R-:W-:Y:S03]  /*a870*/  MUFU.EX2 R159, R159 ;  /* 0x0000009f009f7308 */ /* 0x000fe60000000800 */
[C---:B-----5:R-:W-:Y:S05]  /*a880*/  HMMA.16816.F32.BF16 R104, R4.reuse, R16, R104 ;  /* 0x000000100468723c */ /* 0x060fea0000041868 */
[----:B------:R-:W5:Y:S01]  /*a890*/  MUFU.EX2 R158, R158 ;  /* 0x0000009e009e7308 */ /* 0x000f620000000800 */
[C---:B------:R-:W-:Y:S01]  /*a8a0*/  HMMA.16816.F32.BF16 R116, R4.reuse, R18, R116 ;  /* 0x000000120474723c */ /* 0x040fe20000041874 */
[----:B------:R-:W5:Y:S05]  /*a8b0*/  LDSM.16.MT88.4 R16, [R194+0x15000] ;  /* 0x01500000c210783b */ /* 0x000f6a0000004200 */
[C---:B-1----:R-:W-:Y:S06]  /*a8c0*/  HMMA.16816.F32.BF16 R92, R4.reuse, R8, R92 ;  /* 0x00000008045c723c */ /* 0x042fec000004185c */
[----:B------:R-:W-:Y:S01]  /*a8d0*/  HMMA.16816.F32.BF16 R96, R4, R10, R96 ;  /* 0x0000000a0460723c */ /* 0x000fe20000041860 */
[----:B------:R-:W-:-:S02]  /*a8e0*/  F2FP.BF16.F32.PACK_AB R8, R179, R170 ;  /* 0x000000aab308723e */ /* 0x000fc400000010ff */
[C---:B------:R-:W-:Y:S01]  /*a8f0*/  F2FP.BF16.F32.PACK_AB R9, R176.reuse, R171 ;  /* 0x000000abb009723e */ /* 0x040fe200000010ff */
[----:B------:R-:W-:Y:S02]  /*a900*/  FADD.FTZ R171, R171, R166 ;  /* 0x000000a6abab7221 */ /* 0x000fe40000010000 */
[----:B------:R-:W-:Y:S01]  /*a910*/  HMMA.16816.F32.BF16 R36, R4, R136, R36 ;  /* 0x000000880424723c */ /* 0x000fe20000041824 */
[----:B------:R-:W-:Y:S01]  /*a920*/  F2FP.BF16.F32.PACK_AB R10, R205, R168 ;  /* 0x000000a8cd0a723e */ /* 0x000fe200000010ff */
[----:B------:R-:W-:Y:S01]  /*a930*/  FADD.FTZ R176, R176, R171 ;  /* 0x000000abb0b07221 */ /* 0x000fe20000010000 */
[----:B----4-:R-:W-:-:S03]  /*a940*/  F2FP.BF16.F32.PACK_AB R11, R178, R177 ;  /* 0x000000b1b20b723e */ /* 0x010fc600000010ff */
[----:B------:R-:W-:Y:S01]  /*a950*/  HMMA.16816.F32.BF16 R40, R4, R138, R40 ;  /* 0x0000008a0428723c */ /* 0x000fe20000041828 */
[----:B------:R-:W1:Y:S01]  /*a960*/  LDSM.16.MT88.4 R136, [R194+0x13000] ;  /* 0x01300000c288783b */ /* 0x000e620000004200 */
[----:B------:R-:W-:-:S04]  /*a970*/  FADD.FTZ R177, R177, R176 ;  /* 0x000000b0b1b17221 */ /* 0x000fc80000010000 */
[----:B------:R-:W-:Y:S01]  /*a980*/  HMMA.16816.F32.BF16 R44, R4, R32, R44 ;  /* 0x00000020042c723c */ /* 0x000fe2000004182c */
[----:B------:R-:W-:-:S05]  /*a990*/  FADD.FTZ R177, R178, R177 ;  /* 0x000000b1b2b17221 */ /* 0x000fca0000010000 */
[C---:B------:R-:W-:Y:S01]  /*a9a0*/  HMMA.16816.F32.BF16 R48, R4.reuse, R34, R48 ;  /* 0x000000220430723c */ /* 0x040fe20000041830 */
[----:B------:R-:W4:Y:S05]  /*a9b0*/  LDSM.16.MT88.4 R32, [R193+0x13000] ;  /* 0x01300000c120783b */ /* 0x000f2a0000004200 */
[C---:B--2---:R-:W-:Y:S06]  /*a9c0*/  HMMA.16816.F32.BF16 R76, R4.reuse, R12, R76 ;  /* 0x0000000c044c723c */ /* 0x044fec000004184c */
[C---:B------:R-:W-:Y:S01]  /*a9d0*/  HMMA.16816.F32.BF16 R80, R4.reuse, R14, R80 ;  /* 0x0000000e0450723c */ /* 0x040fe20000041850 */
[----:B------:R-:W-:Y:S05]  /*a9e0*/  LDSM.16.MT88.4 R12, [R193+0x15000] ;  /* 0x01500000c10c783b */ /* 0x000fea0000004200 */
[C---:B------:R-:W-:Y:S06]  /*a9f0*/  HMMA.16816.F32.BF16 R100, R4.reuse, R28, R100 ;  /* 0x0000001c0464723c */ /* 0x040fec0000041864 */
[C---:B------:R-:W-:Y:S01]  /*aa00*/  HMMA.16816.F32.BF16 R120, R4.reuse, R30, R120 ;  /* 0x0000001e0478723c */ /* 0x040fe20000041878 */
[----:B------:R-:W2:Y:S05]  /*aa10*/  LDSM.16.MT88.4 R28, [R192+0x13000] ;  /* 0x01300000c01c783b */ /* 0x000eaa0000004200 */
[C---:B------:R-:W-:Y:S06]  /*aa20*/  HMMA.16816.F32.BF16 R108, R4.reuse, R140, R108 ;  /* 0x0000008c046c723c */ /* 0x040fec000004186c */
[----:B------:R-:W-:Y:S01]  /*aa30*/  HMMA.16816.F32.BF16 R112, R4, R142, R112 ;  /* 0x0000008e0470723c */ /* 0x000fe20000041870 */
[----:B------:R-:W-:Y:S04]  /*aa40*/  LDSM.16.MT88.4 R4, [R196+0x17000] ;  /* 0x01700000c404783b */ /* 0x000fe80000004200 */
[----:B------:R-:W-:Y:S01]  /*aa50*/  LDSM.16.MT88.4 R140, [R194+0x13800] ;  /* 0x01380000c28c783b */ /* 0x000fe20000004200 */
[C---:B------:R-:W-:Y:S06]  /*aa60*/  HMMA.16816.F32.BF16 R128, R8.reuse, R24, R128 ;  /* 0x000000180880723c */ /* 0x040fec0000041880 */
[C---:B------:R-:W-:Y:S01]  /*aa70*/  HMMA.16816.F32.BF16 R124, R8.reuse, R26, R124 ;  /* 0x0000001a087c723c */ /* 0x040fe2000004187c */
[----:B------:R-:W2:Y:S05]  /*aa80*/  LDSM.16.MT88.4 R24, [R192+0x15000] ;  /* 0x01500000c018783b */ /* 0x000eaa0000004200 */
[C---:B---3--:R-:W-:Y:S06]  /*aa90*/  HMMA.16816.F32.BF16 R60, R8.reuse, R20, R60 ;  /* 0x00000014083c723c */ /* 0x048fec000004183c */
[C---:B------:R-:W-:Y:S01]  /*aaa0*/  HMMA.16816.F32.BF16 R64, R8.reuse, R22, R64 ;  /* 0x000000160840723c */ /* 0x040fe20000041840 */
[----:B------:R-:W3:Y:S05]  /*aab0*/  LDSM.16.MT88.4 R20, [R194+0x17000] ;  /* 0x01700000c214783b */ /* 0x000eea0000004200 */
[C---:B-----5:R-:W-:Y:S06]  /*aac0*/  HMMA.16816.F32.BF16 R68, R8.reuse, R16, R68 ;  /* 0x000000100844723c */ /* 0x060fec0000041844 */
[C---:B------:R-:W-:Y:S01]  /*aad0*/  HMMA.16816.F32.BF16 R72, R8.reuse, R18, R72 ;  /* 0x000000120848723c */ /* 0x040fe20000041848 */
[----:B------:R-:W5:Y:S05]  /*aae0*/  LDSM.16.MT88.4 R16, [R193+0x17000] ;  /* 0x01700000c110783b */ /* 0x000f6a0000004200 */
[C---:B-1----:R-:W-:Y:S06]  /*aaf0*/  HMMA.16816.F32.BF16 R36, R8.reuse, R136, R36 ;  /* 0x000000880824723c */ /* 0x042fec0000041824 */
[C---:B------:R-:W-:Y:S01]  /*ab00*/  HMMA.16816.F32.BF16 R40, R8.reuse, R138, R40 ;  /* 0x0000008a0828723c */ /* 0x040fe20000041828 */
[----:B------:R-:W-:Y:S05]  /*ab10*/  LDSM.16.MT88.4 R136, [R193+0x13800] ;  /* 0x01380000c188783b */ /* 0x000fea0000004200 */
[C---:B----4-:R-:W-:Y:S06]  /*ab20*/  HMMA.16816.F32.BF16 R44, R8.reuse, R32, R44 ;  /* 0x00000020082c723c */ /* 0x050fec000004182c */
[C---:B------:R-:W-:Y:S01]  /*ab30*/  HMMA.16816.F32.BF16 R48, R8.reuse, R34, R48 ;  /* 0x000000220830723c */ /* 0x040fe20000041830 */
[----:B------:R-:W-:Y:S05]  /*ab40*/  LDSM.16.MT88.4 R32, [R192+0x13800] ;  /* 0x01380000c020783b */ /* 0x000fea0000004200 */
[C---:B--2---:R-:W-:Y:S06]  /*ab50*/  HMMA.16816.F32.BF16 R52, R8.reuse, R28, R52 ;  /* 0x0000001c0834723c */ /* 0x044fec0000041834 */
        /* <DEDUP_REMOVED lines=13> */
[----:B---3--:R-:W-:Y:S01]  /*ac30*/  HMMA.16816.F32.BF16 R100, R8, R20, R100 ;  /* 0x000000140864723c */ /* 0x008fe20000041864 */
[----:B------:R-:W-:Y:S01]  /*ac40*/  F2FP.BF16.F32.PACK_AB R6, R207, R206 ;  /* 0x000000cecf06723e */ /* 0x000fe200000010ff */
[----:B------:R-:W-:Y:S01]  /*ac50*/  FADD.FTZ R214, R215, R214 ;  /* 0x000000d6d7d67221 */ /* 0x000fe20000010000 */
[----:B------:R-:W-:-:S03]  /*ac60*/  F2FP.BF16.F32.PACK_AB R7, R158, R159 ;  /* 0x0000009f9e07723e */ /* 0x000fc600000010ff */
[----:B------:R-:W-:Y:S01]  /*ac70*/  HMMA.16816.F32.BF16 R120, R8, R22, R120 ;  /* 0x000000160878723c */ /* 0x000fe20000041878 */
[----:B------:R-:W-:Y:S01]  /*ac80*/  LDSM.16.MT88.4 R20, [R193+0x15800] ;  /* 0x01580000c114783b */ /* 0x000fe20000004200 */
[----:B------:R-:W-:-:S04]  /*ac90*/  FADD.FTZ R159, R159, R214 ;  /* 0x000000d69f9f7221 */ /* 0x000fc80000010000 */
[----:B-----5:R-:W-:Y:S01]  /*aca0*/  HMMA.16816.F32.BF16 R104, R8, R16, R104 ;  /* 0x000000100868723c */ /* 0x020fe20000041868 */
        /* <DEDUP_REMOVED lines=46> */
.L_x_102:
[----:B------:R-:W-:-:S12]  /*af90*/  UIADD3 UR17, UR18, -0x1, URZ ;  /* 0xffffffff12117890 */ /* 0x000fd8000fffe03f */
.L_x_109:
[----:B------:R-:W-:-:S13]  /*afa0*/  ISETP.LE.AND P0, PT, RZ, UR17, PT ;  /* 0x00000011ff007c0c */ /* 0x000fda000bf03270 */
[----:B------:R-:W-:Y:S05]  /*afb0*/  @!P0 BRA `(.L_x_110) ;  /* 0x0000002c00188947 */ /* 0x000fea0003800000 */
[----:B------:R-:W1:Y:S01]  /*afc0*/  S2R R5, SR_TID.X ;  /* 0x0000000000057919 */ /* 0x000e620000002100 */
[----:B------:R-:W-:Y:S01]  /*afd0*/  ULDC UR4, c[0x0][0x2d0] ;  /* 0x0000b40000047ab9 */ /* 0x000fe20000000800 */
[----:B------:R-:W-:Y:S01]  /*afe0*/  MOV R133, R132 ;  /* 0x0000008400857202 */ /* 0x000fe20000000f00 */
[----:B------:R-:W-:Y:S01]  /*aff0*/  IMAD.MOV.U32 R214, RZ, RZ, R172 ;  /* 0x000000ffffd67224 */ /* 0x000fe200078e00ac */
[----:B------:R-:W-:Y:S01]  /*b000*/  MOV R215, R175 ;  /* 0x000000af00d77202 */ /* 0x000fe20000000f00 */
[----:B------:R-:W-:Y:S01]  /*b010*/  ULDC UR8, c[0x0][0x2d0] ;  /* 0x0000b40000087ab9 */ /* 0x000fe20000000800 */
[----:B------:R-:W-:Y:S01]  /*b020*/  ULDC.64 UR6, c[0x0][0x248] ;  /* 0x0000920000067ab9 */ /* 0x000fe20000000a00 */
[----:B-1----:R-:W-:-:S04]  /*b030*/  SHF.R.S32.HI R0, RZ, 0x1f, R5 ;  /* 0x0000001fff007819 */ /* 0x002fc80000011405 */
[----:B------:R-:W-:-:S04]  /*b040*/  LEA.HI R0, R0, R5, RZ, 0x3 ;  /* 0x0000000500007211 */ /* 0x000fc800078f18ff */
[----:B------:R-:W-:-:S05]  /*b050*/  LOP3.LUT R0, R0, 0xfffffff8, RZ, 0xc0, !PT ;  /* 0xfffffff800007812 */ /* 0x000fca00078ec0ff */
[----:B------:R-:W-:-:S04]  /*b060*/  IMAD.IADD R0, R5, 0x1, -R0 ;  /* 0x0000000105007824 */ /* 0x000fc800078e0a00 */
[----:B------:R-:W-:-:S05]  /*b070*/  IMAD.SHL.U32 R0, R0, 0x8, RZ ;  /* 0x0000000800007824 */ /* 0x000fca00078e00ff */
[----:B------:R-:W-:Y:S01]  /*b080*/  ISETP.GE.AND P4, PT, R0, UR4, PT ;  /* 0x0000000400007c0c */ /* 0x000fe2000bf86270 */
[----:B------:R-:W-:Y:S01]  /*b090*/  IMAD.MOV.U32 R0, RZ, RZ, R3 ;  /* 0x000000ffff007224 */ /* 0x000fe200078e0003 */
[----:B------:R-:W-:-:S11]  /*b0a0*/  ULDC UR4, c[0x0][0x2ec] ;  /* 0x0000bb0000047ab9 */ /* 0x000fd60000000800 */
[----:B------:R-:W1:Y:S08]  /*b0b0*/  @!P4 LDC.64 R206, c[0x0][0x220] ;  /* 0x00008800ffcecb82 */ /* 0x000e700000000a00 */
[----:B------:R-:W2:Y:S01]  /*b0c0*/  @!P4 LDC.64 R204, c[0x0][0x220] ;  /* 0x00008800ffcccb82 */ /* 0x000ea20000000a00 */
[----:B------:R-:W-:Y:S05]  /*b0d0*/  BRA `(.L_x_111) ;  /* 0x0000000000fc7947 */ /* 0x000fea0003800000 */
.L_x_113:
[----:B------:R1:W-:Y:S01]  /*b0e0*/  @P4 STS.128 [R203+0xc000], RZ ;  /* 0x00c000ffcb004388 */ /* 0x0003e20000000c00 */
[----:B------:R-:W2:Y:S01]  /*b0f0*/  @!P4 LDC.64 R144, c[0x0][0x218] ;  /* 0x00008600ff90cb82 */ /* 0x000ea20000000a00 */
[----:B------:R-:W-:Y:S04]  /*b100*/  UIADD3 UR10, UR17, -0x1, URZ ;  /* 0xffffffff110a7890 */ /* 0x000fe8000fffe03f */
[----:B------:R-:W-:Y:S02]  /*b110*/  USHF.R.S32.HI UR9, URZ, 0x1f, UR10 ;  /* 0x0000001f3f097899 */ /* 0x000fe4000801140a */
[----:B------:R-:W-:Y:S01]  /*b120*/  UIMAD.WIDE.U32 UR18, UR10, UR6, URZ ;  /* 0x000000060a1272a5 */ /* 0x000fe2000f8e003f */
[----:B------:R-:W3:Y:S01]  /*b130*/  @!P3 LDC.64 R142, c[0x0][0x218] ;  /* 0x00008600ff8ebb82 */ /* 0x000ee20000000a00 */
[----:B------:R-:W-:Y:S04]  /*b140*/  UIMAD UR9, UR9, UR6, URZ ;  /* 0x00000006090972a4 */ /* 0x000fe8000f8e023f */
[----:B------:R-:W-:Y:S01]  /*b150*/  UIMAD UR9, UR10, UR7, UR9 ;  /* 0x000000070a0972a4 */ /* 0x000fe2000f8e0209 */
[----:B------:R-:W-:Y:S02]  /*b160*/  IMAD.U32 R146, RZ, RZ, UR18 ;  /* 0x00000012ff927e24 */ /* 0x000fe4000f8e00ff */
[----:B------:R-:W4:Y:S01]  /*b170*/  @!P2 LDC.64 R140, c[0x0][0x218] ;  /* 0x00008600ff8cab82 */ /* 0x000f220000000a00 */
[----:B------:R-:W-:Y:S01]  /*b180*/  UIADD3 UR9, UR19, UR9, URZ ;  /* 0x0000000913097290 */ /* 0x000fe2000fffe03f */
[----:B------:R-:W-:Y:S01]  /*b190*/  IMAD.U32 R147, RZ, RZ, UR19 ;  /* 0x00000013ff937e24 */ /* 0x000fe2000f8e00ff */
[C---:B------:R-:W-:Y:S04]  /*b1a0*/  LEA R132, P0, R146.reuse, R210, 0x6 ;  /* 0x000000d292847211 */ /* 0x040fe800078030ff */
[----:B------:R-:W-:Y:S01]  /*b1b0*/  IMAD.U32 R3, RZ, RZ, UR9 ;  /* 0x00000009ff037e24 */ /* 0x000fe2000f8e00ff */
[----:B------:R-:W5:Y:S04]  /*b1c0*/  @!P4 LDC.64 R138, c[0x0][0x218] ;  /* 0x00008600ff8acb82 */ /* 0x000f680000000a00 */
[----:B------:R-:W-:Y:S04]  /*b1d0*/  LEA.HI.X R3, R146, R213, R3, 0x6, P0 ;  /* 0x000000d592037211 */ /* 0x000fe800000f3403 */
[----:B------:R-:W1:Y:S08]  /*b1e0*/  @!P3 LDC.64 R136, c[0x0][0x218] ;  /* 0x00008600ff88bb82 */ /* 0x000e700000000a00 */
[----:B------:R-:W1:Y:S01]  /*b1f0*/  @!P2 LDC.64 R134, c[0x0][0x218] ;  /* 0x00008600ff86ab82 */ /* 0x000e620000000a00 */
[C---:B--2---:R-:W-:Y:S02]  /*b200*/  @!P4 LEA R146, P0, R132.reuse, R144, 0x1 ;  /* 0x000000908492c211 */ /* 0x044fe400078008ff */
[C---:B---3--:R-:W-:Y:S02]  /*b210*/  @!P3 LEA R142, P6, R132.reuse, R142, 0x1 ;  /* 0x0000008e848eb211 */ /* 0x048fe400078c08ff */
[C-C-:B------:R-:W-:Y:S02]  /*b220*/  @!P4 LEA.HI.X R147, R132.reuse, R145, R3.reuse, 0x1, P0 ;  /* 0x000000918493c211 */ /* 0x140fe400000f0c03 */
[C-C-:B------:R-:W-:Y:S02]  /*b230*/  @!P3 LEA.HI.X R143, R132.reuse, R143, R3.reuse, 0x1, P6 ;  /* 0x0000008f848fb211 */ /* 0x140fe400030f0c03 */
[C---:B----4-:R-:W-:Y:S01]  /*b240*/  @!P2 LEA R140, P1, R132.reuse, R140, 0x1 ;  /* 0x0000008c848ca211 */ /* 0x050fe200078208ff */
[----:B------:R-:W-:Y:S01]  /*b250*/  @!PT LDS RZ, [RZ] ;  /* 0x00000000fffff984 */ /* 0x000fe20000000800 */
[----:B------:R-:W-:Y:S01]  /*b260*/  @!PT LDS RZ, [RZ] ;  /* 0x00000000fffff984 */ /* 0x000fe20000000800 */
[----:B------:R-:W-:Y:S01]  /*b270*/  @!PT LDS RZ, [RZ] ;  /* 0x00000000fffff984 */ /* 0x000fe20000000800 */
[----:B------:R2:W-:Y:S01]  /*b280*/  @!P4 LDGSTS.E.BYPASS.LTC128B.128 [R203+0xc000], desc[UR20][R146.64] ;  /* 0x0c00000092cbcfae */ /* 0x0005e2000b901d54 */
[C---:B------:R-:W-:Y:S02]  /*b290*/  IADD3 R144, P0, R132.reuse, UR24, RZ ;  /* 0x0000001884907c10 */ /* 0x040fe4000ff1e0ff */
[----:B------:R-:W-:Y:S01]  /*b2a0*/  @!P2 LEA.HI.X R141, R132, R141, R3, 0x1, P1 ;  /* 0x0000008d848da211 */ /* 0x000fe200008f0c03 */
[----:B------:R2:W-:Y:S01]  /*b2b0*/  @P3 STS.128 [R203+0xe000], RZ ;  /* 0x00e000ffcb003388 */ /* 0x0005e20000000c00 */
[C---:B-----5:R-:W-:Y:S02]  /*b2c0*/  @!P4 LEA R138, P6, R144.reuse, R138, 0x1 ;  /* 0x0000008a908ac211 */ /* 0x060fe400078c08ff */
[C---:B-1----:R-:W-:Y:S01]  /*b2d0*/  @!P3 LEA R136, P1, R144.reuse, R136, 0x1 ;  /* 0x000000889088b211 */ /* 0x042fe200078208ff */
[----:B------:R-:W-:Y:S01]  /*b2e0*/  @!PT LDS RZ, [RZ] ;  /* 0x00000000fffff984 */ /* 0x000fe20000000800 */
[----:B------:R-:W-:Y:S01]  /*b2f0*/  @!PT LDS RZ, [RZ] ;  /* 0x00000000fffff984 */ /* 0x000fe20000000800 */
[----:B------:R-:W-:Y:S01]  /*b300*/  @!PT LDS RZ, [RZ] ;  /* 0x00000000fffff984 */ /* 0x000fe20000000800 */
[----:B------:R2:W-:Y:S01]  /*b310*/  @!P3 LDGSTS.E.BYPASS.LTC128B.128 [R203+0xe000], desc[UR20][R142.64+0x80] ;  /* 0x0e0000808ecbbfae */ /* 0x0005e2000b901d54 */
[----:B------:R-:W-:Y:S03]  /*b320*/  IADD3.X R3, R3, UR23, RZ, P0, !PT ;  /* 0x0000001703037c10 */ /* 0x000fe600087fe4ff */
[----:B------:R2:W-:Y:S01]  /*b330*/  @P2 STS.128 [R203+0x10000], RZ ;  /* 0x010000ffcb002388 */ /* 0x0005e20000000c00 */
[C-C-:B------:R-:W-:Y:S02]  /*b340*/  @!P4 LEA.HI.X R139, R144.reuse, R139, R3.reuse, 0x1, P6 ;  /* 0x0000008b908bc211 */ /* 0x140fe400030f0c03 */
[C-C-:B------:R-:W-:Y:S01]  /*b350*/  @!P3 LEA.HI.X R137, R144.reuse, R137, R3.reuse, 0x1, P1 ;  /* 0x000000899089b211 */ /* 0x140fe200008f0c03 */
[----:B------:R-:W-:Y:S01]  /*b360*/  @!PT LDS RZ, [RZ] ;  /* 0x00000000fffff984 */ /* 0x000fe20000000800 */
[----:B------:R-:W-:Y:S01]  /*b370*/  @!PT LDS RZ, [RZ] ;  /* 0x00000000fffff984 */ /* 0x000fe20000000800 */
[----:B------:R-:W-:Y:S01]  /*b380*/  @!PT LDS RZ, [RZ] ;  /* 0x00000000fffff984 */ /* 0x000fe20000000800 */
[----:B------:R2:W-:Y:S01]  /*b390*/  @!P2 LDGSTS.E.BYPASS.LTC128B.128 [R203+0x10000], desc[UR20][R140.64+0x100] ;  /* 0x100001008ccbafae */ /* 0x0005e2000b901d54 */
[C---:B------:R-:W-:Y:S03]  /*b3a0*/  @!P2 LEA R134, P0, R144.reuse, R134, 0x1 ;  /* 0x000000869086a211 */ /* 0x040fe600078008ff */
[----:B------:R2:W-:Y:S01]  /*b3b0*/  @P4 STS.128 [R203+0xd000], RZ ;  /* 0x00d000ffcb004388 */ /* 0x0005e20000000c00 */
[----:B------:R-:W-:Y:S03]  /*b3c0*/  @!P2 LEA.HI.X R135, R144, R135, R3, 0x1, P0 ;  /* 0x000000879087a211 */ /* 0x000fe600000f0c03 */
        /* <DEDUP_REMOVED lines=14> */
[----:B------:R-:W0:Y:S01]  /*b4b0*/  LDGDEPBAR ;  /* 0x00000000000079af */ /* 0x000e220000000000 */
[----:B------:R-:W-:Y:S05]  /*b4c0*/  BRA `(.L_x_112) ;  /* 0x0000000c00e87947 */ /* 0x000fea0003800000 */
.L_x_111:
[----:B------:R-:W-:Y:S01]  /*b4d0*/  ISETP.GE.AND P3, PT, R209, UR8, PT ;  /* 0x00000008d1007c0c */ /* 0x000fe2000bf66270 */
[----:B------:R-:W-:Y:S04]  /*b4e0*/  DEPBAR.LE SB0, 0x0 ;  /* 0x000080000000791a */ /* 0x000fe80000000000 */
[----:B------:R-:W-:Y:S01]  /*b4f0*/  BAR.SYNC.DEFER_BLOCKING 0x0 ;  /* 0x0000000000007b1d */ /* 0x000fe20000010000 */
[----:B------:R-:W-:Y:S01]  /*b500*/  ISETP.GE.AND P2, PT, R208, UR8, PT ;  /* 0x00000008d0007c0c */ /* 0x000fe2000bf46270 */
[----:B------:R-:W-:Y:S01]  /*b510*/  USHF.R.S32.HI UR10, URZ, 0x1f, UR17 ;  /* 0x0000001f3f0a7899 */ /* 0x000fe20008011411 */
[----:B------:R-:W-:Y:S01]  /*b520*/  IMAD.U32 R225, RZ, RZ, UR17 ;  /* 0x00000011ffe17e24 */ /* 0x000fe2000f8e00ff */
[----:B------:R-:W-:Y:S03]  /*b530*/  UIMAD UR9, UR25, UR17, URZ ;  /* 0x00000011190972a4 */ /* 0x000fe6000f8e023f */
[----:B------:R-:W-:Y:S01]  /*b540*/  IMAD.WIDE.U32 R224, R225, UR26, R214 ;  /* 0x0000001ae1e07c25 */ /* 0x000fe2000f8e00d6 */
[----:B------:R-:W-:Y:S02]  /*b550*/  UIMAD UR9, UR10, UR26, UR9 ;  /* 0x0000001a0a0972a4 */ /* 0x000fe4000f8e0209 */
[C---:B-1----:R-:W-:Y:S04]  /*b560*/  @!P4 LEA R226, P0, R224.reuse, R206, 0x1 ;  /* 0x000000cee0e2c211 */ /* 0x042fe800078008ff */
[----:B------:R-:W-:Y:S01]  /*b570*/  VIADD R216, R225, UR9 ;  /* 0x00000009e1d87c36 */ /* 0x000fe20008000000 */
[C---:B------:R-:W-:Y:S04]  /*b580*/  IADD3 R132, P5, R224.reuse, UR29, RZ ;  /* 0x0000001de0847c10 */ /* 0x040fe8000ffbe0ff */
[C-C-:B------:R-:W-:Y:S01]  /*b590*/  @!P4 LEA.HI.X R227, R224.reuse, R207, R216.reuse, 0x1, P0 ;  /* 0x000000cfe0e3c211 */ /* 0x140fe200000f0cd8 */
[----:B------:R-:W-:Y:S01]  /*b5a0*/  @P4 STS.128 [R203+0x12000], RZ ;  /* 0x012000ffcb004388 */ /* 0x000fe20000000c00 */
[----:B------:R-:W1:Y:S03]  /*b5b0*/  @!P3 LDC.64 R222, c[0x0][0x220] ;  /* 0x00008800ffdebb82 */ /* 0x000e660000000a00 */
[----:B------:R-:W-:Y:S01]  /*b5c0*/  @!PT LDS RZ, [RZ] ;  /* 0x00000000fffff984 */ /* 0x000fe20000000800 */
[----:B------:R-:W-:Y:S01]  /*b5d0*/  @!PT LDS RZ, [RZ] ;  /* 0x00000000fffff984 */ /* 0x000fe20000000800 */
[----:B------:R-:W-:Y:S01]  /*b5e0*/  @!PT LDS RZ, [RZ] ;  /* 0x00000000fffff984 */ /* 0x000fe20000000800 */
[----:B------:R-:W-:Y:S04]  /*b5f0*/  @!P4 LDGSTS.E.BYPASS.LTC128B.128 [R203+0x12000], desc[UR20][R226.64] ;  /* 0x12000000e2cbcfae */ /* 0x000fe8000b901d54 */
[----:B------:R-:W-:Y:S01]  /*b600*/  @P3 STS.128 [R203+0x14000], RZ ;  /* 0x014000ffcb003388 */ /* 0x000fe20000000c00 */
[----:B------:R-:W3:Y:S08]  /*b610*/  @!P2 LDC.64 R220, c[0x0][0x220] ;  /* 0x00008800ffdcab82 */ /* 0x000ef00000000a00 */
[----:B------:R-:W4:Y:S08]  /*b620*/  @!P3 LDC.64 R134, c[0x0][0x220] ;  /* 0x00008800ff86bb82 */ /* 0x000f300000000a00 */
[----:B------:R-:W5:Y:S01]  /*b630*/  @!P2 LDC.64 R2, c[0x0][0x220] ;  /* 0x00008800ff02ab82 */ /* 0x000f620000000a00 */
[C---:B-1----:R-:W-:Y:S04]  /*b640*/  @!P3 LEA R222, P1, R224.reuse, R222, 0x1 ;  /* 0x000000dee0deb211 */ /* 0x042fe800078208ff */
[C-C-:B------:R-:W-:Y:S02]  /*b650*/  @!P3 LEA.HI.X R223, R224.reuse, R223, R216.reuse, 0x1, P1 ;  /* 0x000000dfe0dfb211 */ /* 0x140fe400008f0cd8 */
[C---:B---3--:R-:W-:Y:S03]  /*b660*/  @!P2 LEA R220, P0, R224.reuse, R220, 0x1 ;  /* 0x000000dce0dca211 */ /* 0x048fe600078008ff */
[----:B------:R-:W-:Y:S01]  /*b670*/  @!PT LDS RZ, [RZ] ;  /* 0x00000000fffff984 */ /* 0x000fe20000000800 */
[----:B------:R-:W-:Y:S01]  /*b680*/  @!PT LDS RZ, [RZ] ;  /* 0x00000000fffff984 */ /* 0x000fe20000000800 */
[----:B------:R-:W-:Y:S01]  /*b690*/  @!PT LDS RZ, [RZ] ;  /* 0x00000000fffff984 */ /* 0x000fe20000000800 */
[----:B------:R-:W-:Y:S01]  /*b6a0*/  @!P3 LDGSTS.E.BYPASS.LTC128B.128 [R203+0x14000], desc[UR20][R222.64+0x80] ;  /* 0x14000080decbbfae */ /* 0x000fe2000b901d54 */
[----:B------:R-:W-:Y:S03]  /*b6b0*/  @!P2 LEA.HI.X R221, R224, R221, R216, 0x1, P0 ;  /* 0x000000dde0dda211 */ /* 0x000fe600000f0cd8 */
[----:B------:R-:W-:Y:S01]  /*b6c0*/  @P2 STS.128 [R203+0x16000], RZ ;  /* 0x016000ffcb002388 */ /* 0x000fe20000000c00 */
[----:B------:R-:W-:Y:S02]  /*b6d0*/  IADD3.X R216, R216, UR15, RZ, P5, !PT ;  /* 0x0000000fd8d87c10 */ /* 0x000fe4000affe4ff */
[C---:B--2---:R-:W-:Y:S01]  /*b6e0*/  @!P4 LEA R224, P5, R132.reuse, R204, 0x1 ;  /* 0x000000cc84e0c211 */ /* 0x044fe200078a08ff */
[----:B------:R-:W-:Y:S01]  /*b6f0*/  @!PT LDS RZ, [RZ] ;  /* 0x00000000fffff984 */ /* 0x000fe20000000800 */
[----:B------:R-:W-:Y:S01]  /*b700*/  @!PT LDS RZ, [RZ] ;  /* 0x00000000fffff984 */ /* 0x000fe20000000800 */
[----:B------:R-:W-:Y:S01]  /*b710*/  @!PT LDS RZ, [RZ] ;  /* 0x00000000fffff984 */ /* 0x000fe20000000800 */
[----:B------:R-:W-:Y:S01]  /*b720*/  @!P2 LDGSTS.E.BYPASS.LTC128B.128 [R203+0x16000], desc[UR20][R220.64+0x100] ;  /* 0x16000100dccbafae */ /* 0x000fe2000b901d54 */
[C---:B----4-:R-:W-:Y:S02]  /*b730*/  @!P3 LEA R134, P1, R132.reuse, R134, 0x1 ;  /* 0x000000868486b211 */ /* 0x050fe400078208ff */
[C-C-:B------:R-:W-:Y:S01]  /*b740*/  @!P4 LEA.HI.X R225, R132.reuse, R205, R216.reuse, 0x1, P5 ;  /* 0x000000cd84e1c211 */ /* 0x140fe200028f0cd8 */
[----:B------:R-:W-:Y:S01]  /*b750*/  @P4 STS.128 [R203+0x13000], RZ ;  /* 0x013000ffcb004388 */ /* 0x000fe20000000c00 */
[C-C-:B------:R-:W-:Y:S02]  /*b760*/  @!P3 LEA.HI.X R135, R132.reuse, R135, R216.reuse, 0x1, P1 ;  /* 0x000000878487b211 */ /* 0x140fe400008f0cd8 */
[C---:B-----5:R-:W-:Y:S01]  /*b770*/  @!P2 LEA R2, P0, R132.reuse, R2, 0x1 ;  /* 0x000000028402a211 */ /* 0x060fe200078008ff */
[----:B------:R-:W-:Y:S01]  /*b780*/  @!PT LDS RZ, [RZ] ;  /* 0x00000000fffff984 */ /* 0x000fe20000000800 */
[----:B------:R-:W-:Y:S01]  /*b790*/  @!PT LDS RZ, [RZ] ;  /* 0x00000000fffff984 */ /* 0x000fe20000000800 */
[----:B------:R-:W-:Y:S01]  /*b7a0*/  @!PT LDS RZ, [RZ] ;  /* 0x00000000fffff984 */ /* 0x000fe20000000800 */
[----:B------:R-:W-:Y:S01]  /*b7b0*/  @!P4 LDGSTS.E.BYPASS.LTC128B.128 [R203+0x13000], desc[UR20][R224.64] ;  /* 0x13000000e0cbcfae */ /* 0x000fe2000b901d54 */
[----:B------:R-:W-:Y:S02]  /*b7c0*/  ISETP.LT.AND P5, PT, RZ, UR17, PT ;  /* 0x00000011ff007c0c */ /* 0x000fe4000bfa1270 */
[----:B------:R-:W-:Y:S01]  /*b7d0*/  @!P2 LEA.HI.X R3, R132, R3, R216, 0x1, P0 ;  /* 0x000000038403a211 */ /* 0x000fe200000f0cd8 */
[----:B------:R-:W-:Y:S04]  /*b7e0*/  @P3 STS.128 [R203+0x15000], RZ ;  /* 0x015000ffcb003388 */ /* 0x000fe80000000c00 */
        /* <DEDUP_REMOVED lines=200> */
.L_x_112:
[----:B--2---:R-:W-:Y:S01]  /*c470*/  FMNMX.FTZ R135, R35, R2, !PT ;  /* 0x0000000223877209 */ /* 0x004fe20007810000 */
        /* <DEDUP_REMOVED lines=378> */
.L_x_110:
[----:B------:R-:W1:Y:S01]  /*dc20*/  SHFL.BFLY PT, R4, R217, 0x2, 0x1f ;  /* 0x0c401f00d9047f89 */ /* 0x000e6200000e0000 */
[----:B------:R-:W-:Y:S01]  /*dc30*/  MOV R15, 0x3f800000 ;  /* 0x3f800000000f7802 */ /* 0x000fe20000000f00 */
[----:B------:R-:W2:Y:S01]  /*dc40*/  S2UR UR4, SR_CgaCtaId ;  /* 0x00000000000479c3 */ /* 0x000ea20000008800 */
[----:B------:R-:W-:Y:S01]  /*dc50*/  MOV R14, 0x3f800000 ;  /* 0x3f800000000e7802 */ /* 0x000fe20000000f00 */
[----:B------:R-:W3:Y:S01]  /*dc60*/  SHFL.BFLY PT, R2, R219, 0x2, 0x1f ;  /* 0x0c401f00db027f89 */ /* 0x000ee200000e0000 */
[----:B------:R-:W-:Y:S01]  /*dc70*/  UMOV UR6, 0x400 ;  /* 0x0000040000067882 */ /* 0x000fe20000000000 */
[----:B------:R-:W-:Y:S01]  /*dc80*/  UISETP.NE.AND UP0, UPT, UR12, -0x1, UPT ;  /* 0xffffffff0c00788c */ /* 0x000fe2000bf05270 */
[----:B------:R-:W4:Y:S01]  /*dc90*/  S2R R6, SR_TID.X ;  /* 0x0000000000067919 */ /* 0x000f220000002100 */
[----:B------:R-:W5:Y:S01]  /*dca0*/  S2R R0, SR_TID.X ;  /* 0x0000000000007919 */ /* 0x000f620000002100 */
[----:B-1----:R-:W-:Y:S01]  /*dcb0*/  FADD.FTZ R5, R4, R217 ;  /* 0x000000d904057221 */ /* 0x002fe20000010000 */
[----:B--2---:R-:W-:Y:S01]  /*dcc0*/  ULEA UR4, UR4, UR6, 0x18 ;  /* 0x0000000604047291 */ /* 0x004fe2000f8ec03f */
[----:B---3--:R-:W-:-:S03]  /*dcd0*/  FADD.FTZ R2, R2, R219 ;  /* 0x000000db02027221 */ /* 0x008fc60000010000 */
[----:B------:R-:W1:Y:S03]  /*dce0*/  SHFL.BFLY PT, R10, R5, 0x1, 0x1f ;  /* 0x0c201f00050a7f89 */ /* 0x000e6600000e0000 */
[----:B------:R-:W-:Y:S02]  /*dcf0*/  @UP0 ULDC.64 UR6, c[0x0][0x298] ;  /* 0x0000a60000060ab9 */ /* 0x000fe40000000a00 */
[----:B------:R-:W-:Y:S01]  /*dd00*/  @UP0 UIMAD.WIDE.U32 UR10, UR12, UR6, URZ ;  /* 0x000000060c0a02a5 */ /* 0x000fe2000f8e003f */
[----:B------:R-:W2:Y:S01]  /*dd10*/  SHFL.BFLY PT, R11, R2, 0x1, 0x1f ;  /* 0x0c201f00020b7f89 */ /* 0x000ea200000e0000 */
[----:B----4-:R-:W-:-:S04]  /*dd20*/  SHF.R.S32.HI R9, RZ, 0x1f, R6 ;  /* 0x0000001fff097819 */ /* 0x010fc80000011406 */
[----:B------:R-:W-:Y:S02]  /*dd30*/  LEA.HI R4, R9, R6, RZ, 0x3 ;  /* 0x0000000609047211 */ /* 0x000fe400078f18ff */
[----:B-----5:R-:W-:-:S04]  /*dd40*/  SHF.R.S32.HI R7, RZ, 0x1f, R0 ;  /* 0x0000001fff077819 */ /* 0x020fc80000011400 */
[CC--:B------:R-:W-:Y:S02]  /*dd50*/  LEA.HI R13, R7.reuse, R0.reuse, RZ, 0x2 ;  /* 0x00000000070d7211 */ /* 0x0c0fe400078f10ff */
[----:B------:R-:W-:Y:S01]  /*dd60*/  LEA.HI R8, R7, R0, RZ, 0x5 ;  /* 0x0000000007087211 */ /* 0x000fe200078f28ff */
[----:B-1----:R-:W-:Y:S01]  /*dd70*/  FADD.FTZ R10, R5, R10 ;  /* 0x0000000a050a7221 */ /* 0x002fe20000010000 */
[----:B------:R-:W-:Y:S02]  /*dd80*/  LEA.HI R5, R9, R6, RZ, 0x5 ;  /* 0x0000000609057211 */ /* 0x000fe400078f28ff */
[----:B------:R-:W-:Y:S01]  /*dd90*/  LOP3.LUT R17, R13, 0x3ffffffc, RZ, 0xc0, !PT ;  /* 0x3ffffffc0d117812 */ /* 0x000fe200078ec0ff */
[----:B--2---:R-:W-:Y:S01]  /*dda0*/  FADD.FTZ R11, R2, R11 ;  /* 0x0000000b020b7221 */ /* 0x004fe20000010000 */
[----:B------:R-:W-:Y:S02]  /*ddb0*/  FSETP.NE.FTZ.AND P0, PT, R10, RZ, PT ;  /* 0x000000ff0a00720b */ /* 0x000fe40003f15000 */
[----:B------:R-:W-:-:S02]  /*ddc0*/  LOP3.LUT R5, R5, 0xffffffe0, RZ, 0xc0, !PT ;  /* 0xffffffe005057812 */ /* 0x000fc400078ec0ff */
[----:B------:R-:W-:Y:S02]  /*ddd0*/  LOP3.LUT R2, R4, 0xfffffff8, RZ, 0xc0, !PT ;  /* 0xfffffff804027812 */ /* 0x000fe400078ec0ff */
[-C--:B------:R-:W-:Y:S02]  /*dde0*/  IADD3 R5, -R5, R6.reuse, RZ ;  /* 0x0000000605057210 */ /* 0x080fe40007ffe1ff */
[----:B------:R-:W-:Y:S02]  /*ddf0*/  IADD3 R2, -R2, R6, RZ ;  /* 0x0000000602027210 */ /* 0x000fe40007ffe1ff */
[--C-:B------:R-:W-:Y:S02]  /*de00*/  SHF.R.S32.HI R6, RZ, 0x2, R13.reuse ;  /* 0x00000002ff067819 */ /* 0x100fe4000001140d */
[----:B------:R-:W-:Y:S01]  /*de10*/  SHF.R.S32.HI R13, RZ, 0x1f, R13 ;  /* 0x0000001fff0d7819 */ /* 0x000fe2000001140d */
[----:B------:R-:W1:Y:S01]  /*de20*/  @P0 MUFU.RCP R15, R10 ;  /* 0x0000000a000f0308 */ /* 0x000e620000001000 */
[----:B------:R-:W-:-:S02]  /*de30*/  FSETP.NE.FTZ.AND P3, PT, R11, RZ, PT ;  /* 0x000000ff0b00720b */ /* 0x000fc40003f75000 */
[----:B------:R-:W-:Y:S02]  /*de40*/  LEA.HI R13, R13, R6, RZ, 0x3 ;  /* 0x000000060d0d7211 */ /* 0x000fe400078f18ff */
[----:B------:R-:W-:Y:S02]  /*de50*/  LOP3.LUT R9, R8, 0xffffffe0, RZ, 0xc0, !PT ;  /* 0xffffffe008097812 */ /* 0x000fe400078ec0ff */
[----:B------:R-:W-:Y:S02]  /*de60*/  LOP3.LUT R13, R13, 0xfffffff8, RZ, 0xc0, !PT ;  /* 0xfffffff80d0d7812 */ /* 0x000fe400078ec0ff */
[-C--:B------:R-:W-:Y:S02]  /*de70*/  LEA.HI R7, R7, R0.reuse, RZ, 0x3 ;  /* 0x0000000007077211 */ /* 0x080fe400078f18ff */
[----:B------:R-:W-:Y:S02]  /*de80*/  IADD3 R13, R6, -R13, RZ ;  /* 0x8000000d060d7210 */ /* 0x000fe40007ffe0ff */
[----:B------:R-:W-:Y:S01]  /*de90*/  IADD3 R12, -R17, R0, RZ ;  /* 0x00000000110c7210 */ /* 0x000fe20007ffe1ff */
[----:B------:R-:W2:Y:S01]  /*dea0*/  @P3 MUFU.RCP R14, R11 ;  /* 0x0000000b000e3308 */ /* 0x000ea20000001000 */
[----:B------:R-:W-:-:S02]  /*deb0*/  SHF.L.U32 R6, R13, 0x6, RZ ;  /* 0x000000060d067819 */ /* 0x000fc400000006ff */
[----:B------:R-:W-:Y:S01]  /*dec0*/  IADD3 R0, -R9, R0, RZ ;  /* 0x0000000009007210 */ /* 0x000fe20007ffe1ff */
[C---:B-1----:R-:W-:Y:S01]  /*ded0*/  FMUL.FTZ R131, R15.reuse, R131 ;  /* 0x000000830f837220 */ /* 0x042fe20000410000 */
[----:B------:R-:W-:Y:S01]  /*dee0*/  SHF.R.S32.HI R9, RZ, 0x5, R8 ;  /* 0x00000005ff097819 */ /* 0x000fe20000011408 */
[C---:B------:R-:W-:Y:S01]  /*def0*/  FMUL.FTZ R130, R15.reuse, R130 ;  /* 0x000000820f827220 */ /* 0x040fe20000410000 */
[----:B------:R-:W-:Y:S01]  /*df00*/  LOP3.LUT R6, R6, 0x1c0, RZ, 0xc0, !PT ;  /* 0x000001c006067812 */ /* 0x000fe200078ec0ff */
[----:B------:R-:W-:Y:S01]  /*df10*/  FMUL.FTZ R127, R15, R127 ;  /* 0x0000007f0f7f7220 */ /* 0x000fe20000410000 */
[----:B------:R-:W-:Y:S01]  /*df20*/  LOP3.LUT R8, R13, 0x1, RZ, 0xc0, !PT ;  /* 0x000000010d087812 */ /* 0x000fe200078ec0ff */
        /* <DEDUP_REMOVED lines=45> */
[----:B------:R-:W-:Y:S01]  /*e200*/  LEA R12, R9, R12, 0x9 ;  /* 0x0000000c090c7211 */ /* 0x000fe200078e48ff */
[----:B--2---:R-:W-:Y:S01]  /*e210*/  FMUL.FTZ R128, R14, R128 ;  /* 0x000000800e807220 */ /* 0x004fe20000410000 */
[----:B------:R-:W-:Y:S01]  /*e220*/  LEA.HI R15, R6, R6, RZ, 0x1d ;  /* 0x00000006060f7211 */ /* 0x000fe200078fe8ff */
[----:B------:R-:W-:Y:S01]  /*e230*/  FMUL.FTZ R129, R14, R129 ;  /* 0x000000810e817220 */ /* 0x000fe20000410000 */
[----:B------:R-:W-:Y:S01]  /*e240*/  ISETP.NE.U32.AND P4, PT, R8, 0x1, PT ;  /* 0x000000010800780c */ /* 0x000fe20003f85070 */
[----:B------:R-:W-:Y:S01]  /*e250*/  FMUL.FTZ R124, R14, R124 ;  /* 0x0000007c0e7c7220 */ /* 0x000fe20000410000 */
[----:B------:R-:W-:Y:S01]  /*e260*/  LEA R12, R12, R15, 0x1 ;  /* 0x0000000f0c0c7211 */ /* 0x000fe200078e08ff */
[C---:B------:R-:W-:Y:S01]  /*e270*/  FMUL.FTZ R125, R14.reuse, R125 ;  /* 0x0000007d0e7d7220 */ /* 0x040fe20000410000 */
[----:B------:R-:W-:Y:S01]  /*e280*/  R2P PR, R13, 0x6 ;  /* 0x000000060d007804 */ /* 0x000fe20000000000 */
[----:B------:R-:W-:Y:S01]  /*e290*/  FMUL.FTZ R36, R14, R36 ;  /* 0x000000240e247220 */ /* 0x000fe20000410000 */
[----:B------:R-:W-:Y:S01]  /*e2a0*/  LEA R15, R12, UR4, 0x1 ;  /* 0x000000040c0f7c11 */ /* 0x000fe2000f8e08ff */
[C---:B------:R-:W-:Y:S01]  /*e2b0*/  FMUL.FTZ R37, R14.reuse, R37 ;  /* 0x000000250e257220 */ /* 0x040fe20000410000 */
[----:B------:R-:W-:Y:S01]  /*e2c0*/  MOV R6, 0x20 ;  /* 0x0000002000067802 */ /* 0x000fe20000000f00 */
[C---:B------:R-:W-:Y:S01]  /*e2d0*/  FMUL.FTZ R40, R14.reuse, R40 ;  /* 0x000000280e287220 */ /* 0x040fe20000410000 */
[----:B------:R-:W-:Y:S01]  /*e2e0*/  MOV R8, 0x40 ;  /* 0x0000004000087802 */ /* 0x000fe20000000f00 */
[C---:B------:R-:W-:Y:S01]  /*e2f0*/  FMUL.FTZ R41, R14.reuse, R41 ;  /* 0x000000290e297220 */ /* 0x040fe20000410000 */
[C---:B------:R-:W-:Y:S01]  /*e300*/  IADD3 R13, R15.reuse, -0x10, RZ ;  /* 0xfffffff00f0d7810 */ /* 0x040fe20007ffe0ff */
[----:B------:R-:W-:Y:S01]  /*e310*/  FMUL.FTZ R44, R14, R44 ;  /* 0x0000002c0e2c7220 */ /* 0x000fe20000410000 */
[----:B------:R-:W-:Y:S01]  /*e320*/  SEL R6, R6, 0xffffffe0, !P1 ;  /* 0xffffffe006067807 */ /* 0x000fe20004800000 */
[C---:B------:R-:W-:Y:S01]  /*e330*/  FMUL.FTZ R45, R14.reuse, R45 ;  /* 0x0000002d0e2d7220 */ /* 0x040fe20000410000 */
[----:B------:R-:W-:Y:S01]  /*e340*/  @P4 IADD3 R13, R15, 0x10, RZ ;  /* 0x000000100f0d4810 */ /* 0x000fe20007ffe0ff */
[C---:B------:R-:W-:Y:S01]  /*e350*/  FMUL.FTZ R48, R14.reuse, R48 ;  /* 0x000000300e307220 */ /* 0x040fe20000410000 */
[----:B------:R-:W-:Y:S01]  /*e360*/  F2FP.BF16.F32.PACK_AB R128, R129, R128 ;  /* 0x000000808180723e */ /* 0x000fe200000010ff */
[C---:B------:R-:W-:Y:S01]  /*e370*/  FMUL.FTZ R49, R14.reuse, R49 ;  /* 0x000000310e317220 */ /* 0x040fe20000410000 */
[----:B------:R-:W-:Y:S01]  /*e380*/  F2FP.BF16.F32.PACK_AB R130, R131, R130 ;  /* 0x000000828382723e */ /* 0x000fe200000010ff */
[----:B------:R-:W-:Y:S01]  /*e390*/  FMUL.FTZ R52, R14, R52 ;  /* 0x000000340e347220 */ /* 0x000fe20000410000 */
[----:B------:R-:W-:Y:S01]  /*e3a0*/  SEL R8, R8, 0xffffffc0, !P2 ;  /* 0xffffffc008087807 */ /* 0x000fe20005000000 */
[----:B------:R1:W-:Y:S01]  /*e3b0*/  STS [R15], R128 ;  /* 0x000000800f007388 */ /* 0x0003e20000000800 */
[----:B------:R-:W-:Y:S01]  /*e3c0*/  F2FP.BF16.F32.PACK_AB R124, R125, R124 ;  /* 0x0000007c7d7c723e */ /* 0x000fe200000010ff */
[C---:B------:R-:W-:Y:S01]  /*e3d0*/  FMUL.FTZ R53, R14.reuse, R53 ;  /* 0x000000350e357220 */ /* 0x040fe20000410000 */
[----:B------:R-:W-:Y:S01]  /*e3e0*/  F2FP.BF16.F32.PACK_AB R126, R127, R126 ;  /* 0x0000007e7f7e723e */ /* 0x000fe200000010ff */
[----:B------:R1:W-:Y:S01]  /*e3f0*/  STS [R15+0x400], R130 ;  /* 0x000400820f007388 */ /* 0x0003e20000000800 */
[----:B------:R-:W-:Y:S01]  /*e400*/  F2FP.BF16.F32.PACK_AB R36, R37, R36 ;  /* 0x000000242524723e */ /* 0x000fe200000010ff */
[C---:B------:R-:W-:Y:S01]  /*e410*/  FMUL.FTZ R56, R14.reuse, R56 ;  /* 0x000000380e387220 */ /* 0x040fe20000410000 */
[----:B------:R-:W-:Y:S01]  /*e420*/  F2FP.BF16.F32.PACK_AB R38, R39, R38 ;  /* 0x000000262726723e */ /* 0x000fe200000010ff */
[----:B------:R1:W-:Y:S01]  /*e430*/  STS [R13], R124 ;  /* 0x0000007c0d007388 */ /* 0x0003e20000000800 */
[----:B------:R-:W-:Y:S01]  /*e440*/  IADD3 R17, R15, R6, RZ ;  /* 0x000000060f117210 */ /* 0x000fe20007ffe0ff */
[C---:B------:R-:W-:Y:S01]  /*e450*/  FMUL.FTZ R57, R14.reuse, R57 ;  /* 0x000000390e397220 */ /* 0x040fe20000410000 */
[----:B------:R-:W-:Y:S01]  /*e460*/  F2FP.BF16.F32.PACK_AB R40, R41, R40 ;  /* 0x000000282928723e */ /* 0x000fe200000010ff */
[----:B------:R1:W-:Y:S01]  /*e470*/  STS [R13+0x400], R126 ;  /* 0x0004007e0d007388 */ /* 0x0003e20000000800 */
[----:B------:R-:W-:Y:S01]  /*e480*/  F2FP.BF16.F32.PACK_AB R42, R43, R42 ;  /* 0x0000002a2b2a723e */ /* 0x000fe200000010ff */
[----:B------:R-:W-:Y:S01]  /*e490*/  FMUL.FTZ R60, R14, R60 ;  /* 0x0000003c0e3c7220 */ /* 0x000fe20000410000 */
[----:B------:R-:W-:Y:S01]  /*e4a0*/  IADD3 R19, R6, R13, RZ ;  /* 0x0000000d06137210 */ /* 0x000fe20007ffe0ff */
[----:B------:R1:W-:Y:S01]  /*e4b0*/  STS [R17], R36 ;  /* 0x0000002411007388 */ /* 0x0003e20000000800 */
[----:B------:R-:W-:Y:S01]  /*e4c0*/  F2FP.BF16.F32.PACK_AB R44, R45, R44 ;  /* 0x0000002c2d2c723e */ /* 0x000fe200000010ff */
[C---:B------:R-:W-:Y:S01]  /*e4d0*/  FMUL.FTZ R61, R14.reuse, R61 ;  /* 0x0000003d0e3d7220 */ /* 0x040fe20000410000 */
[----:B------:R-:W-:Y:S01]  /*e4e0*/  F2FP.BF16.F32.PACK_AB R46, R47, R46 ;  /* 0x0000002e2f2e723e */ /* 0x000fe200000010ff */
[----:B------:R1:W-:Y:S01]  /*e4f0*/  STS [R17+0x400], R38 ;  /* 0x0004002611007388 */ /* 0x0003e20000000800 */
[----:B------:R-:W-:Y:S01]  /*e500*/  IADD3 R21, R15, R8, RZ ;  /* 0x000000080f157210 */ /* 0x000fe20007ffe0ff */
[C---:B------:R-:W-:Y:S01]  /*e510*/  FMUL.FTZ R64, R14.reuse, R64 ;  /* 0x000000400e407220 */ /* 0x040fe20000410000 */
[----:B------:R-:W-:Y:S01]  /*e520*/  PLOP3.LUT P1, PT, PT, PT, UP0, 0x80, 0x0 ;  /* 0x000000000000781c */ /* 0x000fe20003f2f008 */
        /* <DEDUP_REMOVED lines=74> */
.L_x_114:
[----:B------:R-:W-:Y:S01]  /*e9d0*/  ULDC.U8 UR6, c[0x0][0x3d8] ;  /* 0x0000f60000067ab9 */ /* 0x000fe20000000000 */
[----:B------:R-:W-:Y:S01]  /*e9e0*/  ULDC.U8 UR8, c[0x0][0x3d9] ;  /* 0x0000f64000087ab9 */ /* 0x000fe20000000000 */
[----:B------:R-:W-:Y:S01]  /*e9f0*/  ISETP.NE.AND P5, PT, RZ, UR6, PT ;  /* 0x00000006ff007c0c */ /* 0x000fe2000bfa5270 */
[--C-:B------:R-:W-:Y:S01]  /*ea00*/  IMAD.IADD R23, R17, 0x1, R8.reuse ;  /* 0x0000000111177824 */ /* 0x100fe200078e0208 */
[----:B------:R-:W-:Y:S01]  /*ea10*/  F2FP.BF16.F32.PACK_AB R116, R117, R116 ;  /* 0x000000747574723e */ /* 0x000fe200000010ff */
[----:B------:R-:W-:Y:S01]  /*ea20*/  IMAD.IADD R25, R8, 0x1, R13 ;  /* 0x0000000108197824 */ /* 0x000fe200078e020d */
[----:B------:R-:W-:Y:S01]  /*ea30*/  ISETP.NE.OR P1, PT, RZ, UR8, !P5 ;  /* 0x00000008ff007c0c */ /* 0x000fe2000ef25670 */
[----:B------:R-:W-:Y:S01]  /*ea40*/  IMAD.IADD R27, R19, 0x1, R8 ;  /* 0x00000001131b7824 */ /* 0x000fe200078e0208 */
[----:B------:R-:W-:Y:S02]  /*ea50*/  F2FP.BF16.F32.PACK_AB R118, R119, R118 ;  /* 0x000000767776723e */ /* 0x000fe400000010ff */
[----:B------:R-:W-:-:S02]  /*ea60*/  CS2R R28, SRZ ;  /* 0x00000000001c7805 */ /* 0x000fc4000001ff00 */
        /* <DEDUP_REMOVED lines=14> */
.L_x_115:
[----:B------:R-:W-:Y:S01]  /*eb50*/  ISETP.NE.AND P1, PT, RZ, UR8, PT ;  /* 0x00000008ff007c0c */ /* 0x000fe2000bf25270 */
[----:B------:R-:W-:Y:S01]  /*eb60*/  STS [R25], R48 ;  /* 0x0000003019007388 */ /* 0x000fe20000000800 */
[----:B------:R-:W-:Y:S01]  /*eb70*/  PLOP3.LUT P4, PT, PT, PT, PT, 0x8, 0x0 ;  /* 0x000000000000781c */ /* 0x000fe20003f8e170 */
[----:B------:R-:W1:Y:S01]  /*eb80*/  S2UR UR6, SR_CTAID.X ;  /* 0x00000000000679c3 */ /* 0x000e620000002500 */
[----:B------:R-:W-:Y:S01]  /*eb90*/  SHF.R.S32.HI R26, RZ, 0x1f, R9 ;  /* 0x0000001fff1a7819 */ /* 0x000fe20000011409 */
[----:B------:R-:W-:Y:S01]  /*eba0*/  STS [R25+0x400], R50 ;  /* 0x0004003219007388 */ /* 0x000fe20000000800 */
[----:B------:R-:W-:Y:S01]  /*ebb0*/  SHF.R.S32.HI R24, RZ, 0x1f, R5 ;  /* 0x0000001fff187819 */ /* 0x000fe20000011405 */
[----:B------:R-:W-:Y:S01]  /*ebc0*/  @P3 MUFU.LG2 R11, R11 ;  /* 0x0000000b000b3308 */ /* 0x000fe20000000c00 */
[----:B------:R-:W-:Y:S01]  /*ebd0*/  LEA.HI R26, R26, R9, RZ, 0x3 ;  /* 0x000000091a1a7211 */ /* 0x000fe200078f18ff */
[----:B------:R-:W-:Y:S01]  /*ebe0*/  STS [R23], R52 ;  /* 0x0000003417007388 */ /* 0x000fe20000000800 */
[----:B------:R-:W-:Y:S01]  /*ebf0*/  LOP3.LUT P6, RZ, R0, 0x3, RZ, 0xc0, !PT ;  /* 0x0000000300ff7812 */ /* 0x000fe200078cc0ff */
[----:B------:R-:W-:Y:S01]  /*ec00*/  BSSY B0, `(.L_x_116) ;  /* 0x0000064000007945 */ /* 0x000fe20003800000 */
[----:B------:R-:W-:Y:S01]  /*ec10*/  SHF.R.S32.HI R30, RZ, 0x3, R4 ;  /* 0x00000003ff1e7819 */ /* 0x000fe20000011404 */
[----:B------:R-:W-:Y:S01]  /*ec20*/  STS [R23+0x400], R54 ;  /* 0x0004003617007388 */ /* 0x000fe20000000800 */
[----:B------:R-:W2:Y:S01]  /*ec30*/  @!P1 LDC R6, c[0x0][0x2c4] ;  /* 0x0000b100ff069b82 */ /* 0x000ea20000000800 */
[----:B------:R-:W-:Y:S01]  /*ec40*/  @!P1 PLOP3.LUT P4, PT, P5, PT, PT, 0x80, 0x0 ;  /* 0x000000000000981c */ /* 0x000fe20002f8f070 */
[----:B------:R-:W3:Y:S01]  /*ec50*/  @P0 MUFU.LG2 R10, R10 ;  /* 0x0000000a000a0308 */ /* 0x000ee20000000c00 */
[----:B------:R-:W-:Y:S01]  /*ec60*/  STS [R27], R56 ;  /* 0x000000381b007388 */ /* 0x000fe20000000800 */
[----:B------:R-:W-:-:S02]  /*ec70*/  LEA.HI R24, R24, R5, RZ, 0x2 ;  /* 0x0000000518187211 */ /* 0x000fc400078f10ff */
[----:B------:R-:W-:Y:S01]  /*ec80*/  LOP3.LUT R26, R26, 0xffffff8, RZ, 0xc0, !PT ;  /* 0x0ffffff81a1a7812 */ /* 0x000fe200078ec0ff */
[----:B------:R-:W-:Y:S01]  /*ec90*/  STS [R27+0x400], R58 ;  /* 0x0004003a1b007388 */ /* 0x000fe20000000800 */
[----:B------:R-:W4:Y:S01]  /*eca0*/  @!P1 LDC R31, c[0x0][0x270] ;  /* 0x00009c00ff1f9b82 */ /* 0x000f220000000800 */
[----:B------:R-:W-:Y:S02]  /*ecb0*/  IADD3 R4, R30, 0x40, RZ ;  /* 0x000000401e047810 */ /* 0x000fe40007ffe0ff */
[----:B------:R-:W-:Y:S01]  /*ecc0*/  STS [R15+0x4000], R60 ;  /* 0x0040003c0f007388 */ /* 0x000fe20000000800 */
[----:B------:R-:W-:Y:S01]  /*ecd0*/  IMAD.IADD R26, R9, 0x1, -R26 ;  /* 0x00000001091a7824 */ /* 0x000fe200078e0a1a */
[----:B------:R-:W-:Y:S02]  /*ece0*/  SHF.R.S32.HI R9, RZ, 0x2, R24 ;  /* 0x00000002ff097819 */ /* 0x000fe40000011418 */
[----:B------:R-:W-:Y:S01]  /*ecf0*/  STS [R15+0x4400], R62 ;  /* 0x0044003e0f007388 */ /* 0x000fe20000000800 */
[----:B------:R-:W5:Y:S02]  /*ed00*/  @P0 LDC R0, c[0x0][0x2e8] ;  /* 0x0000ba00ff000b82 */ /* 0x000f640000000800 */
[----:B------:R-:W-:Y:S01]  /*ed10*/  IMAD R26, R26, 0x10, R9 ;  /* 0x000000101a1a7824 */ /* 0x000fe200078e0209 */
[----:B------:R-:W-:Y:S01]  /*ed20*/  STS [R13+0x4000], R64 ;  /* 0x004000400d007388 */ /* 0x000fe20000000800 */
[----:B---3--:R-:W-:-:S03]  /*ed30*/  @P0 FMUL.FTZ R10, R10, 0.69314718246459960938 ;  /* 0x3f3172180a0a0820 */ /* 0x008fc60000410000 */
[----:B------:R-:W-:Y:S01]  /*ed40*/  STS [R13+0x4400], R66 ;  /* 0x004400420d007388 */ /* 0x000fe20000000800 */
[----:B--2---:R-:W2:Y:S03]  /*ed50*/  @P4 LDC R6, c[0x0][0x2e4] ;  /* 0x0000b900ff064b82 */ /* 0x004ea60000000800 */
[----:B------:R-:W-:Y:S04]  /*ed60*/  STS [R17+0x4000], R68 ;  /* 0x0040004411007388 */ /* 0x000fe80000000800 */
[----:B------:R-:W-:Y:S01]  /*ed70*/  STS [R17+0x4400], R70 ;  /* 0x0044004611007388 */ /* 0x000fe20000000800 */
[----:B------:R-:W3:Y:S03]  /*ed80*/  @P3 LDC R5, c[0x0][0x2e8] ;  /* 0x0000ba00ff053b82 */ /* 0x000ee60000000800 */
[----:B------:R-:W-:Y:S04]  /*ed90*/  STS [R19+0x4000], R72 ;  /* 0x0040004813007388 */ /* 0x000fe80000000800 */
        /* <DEDUP_REMOVED lines=10> */
[----:B------:R1:W-:Y:S04]  /*ee40*/  STS [R15+0x8400], R94 ;  /* 0x0084005e0f007388 */ /* 0x0003e80000000800 */
[----:B------:R-:W-:Y:S04]  /*ee50*/  STS [R13+0x8000], R96 ;  /* 0x008000600d007388 */ /* 0x000fe80000000800 */
[----:B------:R4:W-:Y:S04]  /*ee60*/  STS [R13+0x8400], R98 ;  /* 0x008400620d007388 */ /* 0x0009e80000000800 */
[----:B------:R-:W-:Y:S04]  /*ee70*/  STS [R17+0x8000], R100 ;  /* 0x0080006411007388 */ /* 0x000fe80000000800 */
[----:B------:R-:W-:Y:S04]  /*ee80*/  STS [R17+0x8400], R102 ;  /* 0x0084006611007388 */ /* 0x000fe80000000800 */
[----:B------:R-:W-:Y:S04]  /*ee90*/  STS [R19+0x8000], R120 ;  /* 0x0080007813007388 */ /* 0x000fe80000000800 */
[----:B------:R-:W-:Y:S01]  /*eea0*/  STS [R19+0x8400], R122 ;  /* 0x0084007a13007388 */ /* 0x000fe20000000800 */
[----:B-1----:R-:W1:Y:S03]  /*eeb0*/  @P1 LDC.64 R14, c[0x0][0x2c0] ;  /* 0x0000b000ff0e1b82 */ /* 0x002e660000000a00 */
[----:B------:R-:W-:Y:S04]  /*eec0*/  STS [R21+0x8000], R104 ;  /* 0x0080006815007388 */ /* 0x000fe80000000800 */
[----:B------:R-:W-:Y:S01]  /*eed0*/  STS [R21+0x8400], R106 ;  /* 0x0084006a15007388 */ /* 0x000fe20000000800 */
[----:B----4-:R-:W4:Y:S03]  /*eee0*/  @P1 LDC R13, c[0x0][0x2c0] ;  /* 0x0000b000ff0d1b82 */ /* 0x010f260000000800 */
[----:B------:R-:W-:Y:S04]  /*eef0*/  STS [R25+0x8000], R116 ;  /* 0x0080007419007388 */ /* 0x000fe80000000800 */
[----:B------:R5:W-:Y:S04]  /*ef00*/  STS [R25+0x8400], R118 ;  /* 0x0084007619007388 */ /* 0x000be80000000800 */
[----:B------:R1:W-:Y:S04]  /*ef10*/  STS [R23+0x8000], R108 ;  /* 0x0080006c17007388 */ /* 0x0003e80000000800 */
[----:B------:R1:W-:Y:S02]  /*ef20*/  STS [R23+0x8400], R110 ;  /* 0x0084006e17007388 */ /* 0x0003e40000000800 */
[----:B-1----:R-:W-:-:S02]  /*ef30*/  @P1 IMAD R15, R15, R14, RZ ;  /* 0x0000000e0f0f1224 */ /* 0x002fc400078e02ff */
[----:B--2---:R-:W-:Y:S01]  /*ef40*/  @!P1 IMAD.MOV.U32 R15, RZ, RZ, R6 ;  /* 0x000000ffff0f9224 */ /* 0x004fe200078e0006 */
[----:B------:R1:W-:Y:S04]  /*ef50*/  STS [R27+0x8000], R112 ;  /* 0x008000701b007388 */ /* 0x0003e80000000800 */
[----:B------:R1:W-:Y:S01]  /*ef60*/  STS [R27+0x8400], R114 ;  /* 0x008400721b007388 */ /* 0x0003e20000000800 */
[----:B------:R-:W-:Y:S01]  /*ef70*/  @!P1 IMAD.MOV.U32 R13, RZ, RZ, 0x1 ;  /* 0x00000001ff0d9424 */ /* 0x000fe200078e00ff */
[----:B------:R-:W-:Y:S01]  /*ef80*/  BAR.SYNC.DEFER_BLOCKING 0x0 ;  /* 0x0000000000007b1d */ /* 0x000fe20000010000 */
[----:B-----5:R-:W-:Y:S02]  /*ef90*/  @P1 IMAD.MOV.U32 R25, RZ, RZ, 0x1 ;  /* 0x00000001ff191424 */ /* 0x020fe400078e00ff */
[----:B------:R-:W-:-:S03]  /*efa0*/  @!P1 IMAD R25, R6, R31, RZ ;  /* 0x0000001f06199224 */ /* 0x000fc600078e02ff */
[----:B------:R-:W2:Y:S01]  /*efb0*/  S2R R8, SR_CTAID.Y ;  /* 0x0000000000087919 */ /* 0x000ea20000002600 */
[----:B------:R-:W-:Y:S01]  /*efc0*/  VIADD R6, R30, 0x20 ;  /* 0x000000201e067836 */ /* 0x000fe20000000000 */
[----:B------:R-:W-:Y:S01]  /*efd0*/  ISETP.GE.AND P1, PT, R4, UR5, PT ;  /* 0x0000000504007c0c */ /* 0x000fe2000bf26270 */
[----:B------:R-:W5:Y:S01]  /*efe0*/  S2R R12, SR_CTAID.Z ;  /* 0x00000000000c7919 */ /* 0x000f620000002700 */
[----:B------:R1:W1:Y:S04]  /*eff0*/  LDS.128 R20, [R203+0x3000] ;  /* 0x00300000cb147984 */ /* 0x0002680000000c00 */
[----:B------:R1:W1:Y:S01]  /*f000*/  LDS.128 R16, [R203+0x7000] ;  /* 0x00700000cb107984 */ /* 0x0002620000000c00 */
[----:B--2---:R-:W-:Y:S02]  /*f010*/  IMAD R8, R8, R25, RZ ;  /* 0x0000001908087224 */ /* 0x004fe400078e02ff */
[----:B------:R-:W-:-:S03]  /*f020*/  @P3 FMUL.FTZ R25, R11, 0.69314718246459960938 ;  /* 0x3f3172180b193820 */ /* 0x000fc60000410000 */
[----:B------:R-:W-:Y:S02]  /*f030*/  SEL R8, R8, RZ, !P2 ;  /* 0x000000ff08087207 */ /* 0x000fe40005000000 */
[----:B------:R-:W-:Y:S01]  /*f040*/  ISETP.GE.AND P2, PT, R6, UR5, PT ;  /* 0x0000000506007c0c */ /* 0x000fe2000bf46270 */
[----:B----4-:R-:W-:Y:S02]  /*f050*/  IMAD R6, R13, UR6, RZ ;  /* 0x000000060d067c24 */ /* 0x010fe4000f8e02ff */
[----:B-----5:R-:W-:Y:S02]  /*f060*/  IMAD R15, R12, R15, R8 ;  /* 0x0000000f0c0f7224 */ /* 0x020fe400078e0208 */
[----:B------:R-:W-:Y:S01]  /*f070*/  IMAD.SHL.U32 R9, R6, 0x80, RZ ;  /* 0x0000008006097824 */ /* 0x000fe200078e00ff */
[----:B------:R-:W-:Y:S01]  /*f080*/  MOV R6, 0x7f800000 ;  /* 0x7f80000000067802 */ /* 0x000fe20000000f00 */
[----:B------:R-:W-:Y:S02]  /*f090*/  IMAD.MOV.U32 R8, RZ, RZ, 0x7f800000 ;  /* 0x7f800000ff087424 */ /* 0x000fe400078e00ff */
[----:B------:R-:W-:Y:S01]  /*f0a0*/  @P0 FFMA.FTZ R6, R3, R0, R10 ;  /* 0x0000000003060223 */ /* 0x000fe2000001000a */
[----:B---3--:R-:W-:Y:S01]  /*f0b0*/  @P3 FFMA.FTZ R8, R132, R5, R25 ;  /* 0x0000000584083223 */ /* 0x008fe20000010019 */
[----:B------:R-:W-:Y:S01]  /*f0c0*/  SHF.R.S32.HI R11, RZ, 0x1f, R9 ;  /* 0x0000001fff0b7819 */ /* 0x000fe20000011409 */
[----:B------:R-:W-:Y:S01]  /*f0d0*/  IMAD.SHL.U32 R0, R2, 0x8, RZ ;  /* 0x0000000802007824 */ /* 0x000fe200078e00ff */
[----:B------:R-:W-:-:S02]  /*f0e0*/  IADD3 R9, P5, P4, R9, R28, R15 ;  /* 0x0000001c09097210 */ /* 0x000fc40007cbe00f */
[----:B------:R-:W-:-:S04]  /*f0f0*/  SHF.R.S32.HI R28, RZ, 0x1f, R15 ;  /* 0x0000001fff1c7819 */ /* 0x000fc8000001140f */
[----:B------:R-:W-:Y:S01]  /*f100*/  IADD3.X R28, R11, R29, R28, P5, P4 ;  /* 0x0000001d0b1c7210 */ /* 0x000fe20002fe841c */
[----:B-1----:R-:W-:Y:S06]  /*f110*/  @P6 BRA `(.L_x_117) ;  /* 0x0000000000486947 */ /* 0x002fec0003800000 */
        /* <DEDUP_REMOVED lines=8> */
[----:B------:R-:W2:Y:S01]  /*f1a0*/  @!P4 LDC.64 R2, c[0x0][0x2b0] ;  /* 0x0000ac00ff02cb82 */ /* 0x000ea20000000a00 */
[C---:B------:R-:W-:Y:S02]  /*f1b0*/  @!P4 IADD3 R9, P0, R13.reuse, R9, RZ ;  /* 0x000000090d09c210 */ /* 0x040fe40007f1e0ff */
[-C--:B------:R-:W-:Y:S02]  /*f1c0*/  @!P5 LEA.HI.X.SX32 R26, R26, R28.reuse, 0x1, P3 ;  /* 0x0000001c1a1ad211 */ /* 0x080fe400018f0eff */
[----:B------:R-:W-:Y:S02]  /*f1d0*/  @!P4 LEA.HI.X.SX32 R28, R13, R28, 0x1, P0 ;  /* 0x0000001c0d1cc211 */ /* 0x000fe400000f0eff */
[----:B-1----:R-:W-:-:S04]  /*f1e0*/  @!P5 LEA R4, P3, R10, R4, 0x2 ;  /* 0x000000040a04d211 */ /* 0x002fc800078610ff */
[----:B------:R-:W-:Y:S02]  /*f1f0*/  @!P5 LEA.HI.X R5, R10, R5, R26, 0x2, P3 ;  /* 0x000000050a05d211 */ /* 0x000fe400018f141a */
[----:B--2---:R-:W-:-:S03]  /*f200*/  @!P4 LEA R2, P0, R9, R2, 0x2 ;  /* 0x000000020902c211 */ /* 0x004fc600078010ff */
[----:B------:R1:W-:Y:S01]  /*f210*/  @!P5 STG.E desc[UR20][R4.64], R8 ;  /* 0x000000080400d986 */ /* 0x0003e2000c101914 */
[----:B------:R-:W-:-:S05]  /*f220*/  @!P4 LEA.HI.X R3, R9, R3, R28, 0x2, P0 ;  /* 0x000000030903c211 */ /* 0x000fca00000f141c */
[----:B------:R1:W-:Y:S04]  /*f230*/  @!P4 STG.E desc[UR20][R2.64], R6 ;  /* 0x000000060200c986 */ /* 0x0003e8000c101914 */
.L_x_117:
[----:B------:R-:W-:Y:S05]  /*f240*/  BSYNC B0 ;  /* 0x0000000000007941 */ /* 0x000fea0003800000 */
.L_x_116:
[----:B-1----:R-:W-:Y:S01]  /*f250*/  SHF.R.S32.HI R4, RZ, 0x1f, R12 ;  /* 0x0000001fff047819 */ /* 0x002fe2000001140c */
[----:B------:R-:W-:Y:S01]  /*f260*/  UIMAD UR14, UR6, -0x80, UR14 ;  /* 0xffffff80060e78a4 */ /* 0x000fe2000f8e020e */
[----:B------:R-:W-:Y:S01]  /*f270*/  SHF.R.S32.HI R3, RZ, 0x1f, R0 ;  /* 0x0000001fff037819 */ /* 0x000fe20000011400 */
[----:B------:R-:W-:Y:S01]  /*f280*/  VIADD R2, R30, 0x60 ;  /* 0x000000601e027836 */ /* 0x000fe20000000000 */
[----:B------:R-:W-:Y:S01]  /*f290*/  IADD3 R8, P3, R0, UR10, RZ ;  /* 0x0000000a00087c10 */ /* 0x000fe2000ff7e0ff */
[----:B------:R-:W-:Y:S01]  /*f2a0*/  ULDC.64 UR6, c[0x0][0x2a0] ;  /* 0x0000a80000067ab9 */ /* 0x000fe20000000a00 */
[----:B------:R-:W-:Y:S01]  /*f2b0*/  SHF.R.S32.HI R7, RZ, 0x3, R7 ;  /* 0x00000003ff077819 */ /* 0x000fe20000011407 */
[----:B------:R-:W-:Y:S01]  /*f2c0*/  IMAD R29, R4, UR6, RZ ;  /* 0x00000006041d7c24 */ /* 0x000fe2000f8e02ff */
[----:B------:R-:W-:Y:S01]  /*f2d0*/  IADD3.X R9, R3, UR4, RZ, P3, !PT ;  /* 0x0000000403097c10 */ /* 0x000fe20009ffe4ff */
[----:B------:R-:W-:Y:S01]  /*f2e0*/  IMAD.U32 R25, RZ, RZ, UR13 ;  /* 0x0000000dff197e24 */ /* 0x000fe2000f8e00ff */
[----:B------:R-:W-:Y:S01]  /*f2f0*/  ISETP.GE.AND P0, PT, R2, UR5, PT ;  /* 0x0000000502007c0c */ /* 0x000fe2000bf06270 */
[C---:B------:R-:W-:Y:S01]  /*f300*/  IMAD R29, R12.reuse, UR7, R29 ;  /* 0x000000070c1d7c24 */ /* 0x040fe2000f8e021d */
[----:B------:R-:W-:Y:S01]  /*f310*/  ISETP.GE.AND P3, PT, R7, UR14, PT ;  /* 0x0000000e07007c0c */ /* 0x000fe2000bf66270 */
[----:B------:R-:W-:Y:S01]  /*f320*/  IMAD.WIDE.U32 R2, R12, UR6, R8 ;  /* 0x000000060c027c25 */ /* 0x000fe2000f8e0008 */
[----:B------:R1:W2:Y:S01]  /*f330*/  LDS.128 R4, [R203+0x8000] ;  /* 0x00800000cb047984 */ /* 0x0002a20000000c00 */
[--C-:B------:R-:W-:Y:S01]  /*f340*/  SHF.R.S32.HI R31, RZ, 0x1f, R30.reuse ;  /* 0x0000001fff1f7819 */ /* 0x100fe2000001141e */
[----:B------:R-:W-:Y:S01]  /*f350*/  BSSY B0, `(.L_x_118) ;  /* 0x0000016000007945 */ /* 0x000fe20003800000 */
[----:B------:R-:W-:Y:S01]  /*f360*/  IMAD.IADD R29, R3, 0x1, R29 ;  /* 0x00000001031d7824 */ /* 0x000fe200078e021d */
[----:B------:R1:W3:Y:S01]  /*f370*/  LDS.128 R12, [R203] ;  /* 0x00000000cb0c7984 */ /* 0x0002e20000000c00 */
[----:B------:R-:W-:-:S03]  /*f380*/  IMAD.WIDE R24, R25, 0x80, R30 ;  /* 0x0000008019187825 */ /* 0x000fc600078e021e */
[----:B------:R1:W4:Y:S03]  /*f390*/  LDS.128 R8, [R203+0x4000] ;  /* 0x00400000cb087984 */ /* 0x0003260000000c00 */
[----:B------:R-:W-:Y:S05]  /*f3a0*/  @P3 BRA `(.L_x_119) ;  /* 0x0000000000403947 */ /* 0x000fea0003800000 */
[----:B------:R-:W-:Y:S01]  /*f3b0*/  ULDC.64 UR6, c[0x0][0x298] ;  /* 0x0000a60000067ab9 */ /* 0x000fe20000000a00 */
[----:B------:R-:W-:Y:S01]  /*f3c0*/  IMAD.MOV.U32 R28, RZ, RZ, R2 ;  /* 0x000000ffff1c7224 */ /* 0x000fe200078e0002 */
[----:B------:R-:W-:Y:S01]  /*f3d0*/  ULDC UR4, c[0x0][0x2d0] ;  /* 0x0000b40000047ab9 */ /* 0x000fe20000000800 */
[----:B------:R-:W-:Y:S01]  /*f3e0*/  IMAD R27, R25, UR6, RZ ;  /* 0x00000006191b7c24 */ /* 0x000fe2000f8e02ff */
[----:B------:R-:W-:Y:S01]  /*f3f0*/  ISETP.GE.AND P6, PT, R0, UR4, PT ;  /* 0x0000000400007c0c */ /* 0x000fe2000bfc6270 */
[----:B------:R-:W-:Y:S01]  /*f400*/  IMAD.WIDE.U32 R30, R24, UR6, R28 ;  /* 0x00000006181e7c25 */ /* 0x000fe2000f8e001c */
[----:B------:R-:W-:Y:S02]  /*f410*/  ISETP.GE.AND P5, PT, R209, UR4, PT ;  /* 0x00000004d1007c0c */ /* 0x000fe4000bfa6270 */
[----:B------:R-:W-:Y:S01]  /*f420*/  ISETP.GE.AND P4, PT, R208, UR4, PT ;  /* 0x00000004d0007c0c */ /* 0x000fe2000bf86270 */
[----:B------:R-:W-:Y:S01]  /*f430*/  IMAD R26, R24, UR7, R27 ;  /* 0x00000007181a7c24 */ /* 0x000fe2000f8e021b */
[----:B------:R-:W-:-:S02]  /*f440*/  ULDC.64 UR6, c[0x0][0x280] ;  /* 0x0000a00000067ab9 */ /* 0x000fc40000000a00 */
[----:B------:R-:W-:Y:S01]  /*f450*/  LEA R32, P3, R30, UR6, 0x1 ;  /* 0x000000061e207c11 */ /* 0x000fe2000f8608ff */
[----:B------:R-:W-:-:S05]  /*f460*/  IMAD.IADD R26, R31, 0x1, R26 ;  /* 0x000000011f1a7824 */ /* 0x000fca00078e021a */
[----:B------:R-:W-:-:S05]  /*f470*/  LEA.HI.X R33, R30, UR7, R26, 0x1, P3 ;  /* 0x000000071e217c11 */ /* 0x000fca00098f0c1a */
[----:B---3--:R3:W-:Y:S04]  /*f480*/  @!P6 STG.E.128 desc[UR20][R32.64], R12 ;  /* 0x0000000c2000e986 */ /* 0x0087e8000c101d14 */
[----:B----4-:R3:W-:Y:S04]  /*f490*/  @!P5 STG.E.128 desc[UR20][R32.64+0x80], R8 ;  /* 0x000080082000d986 */ /* 0x0107e8000c101d14 */
[----:B--2---:R3:W-:Y:S02]  /*f4a0*/  @!P4 STG.E.128 desc[UR20][R32.64+0x100], R4 ;  /* 0x000100042000c986 */ /* 0x0047e4000c101d14 */
.L_x_119:
[----:B------:R-:W-:Y:S05]  /*f4b0*/  BSYNC B0 ;  /* 0x0000000000007941 */ /* 0x000fea0003800000 */
.L_x_118:
[----:B---3--:R3:W1:Y:S01]  /*f4c0*/  LDS.128 R12, [R203+0x1000] ;  /* 0x00100000cb0c7984 */ /* 0x0086620000000c00 */
[----:B------:R-:W-:Y:S03]  /*f4d0*/  BSSY B0, `(.L_x_120) ;  /* 0x0000017000007945 */ /* 0x000fe60003800000 */
[----:B----4-:R3:W4:Y:S04]  /*f4e0*/  LDS.128 R8, [R203+0x5000] ;  /* 0x00500000cb087984 */ /* 0x0107280000000c00 */
[----:B--2---:R3:W2:Y:S01]  /*f4f0*/  LDS.128 R4, [R203+0x9000] ;  /* 0x00900000cb047984 */ /* 0x0046a20000000c00 */
[----:B------:R-:W-:Y:S05]  /*f500*/  @P2 BRA `(.L_x_121) ;  /* 0x00000000004c2947 */ /* 0x000fea0003800000 */
[----:B------:R-:W-:Y:S01]  /*f510*/  IADD3 R27, P2, R24, 0x20, RZ ;  /* 0x00000020181b7810 */ /* 0x000fe20007f5e0ff */
[----:B------:R-:W-:Y:S01]  /*f520*/  ULDC.64 UR6, c[0x0][0x298] ;  /* 0x0000a60000067ab9 */ /* 0x000fe20000000a00 */
[----:B------:R-:W-:Y:S01]  /*f530*/  MOV R31, R29 ;  /* 0x0000001d001f7202 */ /* 0x000fe20000000f00 */
[----:B------:R-:W-:Y:S01]  /*f540*/  IMAD.MOV.U32 R30, RZ, RZ, R2 ;  /* 0x000000ffff1e7224 */ /* 0x000fe200078e0002 */
[----:B------:R-:W-:Y:S01]  /*f550*/  ULDC UR4, c[0x0][0x2d0] ;  /* 0x0000b40000047ab9 */ /* 0x000fe20000000800 */
[----:B------:R-:W-:Y:S01]  /*f560*/  IMAD.X R26, RZ, RZ, R25, P2 ;  /* 0x000000ffff1a7224 */ /* 0x000fe200010e0619 */
[----:B------:R-:W-:Y:S01]  /*f570*/  ISETP.GE.AND P4, PT, R0, UR4, PT ;  /* 0x0000000400007c0c */ /* 0x000fe2000bf86270 */
[----:B------:R-:W-:Y:S01]  /*f580*/  IMAD.WIDE.U32 R30, R27, UR6, R30 ;  /* 0x000000061b1e7c25 */ /* 0x000fe2000f8e001e */
[----:B------:R-:W-:Y:S02]  /*f590*/  ISETP.GE.AND P3, PT, R209, UR4, PT ;  /* 0x00000004d1007c0c */ /* 0x000fe4000bf66270 */
[----:B------:R-:W-:Y:S01]  /*f5a0*/  ISETP.GE.AND P2, PT, R208, UR4, PT ;  /* 0x00000004d0007c0c */ /* 0x000fe2000bf46270 */
[----:B------:R-:W-:-:S04]  /*f5b0*/  IMAD R26, R26, UR6, RZ ;  /* 0x000000061a1a7c24 */ /* 0x000fc8000f8e02ff */
[----:B------:R-:W-:Y:S01]  /*f5c0*/  IMAD R26, R27, UR7, R26 ;  /* 0x000000071b1a7c24 */ /* 0x000fe2000f8e021a */
[----:B------:R-:W-:Y:S02]  /*f5d0*/  ULDC.64 UR6, c[0x0][0x280] ;  /* 0x0000a00000067ab9 */ /* 0x000fe40000000a00 */
[----:B------:R-:W-:Y:S01]  /*f5e0*/  LEA R32, P5, R30, UR6, 0x1 ;  /* 0x000000061e207c11 */ /* 0x000fe2000f8a08ff */
[----:B------:R-:W-:-:S05]  /*f5f0*/  IMAD.IADD R26, R31, 0x1, R26 ;  /* 0x000000011f1a7824 */ /* 0x000fca00078e021a */
[----:B------:R-:W-:-:S05]  /*f600*/  LEA.HI.X R33, R30, UR7, R26, 0x1, P5 ;  /* 0x000000071e217c11 */ /* 0x000fca000a8f0c1a */
[----:B-1----:R1:W-:Y:S04]  /*f610*/  @!P4 STG.E.128 desc[UR20][R32.64], R12 ;  /* 0x0000000c2000c986 */ /* 0x0023e8000c101d14 */
[----:B----4-:R1:W-:Y:S04]  /*f620*/  @!P3 STG.E.128 desc[UR20][R32.64+0x80], R8 ;  /* 0x000080082000b986 */ /* 0x0103e8000c101d14 */
[----:B--2---:R1:W-:Y:S02]  /*f630*/  @!P2 STG.E.128 desc[UR20][R32.64+0x100], R4 ;  /* 0x000100042000a986 */ /* 0x0043e4000c101d14 */
.L_x_121:
[----:B------:R-:W-:Y:S05]  /*f640*/  BSYNC B0 ;  /* 0x0000000000007941 */ /* 0x000fea0003800000 */
.L_x_120:
[----:B-1----:R1:W1:Y:S01]  /*f650*/  LDS.128 R12, [R203+0x2000] ;  /* 0x00200000cb0c7984 */ /* 0x0022620000000c00 */
[----:B------:R-:W-:Y:S03]  /*f660*/  BSSY B0, `(.L_x_122) ;  /* 0x0000017000007945 */ /* 0x000fe60003800000 */
[----:B----4-:R4:W1:Y:S04]  /*f670*/  LDS.128 R8, [R203+0x6000] ;  /* 0x00600000cb087984 */ /* 0x0108680000000c00 */
        /* <DEDUP_REMOVED lines=19> */
[----:B------:R1:W-:Y:S04]  /*f7b0*/  @!P2 STG.E.128 desc[UR20][R32.64+0x80], R8 ;  /* 0x000080082000a986 */ /* 0x0003e8000c101d14 */
[----:B--2---:R1:W-:Y:S02]  /*f7c0*/  @!P1 STG.E.128 desc[UR20][R32.64+0x100], R4 ;  /* 0x0001000420009986 */ /* 0x0043e4000c101d14 */
.L_x_123:
[----:B------:R-:W-:Y:S05]  /*f7d0*/  BSYNC B0 ;  /* 0x0000000000007941 */ /* 0x000fea0003800000 */
.L_x_122:
[----:B-12---:R1:W2:Y:S01]  /*f7e0*/  LDS.128 R4, [R203+0xb000] ;  /* 0x00b00000cb047984 */ /* 0x0062a20000000c00 */
[----:B------:R-:W-:Y:S05]  /*f7f0*/  @P0 EXIT ;  /* 0x000000000000094d */ /* 0x000fea0003800000 */
        /* <DEDUP_REMOVED lines=16> */
[----:B------:R1:W-:Y:S04]  /*f900*/  @!P2 STG.E.128 desc[UR20][R2.64], R20 ;  /* 0x000000140200a986 */ /* 0x0003e8000c101d14 */
[----:B------:R1:W-:Y:S01]  /*f910*/  @!P1 STG.E.128 desc[UR20][R2.64+0x80], R16 ;  /* 0x0000801002009986 */ /* 0x0003e2000c101d14 */
[----:B------:R-:W-:Y:S05]  /*f920*/  @P0 EXIT ;  /* 0x000000000000094d */ /* 0x000fea0003800000 */
[----:B--2---:R-:W-:Y:S01]  /*f930*/  STG.E.128 desc[UR20][R2.64+0x100], R4 ;  /* 0x0001000402007986 */ /* 0x004fe2000c101d14 */
[----:B------:R-:W-:Y:S05]  /*f940*/  EXIT ;  /* 0x000000000000794d */ /* 0x000fea0003800000 */
.L_x_80:
[----:B------:R-:W-:Y:S01]  /*f950*/  UISETP.NE.AND UP4, UPT, UR12, -0x1, UPT ;  /* 0xffffffff0c00788c */ /* 0x000fe2000bf85270 */
[----:B------:R-:W-:Y:S01]  /*f960*/  SHF.R.S32.HI R3, RZ, 0x1f, R4 ;  /* 0x0000001fff037819 */ /* 0x000fe20000011404 */
[----:B------:R-:W-:Y:S01]  /*f970*/  ULDC.U8 UR5, c[0x0][0x3d9] ;  /* 0x0000f64000057ab9 */ /* 0x000fe20000000000 */
[----:B------:R-:W-:Y:S01]  /*f980*/  UIADD3 UR14, -UR19, UR14, URZ ;  /* 0x0000000e130e7290 */ /* 0x000fe2000fffe13f */
[----:B------:R-:W-:Y:S01]  /*f990*/  IMAD.U32 R15, RZ, RZ, UR13 ;  /* 0x0000000dff0f7e24 */ /* 0x000fe2000f8e00ff */
[----:B------:R-:W-:Y:S01]  /*f9a0*/  UISETP.NE.AND UP2, UPT, UR5, URZ, UPT ;  /* 0x0000003f0500728c */ /* 0x000fe2000bf45270 */
[----:B------:R-:W-:Y:S01]  /*f9b0*/  LEA.HI R16, R3, R4, RZ, 0x3 ;  /* 0x0000000403107211 */ /* 0x000fe200078f18ff */
[----:B------:R-:W-:Y:S01]  /*f9c0*/  UMOV UR24, URZ ;  /* 0x0000003f00187c82 */ /* 0x000fe20008000000 */
[----:B------:R-:W-:Y:S01]  /*f9d0*/  UMOV UR25, URZ ;  /* 0x0000003f00197c82 */ /* 0x000fe20008000000 */
[----:B------:R-:W-:Y:S01]  /*f9e0*/  BSSY B0, `(.L_x_124) ;  /* 0x0000050000007945 */ /* 0x000fe20003800000 */
        /* <DEDUP_REMOVED lines=8> */
[--C-:B------:R-:W-:Y:S01]  /*fa70*/  SHF.R.S32.HI R17, RZ, 0x1f, R16.reuse ;  /* 0x0000001fff117819 */ /* 0x100fe20000011410 */
[----:B------:R-:W-:Y:S01]  /*fa80*/  @!UP4 UIMAD.WIDE.U32 UR22, UR16, UR6, URZ ;  /* 0x000000061016c2a5 */ /* 0x000fe2000f8e003f */
[C---:B------:R-:W-:Y:S01]  /*fa90*/  IMAD.SHL.U32 R6, R4.reuse, 0x8, RZ ;  /* 0x0000000804067824 */ /* 0x040fe200078e00ff */
[----:B------:R-:W-:Y:S01]  /*faa0*/  ULDC.U8 UR15, c[0x0][0x3d8] ;  /* 0x0000f600000f7ab9 */ /* 0x000fe20000000000 */
[----:B------:R-:W-:Y:S01]  /*fab0*/  @!UP4 UIMAD UR8, UR16, UR7, UR8 ;  /* 0x000000071008c2a4 */ /* 0x000fe2000f8e0208 */
[----:B------:R-:W-:Y:S01]  /*fac0*/  ISETP.NE.AND P3, PT, R4, RZ, PT ;  /* 0x000000ff0400720c */ /* 0x000fe20003f65270 */
[----:B------:R-:W-:Y:S01]  /*fad0*/  @UP4 UIMAD UR9, UR12, UR9, UR11 ;  /* 0x000000090c0942a4 */ /* 0x000fe2000f8e020b */
[----:B------:R-:W-:Y:S01]  /*fae0*/  IMAD.WIDE R14, R15, 0x80, R16 ;  /* 0x000000800f0e7825 */ /* 0x000fe200078e0210 */
[----:B------:R-:W-:Y:S01]  /*faf0*/  @UP2 ULDC.64 UR6, c[0x0][0x2c0] ;  /* 0x0000b00000062ab9 */ /* 0x000fe20000000a00 */
[----:B------:R-:W-:Y:S01]  /*fb00*/  UISETP.NE.AND UP0, UPT, UR15, URZ, !UP2 ;  /* 0x0000003f0f00728c */ /* 0x000fe2000d705270 */
[----:B------:R-:W-:Y:S01]  /*fb10*/  IADD3 R4, R6, 0x80, RZ ;  /* 0x0000008006047810 */ /* 0x000fe20007ffe0ff */
[----:B------:R-:W-:Y:S01]  /*fb20*/  USHF.R.S32.HI UR11, URZ, 0x1f, UR4 ;  /* 0x0000001f3f0b7899 */ /* 0x000fe20008011404 */
[----:B------:R-:W-:Y:S01]  /*fb30*/  VIADD R0, R16, 0x60 ;  /* 0x0000006010007836 */ /* 0x000fe20000000000 */
[----:B------:R-:W-:Y:S01]  /*fb40*/  UISETP.NE.AND UP3, UPT, UR15, URZ, UPT ;  /* 0x0000003f0f00728c */ /* 0x000fe2000bf65270 */
[----:B------:R-:W-:Y:S01]  /*fb50*/  VIADD R5, R6, 0x40 ;  /* 0x0000004006057836 */ /* 0x000fe20000000000 */
[----:B------:R-:W-:-:S02]  /*fb60*/  @UP2 UIMAD UR17, UR7, UR6, URZ ;  /* 0x00000006071122a4 */ /* 0x000fc4000f8e023f */
[----:B------:R-:W-:Y:S01]  /*fb70*/  UISETP.NE.OR UP3, UPT, UR5, URZ, !UP3 ;  /* 0x0000003f0500728c */ /* 0x000fe2000df65670 */
[----:B------:R-:W-:Y:S02]  /*fb80*/  ULDC.64 UR6, c[0x0][0x2a0] ;  /* 0x0000a80000067ab9 */ /* 0x000fe40000000a00 */
[----:B------:R-:W-:Y:S01]  /*fb90*/  @!UP2 ULDC UR5, c[0x0][0x270] ;  /* 0x00009c000005aab9 */ /* 0x000fe20000000800 */
[----:B------:R-:W-:Y:S01]  /*fba0*/  UIMAD UR11, UR11, UR6, URZ ;  /* 0x000000060b0b72a4 */ /* 0x000fe2000f8e023f */
[----:B------:R-:W-:Y:S01]  /*fbb0*/  IMAD.U32 R10, RZ, RZ, UR6 ;  /* 0x00000006ff0a7e24 */ /* 0x000fe2000f8e00ff */
[----:B------:R-:W-:Y:S01]  /*fbc0*/  UISETP.NE.OR UP1, UPT, UR12, -0x1, UP3 ;  /* 0xffffffff0c00788c */ /* 0x000fe20009f25670 */
[----:B------:R-:W-:Y:S01]  /*fbd0*/  @!UP2 ULDC UR6, c[0x0][0x2c4] ;  /* 0x0000b1000006aab9 */ /* 0x000fe20000000800 */
[----:B------:R-:W-:Y:S01]  /*fbe0*/  UIMAD UR7, UR4, UR7, UR11 ;  /* 0x00000007040772a4 */ /* 0x000fe2000f8e020b */
[----:B------:R-:W-:Y:S02]  /*fbf0*/  @UP0 ULDC UR6, c[0x0][0x2e4] ;  /* 0x0000b90000060ab9 */ /* 0x000fe40000000800 */
[----:B------:R-:W-:Y:S01]  /*fc00*/  @UP2 UMOV UR11, 0x1 ;  /* 0x00000001000b2882 */ /* 0x000fe20000000000 */
[----:B------:R-:W-:Y:S01]  /*fc10*/  @UP4 UMOV UR18, UR10 ;  /* 0x0000000a00124c82 */ /* 0x000fe20008000000 */
[----:B------:R-:W-:-:S02]  /*fc20*/  @!UP2 UIMAD UR11, UR6, UR5, URZ ;  /* 0x00000005060ba2a4 */ /* 0x000fc4000f8e023f */
[----:B------:R-:W-:Y:S01]  /*fc30*/  @!UP4 UIADD3 UR9, UR23, UR8, URZ ;  /* 0x000000081709c290 */ /* 0x000fe2000fffe03f */
[----:B------:R-:W-:Y:S01]  /*fc40*/  @!UP4 UMOV UR18, UR22 ;  /* 0x000000160012cc82 */ /* 0x000fe20008000000 */
[----:B------:R-:W-:Y:S01]  /*fc50*/  UIMAD UR11, UR16, UR11, URZ ;  /* 0x0000000b100b72a4 */ /* 0x000fe2000f8e023f */
[C---:B------:R-:W-:Y:S01]  /*fc60*/  IADD3 R2, P0, R6.reuse, UR18, RZ ;  /* 0x0000001206027c10 */ /* 0x040fe2000ff1e0ff */
[----:B------:R-:W-:Y:S01]  /*fc70*/  @!UP3 ULDC UR10, c[0x0][0x2c4] ;  /* 0x0000b100000abab9 */ /* 0x000fe20000000800 */
[----:B------:R-:W-:Y:S01]  /*fc80*/  @UP2 ULDC UR15, c[0x0][0x2c0] ;  /* 0x0000b000000f2ab9 */ /* 0x000fe20000000800 */
[----:B------:R-:W-:Y:S01]  /*fc90*/  @!UP1 UIMAD UR12, UR16, UR10, URZ ;  /* 0x0000000a100c92a4 */ /* 0x000fe2000f8e023f */
[----:B------:R-:W-:Y:S01]  /*fca0*/  LEA.HI.X.SX32 R3, R6, UR9, 0x1, P0 ;  /* 0x0000000906037c11 */ /* 0x000fe200080f0eff */
[----:B------:R-:W-:Y:S01]  /*fcb0*/  USEL UR11, UR11, URZ, UP3 ;  /* 0x0000003f0b0b7287 */ /* 0x000fe20009800000 */
[----:B------:R-:W-:Y:S01]  /*fcc0*/  ISETP.GE.AND P0, PT, R16, UR14, PT ;  /* 0x0000000e10007c0c */ /* 0x000fe2000bf06270 */
[----:B------:R-:W-:Y:S01]  /*fcd0*/  @!UP2 UMOV UR15, 0x1 ;  /* 0x00000001000fa882 */ /* 0x000fe20000000000 */
[----:B------:R-:W-:Y:S01]  /*fce0*/  @!UP2 UMOV UR17, UR6 ;  /* 0x000000060011ac82 */ /* 0x000fe20008000000 */
[----:B------:R-:W-:Y:S01]  /*fcf0*/  UIMAD UR6, UR19, UR15, URZ ;  /* 0x0000000f130672a4 */ /* 0x000fe2000f8e023f */
[----:B------:R-:W-:Y:S01]  /*fd00*/  IMAD.WIDE.U32 R10, R10, UR4, R2 ;  /* 0x000000040a0a7c25 */ /* 0x000fe2000f8e0002 */
[----:B------:R-:W-:Y:S01]  /*fd10*/  UIMAD UR17, UR4, UR17, UR11 ;  /* 0x00000011041172a4 */ /* 0x000fe2000f8e020b */
[C---:B------:R-:W-:Y:S01]  /*fd20*/  IADD3 R2, R16.reuse, 0x40, RZ ;  /* 0x0000004010027810 */ /* 0x040fe20007ffe0ff */
[----:B------:R-:W-:Y:S01]  /*fd30*/  @!UP3 UMOV UR24, UR12 ;  /* 0x0000000c0018bc82 */ /* 0x000fe20008000000 */
[----:B------:R-:W-:Y:S01]  /*fd40*/  USHF.R.S32.HI UR4, URZ, 0x1f, UR6 ;  /* 0x0000001f3f047899 */ /* 0x000fe20008011406 */
[----:B------:R-:W-:Y:S01]  /*fd50*/  VIADD R3, R16, 0x20 ;  /* 0x0000002010037836 */ /* 0x000fe20000000000 */
[----:B------:R-:W-:Y:S01]  /*fd60*/  @!UP3 USHF.R.S32.HI UR25, URZ, 0x1f, UR12 ;  /* 0x0000001f3f19b899 */ /* 0x000fe2000801140c */
[----:B------:R-:W-:Y:S01]  /*fd70*/  VIADD R13, R11, UR7 ;  /* 0x000000070b0d7c36 */ /* 0x000fe20008000000 */
[----:B------:R-:W-:Y:S01]  /*fd80*/  USHF.R.S32.HI UR5, URZ, 0x1f, UR17 ;  /* 0x0000001f3f057899 */ /* 0x000fe20008011411 */
[----:B------:R-:W-:Y:S01]  /*fd90*/  ISETP.GE.AND P1, PT, R2, UR14, PT ;  /* 0x0000000e02007c0c */ /* 0x000fe2000bf26270 */
[----:B------:R-:W-:Y:S01]  /*fda0*/  UIADD3 UR6, UP1, UP0, UR6, UR24, UR17 ;  /* 0x0000001806067290 */ /* 0x000fe2000f83e011 */
[----:B------:R-:W-:-:S03]  /*fdb0*/  ISETP.GE.AND P2, PT, R3, UR14, PT ;  /* 0x0000000e03007c0c */ /* 0x000fc6000bf46270 */
[----:B------:R-:W-:Y:S01]  /*fdc0*/  UIADD3.X UR24, UR4, UR25, UR5, UP1, UP0 ;  /* 0x0000001904187290 */ /* 0x000fe20008fe0405 */
[----:B------:R-:W-:Y:S11]  /*fdd0*/  @P0 BRA `(.L_x_125) ;  /* 0x0000000000400947 */ /* 0x000ff60003800000 */
        /* <DEDUP_REMOVED lines=13> */
[----:B------:R1:W-:Y:S04]  /*feb0*/  @!P5 STG.E.128 desc[UR20][R18.64], RZ ;  /* 0x000000ff1200d986 */ /* 0x0003e8000c101d14 */
[----:B------:R1:W-:Y:S04]  /*fec0*/  @!P4 STG.E.128 desc[UR20][R18.64+0x80], RZ ;  /* 0x000080ff1200c986 */ /* 0x0003e8000c101d14 */
[----:B------:R1:W-:Y:S02]  /*fed0*/  @!P0 STG.E.128 desc[UR20][R18.64+0x100], RZ ;  /* 0x000100ff12008986 */ /* 0x0003e4000c101d14 */
.L_x_125:
[----:B------:R-:W-:Y:S05]  /*fee0*/  BSYNC B0 ;  /* 0x0000000000007941 */ /* 0x000fea0003800000 */
.L_x_124:
[----:B------:R-:W-:Y:S01]  /*fef0*/  BSSY B0, `(.L_x_126) ;  /* 0x0000016000007945 */ /* 0x000fe20003800000 */
[----:B------:R-:W-:-:S03]  /*ff00*/  ISETP.GE.AND P0, PT, R0, UR14, PT ;  /* 0x0000000e00007c0c */ /* 0x000fc6000bf06270 */
[----:B------:R-:W-:Y:S10]  /*ff10*/  @P2 BRA `(.L_x_127) ;  /* 0x00000000004c2947 */ /* 0x000ff40003800000 */
[----:B------:R-:W-:Y:S01]  /*ff20*/  IADD3 R8, P2, R14, 0x20, RZ ;  /* 0x000000200e087810 */ /* 0x000fe20007f5e0ff */
[----:B------:R-:W-:Y:S01]  /*ff30*/  ULDC.64 UR4, c[0x0][0x298] ;  /* 0x0000a60000047ab9 */ /* 0x000fe20000000a00 */
[----:B-1----:R-:W-:Y:S01]  /*ff40*/  MOV R19, R13 ;  /* 0x0000000d00137202 */ /* 0x002fe20000000f00 */
        /* <DEDUP_REMOVED lines=13> */
[----:B------:R2:W-:Y:S04]  /*10020*/  @!P5 STG.E.128 desc[UR20][R8.64], RZ ;  /* 0x000000ff0800d986 */ /* 0x0005e8000c101d14 */
[----:B------:R2:W-:Y:S04]  /*10030*/  @!P4 STG.E.128 desc[UR20][R8.64+0x80], RZ ;  /* 0x000080ff0800c986 */ /* 0x0005e8000c101d14 */
[----:B------:R2:W-:Y:S02]  /*10040*/  @!P2 STG.E.128 desc[UR20][R8.64+0x100], RZ ;  /* 0x000100ff0800a986 */ /* 0x0005e4000c101d14 */
.L_x_127:
[----:B------:R-:W-:Y:S05]  /*10050*/  BSYNC B0 ;  /* 0x0000000000007941 */ /* 0x000fea0003800000 */
.L_x_126:
[----:B------:R-:W-:Y:S01]  /*10060*/  BSSY B0, `(.L_x_128) ;  /* 0x0000016000007945 */ /* 0x000fe20003800000 */
[----:B------:R-:W-:-:S03]  /*10070*/  ISETP.GE.OR P6, PT, R16, UR14, P3 ;  /* 0x0000000e10007c0c */ /* 0x000fc60009fc6670 */
[----:B------:R-:W-:Y:S10]  /*10080*/  @P1 BRA `(.L_x_129) ;  /* 0x00000000004c1947 */ /* 0x000ff40003800000 */
[----:B--2---:R-:W-:Y:S01]  /*10090*/  IADD3 R8, P1, R14, 0x40, RZ ;  /* 0x000000400e087810 */ /* 0x004fe20007f3e0ff */
        /* <DEDUP_REMOVED lines=18> */
.L_x_129:
[----:B------:R-:W-:Y:S05]  /*101c0*/  BSYNC B0 ;  /* 0x0000000000007941 */ /* 0x000fea0003800000 */
.L_x_128:
[----:B------:R-:W-:Y:S01]  /*101d0*/  BSSY B0, `(.L_x_130) ;  /* 0x0000017000007945 */ /* 0x000fe20003800000 */
[----:B------:R-:W-:Y:S02]  /*101e0*/  ISETP.GE.OR P5, PT, R3, UR14, P3 ;  /* 0x0000000e03007c0c */ /* 0x000fe40009fa6670 */
[----:B------:R-:W-:Y:S02]  /*101f0*/  ISETP.GE.OR P4, PT, R2, UR14, P3 ;  /* 0x0000000e02007c0c */ /* 0x000fe40009f86670 */
[----:B------:R-:W-:Y:S01]  /*10200*/  ISETP.GE.OR P3, PT, R0, UR14, P3 ;  /* 0x0000000e00007c0c */ /* 0x000fe20009f66670 */
[----:B------:R-:W-:-:S12]  /*10210*/  @P0 BRA `(.L_x_131) ;  /* 0x0000000000480947 */ /* 0x000fd80003800000 */
[----:B------:R-:W-:Y:S01]  /*10220*/  IADD3 R7, P0, R14, 0x60, RZ ;  /* 0x000000600e077810 */ /* 0x000fe20007f1e0ff */
[----:B------:R-:W-:Y:S01]  /*10230*/  ULDC.64 UR4, c[0x0][0x298] ;  /* 0x0000a60000047ab9 */ /* 0x000fe20000000a00 */
[----:B------:R-:W-:Y:S01]  /*10240*/  IMAD.MOV.U32 R11, RZ, RZ, R13 ;  /* 0x000000ffff0b7224 */ /* 0x000fe200078e000d */
[----:B------:R-:W-:Y:S02]  /*10250*/  ULDC UR7, c[0x0][0x2d0] ;  /* 0x0000b40000077ab9 */ /* 0x000fe40000000800 */
[----:B--23--:R-:W-:Y:S01]  /*10260*/  IMAD.X R8, RZ, RZ, R15, P0 ;  /* 0x000000ffff087224 */ /* 0x00cfe200000e060f */
[----:B------:R-:W-:Y:S01]  /*10270*/  ISETP.GE.AND P2, PT, R6, UR7, PT ;  /* 0x0000000706007c0c */ /* 0x000fe2000bf46270 */
[----:B------:R-:W-:Y:S01]  /*10280*/  IMAD.WIDE.U32 R10, R7, UR4, R10 ;  /* 0x00000004070a7c25 */ /* 0x000fe2000f8e000a */
[----:B------:R-:W-:-:S03]  /*10290*/  ISETP.GE.AND P1, PT, R5, UR7, PT ;  /* 0x0000000705007c0c */ /* 0x000fc6000bf26270 */
[----:B------:R-:W-:-:S04]  /*102a0*/  IMAD R8, R8, UR4, RZ ;  /* 0x0000000408087c24 */ /* 0x000fc8000f8e02ff */
[----:B------:R-:W-:Y:S01]  /*102b0*/  IMAD R8, R7, UR5, R8 ;  /* 0x0000000507087c24 */ /* 0x000fe2000f8e0208 */
[----:B------:R-:W-:Y:S02]  /*102c0*/  ULDC.64 UR4, c[0x0][0x280] ;  /* 0x0000a00000047ab9 */ /* 0x000fe40000000a00 */
[----:B------:R-:W-:Y:S01]  /*102d0*/  LEA R12, P0, R10, UR4, 0x1 ;  /* 0x000000040a0c7c11 */ /* 0x000fe2000f8008ff */
[----:B------:R-:W-:-:S05]  /*102e0*/  IMAD.IADD R7, R11, 0x1, R8 ;  /* 0x000000010b077824 */ /* 0x000fca00078e0208 */
[----:B------:R-:W-:Y:S02]  /*102f0*/  LEA.HI.X R13, R10, UR5, R7, 0x1, P0 ;  /* 0x000000050a0d7c11 */ /* 0x000fe400080f0c07 */
[----:B------:R-:W-:-:S03]  /*10300*/  ISETP.GE.AND P0, PT, R4, UR7, PT ;  /* 0x0000000704007c0c */ /* 0x000fc6000bf06270 */
[----:B------:R4:W-:Y:S04]  /*10310*/  @!P2 STG.E.128 desc[UR20][R12.64], RZ ;  /* 0x000000ff0c00a986 */ /* 0x0009e8000c101d14 */
[----:B------:R4:W-:Y:S06]  /*10320*/  @!P1 STG.E.128 desc[UR20][R12.64+0x80], RZ ;  /* 0x000080ff0c009986 */ /* 0x0009ec000c101d14 */
[----:B------:R4:W-:Y:S02]  /*10330*/  @!P0 STG.E.128 desc[UR20][R12.64+0x100], RZ ;  /* 0x000100ff0c008986 */ /* 0x0009e4000c101d14 */
.L_x_131:
[----:B------:R-:W-:Y:S05]  /*10340*/  BSYNC B0 ;  /* 0x0000000000007941 */ /* 0x000fea0003800000 */
.L_x_130:
[----:B------:R-:W-:Y:S04]  /*10350*/  BSSY B0, `(.L_x_132) ;  /* 0x000000a000007945 */ /* 0x000fe80003800000 */
[----:B------:R-:W-:Y:S05]  /*10360*/  @P6 BRA `(.L_x_133) ;  /* 0x0000000000206947 */ /* 0x000fea0003800000 */
[----:B------:R-:W-:Y:S01]  /*10370*/  IMAD R4, R16, UR15, RZ ;  /* 0x0000000f10047c24 */ /* 0x000fe2000f8e02ff */
[----:B------:R-:W-:-:S04]  /*10380*/  ULDC.64 UR4, c[0x0][0x2b0] ;  /* 0x0000ac0000047ab9 */ /* 0x000fc80000000a00 */
[----:B------:R-:W-:-:S04]  /*10390*/  IADD3 R5, P0, R4, UR6, RZ ;  /* 0x0000000604057c10 */ /* 0x000fc8000ff1e0ff */
[----:B------:R-:W-:Y:S02]  /*103a0*/  LEA.HI.X.SX32 R4, R4, UR24, 0x1, P0 ;  /* 0x0000001804047c11 */ /* 0x000fe400080f0eff */
[----:B------:R-:W-:-:S04]  /*103b0*/  LEA R6, P0, R5, UR4, 0x2 ;  /* 0x0000000405067c11 */ /* 0x000fc8000f8010ff */
[----:B------:R-:W-:Y:S01]  /*103c0*/  LEA.HI.X R7, R5, UR5, R4, 0x2, P0 ;  /* 0x0000000505077c11 */ /* 0x000fe200080f1404 */
[----:B------:R-:W-:-:S05]  /*103d0*/  IMAD.MOV.U32 R5, RZ, RZ, 0x7f800000 ;  /* 0x7f800000ff057424 */ /* 0x000fca00078e00ff */
[----:B------:R1:W-:Y:S03]  /*103e0*/  STG.E desc[UR20][R6.64], R5 ;  /* 0x0000000506007986 */ /* 0x0003e6000c101914 */
.L_x_133:
[----:B------:R-:W-:Y:S05]  /*103f0*/  BSYNC B0 ;  /* 0x0000000000007941 */ /* 0x000fea0003800000 */
.L_x_132:
[----:B------:R-:W-:Y:S04]  /*10400*/  BSSY B0, `(.L_x_134) ;  /* 0x000000a000007945 */ /* 0x000fe80003800000 */
[----:B------:R-:W-:Y:S05]  /*10410*/  @P5 BRA `(.L_x_135) ;  /* 0x0000000000205947 */ /* 0x000fea0003800000 */
[----:B------:R-:W-:Y:S01]  /*10420*/  IMAD R3, R3, UR15, RZ ;  /* 0x0000000f03037c24 */ /* 0x000fe2000f8e02ff */
[----:B------:R-:W-:-:S04]  /*10430*/  ULDC.64 UR4, c[0x0][0x2b0] ;  /* 0x0000ac0000047ab9 */ /* 0x000fc80000000a00 */
[----:B------:R-:W-:-:S04]  /*10440*/  IADD3 R4, P0, R3, UR6, RZ ;  /* 0x0000000603047c10 */ /* 0x000fc8000ff1e0ff */
[----:B------:R-:W-:Y:S02]  /*10450*/  LEA.HI.X.SX32 R3, R3, UR24, 0x1, P0 ;  /* 0x0000001803037c11 */ /* 0x000fe400080f0eff */
[----:B-1----:R-:W-:-:S04]  /*10460*/  LEA R6, P0, R4, UR4, 0x2 ;  /* 0x0000000404067c11 */ /* 0x002fc8000f8010ff */
[----:B------:R-:W-:Y:S01]  /*10470*/  LEA.HI.X R7, R4, UR5, R3, 0x2, P0 ;  /* 0x0000000504077c11 */ /* 0x000fe200080f1403 */
[----:B------:R-:W-:-:S05]  /*10480*/  IMAD.MOV.U32 R3, RZ, RZ, 0x7f800000 ;  /* 0x7f800000ff037424 */ /* 0x000fca00078e00ff */
[----:B------:R1:W-:Y:S03]  /*10490*/  STG.E desc[UR20][R6.64], R3 ;  /* 0x0000000306007986 */ /* 0x0003e6000c101914 */
.L_x_135:
[----:B------:R-:W-:Y:S05]  /*104a0*/  BSYNC B0 ;  /* 0x0000000000007941 */ /* 0x000fea0003800000 */
.L_x_134:
[----:B------:R-:W-:Y:S04]  /*104b0*/  BSSY B0, `(.L_x_136) ;  /* 0x000000a000007945 */ /* 0x000fe80003800000 */
[----:B------:R-:W-:Y:S05]  /*104c0*/  @P4 BRA `(.L_x_137) ;  /* 0x0000000000204947 */ /* 0x000fea0003800000 */
[----:B------:R-:W-:Y:S01]  /*104d0*/  IMAD R2, R2, UR15, RZ ;  /* 0x0000000f02027c24 */ /* 0x000fe2000f8e02ff */
[----:B------:R-:W-:-:S04]  /*104e0*/  ULDC.64 UR4, c[0x0][0x2b0] ;  /* 0x0000ac0000047ab9 */ /* 0x000fc80000000a00 */
[----:B-1----:R-:W-:-:S04]  /*104f0*/  IADD3 R3, P0, R2, UR6, RZ ;  /* 0x0000000602037c10 */ /* 0x002fc8000ff1e0ff */
[----:B------:R-:W-:Y:S02]  /*10500*/  LEA.HI.X.SX32 R2, R2, UR24, 0x1, P0 ;  /* 0x0000001802027c11 */ /* 0x000fe400080f0eff */
[----:B------:R-:W-:-:S04]  /*10510*/  LEA R4, P0, R3, UR4, 0x2 ;  /* 0x0000000403047c11 */ /* 0x000fc8000f8010ff */
[----:B------:R-:W-:Y:S01]  /*10520*/  LEA.HI.X R5, R3, UR5, R2, 0x2, P0 ;  /* 0x0000000503057c11 */ /* 0x000fe200080f1402 */
[----:B------:R-:W-:-:S05]  /*10530*/  IMAD.MOV.U32 R3, RZ, RZ, 0x7f800000 ;  /* 0x7f800000ff037424 */ /* 0x000fca00078e00ff */
[----:B------:R1:W-:Y:S03]  /*10540*/  STG.E desc[UR20][R4.64], R3 ;  /* 0x0000000304007986 */ /* 0x0003e6000c101914 */
.L_x_137:
[----:B------:R-:W-:Y:S05]  /*10550*/  BSYNC B0 ;  /* 0x0000000000007941 */ /* 0x000fea0003800000 */
.L_x_136:
[----:B------:R-:W-:Y:S05]  /*10560*/  @P3 EXIT ;  /* 0x000000000000394d */ /* 0x000fea0003800000 */
[----:B------:R-:W-:Y:S01]  /*10570*/  IMAD R0, R0, UR15, RZ ;  /* 0x0000000f00007c24 */ /* 0x000fe2000f8e02ff */
[----:B------:R-:W-:Y:S01]  /*10580*/  ULDC.64 UR4, c[0x0][0x2b0] ;  /* 0x0000ac0000047ab9 */ /* 0x000fe20000000a00 */
[----:B-1----:R-:W-:-:S03]  /*10590*/  IMAD.MOV.U32 R5, RZ, RZ, 0x7f800000 ;  /* 0x7f800000ff057424 */ /* 0x002fc600078e00ff */
[----:B------:R-:W-:-:S04]  /*105a0*/  IADD3 R3, P0, R0, UR6, RZ ;  /* 0x0000000600037c10 */ /* 0x000fc8000ff1e0ff */
[----:B------:R-:W-:Y:S02]  /*105b0*/  LEA.HI.X.SX32 R0, R0, UR24, 0x1, P0 ;  /* 0x0000001800007c11 */ /* 0x000fe400080f0eff */
[----:B------:R-:W-:-:S04]  /*105c0*/  LEA R2, P0, R3, UR4, 0x2 ;  /* 0x0000000403027c11 */ /* 0x000fc8000f8010ff */
[----:B------:R-:W-:-:S05]  /*105d0*/  LEA.HI.X R3, R3, UR5, R0, 0x2, P0 ;  /* 0x0000000503037c11 */ /* 0x000fca00080f1400 */
[----:B------:R-:W-:Y:S01]  /*105e0*/  STG.E desc[UR20][R2.64], R5 ;  /* 0x0000000502007986 */ /* 0x000fe2000c101914 */
[----:B------:R-:W-:Y:S05]  /*105f0*/  EXIT ;  /* 0x000000000000794d */ /* 0x000fea0003800000 */
.L_x_138:
        /* <DEDUP_REMOVED lines=16> */
.L_x_801:


//--------------------- .text._ZN5flash16flash_fwd_kernelI23Flash_fwd_kernel_traitsILi192ELi128ELi64ELi8ELb0ELb0EN7cutlass10bfloat16_tE19Flash_kernel_traitsILi192ELi128ELi64ELi8ES3_EELb0ELb1ELb0ELb0ELb0ELb0ELb1ELb0EEEvNS_16Flash_fwd_paramsE --------------------------
	.section	.text._ZN5flash16flash_fwd_kernelI23Flash_fwd_kernel_traitsILi192ELi128ELi64ELi8ELb0ELb0EN7cutlass10bfloat16_tE19Flash_kernel_traitsILi192ELi128ELi64ELi8ES3_EELb0ELb1ELb0ELb0ELb0ELb0ELb1ELb0EEEvNS_16Flash_fwd_paramsE,"ax",@progbits
	.align	128
        .global         _ZN5flash16flash_fwd_kernelI23Flash_fwd_kernel_traitsILi192ELi128ELi64ELi8ELb0ELb0EN7cutlass10bfloat16_tE19Flash_kernel_traitsILi192ELi128ELi64ELi8ES3_EELb0ELb1ELb0ELb0ELb0ELb0ELb1ELb0EEEvNS_16Flash_fwd_paramsE
        .type           _ZN5flash16flash_fwd_kernelI23Flash_fwd_kernel_traitsILi192ELi128ELi64ELi8ELb0ELb0EN7cutlass10bfloat16_tE19Flash_kernel_traitsILi192ELi128ELi64ELi8ES3_EELb0ELb1ELb0ELb0ELb0ELb0ELb1ELb0EEEvNS_16Flash_fwd_paramsE,@function
        .size           _ZN5flash16flash_fwd_kernelI23Flash_fwd_kernel_traitsILi192ELi128ELi64ELi8ELb0ELb0EN7cutlass10bfloat16_tE19Flash_kernel_traitsILi192ELi128ELi64ELi8ES3_EELb0ELb1ELb0ELb0ELb0ELb0ELb1ELb0EEEvNS_16Flash_fwd_paramsE,(.L_x_802 - _ZN5flash16flash_fwd_kernelI23Flash_fwd_kernel_traitsILi192ELi128ELi64ELi8ELb0ELb0EN7cutlass10bfloat16_tE19Flash_kernel_traitsILi192ELi128ELi64ELi8ES3_EELb0ELb1ELb0ELb0ELb0ELb0ELb1ELb0EEEvNS_16Flash_fwd_paramsE)
        .other          _ZN5flash16flash_fwd_kernelI23Flash_fwd_kernel_traitsILi192ELi128ELi64ELi8ELb0ELb0EN7cutlass10bfloat16_tE19Flash_kernel_traitsILi192ELi128ELi64ELi8ES3_EELb0ELb1ELb0ELb0ELb0ELb0ELb1ELb0EEEvNS_16Flash_fwd_paramsE,@"STO_CUDA_ENTRY STV_DEFAULT"
_ZN5flash16flash_fwd_kernelI23Flash_fwd_kernel_traitsILi192ELi128ELi64ELi8ELb0ELb0EN7cutlass10bfloat16_tE19Flash_kernel_traitsILi192ELi128ELi64ELi8ES3_EELb0ELb1ELb0ELb0ELb0ELb0ELb1ELb0EEEvNS_16Flash_fwd_paramsE:
.text._ZN5flash16flash_fwd_kernelI23Flash_fwd_kernel_traitsILi192ELi128ELi64ELi8ELb0ELb0EN7cutlass10bfloat16_tE19Flash_kernel_traitsILi192ELi128ELi64ELi8ES3_EELb0ELb1ELb0ELb0ELb0ELb0ELb1ELb0EEEvNS_16Flash_fwd_paramsE:
        /* <DEDUP_REMOVED lines=54> */
.L_x_139:
[----:B------:R-:W-:-:S05]  /*0360*/  ULDC UR5, c[0x0][0x2c8] ;  /* 0x0000b20000057ab9 */ /* 0x000fca0000000800 */
.L_x_140:
        /* <DEDUP_REMOVED lines=116> */
.L_x_142:
        /* <DEDUP_REMOVED lines=25> */
.L_x_143:
        /* <DEDUP_REMOVED lines=81> */
.L_x_145:
[----:B------:R-:W-:Y:S05]  /*1150*/  BSYNC B0 ;  /* 0x0000000000007941 */ /* 0x000fea0003800000 */
.L_x_144:
        /* <DEDUP_REMOVED lines=40> */
.L_x_147:
[----:B------:R-:W-:Y:S05]  /*13e0*/  BSYNC B0 ;  /* 0x0000000000007941 */ /* 0x000fea0003800000 */
.L_x_146:
        /* <DEDUP_REMOVED lines=40> */
.L_x_149:
[----:B------:R-:W-:Y:S05]  /*1670*/  BSYNC B0 ;  /* 0x0000000000007941 */ /* 0x000fea0003800000 */
.L_x_148:
        /* <DEDUP_REMOVED lines=39> */
.L_x_151:
[----:B------:R-:W-:Y:S05]  /*18f0*/  BSYNC B0 ;  /* 0x0000000000007941 */ /* 0x000fea0003800000 */
.L_x_150:
        /* <DEDUP_REMOVED lines=51> */
.L_x_153:
[----:B------:R-:W-:Y:S05]  /*1c30*/  BSYNC B0 ;  /* 0x0000000000007941 */ /* 0x000fea0003800000 */
.L_x_152:
        /* <DEDUP_REMOVED lines=36> */
.L_x_155:
[----:B------:R-:W-:Y:S05]  /*1e80*/  BSYNC B0 ;  /* 0x0000000000007941 */ /* 0x000fea0003800000 */
.L_x_154:
        /* <DEDUP_REMOVED lines=58> */
.L_x_157:
[----:B------:R-:W-:Y:S05]  /*2230*/  BSYNC B0 ;  /* 0x0000000000007941 */ /* 0x000fea0003800000 */
.L_x_156:
        /* <DEDUP_REMOVED lines=39> */
.L_x_159:
[----:B------:R-:W-:Y:S05]  /*24b0*/  BSYNC B0 ;  /* 0x0000000000007941 */ /* 0x000fea0003800000 */
.L_x_158:
[----:B------:R-:W-:Y:S01]  /*24c0*/  LDSM.16.M88.4 R16, [R206] ;  /* 0x00000000ce10783b */ /* 0x000fe20000000200 */
[----:B------:R-:W-:Y:S01]  /*24d0*/  R2P PR, R5, 0x6 ;  /* 0x0000000605007804 */ /* 0x000fe20000000000 */
[----:B------:R-:W-:Y:S01]  /*24e0*/  IMAD.MOV.U32 R7, RZ, RZ, 0x10 ;  /* 0x00000010ff077424 */ /* 0x000fe200078e00ff */
[C---:B------:R-:W-:Y:S01]  /*24f0*/  LOP3.LUT P0, RZ, R2.reuse, 0x2, RZ, 0xc0, !PT ;  /* 0x0000000202ff7812 */ /* 0x040fe2000780c0ff */
[----:B------:R-:W5:Y:S01]  /*2500*/  LDSM.16.M88.4 R32, [R205+0xc000] ;  /* 0x00c00000cd20783b */ /* 0x000f620000000200 */
[----:B------:R-:W-:Y:S01]  /*2510*/  VIADD R5, R205, 0xc000 ;  /* 0x0000c000cd057836 */ /* 0x000fe20000000000 */
[----:B------:R-:W-:Y:S01]  /*2520*/  ULDC UR30, c[0x0][0x39c] ;  /* 0x0000e700001e7ab9 */ /* 0x000fe20000000800 */
[----:B------:R-:W-:Y:S01]  /*2530*/  SEL R7, R7, 0xfffffff0, !P0 ;  /* 0xfffffff007077807 */ /* 0x000fe20004000000 */
[----:B------:R-:W-:Y:S01]  /*2540*/  VIADD R203, R205, 0xc020 ;  /* 0x0000c020cdcb7836 */ /* 0x000fe20000000000 */
[----:B------:R-:W4:Y:S01]  /*2550*/  LDSM.16.M88.4 R40, [R205+0xc800] ;  /* 0x00c80000cd28783b */ /* 0x000f220000000200 */
[----:B------:R-:W-:Y:S01]  /*2560*/  LOP3.LUT P0, RZ, R2, 0x4, RZ, 0xc0, !PT ;  /* 0x0000000402ff7812 */ /* 0x000fe2000780c0ff */
[----:B------:R-:W-:Y:S01]  /*2570*/  IMAD.MOV.U32 R2, RZ, RZ, 0x40 ;  /* 0x00000040ff027424 */ /* 0x000fe200078e00ff */
[----:B------:R-:W-:Y:S01]  /*2580*/  LEA R101, R101, UR19, 0x4 ;  /* 0x0000001365657c11 */ /* 0x000fe2000f8e20ff */
[----:B------:R-:W-:Y:S01]  /*2590*/  IMAD R204, R7, 0x2, R206 ;  /* 0x0000000207cc7824 */ /* 0x000fe200078e02ce */
[----:B------:R-:W4:Y:S01]  /*25a0*/  LDSM.16.M88.4 R76, [R205+0xd000] ;  /* 0x00d00000cd4c783b */ /* 0x000f220000000200 */
[----:B------:R-:W-:Y:S01]  /*25b0*/  @P1 VIADD R203, R5, 0xffffffe0 ;  /* 0xffffffe005cb1836 */ /* 0x000fe20000000000 */
[----:B------:R-:W-:Y:S01]  /*25c0*/  SEL R2, R2, 0xffffffc0, !P2 ;  /* 0xffffffc002027807 */ /* 0x000fe20005000000 */
[----:B------:R-:W-:Y:S01]  /*25d0*/  IMAD.MOV.U32 R5, RZ, RZ, 0x20 ;  /* 0x00000020ff057424 */ /* 0x000fe200078e00ff */
[----:B------:R-:W-:Y:S01]  /*25e0*/  LDSM.16.M88.4 R36, [R204] ;  /* 0x00000000cc24783b */ /* 0x000fe20000000200 */
[----:B------:R-:W-:Y:S01]  /*25f0*/  IMAD.SHL.U32 R133, R4, 0x2, RZ ;  /* 0x0000000204857824 */ /* 0x000fe200078e00ff */
[----:B------:R-:W-:Y:S01]  /*2600*/  UISETP.GE.AND UP0, UPT, UR17, 0x2, UPT ;  /* 0x000000021100788c */ /* 0x000fe2000bf06270 */
[----:B------:R-:W-:Y:S01]  /*2610*/  IMAD.IADD R199, R205, 0x1, R2 ;  /* 0x00000001cdc77824 */ /* 0x000fe200078e0202 */
[----:B------:R-:W4:Y:S01]  /*2620*/  LDSM.16.M88.4 R12, [R203] ;  /* 0x00000000cb0c783b */ /* 0x000f220000000200 */
[----:B------:R-:W-:Y:S01]  /*2630*/  SEL R5, R5, 0xffffffe0, !P0 ;  /* 0xffffffe005057807 */ /* 0x000fe20004000000 */
[----:B------:R-:W-:Y:S01]  /*2640*/  IMAD.IADD R192, R2, 0x1, R203 ;  /* 0x0000000102c07824 */ /* 0x000fe200078e02cb */
[----:B------:R-:W-:Y:S01]  /*2650*/  LOP3.LUT R133, R133, 0x6, RZ, 0xc0, !PT ;  /* 0x0000000685857812 */ /* 0x000fe200078ec0ff */
[----:B------:R-:W4:Y:S01]  /*2660*/  LDSM.16.M88.4 R20, [R205+0xd800] ;  /* 0x00d80000cd14783b */ /* 0x000f220000000200 */
[----:B------:R-:W-:-:S02]  /*2670*/  VIADD R195, R203, 0x800 ;  /* 0x00000800cbc37836 */ /* 0x000fc40000000000 */
[C---:B------:R-:W-:Y:S01]  /*2680*/  IMAD R202, R5.reuse, 0x2, R206 ;  /* 0x0000000205ca7824 */ /* 0x040fe200078e02ce */
[----:B-123--:R-:W-:Y:S01]  /*2690*/  LDSM.16.M88.4 R8, [R199+0xc000] ;  /* 0x00c00000c708783b */ /* 0x00efe20000000200 */
[----:B------:R-:W-:Y:S02]  /*26a0*/  IMAD R201, R5, 0x2, R204 ;  /* 0x0000000205c97824 */ /* 0x000fe400078e02cc */
[C---:B------:R-:W-:Y:S01]  /*26b0*/  VIADD R194, R203.reuse, 0x1000 ;  /* 0x00001000cbc27836 */ /* 0x040fe20000000000 */
[----:B------:R-:W1:Y:S01]  /*26c0*/  LDSM.16.M88.4 R68, [R202] ;  /* 0x00000000ca44783b */ /* 0x000e620000000200 */
[C---:B------:R-:W-:Y:S02]  /*26d0*/  VIADD R193, R203.reuse, 0x1800 ;  /* 0x00001800cbc17836 */ /* 0x040fe40000000000 */
[C---:B------:R-:W-:Y:S01]  /*26e0*/  VIADD R191, R203.reuse, 0x2000 ;  /* 0x00002000cbbf7836 */ /* 0x040fe20000000000 */
[----:B------:R-:W2:Y:S01]  /*26f0*/  LDSM.16.M88.4 R64, [R203+0x800] ;  /* 0x00080000cb40783b */ /* 0x000ea20000000200 */
[----:B------:R-:W-:-:S02]  /*2700*/  VIADD R190, R203, 0x2800 ;  /* 0x00002800cbbe7836 */ /* 0x000fc40000000000 */
[C---:B------:R-:W-:Y:S01]  /*2710*/  VIADD R189, R203.reuse, 0x3000 ;  /* 0x00003000cbbd7836 */ /* 0x040fe20000000000 */
[----:B------:R-:W3:Y:S01]  /*2720*/  LDSM.16.M88.4 R60, [R203+0x1000] ;  /* 0x00100000cb3c783b */ /* 0x000ee20000000200 */
[C---:B------:R-:W-:Y:S01]  /*2730*/  VIADD R188, R203.reuse, 0x3800 ;  /* 0x00003800cbbc7836 */ /* 0x040fe20000000000 */
[C---:B-----5:R-:W-:Y:S01]  /*2740*/  HMMA.16816.F32.BF16 R24, R16.reuse, R32, RZ ;  /* 0x000000201018723c */ /* 0x060fe200000418ff */
[C---:B------:R-:W-:Y:S01]  /*2750*/  VIADD R187, R203.reuse, 0x4000 ;  /* 0x00004000cbbb7836 */ /* 0x040fe20000000000 */
[----:B------:R-:W5:Y:S01]  /*2760*/  LDSM.16.M88.4 R52, [R203+0x1800] ;  /* 0x00180000cb34783b */ /* 0x000f620000000200 */
[C---:B------:R-:W-:Y:S02]  /*2770*/  VIADD R186, R203.reuse, 0x4800 ;  /* 0x00004800cbba7836 */ /* 0x040fe40000000000 */
[C---:B------:R-:W-:Y:S01]  /*2780*/  VIADD R185, R203.reuse, 0x5000 ;  /* 0x00005000cbb97836 */ /* 0x040fe20000000000 */
[----:B------:R-:W-:Y:S01]  /*2790*/  HMMA.16816.F32.BF16 R32, R16, R34, RZ ;  /* 0x000000221020723c */ /* 0x000fe200000418ff */
[----:B------:R-:W-:Y:S01]  /*27a0*/  LDSM.16.M88.4 R48, [R201] ;  /* 0x00000000c930783b */ /* 0x000fe20000000200 */
[----:B------:R-:W-:-:S03]  /*27b0*/  VIADD R184, R203, 0x5800 ;  /* 0x00005800cbb87836 */ /* 0x000fc60000000000 */
[----:B------:R-:W-:Y:S01]  /*27c0*/  LDSM.16.M88.4 R80, [R199+0xc800] ;  /* 0x00c80000c750783b */ /* 0x000fe20000000200 */
[C---:B----4-:R-:W-:Y:S03]  /*27d0*/  HMMA.16816.F32.BF16 R44, R16.reuse, R40, RZ ;  /* 0x00000028102c723c */ /* 0x050fe600000418ff */
[----:B------:R-:W-:Y:S03]  /*27e0*/  LDSM.16.M88.4 R28, [R199+0xd000] ;  /* 0x00d00000c71c783b */ /* 0x000fe60000000200 */
[----:B------:R-:W-:Y:S01]  /*27f0*/  HMMA.16816.F32.BF16 R56, R16, R76, RZ ;  /* 0x0000004c1038723c */ /* 0x000fe200000418ff */
[----:B------:R-:W-:Y:S04]  /*2800*/  LDSM.16.M88.4 R84, [R202+0x4000] ;  /* 0x00400000ca54783b */ /* 0x000fe80000000200 */
[----:B------:R-:W-:Y:S01]  /*2810*/  LDSM.16.M88.4 R96, [R192+0x2800] ;  /* 0x00280000c060783b */ /* 0x000fe20000000200 */
[----:B------:R-:W-:Y:S03]  /*2820*/  HMMA.16816.F32.BF16 R24, R36, R12, R24 ;  /* 0x0000000c2418723c */ /* 0x000fe60000041818 */
[----:B------:R-:W-:Y:S03]  /*2830*/  LDSM.16.M88.4 R92, [R203+0x4000] ;  /* 0x00400000cb5c783b */ /* 0x000fe60000000200 */
[C---:B------:R-:W-:Y:S01]  /*2840*/  HMMA.16816.F32.BF16 R40, R16.reuse, R42, RZ ;  /* 0x0000002a1028723c */ /* 0x040fe200000418ff */
[----:B------:R-:W-:Y:S04]  /*2850*/  LDSM.16.M88.4 R88, [R199+0xf000] ;  /* 0x00f00000c758783b */ /* 0x000fe80000000200 */
[----:B------:R-:W0:Y:S01]  /*2860*/  LDGDEPBAR ;  /* 0x00000000000079af */ /* 0x000e220000000000 */
[C---:B------:R-:W-:Y:S06]  /*2870*/  HMMA.16816.F32.BF16 R76, R16.reuse, R78, RZ ;  /* 0x0000004e104c723c */ /* 0x040fec00000418ff */
[C---:B------:R-:W-:Y:S06]  /*2880*/  HMMA.16816.F32.BF16 R72, R16.reuse, R20, RZ ;  /* 0x000000141048723c */ /* 0x040fec00000418ff */
[----:B------:R-:W-:Y:S01]  /*2890*/  HMMA.16816.F32.BF16 R16, R16, R22, RZ ;  /* 0x000000161010723c */ /* 0x000fe200000418ff */
[----:B------:R-:W-:Y:S05]  /*28a0*/  LDSM.16.M88.4 R20, [R199+0xd800] ;  /* 0x00d80000c714783b */ /* 0x000fea0000000200 */
[----:B------:R-:W-:Y:S01]  /*28b0*/  HMMA.16816.F32.BF16 R32, R36, R14, R32 ;  /* 0x0000000e2420723c */ /* 0x000fe20000041820 */
[----:B------:R-:W4:Y:S05]  /*28c0*/  LDSM.16.M88.4 R12, [R192] ;  /* 0x00000000c00c783b */ /* 0x000f2a0000000200 */
[----:B-1----:R-:W-:Y:S06]  /*28d0*/  HMMA.16816.F32.BF16 R24, R68, R8, R24 ;  /* 0x000000084418723c */ /* 0x002fec0000041818 */
[C---:B--2---:R-:W-:Y:S06]  /*28e0*/  HMMA.16816.F32.BF16 R44, R36.reuse, R64, R44 ;  /* 0x00000040242c723c */ /* 0x044fec000004182c */
[C---:B------:R-:W-:Y:S01]  /*28f0*/  HMMA.16816.F32.BF16 R40, R36.reuse, R66, R40 ;  /* 0x000000422428723c */ /* 0x040fe20000041828 */
[----:B------:R-:W-:Y:S05]  /*2900*/  LDSM.16.M88.4 R64, [R192+0x800] ;  /* 0x00080000c040783b */ /* 0x000fea0000000200 */
[C---:B---3--:R-:W-:Y:S06]  /*2910*/  HMMA.16816.F32.BF16 R56, R36.reuse, R60, R56 ;  /* 0x0000003c2438723c */ /* 0x048fec0000041838 */
[C---:B------:R-:W-:Y:S01]  /*2920*/  HMMA.16816.F32.BF16 R76, R36.reuse, R62, R76 ;  /* 0x0000003e244c723c */ /* 0x040fe2000004184c */
[----:B------:R-:W-:Y:S05]  /*2930*/  LDSM.16.M88.4 R60, [R192+0x1000] ;  /* 0x00100000c03c783b */ /* 0x000fea0000000200 */
[C---:B-----5:R-:W-:Y:S06]  /*2940*/  HMMA.16816.F32.BF16 R72, R36.reuse, R52, R72 ;  /* 0x000000342448723c */ /* 0x060fec0000041848 */
[----:B------:R-:W-:Y:S01]  /*2950*/  HMMA.16816.F32.BF16 R16, R36, R54, R16 ;  /* 0x000000362410723c */ /* 0x000fe20000041810 */
[----:B------:R-:W-:Y:S04]  /*2960*/  LDSM.16.M88.4 R36, [R205+0xe000] ;  /* 0x00e00000cd24783b */ /* 0x000fe80000000200 */
[----:B------:R-:W-:Y:S01]  /*2970*/  LDSM.16.M88.4 R52, [R192+0x1800] ;  /* 0x00180000c034783b */ /* 0x000fe20000000200 */
[----:B------:R-:W-:Y:S03]  /*2980*/  HMMA.16816.F32.BF16 R32, R68, R10, R32 ;  /* 0x0000000a4420723c */ /* 0x000fe60000041820 */
[----:B------:R-:W1:Y:S03]  /*2990*/  LDSM.16.M88.4 R8, [R206+0x4000] ;  /* 0x00400000ce08783b */ /* 0x000e660000000200 */
[----:B----4-:R-:W-:Y:S06]  /*29a0*/  HMMA.16816.F32.BF16 R24, R48, R12, R24 ;  /* 0x0000000c3018723c */ /* 0x010fec0000041818 */
[C---:B------:R-:W-:Y:S06]  /*29b0*/  HMMA.16816.F32.BF16 R44, R68.reuse, R80, R44 ;  /* 0x00000050442c723c */ /* 0x040fec000004182c */
[C---:B------:R-:W-:Y:S01]  /*29c0*/  HMMA.16816.F32.BF16 R40, R68.reuse, R82, R40 ;  /* 0x000000524428723c */ /* 0x040fe20000041828 */
[----:B------:R-:W-:Y:S05]  /*29d0*/  LDSM.16.M88.4 R80, [R199+0xf800] ;  /* 0x00f80000c750783b */ /* 0x000fea0000000200 */
[C---:B------:R-:W-:Y:S06]  /*29e0*/  HMMA.16816.F32.BF16 R56, R68.reuse, R28, R56 ;  /* 0x0000001c4438723c */ /* 0x040fec0000041838 */
[C---:B------:R-:W-:Y:S01]  /*29f0*/  HMMA.16816.F32.BF16 R76, R68.reuse, R30, R76 ;  /* 0x0000001e444c723c */ /* 0x040fe2000004184c */
[----:B------:R-:W-:Y:S05]  /*2a00*/  LDSM.16.M88.4 R28, [R205+0xf000] ;  /* 0x00f00000cd1c783b */ /* 0x000fea0000000200 */
[C---:B------:R-:W-:Y:S06]  /*2a10*/  HMMA.16816.F32.BF16 R72, R68.reuse, R20, R72 ;  /* 0x000000144448723c */ /* 0x040fec0000041848 */
[----:B------:R-:W-:Y:S01]  /*2a20*/  HMMA.16816.F32.BF16 R68, R68, R22, R16 ;  /* 0x000000164444723c */ /* 0x000fe20000041810 */
[----:B------:R-:W-:Y:S04]  /*2a30*/  LDSM.16.M88.4 R20, [R203+0x2000] ;  /* 0x00200000cb14783b */ /* 0x000fe80000000200 */
[----:B------:R-:W-:Y:S01]  /*2a40*/  LDSM.16.M88.4 R16, [R205+0xe800] ;  /* 0x00e80000cd10783b */ /* 0x000fe20000000200 */
[----:B------:R-:W-:Y:S03]  /*2a50*/  HMMA.16816.F32.BF16 R32, R48, R14, R32 ;  /* 0x0000000e3020723c */ /* 0x000fe60000041820 */
[----:B------:R-:W2:Y:S03]  /*2a60*/  LDSM.16.M88.4 R12, [R204+0x4000] ;  /* 0x00400000cc0c783b */ /* 0x000ea60000000200 */
[----:B-1----:R-:W-:Y:S06]  /*2a70*/  HMMA.16816.F32.BF16 R24, R8, R36, R24 ;  /* 0x000000240818723c */ /* 0x002fec0000041818 */
[C---:B------:R-:W-:Y:S06]  /*2a80*/  HMMA.16816.F32.BF16 R56, R48.reuse, R60, R56 ;  /* 0x0000003c3038723c */ /* 0x040fec0000041838 */
[C---:B------:R-:W-:Y:S01]  /*2a90*/  HMMA.16816.F32.BF16 R76, R48.reuse, R62, R76 ;  /* 0x0000003e304c723c */ /* 0x040fe2000004184c */
[----:B------:R-:W1:Y:S05]  /*2aa0*/  LDSM.16.M88.4 R60, [R199+0xe000] ;  /* 0x00e00000c73c783b */ /* 0x000e6a0000000200 */
[C---:B------:R-:W-:Y:S06]  /*2ab0*/  HMMA.16816.F32.BF16 R44, R48.reuse, R64, R44 ;  /* 0x00000040302c723c */ /* 0x040fec000004182c */
[C---:B------:R-:W-:Y:S01]  /*2ac0*/  HMMA.16816.F32.BF16 R40, R48.reuse, R66, R40 ;  /* 0x000000423028723c */ /* 0x040fe20000041828 */
[----:B------:R-:W-:Y:S05]  /*2ad0*/  LDSM.16.M88.4 R64, [R201+0x4000] ;  /* 0x00400000c940783b */ /* 0x000fea0000000200 */
[C---:B------:R-:W-:Y:S06]  /*2ae0*/  HMMA.16816.F32.BF16 R72, R48.reuse, R52, R72 ;  /* 0x000000343048723c */ /* 0x040fec0000041848 */
[----:B------:R-:W-:Y:S01]  /*2af0*/  HMMA.16816.F32.BF16 R68, R48, R54, R68 ;  /* 0x000000363044723c */ /* 0x000fe20000041844 */
[----:B------:R-:W3:Y:S04]  /*2b00*/  LDSM.16.M88.4 R52, [R205+0xf800] ;  /* 0x00f80000cd34783b */ /* 0x000ee80000000200 */
[----:B------:R-:W4:Y:S01]  /*2b10*/  LDSM.16.M88.4 R48, [R203+0x2800] ;  /* 0x00280000cb30783b */ /* 0x000f220000000200 */
[----:B------:R-:W-:Y:S03]  /*2b20*/  HMMA.16816.F32.BF16 R32, R8, R38, R32 ;  /* 0x000000260820723c */ /* 0x000fe60000041820 */
[----:B------:R-:W5:Y:S03]  /*2b30*/  LDSM.16.M88.4 R36, [R192+0x2000] ;  /* 0x00200000c024783b */ /* 0x000f660000000200 */
[----:B--2---:R-:W-:Y:S06]  /*2b40*/  HMMA.16816.F32.BF16 R24, R12, R20, R24 ;  /* 0x000000140c18723c */ /* 0x004fec0000041818 */
[C---:B------:R-:W-:Y:S06]  /*2b50*/  HMMA.16816.F32.BF16 R44, R8.reuse, R16, R44 ;  /* 0x00000010082c723c */ /* 0x040fec000004182c */
[----:B------:R-:W-:Y:S01]  /*2b60*/  HMMA.16816.F32.BF16 R40, R8, R18, R40 ;  /* 0x000000120828723c */ /* 0x000fe20000041828 */
[----:B------:R-:W2:Y:S05]  /*2b70*/  LDSM.16.M88.4 R16, [R203+0x3000] ;  /* 0x00300000cb10783b */ /* 0x000eaa0000000200 */
[----:B------:R-:W-:Y:S01]  /*2b80*/  HMMA.16816.F32.BF16 R32, R12, R22, R32 ;  /* 0x000000160c20723c */ /* 0x000fe20000041820 */
[----:B------:R-:W2:Y:S05]  /*2b90*/  LDSM.16.M88.4 R20, [R199+0xe800] ;  /* 0x00e80000c714783b */ /* 0x000eaa0000000200 */
[----:B-1----:R-:W-:Y:S06]  /*2ba0*/  HMMA.16816.F32.BF16 R24, R84, R60, R24 ;  /* 0x0000003c5418723c */ /* 0x002fec0000041818 */
[C---:B------:R-:W-:Y:S06]  /*2bb0*/  HMMA.16816.F32.BF16 R56, R8.reuse, R28, R56 ;  /* 0x0000001c0838723c */ /* 0x040fec0000041838 */
[C---:B------:R-:W-:Y:S01]  /*2bc0*/  HMMA.16816.F32.BF16 R76, R8.reuse, R30, R76 ;  /* 0x0000001e084c723c */ /* 0x040fe2000004184c */
[----:B------:R-:W-:Y:S05]  /*2bd0*/  LDSM.16.M88.4 R28, [R203+0x3800] ;  /* 0x00380000cb1c783b */ /* 0x000fea0000000200 */
[C---:B---3--:R-:W-:Y:S06]  /*2be0*/  HMMA.16816.F32.BF16 R72, R8.reuse, R52, R72 ;  /* 0x000000340848723c */ /* 0x048fec0000041848 */
[----:B------:R-:W-:Y:S01]  /*2bf0*/  HMMA.16816.F32.BF16 R68, R8, R54, R68 ;  /* 0x000000360844723c */ /* 0x000fe20000041844 */
[----:B------:R-:W-:Y:S04]  /*2c00*/  LDSM.16.M88.4 R52, [R206+0x8000] ;  /* 0x00800000ce34783b */ /* 0x000fe80000000200 */
[----:B------:R-:W1:Y:S01]  /*2c10*/  LDSM.16.M88.4 R8, [R205+0x10000] ;  /* 0x01000000cd08783b */ /* 0x000e620000000200 */
[C---:B----4-:R-:W-:Y:S06]  /*2c20*/  HMMA.16816.F32.BF16 R44, R12.reuse, R48, R44 ;  /* 0x000000300c2c723c */ /* 0x050fec000004182c */
[----:B------:R-:W-:Y:S01]  /*2c30*/  HMMA.16816.F32.BF16 R40, R12, R50, R40 ;  /* 0x000000320c28723c */ /* 0x000fe20000041828 */
[----:B------:R-:W-:Y:S05]  /*2c40*/  LDSM.16.M88.4 R48, [R205+0x10800] ;  /* 0x01080000cd30783b */ /* 0x000fea0000000200 */
[----:B------:R-:W-:Y:S01]  /*2c50*/  HMMA.16816.F32.BF16 R32, R84, R62, R32 ;  /* 0x0000003e5420723c */ /* 0x000fe20000041820 */
[----:B------:R-:W-:Y:S05]  /*2c60*/  LDSM.16.M88.4 R60, [R192+0x3000] ;  /* 0x00300000c03c783b */ /* 0x000fea0000000200 */
[----:B-----5:R-:W-:Y:S06]  /*2c70*/  HMMA.16816.F32.BF16 R24, R64, R36, R24 ;  /* 0x000000244018723c */ /* 0x020fec0000041818 */
[C---:B--2---:R-:W-:Y:S06]  /*2c80*/  HMMA.16816.F32.BF16 R56, R12.reuse, R16, R56 ;  /* 0x000000100c38723c */ /* 0x044fec0000041838 */
[----:B------:R-:W-:Y:S01]  /*2c90*/  HMMA.16816.F32.BF16 R76, R12, R18, R76 ;  /* 0x000000120c4c723c */ /* 0x000fe2000004184c */
[----:B------:R-:W2:Y:S05]  /*2ca0*/  LDSM.16.M88.4 R16, [R204+0x8000] ;  /* 0x00800000cc10783b */ /* 0x000eaa0000000200 */
[C---:B------:R-:W-:Y:S06]  /*2cb0*/  HMMA.16816.F32.BF16 R44, R84.reuse, R20, R44 ;  /* 0x00000014542c723c */ /* 0x040fec000004182c */
[----:B------:R-:W-:Y:S01]  /*2cc0*/  HMMA.16816.F32.BF16 R40, R84, R22, R40 ;  /* 0x000000165428723c */ /* 0x000fe20000041828 */
[----:B------:R-:W-:Y:S05]  /*2cd0*/  LDSM.16.M88.4 R20, [R192+0x4000] ;  /* 0x00400000c014783b */ /* 0x000fea0000000200 */
[----:B------:R-:W-:Y:S01]  /*2ce0*/  HMMA.16816.F32.BF16 R32, R64, R38, R32 ;  /* 0x000000264020723c */ /* 0x000fe20000041820 */
[----:B------:R-:W-:Y:S05]  /*2cf0*/  LDSM.16.M88.4 R36, [R203+0x4800] ;  /* 0x00480000cb24783b */ /* 0x000fea0000000200 */
[----:B-1----:R-:W-:Y:S06]  /*2d00*/  HMMA.16816.F32.BF16 R24, R52, R8, R24 ;  /* 0x000000083418723c */ /* 0x002fec0000041818 */
[C---:B------:R-:W-:Y:S06]  /*2d10*/  HMMA.16816.F32.BF16 R72, R12.reuse, R28, R72 ;  /* 0x0000001c0c48723c */ /* 0x040fec0000041848 */
[----:B------:R-:W-:Y:S01]  /*2d20*/  HMMA.16816.F32.BF16 R68, R12, R30, R68 ;  /* 0x0000001e0c44723c */ /* 0x000fe20000041844 */
[----:B------:R-:W-:Y:S04]  /*2d30*/  LDSM.16.M88.4 R12, [R202+0x8000] ;  /* 0x00800000ca0c783b */ /* 0x000fe80000000200 */
[----:B------:R-:W1:Y:S01]  /*2d40*/  LDSM.16.M88.4 R28, [R199+0x10000] ;  /* 0x01000000c71c783b */ /* 0x000e620000000200 */
[C---:B------:R-:W-:Y:S06]  /*2d50*/  HMMA.16816.F32.BF16 R44, R64.reuse, R96, R44 ;  /* 0x00000060402c723c */ /* 0x040fec000004182c */
[----:B------:R-:W-:Y:S06]  /*2d60*/  HMMA.16816.F32.BF16 R40, R64, R98, R40 ;  /* 0x000000624028723c */ /* 0x000fec0000041828 */
[----:B------:R-:W-:Y:S01]  /*2d70*/  HMMA.16816.F32.BF16 R32, R52, R10, R32 ;  /* 0x0000000a3420723c */ /* 0x000fe20000041820 */
[----:B------:R-:W3:Y:S05]  /*2d80*/  LDSM.16.M88.4 R8, [R201+0x8000] ;  /* 0x00800000c908783b */ /* 0x000eea0000000200 */
[----:B--2---:R-:W-:Y:S06]  /*2d90*/  HMMA.16816.F32.BF16 R24, R16, R92, R24 ;  /* 0x0000005c1018723c */ /* 0x004fec0000041818 */
[----:B------:R-:W-:Y:S06]  /*2da0*/  HMMA.16816.F32.BF16 R56, R84, R88, R56 ;  /* 0x000000585438723c */ /* 0x000fec0000041838 */
[C---:B------:R-:W-:Y:S06]  /*2db0*/  HMMA.16816.F32.BF16 R44, R52.reuse, R48, R44 ;  /* 0x00000030342c723c */ /* 0x040fec000004182c */
[----:B------:R-:W-:Y:S01]  /*2dc0*/  HMMA.16816.F32.BF16 R40, R52, R50, R40 ;  /* 0x000000323428723c */ /* 0x000fe20000041828 */
[----:B------:R-:W-:Y:S05]  /*2dd0*/  LDSM.16.M88.4 R48, [R205+0x11000] ;  /* 0x01100000cd30783b */ /* 0x000fea0000000200 */
[----:B------:R-:W-:Y:S06]  /*2de0*/  HMMA.16816.F32.BF16 R32, R16, R94, R32 ;  /* 0x0000005e1020723c */ /* 0x000fec0000041820 */
[----:B-1----:R-:W-:Y:S06]  /*2df0*/  HMMA.16816.F32.BF16 R24, R12, R28, R24 ;  /* 0x0000001c0c18723c */ /* 0x002fec0000041818 */
[----:B------:R-:W-:Y:S01]  /*2e00*/  HMMA.16816.F32.BF16 R88, R84, R90, R76 ;  /* 0x0000005a5458723c */ /* 0x000fe2000004184c */
[----:B------:R-:W1:Y:S05]  /*2e10*/  LDSM.16.M88.4 R76, [R199+0x10800] ;  /* 0x01080000c74c783b */ /* 0x000e6a0000000200 */
[----:B------:R-:W-:Y:S06]  /*2e20*/  HMMA.16816.F32.BF16 R56, R64, R60, R56 ;  /* 0x0000003c4038723c */ /* 0x000fec0000041838 */
[C---:B------:R-:W-:Y:S06]  /*2e30*/  HMMA.16816.F32.BF16 R44, R16.reuse, R36, R44 ;  /* 0x00000024102c723c */ /* 0x040fec000004182c */
[----:B------:R-:W-:Y:S01]  /*2e40*/  HMMA.16816.F32.BF16 R40, R16, R38, R40 ;  /* 0x000000261028723c */ /* 0x000fe20000041828 */
[----:B------:R-:W-:Y:S05]  /*2e50*/  LDSM.16.M88.4 R36, [R203+0x5000] ;  /* 0x00500000cb24783b */ /* 0x000fea0000000200 */
[----:B------:R-:W-:Y:S01]  /*2e60*/  HMMA.16816.F32.BF16 R32, R12, R30, R32 ;  /* 0x0000001e0c20723c */ /* 0x000fe20000041820 */
[----:B------:R-:W-:Y:S05]  /*2e70*/  LDSM.16.M88.4 R28, [R192+0x4800] ;  /* 0x00480000c01c783b */ /* 0x000fea0000000200 */
[----:B---3--:R-:W-:Y:S06]  /*2e80*/  HMMA.16816.F32.BF16 R24, R8, R20, R24 ;  /* 0x000000140818723c */ /* 0x008fec0000041818 */
[----:B------:R-:W-:Y:S01]  /*2e90*/  HMMA.16816.F32.BF16 R88, R64, R62, R88 ;  /* 0x0000003e4058723c */ /* 0x000fe20000041858 */
[----:B------:R-:W2:Y:S05]  /*2ea0*/  LDSM.16.M88.4 R60, [R192+0x3800] ;  /* 0x00380000c03c783b */ /* 0x000eaa0000000200 */
[----:B------:R-:W-:Y:S06]  /*2eb0*/  HMMA.16816.F32.BF16 R72, R84, R80, R72 ;  /* 0x000000505448723c */ /* 0x000fec0000041848 */
[----:B-1----:R-:W-:Y:S06]  /*2ec0*/  HMMA.16816.F32.BF16 R44, R12, R76, R44 ;  /* 0x0000004c0c2c723c */ /* 0x002fec000004182c */
[----:B------:R-:W-:Y:S01]  /*2ed0*/  HMMA.16816.F32.BF16 R56, R52, R48, R56 ;  /* 0x000000303438723c */ /* 0x000fe20000041838 */
[----:B------:R-:W-:Y:S01]  /*2ee0*/  FMUL.FTZ R76, R24, UR30 ;  /* 0x0000001e184c7c20 */ /* 0x000fe20008410000 */
[----:B------:R-:W-:Y:S01]  /*2ef0*/  FMUL.FTZ R80, R25, UR30 ;  /* 0x0000001e19507c20 */ /* 0x000fe20008410000 */
[----:B------:R-:W-:-:S03]  /*2f00*/  FMUL.FTZ R77, R26, UR30 ;  /* 0x0000001e1a4d7c20 */ /* 0x000fc60008410000 */
[----:B------:R-:W-:Y:S01]  /*2f10*/  HMMA.16816.F32.BF16 R40, R12, R78, R40 ;  /* 0x0000004e0c28723c */ /* 0x000fe20000041828 */
[----:B------:R-:W-:Y:S05]  /*2f20*/  MUFU.TANH R76, R76 ;  /* 0x0000004c004c7308 */ /* 0x000fea0000002400 */
[----:B------:R-:W-:Y:S01]  /*2f30*/  HMMA.16816.F32.BF16 R32, R8, R22, R32 ;  /* 0x000000160820723c */ /* 0x000fe20000041820 */
[----:B------:R-:W-:Y:S01]  /*2f40*/  FMUL.FTZ R78, R27, UR30 ;  /* 0x0000001e1b4e7c20 */ /* 0x000fe20008410000 */
[----:B------:R-:W-:Y:S01]  /*2f50*/  LDSM.16.M88.4 R20, [R199+0x11000] ;  /* 0x01100000c714783b */ /* 0x000fe20000000200 */
[----:B------:R-:W1:Y:S03]  /*2f60*/  MUFU.TANH R80, R80 ;  /* 0x0000005000507308 */ /* 0x000e660000002400 */
[----:B------:R-:W-:Y:S01]  /*2f70*/  HMMA.16816.F32.BF16 R88, R52, R50, R88 ;  /* 0x000000323458723c */ /* 0x000fe20000041858 */
[----:B------:R-:W3:Y:S04]  /*2f80*/  LDSM.16.M88.4 R24, [R205+0x11800] ;  /* 0x01180000cd18783b */ /* 0x000ee80000000200 */
[----:B------:R-:W-:Y:S01]  /*2f90*/  LDSM.16.M88.4 R48, [R192+0x5000] ;  /* 0x00500000c030783b */ /* 0x000fe20000000200 */
[----:B------:R-:W-:Y:S01]  /*2fa0*/  HMMA.16816.F32.BF16 R68, R84, R82, R68 ;  /* 0x000000525444723c */ /* 0x000fe20000041844 */
[----:B------:R-:W4:Y:S05]  /*2fb0*/  MUFU.TANH R78, R78 ;  /* 0x0000004e004e7308 */ /* 0x000f2a0000002400 */
[----:B--2---:R-:W-:Y:S03]  /*2fc0*/  HMMA.16816.F32.BF16 R72, R64, R60, R72 ;  /* 0x0000003c4048723c */ /* 0x004fe60000041848 */
[----:B------:R-:W-:Y:S03]  /*2fd0*/  MUFU.TANH R77, R77 ;  /* 0x0000004d004d7308 */ /* 0x000fe60000002400 */
[----:B------:R-:W-:Y:S06]  /*2fe0*/  HMMA.16816.F32.BF16 R44, R8, R28, R44 ;  /* 0x0000001c082c723c */ /* 0x000fec000004182c */
[----:B------:R-:W-:Y:S01]  /*2ff0*/  HMMA.16816.F32.BF16 R56, R16, R36, R56 ;  /* 0x000000241038723c */ /* 0x000fe20000041838 */
[----:B------:R-:W-:Y:S01]  /*3000*/  FMUL.FTZ R28, R32, UR30 ;  /* 0x0000001e201c7c20 */ /* 0x000fe20008410000 */
[----:B------:R-:W-:-:S04]  /*3010*/  FMUL.FTZ R29, R33, UR30 ;  /* 0x0000001e211d7c20 */ /* 0x000fc80008410000 */
[----:B------:R-:W-:Y:S01]  /*3020*/  HMMA.16816.F32.BF16 R88, R16, R38, R88 ;  /* 0x000000261058723c */ /* 0x000fe20000041858 */
[----:B------:R-:W-:Y:S01]  /*3030*/  FMUL.FTZ R36, R34, UR30 ;  /* 0x0000001e22247c20 */ /* 0x000fe20008410000 */
[----:B------:R-:W-:Y:S01]  /*3040*/  FMUL.FTZ R37, R35, UR30 ;  /* 0x0000001e23257c20 */ /* 0x000fe20008410000 */
[----:B------:R-:W2:Y:S01]  /*3050*/  MUFU.TANH R28, R28 ;  /* 0x0000001c001c7308 */ /* 0x000ea20000002400 */
[----:B------:R-:W5:Y:S02]  /*3060*/  LDSM.16.M88.4 R32, [R203+0x5800] ;  /* 0x00580000cb20783b */ /* 0x000f640000000200 */
[----:B------:R-:W-:Y:S05]  /*3070*/  HMMA.16816.F32.BF16 R68, R64, R62, R68 ;  /* 0x0000003e4044723c */ /* 0x000fea0000041844 */
[----:B------:R-:W2:Y:S01]  /*3080*/  MUFU.TANH R37, R37 ;  /* 0x0000002500257308 */ /* 0x000ea20000002400 */
[----:B---3--:R-:W-:Y:S01]  /*3090*/  HMMA.16816.F32.BF16 R72, R52, R24, R72 ;  /* 0x000000183448723c */ /* 0x008fe20000041848 */
[----:B------:R-:W-:Y:S01]  /*30a0*/  FMUL.FTZ R38, R46, UR30 ;  /* 0x0000001e2e267c20 */ /* 0x000fe20008410000 */
[----:B------:R-:W-:-:S04]  /*30b0*/  FMUL.FTZ R39, R47, UR30 ;  /* 0x0000001e2f277c20 */ /* 0x000fc80008410000 */
[C---:B------:R-:W-:Y:S01]  /*30c0*/  HMMA.16816.F32.BF16 R56, R12.reuse, R20, R56 ;  /* 0x000000140c38723c */ /* 0x040fe20000041838 */
[----:B------:R-:W-:Y:S01]  /*30d0*/  LOP3.LUT R25, R6, 0xffffffe0, RZ, 0xc0, !PT ;  /* 0xffffffe006197812 */ /* 0x000fe200078ec0ff */
[----:B------:R-:W-:Y:S04]  /*30e0*/  MUFU.TANH R36, R36 ;  /* 0x0000002400247308 */ /* 0x000fe80000002400 */
[----:B------:R-:W-:Y:S01]  /*30f0*/  HMMA.16816.F32.BF16 R88, R12, R22, R88 ;  /* 0x000000160c58723c */ /* 0x000fe20000041858 */
[----:B------:R-:W3:Y:S01]  /*3100*/  LDSM.16.M88.4 R20, [R199+0x11800] ;  /* 0x01180000c714783b */ /* 0x000ee20000000200 */
[----:B------:R-:W-:Y:S02]  /*3110*/  IMAD.IADD R2, R4, 0x1, -R25 ;  /* 0x0000000104027824 */ /* 0x000fe400078e0a19 */
[----:B------:R-:W-:Y:S01]  /*3120*/  IMAD.U32 R4, RZ, RZ, UR16 ;  /* 0x00000010ff047e24 */ /* 0x000fe2000f8e00ff */
[----:B------:R-:W-:Y:S01]  /*3130*/  MUFU.TANH R29, R29 ;  /* 0x0000001d001d7308 */ /* 0x000fe20000002400 */
[----:B------:R-:W-:Y:S01]  /*3140*/  HMMA.16816.F32.BF16 R68, R52, R26, R68 ;  /* 0x0000001a3444723c */ /* 0x000fe20000041844 */
[----:B------:R-:W-:-:S04]  /*3150*/  SHF.R.S32.HI R25, RZ, 0x1f, R2 ;  /* 0x0000001fff197819 */ /* 0x000fc80000011402 */
[----:B------:R-:W-:Y:S01]  /*3160*/  LEA.HI R2, R25, R2, RZ, 0x2 ;  /* 0x0000000219027211 */ /* 0x000fe200078f10ff */
[----:B------:R-:W-:Y:S01]  /*3170*/  HMMA.16816.F32.BF16 R40, R8, R30, R40 ;  /* 0x0000001e0828723c */ /* 0x000fe20000041828 */
[----:B------:R-:W4:Y:S01]  /*3180*/  LDSM.16.M88.4 R24, [R192+0x5800] ;  /* 0x00580000c018783b */ /* 0x000f220000000200 */
[----:B------:R-:W-:Y:S01]  /*3190*/  MUFU.TANH R38, R38 ;  /* 0x0000002600267308 */ /* 0x000fe20000002400 */
[----:B------:R-:W-:Y:S01]  /*31a0*/  SHF.R.S32.HI R2, RZ, 0x2, R2 ;  /* 0x00000002ff027819 */ /* 0x000fe20000011402 */
[----:B------:R-:W-:-:S04]  /*31b0*/  DEPBAR.LE SB0, 0x0 ;  /* 0x000080000000791a */ /* 0x000fc80000000000 */
[----:B-----5:R-:W-:Y:S01]  /*31c0*/  HMMA.16816.F32.BF16 R72, R16, R32, R72 ;  /* 0x000000201048723c */ /* 0x020fe20000041848 */
[----:B------:R-:W-:Y:S01]  /*31d0*/  IADD3 R2, R101, 0x1, R2 ;  /* 0x0000000165027810 */ /* 0x000fe20007ffe002 */
[----:B------:R-:W-:Y:S01]  /*31e0*/  FMUL.FTZ R30, R44, UR30 ;  /* 0x0000001e2c1e7c20 */ /* 0x000fe20008410000 */
[----:B------:R-:W-:Y:S01]  /*31f0*/  FMUL.FTZ R31, R45, UR30 ;  /* 0x0000001e2d1f7c20 */ /* 0x000fe20008410000 */
[----:B------:R-:W-:Y:S02]  /*3200*/  MUFU.TANH R39, R39 ;  /* 0x0000002700277308 */ /* 0x000fe40000002400 */
[----:B------:R-:W-:Y:S01]  /*3210*/  HMMA.16816.F32.BF16 R56, R8, R48, R56 ;  /* 0x000000300838723c */ /* 0x000fe20000041838 */
[----:B------:R-:W-:-:S05]  /*3220*/  IMAD.U32 R33, RZ, RZ, UR22 ;  /* 0x00000016ff217e24 */ /* 0x000fca000f8e00ff */
[----:B------:R-:W-:Y:S01]  /*3230*/  HMMA.16816.F32.BF16 R68, R16, R34, R68 ;  /* 0x000000221044723c */ /* 0x000fe20000041844 */
[----:B------:R-:W-:Y:S01]  /*3240*/  IADD3 R2, R33, -UR14, R2 ;  /* 0x8000000e21027c10 */ /* 0x000fe2000fffe002 */
[----:B------:R-:W5:Y:S02]  /*3250*/  MUFU.TANH R30, R30 ;  /* 0x0000001e001e7308 */ /* 0x000f640000002400 */
[----:B------:R-:W-:Y:S01]  /*3260*/  FMUL.FTZ R32, R43, UR30 ;  /* 0x0000001e2b207c20 */ /* 0x000fe20008410000 */
[----:B------:R-:W-:Y:S01]  /*3270*/  IMAD R43, R4, 0x40, R133 ;  /* 0x00000040042b7824 */ /* 0x000fe200078e0285 */
[----:B------:R-:W-:Y:S01]  /*3280*/  HMMA.16816.F32.BF16 R88, R8, R50, R88 ;  /* 0x000000320858723c */ /* 0x000fe20000041858 */
[----:B------:R-:W-:Y:S02]  /*3290*/  VIADD R220, R2, UR18 ;  /* 0x0000001202dc7c36 */ /* 0x000fe40008000000 */
[----:B------:R-:W-:Y:S01]  /*32a0*/  FMUL.FTZ R40, R40, UR30 ;  /* 0x0000001e28287c20 */ /* 0x000fe20008410000 */
[----:B------:R-:W-:-:S02]  /*32b0*/  VIADD R17, R43, 0x8 ;  /* 0x000000082b117836 */ /* 0x000fc40000000000 */
[----:B------:R-:W-:Y:S01]  /*32c0*/  FMUL.FTZ R41, R41, UR30 ;  /* 0x0000001e29297c20 */ /* 0x000fe20008410000 */
[----:B------:R-:W-:Y:S01]  /*32d0*/  FMUL.FTZ R6, R42, UR30 ;  /* 0x0000001e2a067c20 */ /* 0x000fe20008410000 */
[C---:B---3--:R-:W-:Y:S01]  /*32e0*/  HMMA.16816.F32.BF16 R72, R12.reuse, R20, R72 ;  /* 0x000000140c48723c */ /* 0x048fe20000041848 */
[C---:B------:R-:W-:Y:S01]  /*32f0*/  VIADDMNMX R2, R220.reuse, 0x8, R33, PT ;  /* 0x00000008dc027846 */ /* 0x040fe20003800121 */
[----:B------:R-:W3:Y:S01]  /*3300*/  MUFU.TANH R31, R31 ;  /* 0x0000001f001f7308 */ /* 0x000ee20000002400 */
[----:B------:R-:W-:Y:S01]  /*3310*/  VIMNMX R220, R220, UR22, PT ;  /* 0x00000016dcdc7c48 */ /* 0x000fe2000bfe0100 */
[----:B------:R-:W-:Y:S01]  /*3320*/  VIADD R19, R43, 0x9 ;  /* 0x000000092b137836 */ /* 0x000fe20000000000 */
[----:B------:R-:W-:Y:S01]  /*3330*/  ISETP.GE.AND P1, PT, R17, R2, PT ;  /* 0x000000021100720c */ /* 0x000fe20003f26270 */
[----:B------:R-:W-:Y:S01]  /*3340*/  FMUL.FTZ R56, R56, UR30 ;  /* 0x0000001e38387c20 */ /* 0x000fe20008410000 */
[----:B------:R-:W-:Y:S01]  /*3350*/  VIADD R21, R43, 0x1 ;  /* 0x000000012b157836 */ /* 0x000fe20000000000 */
[----:B------:R-:W-:Y:S01]  /*3360*/  ISETP.GE.AND P4, PT, R17, R220, PT ;  /* 0x000000dc1100720c */ /* 0x000fe20003f86270 */
[----:B------:R-:W-:Y:S01]  /*3370*/  VIADD R17, R43, 0x10 ;  /* 0x000000102b117836 */ /* 0x000fe20000000000 */
[----:B------:R-:W3:Y:S01]  /*3380*/  MUFU.TANH R40, R40 ;  /* 0x0000002800287308 */ /* 0x000ee20000002400 */
[----:B------:R-:W-:Y:S01]  /*3390*/  ISETP.GE.AND P5, PT, R19, R2, PT ;  /* 0x000000021300720c */ /* 0x000fe20003fa6270 */
[----:B------:R-:W-:Y:S01]  /*33a0*/  HMMA.16816.F32.BF16 R68, R12, R22, R68 ;  /* 0x000000160c44723c */ /* 0x000fe20000041844 */
[-C--:B------:R-:W-:Y:S01]  /*33b0*/  ISETP.GE.AND P6, PT, R21, R220.reuse, PT ;  /* 0x000000dc1500720c */ /* 0x080fe20003fc6270 */
[----:B------:R-:W-:Y:S01]  /*33c0*/  FMUL.FTZ R58, R58, UR30 ;  /* 0x0000001e3a3a7c20 */ /* 0x000fe20008410000 */
[----:B------:R-:W-:Y:S01]  /*33d0*/  ISETP.GE.AND P2, PT, R17, R220, PT ;  /* 0x000000dc1100720c */ /* 0x000fe20003f46270 */
[----:B------:R-:W-:Y:S01]  /*33e0*/  FMUL.FTZ R57, R57, UR30 ;  /* 0x0000001e39397c20 */ /* 0x000fe20008410000 */
[----:B-1----:R-:W-:Y:S01]  /*33f0*/  FSEL R33, R80, -INF , !P6 ;  /* 0xff80000050217808 */ /* 0x002fe20007000000 */
[----:B------:R-:W-:Y:S01]  /*3400*/  MUFU.TANH R41, R41 ;  /* 0x0000002900297308 */ /* 0x000fe20000002400 */
[-C--:B------:R-:W-:Y:S01]  /*3410*/  ISETP.GE.AND P6, PT, R17, R2.reuse, PT ;  /* 0x000000021100720c */ /* 0x080fe20003fc6270 */
[----:B------:R-:W-:Y:S01]  /*3420*/  VIADD R17, R43, 0x11 ;  /* 0x000000112b117836 */ /* 0x000fe20000000000 */
[----:B------:R-:W-:Y:S01]  /*3430*/  ISETP.GE.AND P3, PT, R21, R2, PT ;  /* 0x000000021500720c */ /* 0x000fe20003f66270 */
[----:B------:R-:W-:Y:S01]  /*3440*/  FMUL.FTZ R88, R88, UR30 ;  /* 0x0000001e58587c20 */ /* 0x000fe20008410000 */
[C---:B------:R-:W-:Y:S01]  /*3450*/  VIADD R13, R43.reuse, 0x19 ;  /* 0x000000192b0d7836 */ /* 0x040fe20000000000 */
[C---:B----4-:R-:W-:Y:S01]  /*3460*/  HMMA.16816.F32.BF16 R72, R8.reuse, R24, R72 ;  /* 0x000000180848723c */ /* 0x050fe20000041848 */
[----:B------:R-:W-:Y:S01]  /*3470*/  FSEL R78, R78, -INF , !P3 ;  /* 0xff8000004e4e7808 */ /* 0x000fe20005800000 */
[----:B------:R-:W1:Y:S01]  /*3480*/  MUFU.TANH R6, R6 ;  /* 0x0000000600067308 */ /* 0x000e620000002400 */
[----:B--2---:R-:W-:Y:S01]  /*3490*/  FSEL R35, R28, -INF , !P4 ;  /* 0xff8000001c237808 */ /* 0x004fe20006000000 */
[----:B------:R-:W-:Y:S01]  /*34a0*/  VIADD R15, R43, 0x21 ;  /* 0x000000212b0f7836 */ /* 0x000fe20000000000 */
[----:B------:R-:W-:Y:S01]  /*34b0*/  ISETP.GE.AND P3, PT, R17, R220, PT ;  /* 0x000000dc1100720c */ /* 0x000fe20003f66270 */
[----:B------:R-:W-:Y:S01]  /*34c0*/  FMUL.FTZ R91, R91, UR30 ;  /* 0x0000001e5b5b7c20 */ /* 0x000fe20008410000 */
[----:B------:R-:W-:Y:S01]  /*34d0*/  ISETP.GE.AND P4, PT, R17, R2, PT ;  /* 0x000000021100720c */ /* 0x000fe20003f86270 */
[----:B------:R-:W-:Y:S01]  /*34e0*/  VIADD R17, R43, 0x18 ;  /* 0x000000182b117836 */ /* 0x000fe20000000000 */
[-C--:B------:R-:W-:Y:S01]  /*34f0*/  ISETP.GE.AND P0, PT, R19, R220.reuse, PT ;  /* 0x000000dc1300720c */ /* 0x080fe20003f06270 */
[----:B------:R-:W2:Y:S01]  /*3500*/  MUFU.TANH R32, R32 ;  /* 0x0000002000207308 */ /* 0x000ea20000002400 */
[----:B------:R-:W-:Y:S01]  /*3510*/  FSEL R16, R37, -INF , !P5 ;  /* 0xff80000025107808 */ /* 0x000fe20006800000 */
[----:B------:R-:W-:Y:S01]  /*3520*/  HMMA.16816.F32.BF16 R8, R8, R26, R68 ;  /* 0x0000001a0808723c */ /* 0x000fe20000041844 */
[----:B-----5:R-:W-:Y:S01]  /*3530*/  FSEL R19, R30, -INF , !P2 ;  /* 0xff8000001e137808 */ /* 0x020fe20005000000 */
[----:B------:R-:W-:Y:S01]  /*3540*/  FMUL.FTZ R59, R59, UR30 ;  /* 0x0000001e3b3b7c20 */ /* 0x000fe20008410000 */
[----:B------:R-:W-:Y:S01]  /*3550*/  ISETP.GE.AND P5, PT, R13, R220, PT ;  /* 0x000000dc0d00720c */ /* 0x000fe20003fa6270 */
[----:B------:R-:W-:Y:S01]  /*3560*/  VIADD R23, R43, 0x28 ;  /* 0x000000282b177836 */ /* 0x000fe20000000000 */
[----:B------:R-:W-:Y:S01]  /*3570*/  ISETP.GE.AND P2, PT, R13, R2, PT ;  /* 0x000000020d00720c */ /* 0x000fe20003f46270 */
[----:B------:R-:W4:Y:S01]  /*3580*/  MUFU.TANH R169, R56 ;  /* 0x0000003800a97308 */ /* 0x000f220000002400 */
[----:B------:R-:W-:Y:S01]  /*3590*/  VIADD R13, R43, 0x20 ;  /* 0x000000202b0d7836 */ /* 0x000fe20000000000 */
[----:B------:R-:W-:Y:S01]  /*35a0*/  FSEL R36, R36, -INF , !P1 ;  /* 0xff80000024247808 */ /* 0x000fe20004800000 */
[----:B------:R-:W-:Y:S01]  /*35b0*/  FMUL.FTZ R89, R89, UR30 ;  /* 0x0000001e59597c20 */ /* 0x000fe20008410000 */
[----:B------:R-:W-:Y:S01]  /*35c0*/  ISETP.GE.AND P1, PT, R17, R220, PT ;  /* 0x000000dc1100720c */ /* 0x000fe20003f26270 */
[----:B------:R-:W-:Y:S01]  /*35d0*/  FMUL.FTZ R90, R90, UR30 ;  /* 0x0000001e5a5a7c20 */ /* 0x000fe20008410000 */
[----:B------:R-:W-:Y:S01]  /*35e0*/  FMUL.FTZ R75, R75, UR30 ;  /* 0x0000001e4b4b7c20 */ /* 0x000fe20008410000 */
[----:B------:R-:W-:Y:S01]  /*35f0*/  FSEL R29, R29, -INF , !P0 ;  /* 0xff8000001d1d7808 */ /* 0x000fe20004000000 */
[----:B------:R-:W5:Y:S01]  /*3600*/  MUFU.TANH R165, R88 ;  /* 0x0000005800a57308 */ /* 0x000f620000002400 */
[----:B------:R-:W-:Y:S01]  /*3610*/  ISETP.GE.AND P0, PT, R17, R2, PT ;  /* 0x000000021100720c */ /* 0x000fe20003f06270 */
[----:B------:R-:W-:Y:S01]  /*3620*/  FMUL.FTZ R72, R72, UR30 ;  /* 0x0000001e48487c20 */ /* 0x000fe20008410000 */
[----:B------:R-:W-:Y:S01]  /*3630*/  FSEL R14, R38, -INF , !P6 ;  /* 0xff800000260e7808 */ /* 0x000fe20007000000 */
[----:B------:R-:W-:Y:S01]  /*3640*/  FMUL.FTZ R73, R73, UR30 ;  /* 0x0000001e49497c20 */ /* 0x000fe20008410000 */
[----:B---3--:R-:W-:Y:S01]  /*3650*/  FSEL R17, R31, -INF , !P3 ;  /* 0xff8000001f117808 */ /* 0x008fe20005800000 */
[----:B------:R-:W-:Y:S01]  /*3660*/  VIADD R21, R43, 0x29 ;  /* 0x000000292b157836 */ /* 0x000fe20000000000 */
[C---:B------:R-:W-:Y:S01]  /*3670*/  ISETP.GE.AND P6, PT, R13.reuse, R220, PT ;  /* 0x000000dc0d00720c */ /* 0x040fe20003fc6270 */
[----:B------:R-:W3:Y:S01]  /*3680*/  MUFU.TANH R162, R58 ;  /* 0x0000003a00a27308 */ /* 0x000ee20000002400 */
[----:B------:R-:W-:Y:S01]  /*3690*/  ISETP.GE.AND P3, PT, R13, R2, PT ;  /* 0x000000020d00720c */ /* 0x000fe20003f66270 */
[----:B------:R-:W-:Y:S01]  /*36a0*/  FMUL.FTZ R74, R74, UR30 ;  /* 0x0000001e4a4a7c20 */ /* 0x000fe20008410000 */
[----:B------:R-:W-:Y:S01]  /*36b0*/  FSEL R12, R39, -INF , !P4 ;  /* 0xff800000270c7808 */ /* 0x000fe20006000000 */
[----:B------:R-:W-:Y:S01]  /*36c0*/  FMUL.FTZ R8, R8, UR30 ;  /* 0x0000001e08087c20 */ /* 0x000fe20008410000 */
[----:B------:R-:W-:Y:S01]  /*36d0*/  FSEL R13, R40, -INF , !P1 ;  /* 0xff800000280d7808 */ /* 0x000fe20004800000 */
[----:B------:R-:W-:Y:S01]  /*36e0*/  FMUL.FTZ R9, R9, UR30 ;  /* 0x0000001e09097c20 */ /* 0x000fe20008410000 */
[C---:B------:R-:W-:Y:S01]  /*36f0*/  ISETP.GE.AND P4, PT, R15.reuse, R220, PT ;  /* 0x000000dc0f00720c */ /* 0x040fe20003f86270 */
[----:B------:R-:W3:Y:S01]  /*3700*/  MUFU.TANH R170, R75 ;  /* 0x0000004b00aa7308 */ /* 0x000ee20000002400 */
[----:B------:R-:W-:Y:S01]  /*3710*/  ISETP.GE.AND P1, PT, R15, R2, PT ;  /* 0x000000020f00720c */ /* 0x000fe20003f26270 */
[----:B------:R-:W-:Y:S01]  /*3720*/  FMUL.FTZ R10, R10, UR30 ;  /* 0x0000001e0a0a7c20 */ /* 0x000fe20008410000 */
[----:B-1----:R-:W-:Y:S01]  /*3730*/  FSEL R6, R6, -INF , !P0 ;  /* 0xff80000006067808 */ /* 0x002fe20004000000 */
[----:B------:R-:W-:Y:S01]  /*3740*/  FMUL.FTZ R11, R11, UR30 ;  /* 0x0000001e0b0b7c20 */ /* 0x000fe20008410000 */
[----:B------:R-:W-:Y:S01]  /*3750*/  FSEL R15, R41, -INF , !P5 ;  /* 0xff800000290f7808 */ /* 0x000fe20006800000 */
[----:B------:R-:W-:Y:S01]  /*3760*/  UMOV UR18, UR16 ;  /* 0x0000001000127c82 */ /* 0x000fe20008000000 */
[C---:B------:R-:W-:Y:S01]  /*3770*/  ISETP.GE.AND P0, PT, R23.reuse, R220, PT ;  /* 0x000000dc1700720c */ /* 0x040fe20003f06270 */
[----:B------:R-:W1:Y:S01]  /*3780*/  MUFU.TANH R161, R57 ;  /* 0x0000003900a17308 */ /* 0x000e620000002400 */
[----:B------:R-:W-:Y:S01]  /*3790*/  ISETP.GE.AND P5, PT, R23, R2, PT ;  /* 0x000000021700720c */ /* 0x000fe20003fa6270 */
[----:B------:R-:W-:Y:S01]  /*37a0*/  VIADD R23, R43, 0x31 ;  /* 0x000000312b177836 */ /* 0x000fe20000000000 */
[----:B--2---:R-:W-:-:S02]  /*37b0*/  FSEL R4, R32, -INF , !P2 ;  /* 0xff80000020047808 */ /* 0x004fc40005000000 */
[----:B----4-:R-:W-:Y:S02]  /*37c0*/  FSEL R169, R169, -INF , !P6 ;  /* 0xff800000a9a97808 */ /* 0x010fe40007000000 */
[C---:B------:R-:W-:Y:S01]  /*37d0*/  ISETP.GE.AND P2, PT, R21.reuse, R220, PT ;  /* 0x000000dc1500720c */ /* 0x040fe20003f46270 */
[----:B------:R-:W2:Y:S01]  /*37e0*/  MUFU.TANH R176, R91 ;  /* 0x0000005b00b07308 */ /* 0x000ea20000002400 */
[-C--:B------:R-:W-:Y:S01]  /*37f0*/  ISETP.GE.AND P6, PT, R21, R2.reuse, PT ;  /* 0x000000021500720c */ /* 0x080fe20003fc6270 */
[----:B------:R-:W-:Y:S01]  /*3800*/  VIADD R21, R43, 0x30 ;  /* 0x000000302b157836 */ /* 0x000fe20000000000 */
[----:B-----5:R-:W-:Y:S02]  /*3810*/  FSEL R165, R165, -INF , !P0 ;  /* 0xff800000a5a57808 */ /* 0x020fe40004000000 */
[----:B------:R-:W-:Y:S02]  /*3820*/  ISETP.GE.AND P0, PT, R23, R2, PT ;  /* 0x000000021700720c */ /* 0x000fe40003f06270 */
[----:B---3--:R-:W-:Y:S01]  /*3830*/  FSEL R162, R162, -INF , !P3 ;  /* 0xff800000a2a27808 */ /* 0x008fe20005800000 */
[----:B------:R-:W3:Y:S01]  /*3840*/  MUFU.TANH R177, R72 ;  /* 0x0000004800b17308 */ /* 0x000ee20000002400 */
[----:B------:R-:W-:-:S02]  /*3850*/  FSEL R170, R170, -INF , !P0 ;  /* 0xff800000aaaa7808 */ /* 0x000fc40004000000 */
[----:B------:R-:W-:Y:S02]  /*3860*/  ISETP.GE.AND P3, PT, R21, R220, PT ;  /* 0x000000dc1500720c */ /* 0x000fe40003f66270 */
[----:B------:R-:W-:Y:S02]  /*3870*/  PLOP3.LUT P0, PT, PT, PT, UP0, 0x80, 0x0 ;  /* 0x000000000000781c */ /* 0x000fe40003f0f008 */
[----:B-1----:R-:W-:Y:S01]  /*3880*/  FSEL R161, R161, -INF , !P4 ;  /* 0xff800000a1a17808 */ /* 0x002fe20006000000 */
[----:B------:R-:W1:Y:S01]  /*3890*/  MUFU.TANH R178, R59 ;  /* 0x0000003b00b27308 */ /* 0x000e620000002400 */
[----:B------:R-:W-:Y:S01]  /*38a0*/  ISETP.GE.AND P4, PT, R21, R2, PT ;  /* 0x000000021500720c */ /* 0x000fe20003f86270 */
[C---:B------:R-:W-:Y:S01]  /*38b0*/  VIADD R21, R43.reuse, 0x38 ;  /* 0x000000382b157836 */ /* 0x040fe20000000000 */
[----:B--2---:R-:W-:Y:S02]  /*38c0*/  FSEL R176, R176, -INF , !P6 ;  /* 0xff800000b0b07808 */ /* 0x004fe40007000000 */
[----:B------:R-:W-:-:S03]  /*38d0*/  ISETP.GE.AND P6, PT, R43, R220, PT ;  /* 0x000000dc2b00720c */ /* 0x000fc60003fc6270 */
[----:B------:R-:W2:Y:S01]  /*38e0*/  MUFU.TANH R163, R89 ;  /* 0x0000005900a37308 */ /* 0x000ea20000002400 */
[----:B---3--:R-:W-:Y:S02]  /*38f0*/  FSEL R177, R177, -INF , !P3 ;  /* 0xff800000b1b17808 */ /* 0x008fe40005800000 */
[C---:B------:R-:W-:Y:S01]  /*3900*/  ISETP.GE.AND P3, PT, R43.reuse, R2, PT ;  /* 0x000000022b00720c */ /* 0x040fe20003f66270 */
[----:B------:R-:W-:Y:S01]  /*3910*/  VIADD R43, R43, 0x39 ;  /* 0x000000392b2b7836 */ /* 0x000fe20000000000 */
[----:B------:R-:W-:Y:S02]  /*3920*/  FSEL R27, R76, -INF , !P6 ;  /* 0xff8000004c1b7808 */ /* 0x000fe40007000000 */
[----:B------:R-:W-:Y:S01]  /*3930*/  FSEL R18, R77, -INF , !P3 ;  /* 0xff8000004d127808 */ /* 0x000fe20005800000 */
[----:B------:R-:W3:Y:S01]  /*3940*/  MUFU.TANH R166, R90 ;  /* 0x0000005a00a67308 */ /* 0x000ee20000002400 */
[----:B-1----:R-:W-:Y:S02]  /*3950*/  FSEL R178, R178, -INF , !P1 ;  /* 0xff800000b2b27808 */ /* 0x002fe40004800000 */
[----:B------:R-:W-:-:S05]  /*3960*/  ISETP.GE.AND P1, PT, R23, R220, PT ;  /* 0x000000dc1700720c */ /* 0x000fca0003f26270 */
[----:B------:R-:W1:Y:S01]  /*3970*/  MUFU.TANH R175, R73 ;  /* 0x0000004900af7308 */ /* 0x000e620000002400 */
[----:B--2---:R-:W-:Y:S02]  /*3980*/  FSEL R163, R163, -INF , !P2 ;  /* 0xff800000a3a37808 */ /* 0x004fe40005000000 */
[----:B------:R-:W-:-:S05]  /*3990*/  ISETP.GE.AND P2, PT, R21, R2, PT ;  /* 0x000000021500720c */ /* 0x000fca0003f46270 */
[----:B------:R-:W2:Y:S01]  /*39a0*/  MUFU.TANH R172, R74 ;  /* 0x0000004a00ac7308 */ /* 0x000ea20000002400 */
[----:B---3--:R-:W-:Y:S01]  /*39b0*/  FSEL R166, R166, -INF , !P5 ;  /* 0xff800000a6a67808 */ /* 0x008fe20006800000 */
[----:B------:R-:W-:Y:S01]  /*39c0*/  BAR.SYNC.DEFER_BLOCKING 0x0 ;  /* 0x0000000000007b1d */ /* 0x000fe20000010000 */
[----:B------:R-:W-:-:S05]  /*39d0*/  ISETP.GE.AND P5, PT, R21, R220, PT ;  /* 0x000000dc1500720c */ /* 0x000fca0003fa6270 */
[----:B------:R-:W3:Y:S01]  /*39e0*/  MUFU.TANH R173, R8 ;  /* 0x0000000800ad7308 */ /* 0x000ee20000002400 */
[----:B-1----:R-:W-:Y:S02]  /*39f0*/  FSEL R175, R175, -INF , !P1 ;  /* 0xff800000afaf7808 */ /* 0x002fe40004800000 */
[----:B------:R-:W-:-:S05]  /*3a00*/  ISETP.GE.AND P1, PT, R43, R2, PT ;  /* 0x000000022b00720c */ /* 0x000fca0003f26270 */
[----:B------:R-:W1:Y:S01]  /*3a10*/  MUFU.TANH R171, R9 ;  /* 0x0000000900ab7308 */ /* 0x000e620000002400 */
[----:B--2---:R-:W-:Y:S02]  /*3a20*/  FSEL R172, R172, -INF , !P4 ;  /* 0xff800000acac7808 */ /* 0x004fe40006000000 */
[----:B------:R-:W-:-:S05]  /*3a30*/  ISETP.GE.AND P4, PT, R43, R220, PT ;  /* 0x000000dc2b00720c */ /* 0x000fca0003f86270 */
[----:B------:R-:W2:Y:S01]  /*3a40*/  MUFU.TANH R168, R10 ;  /* 0x0000000a00a87308 */ /* 0x000ea20000002400 */
[----:B---3--:R-:W-:-:S07]  /*3a50*/  FSEL R173, R173, -INF , !P5 ;  /* 0xff800000adad7808 */ /* 0x008fce0006800000 */
[----:B------:R-:W3:Y:S01]  /*3a60*/  MUFU.TANH R164, R11 ;  /* 0x0000000b00a47308 */ /* 0x000ee20000002400 */
[----:B-1----:R-:W-:Y:S02]  /*3a70*/  FSEL R171, R171, -INF , !P4 ;  /* 0xff800000abab7808 */ /* 0x002fe40006000000 */
[----:B--2---:R-:W-:Y:S02]  /*3a80*/  FSEL R168, R168, -INF , !P2 ;  /* 0xff800000a8a87808 */ /* 0x004fe40005000000 */
[----:B---3--:R-:W-:Y:S01]  /*3a90*/  FSEL R164, R164, -INF , !P1 ;  /* 0xff800000a4a47808 */ /* 0x008fe20004800000 */
        /* <DEDUP_REMOVED lines=63> */
.L_x_162:
[----:B------:R-:W-:Y:S05]  /*3e90*/  BSYNC B0 ;  /* 0x0000000000007941 */ /* 0x000fea0003800000 */
.L_x_161:
[----:B------:R-:W0:Y:S02]  /*3ea0*/  LDGDEPBAR ;  /* 0x00000000000079af */ /* 0x000e240000000000 */
.L_x_160:
        /* <DEDUP_REMOVED lines=46> */
[----:B------:R-:W3:Y:S04]  /*4190*/  LDSM.16.MT88.4 R80, [R198+0x16000] ;  /* 0x01600000c650783b */ /* 0x000ee80000004200 */
        /* <DEDUP_REMOVED lines=28> */
[----:B------:R-:W1:Y:S01]  /*4360*/  LDSM.16.MT88.4 R12, [R198+0x12800] ;  /* 0x01280000c60c783b */ /* 0x000e620000004200 */
[--C-:B------:R-:W-:Y:S01]  /*4370*/  FFMA.FTZ R148, R17, UR16, -R174.reuse ;  /* 0x0000001011947c23 */ /* 0x100fe200080108ae */
[--C-:B------:R-:W-:Y:S01]  /*4380*/  FFMA.FTZ R145, R6, UR16, -R167.reuse ;  /* 0x0000001006917c23 */ /* 0x100fe200080108a7 */
[----:B------:R-:W2:Y:S01]  /*4390*/  MUFU.EX2 R154, R154 ;  /* 0x0000009a009a7308 */ /* 0x000ea20000000800 */
[--C-:B------:R-:W-:Y:S01]  /*43a0*/  FFMA.FTZ R144, R4, UR16, -R167.reuse ;  /* 0x0000001004907c23 */ /* 0x100fe200080108a7 */
[----:B------:R-:W4:Y:S01]  /*43b0*/  LDSM.16.MT88.4 R16, [R196+0x14800] ;  /* 0x01480000c410783b */ /* 0x000f220000004200 */
        /* <DEDUP_REMOVED lines=9> */
[--C-:B------:R-:W-:Y:S01]  /*4450*/  FFMA.FTZ R166, R166, UR16, -R167.reuse ;  /* 0x00000010a6a67c23 */ /* 0x100fe200080108a7 */
[--C-:B------:R-:W-:Y:S01]  /*4460*/  FFMA.FTZ R169, R176, UR16, -R167.reuse ;  /* 0x00000010b0a97c23 */ /* 0x100fe200080108a7 */
[----:B------:R-:W-:Y:S01]  /*4470*/  LDSM.16.MT88.4 R32, [R197+0x12800] ;  /* 0x01280000c520783b */ /* 0x000fe20000004200 */
[--C-:B------:R-:W-:Y:S01]  /*4480*/  FFMA.FTZ R176, R177, UR16, -R174.reuse ;  /* 0x00000010b1b07c23 */ /* 0x100fe200080108ae */
[----:B------:R-:W5:Y:S01]  /*4490*/  MUFU.EX2 R150, R150 ;  /* 0x0000009600967308 */ /* 0x000f620000000800 */
[----:B--2---:R-:W-:Y:S01]  /*44a0*/  F2FP.BF16.F32.PACK_AB R96, R154, R157 ;  /* 0x0000009d9a60723e */ /* 0x004fe200000010ff */
        /* <DEDUP_REMOVED lines=11> */
[----:B------:R-:W-:-:S03]  /*4560*/  FADD.FTZ R154, R157, R154 ;  /* 0x0000009a9d9a7221 */ /* 0x000fc60000010000 */
[----:B------:R-:W2:Y:S01]  /*4570*/  MUFU.EX2 R159, R159 ;  /* 0x0000009f009f7308 */ /* 0x000ea20000000800 */
[----:B-----5:R-:W-:Y:S01]  /*4580*/  F2FP.BF16.F32.PACK_AB R98, R150, R153 ;  /* 0x000000999662723e */ /* 0x020fe200000010ff */
[----:B------:R-:W-:-:S04]  /*4590*/  FADD.FTZ R153, R153, R154 ;  /* 0x0000009a99997221 */ /* 0x000fc80000010000 */
[----:B------:R-:W-:Y:S02]  /*45a0*/  FADD.FTZ R150, R150, R153 ;  /* 0x0000009996967221 */ /* 0x000fe40000010000 */
[----:B------:R-:W-:Y:S08]  /*45b0*/  MUFU.EX2 R155, R155 ;  /* 0x0000009b009b7308 */ /* 0x000ff00000000800 */
[----:B------:R-:W5:Y:S01]  /*45c0*/  MUFU.EX2 R152, R152 ;  /* 0x0000009800987308 */ /* 0x000f620000000800 */
[----:B--2---:R-:W-:Y:S01]  /*45d0*/  F2FP.BF16.F32.PACK_AB R97, R159, R156 ;  /* 0x0000009c9f61723e */ /* 0x004fe200000010ff */
[----:B------:R-:W-:-:S06]  /*45e0*/  FADD.FTZ R156, R156, R159 ;  /* 0x0000009f9c9c7221 */ /* 0x000fcc0000010000 */
[----:B------:R-:W-:Y:S08]  /*45f0*/  MUFU.EX2 R151, R151 ;  /* 0x0000009700977308 */ /* 0x000ff00000000800 */
[----:B------:R-:W2:Y:S01]  /*4600*/  MUFU.EX2 R148, R148 ;  /* 0x0000009400947308 */ /* 0x000ea20000000800 */
[----:B-----5:R-:W-:Y:S01]  /*4610*/  F2FP.BF16.F32.PACK_AB R99, R152, R155 ;  /* 0x0000009b9863723e */ /* 0x020fe200000010ff */
[----:B------:R-:W-:-:S04]  /*4620*/  FADD.FTZ R155, R155, R156 ;  /* 0x0000009c9b9b7221 */ /* 0x000fc80000010000 */
[----:B------:R-:W-:Y:S02]  /*4630*/  FADD.FTZ R152, R152, R155 ;  /* 0x0000009b98987221 */ /* 0x000fe40000010000 */
[C---:B------:R-:W-:Y:S01]  /*4640*/  HMMA.16816.F32.BF16 R120, R96.reuse, R116, RZ ;  /* 0x000000746078723c */ /* 0x040fe200000418ff */
[----:B------:R-:W-:Y:S05]  /*4650*/  MUFU.EX2 R147, R147 ;  /* 0x0000009300937308 */ /* 0x000fea0000000800 */
[C---:B------:R-:W-:Y:S03]  /*4660*/  HMMA.16816.F32.BF16 R36, R96.reuse, R40, RZ ;  /* 0x000000286024723c */ /* 0x040fe600000418ff */
[----:B------:R-:W5:Y:S01]  /*4670*/  MUFU.EX2 R0, R0 ;  /* 0x0000000000007308 */ /* 0x000f620000000800 */
[C---:B--2---:R-:W-:Y:S01]  /*4680*/  F2FP.BF16.F32.PACK_AB R4, R148.reuse, R151 ;  /* 0x000000979404723e */ /* 0x044fe200000010ff */
[----:B------:R-:W-:Y:S01]  /*4690*/  FADD.FTZ R151, R151, R150 ;  /* 0x0000009697977221 */ /* 0x000fe20000010000 */
[----:B------:R-:W-:Y:S03]  /*46a0*/  HMMA.16816.F32.BF16 R116, R96, R118, RZ ;  /* 0x000000766074723c */ /* 0x000fe600000418ff */
[----:B------:R-:W-:-:S02]  /*46b0*/  FADD.FTZ R148, R148, R151 ;  /* 0x0000009794947221 */ /* 0x000fc40000010000 */
[----:B------:R-:W-:Y:S01]  /*46c0*/  MUFU.EX2 R149, R149 ;  /* 0x0000009500957308 */ /* 0x000fe20000000800 */
[C---:B------:R-:W-:Y:S06]  /*46d0*/  HMMA.16816.F32.BF16 R40, R96.reuse, R42, RZ ;  /* 0x0000002a6028723c */ /* 0x040fec00000418ff */
[----:B------:R-:W-:Y:S01]  /*46e0*/  HMMA.16816.F32.BF16 R52, R96, R56, RZ ;  /* 0x000000386034723c */ /* 0x000fe200000418ff */
[----:B------:R-:W2:Y:S01]  /*46f0*/  MUFU.EX2 R146, R146 ;  /* 0x0000009200927308 */ /* 0x000ea20000000800 */
[----:B-----5:R-:W-:Y:S01]  /*4700*/  F2FP.BF16.F32.PACK_AB R6, R0, R147 ;  /* 0x000000930006723e */ /* 0x020fe200000010ff */
[----:B------:R-:W-:-:S03]  /*4710*/  FADD.FTZ R147, R147, R148 ;  /* 0x0000009493937221 */ /* 0x000fc60000010000 */
[C---:B------:R-:W-:Y:S01]  /*4720*/  HMMA.16816.F32.BF16 R60, R96.reuse, R64, RZ ;  /* 0x00000040603c723c */ /* 0x040fe200000418ff */
[----:B------:R-:W-:Y:S02]  /*4730*/  FADD.FTZ R147, R0, R147 ;  /* 0x0000009300937221 */ /* 0x000fe40000010000 */
[----:B------:R-:W-:Y:S03]  /*4740*/  MUFU.EX2 R145, R145 ;  /* 0x0000009100917308 */ /* 0x000fe60000000800 */
[C---:B------:R-:W-:Y:S05]  /*4750*/  HMMA.16816.F32.BF16 R56, R96.reuse, R58, RZ ;  /* 0x0000003a6038723c */ /* 0x040fea00000418ff */
[----:B------:R-:W5:Y:S01]  /*4760*/  MUFU.EX2 R144, R144 ;  /* 0x0000009000907308 */ /* 0x000f620000000800 */
[----:B--2---:R-:W-:Y:S01]  /*4770*/  F2FP.BF16.F32.PACK_AB R5, R146, R149 ;  /* 0x000000959205723e */ /* 0x004fe200000010ff */
[----:B------:R-:W-:Y:S01]  /*4780*/  HMMA.16816.F32.BF16 R64, R96, R66, RZ ;  /* 0x000000426040723c */ /* 0x000fe200000418ff */
[----:B------:R-:W-:-:S04]  /*4790*/  FADD.FTZ R149, R149, R152 ;  /* 0x0000009895957221 */ /* 0x000fc80000010000 */
[----:B------:R-:W-:Y:S01]  /*47a0*/  FADD.FTZ R146, R146, R149 ;  /* 0x0000009592927221 */ /* 0x000fe20000010000 */
[C---:B------:R-:W-:Y:S01]  /*47b0*/  HMMA.16816.F32.BF16 R68, R96.reuse, R72, RZ ;  /* 0x000000486044723c */ /* 0x040fe200000418ff */
[----:B------:R-:W-:Y:S05]  /*47c0*/  MUFU.EX2 R158, R158 ;  /* 0x0000009e009e7308 */ /* 0x000fea0000000800 */
[----:B---3--:R-:W-:Y:S01]  /*47d0*/  HMMA.16816.F32.BF16 R76, R96, R80, RZ ;  /* 0x00000050604c723c */ /* 0x008fe200000418ff */
[----:B-----5:R-:W-:Y:S02]  /*47e0*/  F2FP.BF16.F32.PACK_AB R7, R144, R145 ;  /* 0x000000919007723e */ /* 0x020fe400000010ff */
[----:B------:R-:W2:Y:S01]  /*47f0*/  MUFU.EX2 R161, R161 ;  /* 0x000000a100a17308 */ /* 0x000ea20000000800 */
[----:B------:R-:W-:-:S02]  /*4800*/  FADD.FTZ R145, R145, R146 ;  /* 0x0000009291917221 */ /* 0x000fc40000010000 */
[----:B------:R-:W-:Y:S02]  /*4810*/  HMMA.16816.F32.BF16 R72, R96, R74, RZ ;  /* 0x0000004a6048723c */ /* 0x000fe400000418ff */
[----:B------:R-:W-:-:S04]  /*4820*/  FADD.FTZ R145, R144, R145 ;  /* 0x0000009190917221 */ /* 0x000fc80000010000 */
[C---:B-1----:R-:W-:Y:S01]  /*4830*/  HMMA.16816.F32.BF16 R120, R4.reuse, R12, R120 ;  /* 0x0000000c0478723c */ /* 0x042fe20000041878 */
[----:B------:R-:W-:Y:S05]  /*4840*/  MUFU.EX2 R160, R160 ;  /* 0x000000a000a07308 */ /* 0x000fea0000000800 */
[C---:B------:R-:W-:Y:S01]  /*4850*/  HMMA.16816.F32.BF16 R116, R4.reuse, R14, R116 ;  /* 0x0000000e0474723c */ /* 0x040fe20000041874 */
[----:B------:R-:W1:Y:S02]  /*4860*/  LDSM.16.MT88.4 R12, [R200+0x16800] ;  /* 0x01680000c80c783b */ /* 0x000e640000004200 */
[----:B------:R-:W-:Y:S03]  /*4870*/  MUFU.EX2 R163, R163 ;  /* 0x000000a300a37308 */ /* 0x000fe60000000800 */
[C---:B------:R-:W-:Y:S05]  /*4880*/  HMMA.16816.F32.BF16 R36, R4.reuse, R8, R36 ;  /* 0x000000080424723c */ /* 0x040fea0000041824 */
[----:B------:R-:W-:Y:S01]  /*4890*/  MUFU.EX2 R162, R162 ;  /* 0x000000a200a27308 */ /* 0x000fe20000000800 */
[----:B------:R-:W-:Y:S01]  /*48a0*/  HMMA.16816.F32.BF16 R40, R4, R10, R40 ;  /* 0x0000000a0428723c */ /* 0x000fe20000041828 */
[----:B------:R-:W3:Y:S05]  /*48b0*/  LDSM.16.MT88.4 R8, [R198+0x16800] ;  /* 0x01680000c608783b */ /* 0x000eea0000004200 */
[C---:B------:R-:W-:Y:S01]  /*48c0*/  HMMA.16816.F32.BF16 R80, R96.reuse, R82, RZ ;  /* 0x000000526050723c */ /* 0x040fe200000418ff */
[----:B------:R-:W5:Y:S05]  /*48d0*/  MUFU.EX2 R165, R165 ;  /* 0x000000a500a57308 */ /* 0x000f6a0000000800 */
[----:B------:R-:W-:Y:S03]  /*48e0*/  HMMA.16816.F32.BF16 R112, R96, R108, RZ ;  /* 0x0000006c6070723c */ /* 0x000fe600000418ff */
[----:B------:R-:W-:Y:S03]  /*48f0*/  MUFU.EX2 R166, R166 ;  /* 0x000000a600a67308 */ /* 0x000fe60000000800 */
[C---:B------:R-:W-:Y:S05]  /*4900*/  HMMA.16816.F32.BF16 R52, R4.reuse, R20, R52 ;  /* 0x000000140434723c */ /* 0x040fea0000041834 */
[----:B------:R-:W5:Y:S01]  /*4910*/  MUFU.EX2 R169, R169 ;  /* 0x000000a900a97308 */ /* 0x000f620000000800 */
[C---:B------:R-:W-:Y:S01]  /*4920*/  HMMA.16816.F32.BF16 R56, R4.reuse, R22, R56 ;  /* 0x000000160438723c */ /* 0x040fe20000041838 */
[----:B------:R-:W2:Y:S05]  /*4930*/  LDSM.16.MT88.4 R20, [R197+0x16800] ;  /* 0x01680000c514783b */ /* 0x000eaa0000004200 */
[C---:B----4-:R-:W-:Y:S01]  /*4940*/  HMMA.16816.F32.BF16 R60, R4.reuse, R16, R60 ;  /* 0x00000010043c723c */ /* 0x050fe2000004183c */
[----:B------:R-:W-:Y:S05]  /*4950*/  MUFU.EX2 R176, R176 ;  /* 0x000000b000b07308 */ /* 0x000fea0000000800 */
[----:B------:R-:W-:Y:S01]  /*4960*/  HMMA.16816.F32.BF16 R64, R4, R18, R64 ;  /* 0x000000120440723c */ /* 0x000fe20000041840 */
[----:B------:R-:W4:Y:S02]  /*4970*/  LDSM.16.MT88.4 R16, [R196+0x16800] ;  /* 0x01680000c410783b */ /* 0x000f240000004200 */
[----:B------:R-:W5:Y:S03]  /*4980*/  MUFU.EX2 R175, R175 ;  /* 0x000000af00af7308 */ /* 0x000f660000000800 */
[----:B------:R-:W-:Y:S05]  /*4990*/  HMMA.16816.F32.BF16 R108, R96, R110, RZ ;  /* 0x0000006e606c723c */ /* 0x000fea00000418ff */
[----:B------:R-:W-:Y:S01]  /*49a0*/  MUFU.EX2 R173, R173 ;  /* 0x000000ad00ad7308 */ /* 0x000fe20000000800 */
[C---:B-1----:R-:W-:Y:S06]  /*49b0*/  HMMA.16816.F32.BF16 R68, R4.reuse, R12, R68 ;  /* 0x0000000c0444723c */ /* 0x042fec0000041844 */
[C---:B------:R-:W-:Y:S01]  /*49c0*/  HMMA.16816.F32.BF16 R72, R4.reuse, R14, R72 ;  /* 0x0000000e0448723c */ /* 0x040fe20000041848 */
[----:B------:R-:W1:Y:S01]  /*49d0*/  LDSM.16.MT88.4 R12, [R197+0x13000] ;  /* 0x01300000c50c783b */ /* 0x000e620000004200 */
        /* <DEDUP_REMOVED lines=31> */
[C---:B--2---:R-:W-:Y:S06]  /*4bd0*/  HMMA.16816.F32.BF16 R84, R4.reuse, R20, R84 ;  /* 0x000000140454723c */ /* 0x044fec0000041854 */
[C---:B------:R-:W-:Y:S01]  /*4be0*/  HMMA.16816.F32.BF16 R88, R4.reuse, R22, R88 ;  /* 0x000000160458723c */ /* 0x040fe20000041858 */
[----:B------:R-:W2:Y:S05]  /*4bf0*/  LDSM.16.MT88.4 R20, [R196+0x15000] ;  /* 0x01500000c414783b */ /* 0x000eaa0000004200 */
[C---:B----4-:R-:W-:Y:S06]  /*4c00*/  HMMA.16816.F32.BF16 R92, R4.reuse, R16, R92 ;  /* 0x00000010045c723c */ /* 0x050fec000004185c */
[----:B------:R-:W-:Y:S01]  /*4c10*/  HMMA.16816.F32.BF16 R96, R4, R18, R96 ;  /* 0x000000120460723c */ /* 0x000fe20000041860 */
[----:B------:R-:W4:Y:S06]  /*4c20*/  LDSM.16.MT88.4 R16, [R200+0x17000] ;  /* 0x01700000c810783b */ /* 0x000f2c0000004200 */
[----:B------:R-:W-:Y:S01]  /*4c30*/  F2FP.BF16.F32.PACK_AB R4, R161, R158 ;  /* 0x0000009ea104723e */ /* 0x000fe200000010ff */
[----:B------:R-:W-:Y:S01]  /*4c40*/  FADD.FTZ R158, R158, R147 ;  /* 0x000000939e9e7221 */ /* 0x000fe20000010000 */
[----:B-----5:R-:W-:Y:S01]  /*4c50*/  F2FP.BF16.F32.PACK_AB R5, R165, R162 ;  /* 0x000000a2a505723e */ /* 0x020fe200000010ff */
[----:B------:R-:W-:Y:S01]  /*4c60*/  FADD.FTZ R162, R162, R145 ;  /* 0x00000091a2a27221 */ /* 0x000fe20000010000 */
[----:B------:R-:W-:Y:S01]  /*4c70*/  F2FP.BF16.F32.PACK_AB R6, R163, R160 ;  /* 0x000000a0a306723e */ /* 0x000fe200000010ff */
[----:B------:R-:W-:Y:S01]  /*4c80*/  FADD.FTZ R161, R161, R158 ;  /* 0x0000009ea1a17221 */ /* 0x000fe20000010000 */
[----:B------:R-:W-:Y:S01]  /*4c90*/  F2FP.BF16.F32.PACK_AB R7, R169, R166 ;  /* 0x000000a6a907723e */ /* 0x000fe200000010ff */
[----:B------:R-:W-:-:S02]  /*4ca0*/  FADD.FTZ R165, R165, R162 ;  /* 0x000000a2a5a57221 */ /* 0x000fc40000010000 */
[----:B------:R-:W-:Y:S02]  /*4cb0*/  FADD.FTZ R160, R160, R161 ;  /* 0x000000a1a0a07221 */ /* 0x000fe40000010000 */
[----:B------:R-:W-:Y:S02]  /*4cc0*/  FADD.FTZ R166, R166, R165 ;  /* 0x000000a5a6a67221 */ /* 0x000fe40000010000 */
[----:B-1----:R-:W-:Y:S01]  /*4cd0*/  HMMA.16816.F32.BF16 R112, R4, R12, R112 ;  /* 0x0000000c0470723c */ /* 0x002fe20000041870 */
[----:B------:R-:W-:Y:S01]  /*4ce0*/  FADD.FTZ R163, R163, R160 ;  /* 0x000000a0a3a37221 */ /* 0x000fe20000010000 */
[----:B------:R-:W-:-:S04]  /*4cf0*/  FADD.FTZ R166, R169, R166 ;  /* 0x000000a6a9a67221 */ /* 0x000fc80000010000 */
        /* <DEDUP_REMOVED lines=8> */
[C---:B----4-:R-:W-:Y:S06]  /*4d80*/  HMMA.16816.F32.BF16 R68, R4.reuse, R16, R68 ;  /* 0x000000100444723c */ /* 0x050fec0000041844 */
[C---:B------:R-:W-:Y:S01]  /*4d90*/  HMMA.16816.F32.BF16 R72, R4.reuse, R18, R72 ;  /* 0x000000120448723c */ /* 0x040fe20000041848 */
[----:B------:R-:W4:Y:S05]  /*4da0*/  LDSM.16.MT88.4 R16, [R200+0x13800] ;  /* 0x01380000c810783b */ /* 0x000f2a0000004200 */
[C---:B-1----:R-:W-:Y:S06]  /*4db0*/  HMMA.16816.F32.BF16 R76, R4.reuse, R12, R76 ;  /* 0x0000000c044c723c */ /* 0x042fec000004184c */
[C---:B------:R-:W-:Y:S01]  /*4dc0*/  HMMA.16816.F32.BF16 R80, R4.reuse, R14, R80 ;  /* 0x0000000e0450723c */ /* 0x040fe20000041850 */
[----:B------:R-:W1:Y:S05]  /*4dd0*/  LDSM.16.MT88.4 R12, [R198+0x13800] ;  /* 0x01380000c60c783b */ /* 0x000e6a0000004200 */
        /* <DEDUP_REMOVED lines=18> */
[C---:B--2---:R-:W-:Y:S06]  /*4f00*/  HMMA.16816.F32.BF16 R92, R4.reuse, R20, R92 ;  /* 0x00000014045c723c */ /* 0x044fec000004185c */
[----:B------:R-:W-:Y:S01]  /*4f10*/  HMMA.16816.F32.BF16 R96, R4, R22, R96 ;  /* 0x000000160460723c */ /* 0x000fe20000041860 */
[----:B------:R-:W2:Y:S06]  /*4f20*/  LDSM.16.MT88.4 R20, [R200+0x17800] ;  /* 0x01780000c814783b */ /* 0x000eac0000004200 */
        /* <DEDUP_REMOVED lines=31> */
[C---:B--2---:R-:W-:Y:S06]  /*5120*/  HMMA.16816.F32.BF16 R68, R4.reuse, R20, R68 ;  /* 0x000000140444723c */ /* 0x044fec0000041844 */
[C---:B------:R-:W-:Y:S06]  /*5130*/  HMMA.16816.F32.BF16 R72, R4.reuse, R22, R72 ;  /* 0x000000160448723c */ /* 0x040fec0000041848 */
[C---:B----4-:R-:W-:Y:S06]  /*5140*/  HMMA.16816.F32.BF16 R76, R4.reuse, R16, R76 ;  /* 0x00000010044c723c */ /* 0x050fec000004184c */
[C---:B------:R-:W-:Y:S06]  /*5150*/  HMMA.16816.F32.BF16 R80, R4.reuse, R18, R80 ;  /* 0x000000120450723c */ /* 0x040fec0000041850 */
[C---:B-1----:R-:W-:Y:S06]  /*5160*/  HMMA.16816.F32.BF16 R84, R4.reuse, R12, R84 ;  /* 0x0000000c0454723c */ /* 0x042fec0000041854 */
        /* <DEDUP_REMOVED lines=57> */
[----:B------:R-:W-:Y:S01]  /*5500*/  @!P5 LDGSTS.E.BYPASS.LTC128B.128 [R207+0x13000], desc[UR20][R8.64] ;  /* 0x1300000008cfdfae */ /* 0x000fe2000b901d54 */
[----:B------:R-:W-:-:S03]  /*5510*/  @!P4 LEA.HI.X R21, R14, R7, R0, 0x1, P1 ;  /* 0x000000070e15c211 */ /* 0x000fc600008f0c00 */
[----:B------:R-:W-:Y:S01]  /*5520*/  @P4 STS.128 [R207+0x15000], RZ ;  /* 0x015000ffcf004388 */ /* 0x000fe20000000c00 */
[----:B-----5:R-:W-:-:S03]  /*5530*/  @!P3 LEA R22, P0, R14, R4, 0x1 ;  /* 0x000000040e16b211 */ /* 0x020fc600078008ff */
[----:B------:R-:W-:Y:S01]  /*5540*/  @!PT LDS RZ, [RZ] ;  /* 0x00000000fffff984 */ /* 0x000fe20000000800 */
[----:B------:R-:W-:Y:S01]  /*5550*/  @!PT LDS RZ, [RZ] ;  /* 0x00000000fffff984 */ /* 0x000fe20000000800 */
[----:B------:R-:W-:Y:S01]  /*5560*/  @!PT LDS RZ, [RZ] ;  /* 0x00000000fffff984 */ /* 0x000fe20000000800 */
[----:B------:R-:W-:Y:S01]  /*5570*/  @!P4 LDGSTS.E.BYPASS.LTC128B.128 [R207+0x15000], desc[UR20][R20.64+0x80] ;  /* 0x1500008014cfcfae */ /* 0x000fe2000b901d54 */
[----:B------:R-:W-:-:S03]  /*5580*/  @!P3 LEA.HI.X R23, R14, R5, R0, 0x1, P0 ;  /* 0x000000050e17b211 */ /* 0x000fc600000f0c00 */
[----:B------:R-:W-:Y:S04]  /*5590*/  @P3 STS.128 [R207+0x17000], RZ ;  /* 0x017000ffcf003388 */ /* 0x000fe80000000c00 */
[----:B------:R-:W-:Y:S01]  /*55a0*/  @!PT LDS RZ, [RZ] ;  /* 0x00000000fffff984 */ /* 0x000fe20000000800 */
[----:B------:R-:W-:Y:S01]  /*55b0*/  @!PT LDS RZ, [RZ] ;  /* 0x00000000fffff984 */ /* 0x000fe20000000800 */
[----:B------:R-:W-:Y:S01]  /*55c0*/  @!PT LDS RZ, [RZ] ;  /* 0x00000000fffff984 */ /* 0x000fe20000000800 */
[----:B------:R1:W-:Y:S04]  /*55d0*/  @!P3 LDGSTS.E.BYPASS.LTC128B.128 [R207+0x17000], desc[UR20][R22.64+0x100] ;  /* 0x1700010016cfbfae */ /* 0x0003e8000b901d54 */
[----:B------:R-:W-:Y:S04]  /*55e0*/  LDSM.16.M88.4 R180, [R206] ;  /* 0x00000000ceb4783b */ /* 0x000fe80000000200 */
[----:B--2---:R-:W2:Y:S04]  /*55f0*/  LDSM.16.M88.4 R16, [R205+0xc000] ;  /* 0x00c00000cd10783b */ /* 0x004ea80000000200 */
[----:B------:R-:W-:Y:S04]  /*5600*/  LDSM.16.M88.4 R32, [R204] ;  /* 0x00000000cc20783b */ /* 0x000fe80000000200 */
[----:B------:R-:W-:Y:S04]  /*5610*/  LDSM.16.M88.4 R24, [R203] ;  /* 0x00000000cb18783b */ /* 0x000fe80000000200 */
[----:B------:R-:W4:Y:S04]  /*5620*/  LDSM.16.M88.4 R140, [R205+0xc800] ;  /* 0x00c80000cd8c783b */ /* 0x000f280000000200 */
[----:B---3--:R-:W-:Y:S04]  /*5630*/  LDSM.16.M88.4 R12, [R202] ;  /* 0x00000000ca0c783b */ /* 0x008fe80000000200 */
[----:B------:R-:W-:Y:S04]  /*5640*/  LDSM.16.M88.4 R208, [R199+0xc000] ;  /* 0x00c00000c7d0783b */ /* 0x000fe80000000200 */
[----:B------:R-:W3:Y:S04]  /*5650*/  LDSM.16.M88.4 R168, [R205+0xd000] ;  /* 0x00d00000cda8783b */ /* 0x000ee80000000200 */
[----:B-1----:R-:W1:Y:S04]  /*5660*/  LDSM.16.M88.4 R20, [R205+0xd800] ;  /* 0x00d80000cd14783b */ /* 0x002e680000000200 */
[----:B------:R-:W5:Y:S04]  /*5670*/  LDSM.16.M88.4 R224, [R195] ;  /* 0x00000000c3e0783b */ /* 0x000f680000000200 */
[----:B------:R-:W-:Y:S01]  /*5680*/  LDSM.16.M88.4 R8, [R201] ;  /* 0x00000000c908783b */ /* 0x000fe20000000200 */
[C---:B--2---:R-:W-:Y:S03]  /*5690*/  HMMA.16816.F32.BF16 R4, R180.reuse, R16, RZ ;  /* 0x00000010b404723c */ /* 0x044fe600000418ff */
[----:B------:R-:W2:Y:S04]  /*56a0*/  LDSM.16.M88.4 R148, [R192] ;  /* 0x00000000c094783b */ /* 0x000ea80000000200 */
[----:B------:R-:W2:Y:S01]  /*56b0*/  LDSM.16.M88.4 R176, [R194] ;  /* 0x00000000c2b0783b */ /* 0x000ea20000000200 */
[C---:B------:R-:W-:Y:S03]  /*56c0*/  HMMA.16816.F32.BF16 R16, R180.reuse, R18, RZ ;  /* 0x00000012b410723c */ /* 0x040fe600000418ff */
[----:B------:R-:W2:Y:S03]  /*56d0*/  LDSM.16.M88.4 R156, [R193] ;  /* 0x00000000c19c783b */ /* 0x000ea60000000200 */
[C---:B----4-:R-:W-:Y:S01]  /*56e0*/  HMMA.16816.F32.BF16 R28, R180.reuse, R140, RZ ;  /* 0x0000008cb41c723c */ /* 0x050fe200000418ff */
[----:B------:R-:W4:Y:S04]  /*56f0*/  LDSM.16.M88.4 R172, [R199+0xc800] ;  /* 0x00c80000c7ac783b */ /* 0x000f280000000200 */
[----:B------:R-:W-:Y:S01]  /*5700*/  LDSM.16.M88.4 R144, [R199+0xd000] ;  /* 0x00d00000c790783b */ /* 0x000fe20000000200 */
[----:B------:R-:W-:Y:S03]  /*5710*/  HMMA.16816.F32.BF16 R140, R180, R142, RZ ;  /* 0x0000008eb48c723c */ /* 0x000fe600000418ff */
[----:B------:R-:W-:Y:S03]  /*5720*/  LDSM.16.M88.4 R136, [R199+0xd800] ;  /* 0x00d80000c788783b */ /* 0x000fe60000000200 */
[C---:B------:R-:W-:Y:S01]  /*5730*/  HMMA.16816.F32.BF16 R4, R32.reuse, R24, R4 ;  /* 0x000000182004723c */ /* 0x040fe20000041804 */
[----:B------:R-:W-:Y:S04]  /*5740*/  LDSM.16.M88.4 R160, [R192+0x800] ;  /* 0x00080000c0a0783b */ /* 0x000fe80000000200 */
[----:B------:R-:W-:Y:S01]  /*5750*/  LDSM.16.M88.4 R232, [R199+0xf000] ;  /* 0x00f00000c7e8783b */ /* 0x000fe20000000200 */
[----:B------:R-:W-:Y:S03]  /*5760*/  HMMA.16816.F32.BF16 R16, R32, R26, R16 ;  /* 0x0000001a2010723c */ /* 0x000fe60000041810 */
[----:B------:R-:W-:Y:S03]  /*5770*/  LDSM.16.M88.4 R24, [R206+0x4000] ;  /* 0x00400000ce18783b */ /* 0x000fe60000000200 */
[C---:B---3--:R-:W-:Y:S01]  /*5780*/  HMMA.16816.F32.BF16 R152, R180.reuse, R168, RZ ;  /* 0x000000a8b498723c */ /* 0x048fe200000418ff */
[----:B------:R-:W-:Y:S04]  /*5790*/  LDSM.16.M88.4 R228, [R205+0x10800] ;  /* 0x01080000cde4783b */ /* 0x000fe80000000200 */
[----:B------:R-:W-:Y:S01]  /*57a0*/  LDSM.16.M88.4 R236, [R188] ;  /* 0x00000000bcec783b */ /* 0x000fe20000000200 */
[----:B------:R-:W-:Y:S03]  /*57b0*/  HMMA.16816.F32.BF16 R168, R180, R170, RZ ;  /* 0x000000aab4a8723c */ /* 0x000fe600000418ff */
[----:B------:R-:W0:Y:S03]  /*57c0*/  LDGDEPBAR ;  /* 0x00000000000079af */ /* 0x000e260000000000 */
[----:B------:R-:W-:Y:S06]  /*57d0*/  HMMA.16816.F32.BF16 R4, R12, R208, R4 ;  /* 0x000000d00c04723c */ /* 0x000fec0000041804 */
[----:B-1----:R-:W-:Y:S06]  /*57e0*/  HMMA.16816.F32.BF16 R164, R180, R20, RZ ;  /* 0x00000014b4a4723c */ /* 0x002fec00000418ff */
[----:B------:R-:W-:Y:S01]  /*57f0*/  HMMA.16816.F32.BF16 R16, R12, R210, R16 ;  /* 0x000000d20c10723c */ /* 0x000fe20000041810 */
[----:B------:R-:W-:Y:S05]  /*5800*/  LDSM.16.M88.4 R208, [R204+0x4000] ;  /* 0x00400000ccd0783b */ /* 0x000fea0000000200 */
[----:B------:R-:W-:Y:S01]  /*5810*/  HMMA.16816.F32.BF16 R180, R180, R22, RZ ;  /* 0x00000016b4b4723c */ /* 0x000fe200000418ff */
[----:B------:R-:W1:Y:S05]  /*5820*/  LDSM.16.M88.4 R20, [R205+0xe000] ;  /* 0x00e00000cd14783b */ /* 0x000e6a0000000200 */
[C---:B-----5:R-:W-:Y:S06]  /*5830*/  HMMA.16816.F32.BF16 R28, R32.reuse, R224, R28 ;  /* 0x000000e0201c723c */ /* 0x060fec000004181c */
[----:B------:R-:W-:Y:S01]  /*5840*/  HMMA.16816.F32.BF16 R140, R32, R226, R140 ;  /* 0x000000e2208c723c */ /* 0x000fe2000004188c */
[----:B------:R-:W-:Y:S05]  /*5850*/  LDSM.16.M88.4 R224, [R199+0x10000] ;  /* 0x01000000c7e0783b */ /* 0x000fea0000000200 */
[C---:B--2---:R-:W-:Y:S06]  /*5860*/  HMMA.16816.F32.BF16 R4, R8.reuse, R148, R4 ;  /* 0x000000940804723c */ /* 0x044fec0000041804 */
[----:B------:R-:W-:Y:S01]  /*5870*/  HMMA.16816.F32.BF16 R16, R8, R150, R16 ;  /* 0x000000960810723c */ /* 0x000fe20000041810 */
[----:B------:R-:W-:Y:S05]  /*5880*/  LDSM.16.M88.4 R148, [R205+0xe800] ;  /* 0x00e80000cd94783b */ /* 0x000fea0000000200 */
[C---:B------:R-:W-:Y:S06]  /*5890*/  HMMA.16816.F32.BF16 R152, R32.reuse, R176, R152 ;  /* 0x000000b02098723c */ /* 0x040fec0000041898 */
[C---:B------:R-:W-:Y:S01]  /*58a0*/  HMMA.16816.F32.BF16 R168, R32.reuse, R178, R168 ;  /* 0x000000b220a8723c */ /* 0x040fe200000418a8 */
[----:B------:R-:W-:Y:S05]  /*58b0*/  LDSM.16.M88.4 R176, [R202+0x4000] ;  /* 0x00400000cab0783b */ /* 0x000fea0000000200 */
[C---:B------:R-:W-:Y:S06]  /*58c0*/  HMMA.16816.F32.BF16 R164, R32.reuse, R156, R164 ;  /* 0x0000009c20a4723c */ /* 0x040fec00000418a4 */
[----:B------:R-:W-:Y:S01]  /*58d0*/  HMMA.16816.F32.BF16 R180, R32, R158, R180 ;  /* 0x0000009e20b4723c */ /* 0x000fe200000418b4 */
[----:B------:R-:W2:Y:S04]  /*58e0*/  LDSM.16.M88.4 R32, [R191] ;  /* 0x00000000bf20783b */ /* 0x000ea80000000200 */
[----:B------:R-:W3:Y:S01]  /*58f0*/  LDSM.16.M88.4 R156, [R192+0x1000] ;  /* 0x00100000c09c783b */ /* 0x000ee20000000200 */
[C---:B----4-:R-:W-:Y:S06]  /*5900*/  HMMA.16816.F32.BF16 R28, R12.reuse, R172, R28 ;  /* 0x000000ac0c1c723c */ /* 0x050fec000004181c */
[----:B------:R-:W-:Y:S01]  /*5910*/  HMMA.16816.F32.BF16 R140, R12, R174, R140 ;  /* 0x000000ae0c8c723c */ /* 0x000fe2000004188c */
[----:B------:R-:W-:Y:S05]  /*5920*/  LDSM.16.M88.4 R172, [R205+0xf800] ;  /* 0x00f80000cdac783b */ /* 0x000fea0000000200 */
[C---:B-1----:R-:W-:Y:S06]  /*5930*/  HMMA.16816.F32.BF16 R4, R24.reuse, R20, R4 ;  /* 0x000000141804723c */ /* 0x042fec0000041804 */
[----:B------:R-:W-:Y:S01]  /*5940*/  HMMA.16816.F32.BF16 R16, R24, R22, R16 ;  /* 0x000000161810723c */ /* 0x000fe20000041810 */
[----:B------:R-:W-:Y:S05]  /*5950*/  LDSM.16.M88.4 R20, [R190] ;  /* 0x00000000be14783b */ /* 0x000fea0000000200 */
[C---:B------:R-:W-:Y:S06]  /*5960*/  HMMA.16816.F32.BF16 R152, R12.reuse, R144, R152 ;  /* 0x000000900c98723c */ /* 0x040fec0000041898 */
[C---:B------:R-:W-:Y:S01]  /*5970*/  HMMA.16816.F32.BF16 R168, R12.reuse, R146, R168 ;  /* 0x000000920ca8723c */ /* 0x040fe200000418a8 */
[----:B------:R-:W-:Y:S05]  /*5980*/  LDSM.16.M88.4 R144, [R192+0x1800] ;  /* 0x00180000c090783b */ /* 0x000fea0000000200 */
[C---:B------:R-:W-:Y:S06]  /*5990*/  HMMA.16816.F32.BF16 R164, R12.reuse, R136, R164 ;  /* 0x000000880ca4723c */ /* 0x040fec00000418a4 */
[----:B------:R-:W-:Y:S01]  /*59a0*/  HMMA.16816.F32.BF16 R180, R12, R138, R180 ;  /* 0x0000008a0cb4723c */ /* 0x000fe200000418b4 */
[----:B------:R-:W1:Y:S04]  /*59b0*/  LDSM.16.M88.4 R12, [R199+0xe000] ;  /* 0x00e00000c70c783b */ /* 0x000e680000000200 */
[----:B------:R-:W4:Y:S01]  /*59c0*/  LDSM.16.M88.4 R136, [R205+0xf000] ;  /* 0x00f00000cd88783b */ /* 0x000f220000000200 */
[C---:B------:R-:W-:Y:S06]  /*59d0*/  HMMA.16816.F32.BF16 R28, R8.reuse, R160, R28 ;  /* 0x000000a0081c723c */ /* 0x040fec000004181c */
[----:B------:R-:W-:Y:S01]  /*59e0*/  HMMA.16816.F32.BF16 R140, R8, R162, R140 ;  /* 0x000000a2088c723c */ /* 0x000fe2000004188c */
[----:B------:R-:W-:Y:S05]  /*59f0*/  LDSM.16.M88.4 R160, [R201+0x4000] ;  /* 0x00400000c9a0783b */ /* 0x000fea0000000200 */
[C---:B--2---:R-:W-:Y:S06]  /*5a00*/  HMMA.16816.F32.BF16 R4, R208.reuse, R32, R4 ;  /* 0x00000020d004723c */ /* 0x044fec0000041804 */
[----:B------:R-:W-:Y:S01]  /*5a10*/  HMMA.16816.F32.BF16 R16, R208, R34, R16 ;  /* 0x00000022d010723c */ /* 0x000fe20000041810 */
[----:B------:R-:W-:Y:S05]  /*5a20*/  LDSM.16.M88.4 R32, [R199+0xe800] ;  /* 0x00e80000c720783b */ /* 0x000fea0000000200 */
[C---:B---3--:R-:W-:Y:S06]  /*5a30*/  HMMA.16816.F32.BF16 R152, R8.reuse, R156, R152 ;  /* 0x0000009c0898723c */ /* 0x048fec0000041898 */
[----:B------:R-:W-:Y:S01]  /*5a40*/  HMMA.16816.F32.BF16 R168, R8, R158, R168 ;  /* 0x0000009e08a8723c */ /* 0x000fe200000418a8 */
[----:B------:R-:W2:Y:S05]  /*5a50*/  LDSM.16.M88.4 R156, [R192+0x2000] ;  /* 0x00200000c09c783b */ /* 0x000eaa0000000200 */
[C---:B------:R-:W-:Y:S06]  /*5a60*/  HMMA.16816.F32.BF16 R28, R24.reuse, R148, R28 ;  /* 0x00000094181c723c */ /* 0x040fec000004181c */
[----:B------:R-:W-:Y:S01]  /*5a70*/  HMMA.16816.F32.BF16 R140, R24, R150, R140 ;  /* 0x00000096188c723c */ /* 0x000fe2000004188c */
[----:B------:R-:W-:Y:S05]  /*5a80*/  LDSM.16.M88.4 R148, [R206+0x8000] ;  /* 0x00800000ce94783b */ /* 0x000fea0000000200 */
[C---:B-1----:R-:W-:Y:S06]  /*5a90*/  HMMA.16816.F32.BF16 R4, R176.reuse, R12, R4 ;  /* 0x0000000cb004723c */ /* 0x042fec0000041804 */
[----:B------:R-:W-:Y:S01]  /*5aa0*/  HMMA.16816.F32.BF16 R16, R176, R14, R16 ;  /* 0x0000000eb010723c */ /* 0x000fe20000041810 */
[----:B------:R-:W1:Y:S05]  /*5ab0*/  LDSM.16.M88.4 R12, [R189] ;  /* 0x00000000bd0c783b */ /* 0x000e6a0000000200 */
[C---:B------:R-:W-:Y:S06]  /*5ac0*/  HMMA.16816.F32.BF16 R164, R8.reuse, R144, R164 ;  /* 0x0000009008a4723c */ /* 0x040fec00000418a4 */
[----:B------:R-:W-:Y:S01]  /*5ad0*/  HMMA.16816.F32.BF16 R180, R8, R146, R180 ;  /* 0x0000009208b4723c */ /* 0x000fe200000418b4 */
[----:B------:R-:W3:Y:S04]  /*5ae0*/  LDSM.16.M88.4 R8, [R205+0x10000] ;  /* 0x01000000cd08783b */ /* 0x000ee80000000200 */
[----:B------:R-:W5:Y:S01]  /*5af0*/  LDSM.16.M88.4 R144, [R192+0x2800] ;  /* 0x00280000c090783b */ /* 0x000f620000000200 */
[----:B----4-:R-:W-:Y:S06]  /*5b00*/  HMMA.16816.F32.BF16 R152, R24, R136, R152 ;  /* 0x000000881898723c */ /* 0x010fec0000041898 */
[C---:B------:R-:W-:Y:S06]  /*5b10*/  HMMA.16816.F32.BF16 R28, R208.reuse, R20, R28 ;  /* 0x00000014d01c723c */ /* 0x040fec000004181c */
[----:B------:R-:W-:Y:S01]  /*5b20*/  HMMA.16816.F32.BF16 R140, R208, R22, R140 ;  /* 0x00000016d08c723c */ /* 0x000fe2000004188c */
[----:B------:R-:W-:Y:S05]  /*5b30*/  LDSM.16.M88.4 R20, [R187] ;  /* 0x00000000bb14783b */ /* 0x000fea0000000200 */
[C---:B--2---:R-:W-:Y:S06]  /*5b40*/  HMMA.16816.F32.BF16 R4, R160.reuse, R156, R4 ;  /* 0x0000009ca004723c */ /* 0x044fec0000041804 */
[----:B------:R-:W-:Y:S01]  /*5b50*/  HMMA.16816.F32.BF16 R16, R160, R158, R16 ;  /* 0x0000009ea010723c */ /* 0x000fe20000041810 */
[----:B------:R-:W-:Y:S05]  /*5b60*/  LDSM.16.M88.4 R156, [R192+0x3000] ;  /* 0x00300000c09c783b */ /* 0x000fea0000000200 */
[----:B------:R-:W-:Y:S01]  /*5b70*/  HMMA.16816.F32.BF16 R168, R24, R138, R168 ;  /* 0x0000008a18a8723c */ /* 0x000fe200000418a8 */
[----:B------:R-:W2:Y:S05]  /*5b80*/  LDSM.16.M88.4 R136, [R204+0x8000] ;  /* 0x00800000cc88783b */ /* 0x000eaa0000000200 */
[----:B-1----:R-:W-:Y:S06]  /*5b90*/  HMMA.16816.F32.BF16 R152, R208, R12, R152 ;  /* 0x0000000cd098723c */ /* 0x002fec0000041898 */
[----:B------:R-:W-:Y:S06]  /*5ba0*/  HMMA.16816.F32.BF16 R28, R176, R32, R28 ;  /* 0x00000020b01c723c */ /* 0x000fec000004181c */
[----:B---3--:R-:W-:Y:S06]  /*5bb0*/  HMMA.16816.F32.BF16 R4, R148, R8, R4 ;  /* 0x000000089404723c */ /* 0x008fec0000041804 */
[----:B------:R-:W-:Y:S01]  /*5bc0*/  HMMA.16816.F32.BF16 R140, R176, R34, R140 ;  /* 0x00000022b08c723c */ /* 0x000fe2000004188c */
[----:B------:R-:W-:Y:S05]  /*5bd0*/  LDSM.16.M88.4 R32, [R186] ;  /* 0x00000000ba20783b */ /* 0x000fea0000000200 */
[----:B------:R-:W-:Y:S01]  /*5be0*/  HMMA.16816.F32.BF16 R16, R148, R10, R16 ;  /* 0x0000000a9410723c */ /* 0x000fe20000041810 */
[----:B------:R-:W-:Y:S05]  /*5bf0*/  LDSM.16.M88.4 R8, [R192+0x4000] ;  /* 0x00400000c008783b */ /* 0x000fea0000000200 */
[C---:B------:R-:W-:Y:S06]  /*5c00*/  HMMA.16816.F32.BF16 R164, R24.reuse, R172, R164 ;  /* 0x000000ac18a4723c */ /* 0x040fec00000418a4 */
[----:B------:R-:W-:Y:S01]  /*5c10*/  HMMA.16816.F32.BF16 R180, R24, R174, R180 ;  /* 0x000000ae18b4723c */ /* 0x000fe200000418b4 */
[----:B------:R-:W1:Y:S04]  /*5c20*/  LDSM.16.M88.4 R24, [R202+0x8000] ;  /* 0x00800000ca18783b */ /* 0x000e680000000200 */
[----:B------:R-:W-:Y:S01]  /*5c30*/  LDSM.16.M88.4 R172, [R199+0xf800] ;  /* 0x00f80000c7ac783b */ /* 0x000fe20000000200 */
[----:B------:R-:W-:Y:S06]  /*5c40*/  HMMA.16816.F32.BF16 R152, R176, R232, R152 ;  /* 0x000000e8b098723c */ /* 0x000fec0000041898 */
[----:B-----5:R-:W-:Y:S06]  /*5c50*/  HMMA.16816.F32.BF16 R28, R160, R144, R28 ;  /* 0x00000090a01c723c */ /* 0x020fec000004181c */
[----:B--2---:R-:W-:Y:S06]  /*5c60*/  HMMA.16816.F32.BF16 R4, R136, R20, R4 ;  /* 0x000000148804723c */ /* 0x004fec0000041804 */
[----:B------:R-:W-:Y:S01]  /*5c70*/  HMMA.16816.F32.BF16 R140, R160, R146, R140 ;  /* 0x00000092a08c723c */ /* 0x000fe2000004188c */
[----:B------:R-:W2:Y:S05]  /*5c80*/  LDSM.16.M88.4 R144, [R205+0x11000] ;  /* 0x01100000cd90783b */ /* 0x000eaa0000000200 */
[----:B------:R-:W-:Y:S01]  /*5c90*/  HMMA.16816.F32.BF16 R16, R136, R22, R16 ;  /* 0x000000168810723c */ /* 0x000fe20000041810 */
[----:B------:R-:W-:Y:S05]  /*5ca0*/  LDSM.16.M88.4 R20, [R199+0x10800] ;  /* 0x01080000c714783b */ /* 0x000fea0000000200 */
[----:B------:R-:W-:Y:S01]  /*5cb0*/  HMMA.16816.F32.BF16 R168, R208, R14, R168 ;  /* 0x0000000ed0a8723c */ /* 0x000fe200000418a8 */
[----:B------:R-:W3:Y:S05]  /*5cc0*/  LDSM.16.M88.4 R12, [R201+0x8000] ;  /* 0x00800000c90c783b */ /* 0x000eea0000000200 */
[----:B------:R-:W-:Y:S06]  /*5cd0*/  HMMA.16816.F32.BF16 R152, R160, R156, R152 ;  /* 0x0000009ca098723c */ /* 0x000fec0000041898 */
[----:B------:R-:W-:Y:S06]  /*5ce0*/  HMMA.16816.F32.BF16 R28, R148, R228, R28 ;  /* 0x000000e4941c723c */ /* 0x000fec000004181c */
[----:B-1----:R-:W-:Y:S06]  /*5cf0*/  HMMA.16816.F32.BF16 R4, R24, R224, R4 ;  /* 0x000000e01804723c */ /* 0x002fec0000041804 */
[----:B------:R-:W-:Y:S06]  /*5d00*/  HMMA.16816.F32.BF16 R140, R148, R230, R140 ;  /* 0x000000e6948c723c */ /* 0x000fec000004188c */
[C---:B------:R-:W-:Y:S06]  /*5d10*/  HMMA.16816.F32.BF16 R164, R208.reuse, R236, R164 ;  /* 0x000000ecd0a4723c */ /* 0x040fec00000418a4 */
[----:B------:R-:W-:Y:S01]  /*5d20*/  HMMA.16816.F32.BF16 R180, R208, R238, R180 ;  /* 0x000000eed0b4723c */ /* 0x000fe200000418b4 */
[----:B------:R-:W1:Y:S05]  /*5d30*/  LDSM.16.M88.4 R208, [R185] ;  /* 0x00000000b9d0783b */ /* 0x000e6a0000000200 */
[----:B------:R-:W-:Y:S06]  /*5d40*/  HMMA.16816.F32.BF16 R16, R24, R226, R16 ;  /* 0x000000e21810723c */ /* 0x000fec0000041810 */
[----:B--2---:R-:W-:Y:S06]  /*5d50*/  HMMA.16816.F32.BF16 R152, R148, R144, R152 ;  /* 0x000000909498723c */ /* 0x004fec0000041898 */
[----:B------:R-:W-:Y:S06]  /*5d60*/  HMMA.16816.F32.BF16 R28, R136, R32, R28 ;  /* 0x00000020881c723c */ /* 0x000fec000004181c */
[----:B---3--:R-:W-:Y:S06]  /*5d70*/  HMMA.16816.F32.BF16 R4, R12, R8, R4 ;  /* 0x000000080c04723c */ /* 0x008fec0000041804 */
[----:B------:R-:W-:Y:S01]  /*5d80*/  HMMA.16816.F32.BF16 R140, R136, R34, R140 ;  /* 0x00000022888c723c */ /* 0x000fe2000004188c */
[----:B------:R-:W2:Y:S05]  /*5d90*/  LDSM.16.M88.4 R32, [R192+0x3800] ;  /* 0x00380000c020783b */ /* 0x000eaa0000000200 */
[----:B------:R-:W-:Y:S01]  /*5da0*/  HMMA.16816.F32.BF16 R16, R12, R10, R16 ;  /* 0x0000000a0c10723c */ /* 0x000fe20000041810 */
[----:B------:R-:W3:Y:S05]  /*5db0*/  LDSM.16.M88.4 R8, [R199+0x11000] ;  /* 0x01100000c708783b */ /* 0x000eea0000000200 */
[C---:B------:R-:W-:Y:S06]  /*5dc0*/  HMMA.16816.F32.BF16 R164, R176.reuse, R172, R164 ;  /* 0x000000acb0a4723c */ /* 0x040fec00000418a4 */
[C---:B------:R-:W-:Y:S01]  /*5dd0*/  HMMA.16816.F32.BF16 R180, R176.reuse, R174, R180 ;  /* 0x000000aeb0b4723c */ /* 0x040fe200000418b4 */
[----:B------:R-:W4:Y:S01]  /*5de0*/  LDSM.16.M88.4 R172, [R192+0x4800] ;  /* 0x00480000c0ac783b */ /* 0x000f220000000200 */
[----:B------:R-:W-:Y:S01]  /*5df0*/  FMUL.FTZ R0, R4, UR30 ;  /* 0x0000001e04007c20 */ /* 0x000fe20008410000 */
[----:B------:R-:W-:Y:S01]  /*5e00*/  FMUL.FTZ R134, R5, UR30 ;  /* 0x0000001e05867c20 */ /* 0x000fe20008410000 */
[----:B------:R-:W-:Y:S01]  /*5e10*/  FMUL.FTZ R156, R6, UR30 ;  /* 0x0000001e069c7c20 */ /* 0x000fe20008410000 */
[----:B------:R-:W-:Y:S01]  /*5e20*/  FMUL.FTZ R135, R7, UR30 ;  /* 0x0000001e07877c20 */ /* 0x000fe20008410000 */
[----:B------:R-:W-:Y:S01]  /*5e30*/  HMMA.16816.F32.BF16 R168, R176, R234, R168 ;  /* 0x000000eab0a8723c */ /* 0x000fe200000418a8 */
[----:B------:R-:W5:Y:S01]  /*5e40*/  LDSM.16.M88.4 R4, [R205+0x11800] ;  /* 0x01180000cd04783b */ /* 0x000f620000000200 */
[----:B------:R-:W-:Y:S04]  /*5e50*/  MUFU.TANH R0, R0 ;  /* 0x0000000000007308 */ /* 0x000fe80000002400 */
[----:B-1----:R-:W-:Y:S01]  /*5e60*/  HMMA.16816.F32.BF16 R152, R136, R208, R152 ;  /* 0x000000d08898723c */ /* 0x002fe20000041898 */
[----:B------:R-:W-:Y:S01]  /*5e70*/  FMUL.FTZ R144, R16, UR30 ;  /* 0x0000001e10907c20 */ /* 0x000fe20008410000 */
[----:B------:R-:W-:-:S02]  /*5e80*/  FMUL.FTZ R145, R17, UR30 ;  /* 0x0000001e11917c20 */ /* 0x000fc40008410000 */
[----:B------:R-:W-:Y:S02]  /*5e90*/  MUFU.TANH R134, R134 ;  /* 0x0000008600867308 */ /* 0x000fe40000002400 */
[----:B------:R-:W-:Y:S06]  /*5ea0*/  HMMA.16816.F32.BF16 R28, R24, R20, R28 ;  /* 0x00000014181c723c */ /* 0x000fec000004181c */
[C---:B--2---:R-:W-:Y:S01]  /*5eb0*/  HMMA.16816.F32.BF16 R164, R160.reuse, R32, R164 ;  /* 0x00000020a0a4723c */ /* 0x044fe200000418a4 */
[----:B------:R-:W1:Y:S05]  /*5ec0*/  MUFU.TANH R144, R144 ;  /* 0x0000009000907308 */ /* 0x000e6a0000002400 */
[----:B------:R-:W-:Y:S01]  /*5ed0*/  HMMA.16816.F32.BF16 R168, R160, R158, R168 ;  /* 0x0000009ea0a8723c */ /* 0x000fe200000418a8 */
[----:B------:R-:W-:-:S02]  /*5ee0*/  FMUL.FTZ R32, R18, UR30 ;  /* 0x0000001e12207c20 */ /* 0x000fc40008410000 */
[----:B------:R-:W-:Y:S03]  /*5ef0*/  MUFU.TANH R135, R135 ;  /* 0x0000008700877308 */ /* 0x000fe60000002400 */
[----:B---3--:R-:W-:Y:S05]  /*5f00*/  HMMA.16816.F32.BF16 R152, R24, R8, R152 ;  /* 0x000000081898723c */ /* 0x008fea0000041898 */
[----:B------:R-:W2:Y:S01]  /*5f10*/  MUFU.TANH R32, R32 ;  /* 0x0000002000207308 */ /* 0x000ea20000002400 */
[----:B----4-:R-:W-:Y:S01]  /*5f20*/  HMMA.16816.F32.BF16 R28, R12, R172, R28 ;  /* 0x000000ac0c1c723c */ /* 0x010fe2000004181c */
[----:B------:R-:W-:-:S02]  /*5f30*/  FMUL.FTZ R8, R19, UR30 ;  /* 0x0000001e13087c20 */ /* 0x000fc40008410000 */
[----:B------:R-:W3:Y:S03]  /*5f40*/  LDSM.16.M88.4 R16, [R184] ;  /* 0x00000000b810783b */ /* 0x000ee60000000200 */
[----:B------:R-:W-:Y:S01]  /*5f50*/  HMMA.16816.F32.BF16 R180, R160, R34, R180 ;  /* 0x00000022a0b4723c */ /* 0x000fe200000418b4 */
[----:B------:R-:W-:Y:S05]  /*5f60*/  MUFU.TANH R145, R145 ;  /* 0x0000009100917308 */ /* 0x000fea0000002400 */
[C---:B------:R-:W-:Y:S03]  /*5f70*/  HMMA.16816.F32.BF16 R168, R148.reuse, R146, R168 ;  /* 0x0000009294a8723c */ /* 0x040fe600000418a8 */
[----:B------:R-:W-:Y:S03]  /*5f80*/  MUFU.TANH R8, R8 ;  /* 0x0000000800087308 */ /* 0x000fe60000002400 */
[----:B-----5:R-:W-:Y:S05]  /*5f90*/  HMMA.16816.F32.BF16 R164, R148, R4, R164 ;  /* 0x0000000494a4723c */ /* 0x020fea00000418a4 */
[----:B------:R-:W-:Y:S01]  /*5fa0*/  MUFU.TANH R156, R156 ;  /* 0x0000009c009c7308 */ /* 0x000fe20000002400 */
[----:B------:R-:W-:Y:S01]  /*5fb0*/  FMUL.FTZ R9, R28, UR30 ;  /* 0x0000001e1c097c20 */ /* 0x000fe20008410000 */
[----:B------:R-:W-:Y:S01]  /*5fc0*/  FMUL.FTZ R33, R29, UR30 ;  /* 0x0000001e1d217c20 */ /* 0x000fe20008410000 */
[----:B------:R-:W-:Y:S01]  /*5fd0*/  FMUL.FTZ R146, R30, UR30 ;  /* 0x0000001e1e927c20 */ /* 0x000fe20008410000 */
[----:B------:R-:W-:Y:S01]  /*5fe0*/  FMUL.FTZ R34, R31, UR30 ;  /* 0x0000001e1f227c20 */ /* 0x000fe20008410000 */
[----:B------:R-:W-:Y:S01]  /*5ff0*/  HMMA.16816.F32.BF16 R140, R24, R22, R140 ;  /* 0x00000016188c723c */ /* 0x000fe2000004188c */
[----:B------:R-:W4:Y:S02]  /*6000*/  LDSM.16.M88.4 R28, [R199+0x11800] ;  /* 0x01180000c71c783b */ /* 0x000f240000000200 */
[----:B------:R-:W5:Y:S02]  /*6010*/  MUFU.TANH R9, R9 ;  /* 0x0000000900097308 */ /* 0x000f640000002400 */
[----:B------:R-:W1:Y:S01]  /*6020*/  LDSM.16.M88.4 R20, [R192+0x5000] ;  /* 0x00500000c014783b */ /* 0x000e620000000200 */
[----:B------:R-:W-:Y:S03]  /*6030*/  HMMA.16816.F32.BF16 R180, R148, R6, R180 ;  /* 0x0000000694b4723c */ /* 0x000fe600000418b4 */
[----:B------:R-:W2:Y:S01]  /*6040*/  LDSM.16.M88.4 R4, [R192+0x5800] ;  /* 0x00580000c004783b */ /* 0x000ea20000000200 */
[----:B------:R-:W-:-:S04]  /*6050*/  DEPBAR.LE SB0, 0x0 ;  /* 0x000080000000791a */ /* 0x000fc80000000000 */
[C---:B------:R-:W-:Y:S01]  /*6060*/  HMMA.16816.F32.BF16 R168, R136.reuse, R210, R168 ;  /* 0x000000d288a8723c */ /* 0x040fe200000418a8 */
[----:B------:R-:W5:Y:S05]  /*6070*/  MUFU.TANH R146, R146 ;  /* 0x0000009200927308 */ /* 0x000f6a0000002400 */
[----:B---3--:R-:W-:Y:S03]  /*6080*/  HMMA.16816.F32.BF16 R164, R136, R16, R164 ;  /* 0x0000001088a4723c */ /* 0x008fe600000418a4 */
[----:B------:R-:W-:Y:S03]  /*6090*/  MUFU.TANH R33, R33 ;  /* 0x0000002100217308 */ /* 0x000fe60000002400 */
[----:B------:R-:W-:Y:S05]  /*60a0*/  HMMA.16816.F32.BF16 R140, R12, R174, R140 ;  /* 0x000000ae0c8c723c */ /* 0x000fea000004188c */
[----:B------:R-:W-:Y:S01]  /*60b0*/  MUFU.TANH R34, R34 ;  /* 0x0000002200227308 */ /* 0x000fe20000002400 */
[----:B------:R-:W-:Y:S06]  /*60c0*/  HMMA.16816.F32.BF16 R180, R136, R18, R180 ;  /* 0x0000001288b4723c */ /* 0x000fec00000418b4 */
[C---:B------:R-:W-:Y:S06]  /*60d0*/  HMMA.16816.F32.BF16 R168, R24.reuse, R10, R168 ;  /* 0x0000000a18a8723c */ /* 0x040fec00000418a8 */
[----:B----4-:R-:W-:Y:S06]  /*60e0*/  HMMA.16816.F32.BF16 R164, R24, R28, R164 ;  /* 0x0000001c18a4723c */ /* 0x010fec00000418a4 */
[----:B-1----:R-:W-:Y:S01]  /*60f0*/  HMMA.16816.F32.BF16 R152, R12, R20, R152 ;  /* 0x000000140c98723c */ /* 0x002fe20000041898 */
[----:B------:R-:W-:Y:S01]  /*6100*/  FMUL.FTZ R11, R142, UR30 ;  /* 0x0000001e8e0b7c20 */ /* 0x000fe20008410000 */
[----:B------:R-:W-:Y:S01]  /*6110*/  FMUL.FTZ R10, R141, UR30 ;  /* 0x0000001e8d0a7c20 */ /* 0x000fe20008410000 */
[----:B------:R-:W-:-:S03]  /*6120*/  FMUL.FTZ R143, R143, UR30 ;  /* 0x0000001e8f8f7c20 */ /* 0x000fc60008410000 */
[----:B------:R-:W-:Y:S01]  /*6130*/  HMMA.16816.F32.BF16 R180, R24, R30, R180 ;  /* 0x0000001e18b4723c */ /* 0x000fe200000418b4 */
[----:B------:R-:W-:Y:S01]  /*6140*/  FMUL.FTZ R20, R140, UR30 ;  /* 0x0000001e8c147c20 */ /* 0x000fe20008410000 */
[----:B------:R-:W-:Y:S04]  /*6150*/  MUFU.TANH R11, R11 ;  /* 0x0000000b000b7308 */ /* 0x000fe80000002400 */
[C---:B------:R-:W-:Y:S04]  /*6160*/  HMMA.16816.F32.BF16 R168, R12.reuse, R22, R168 ;  /* 0x000000160ca8723c */ /* 0x040fe800000418a8 */
[----:B------:R-:W1:Y:S02]  /*6170*/  MUFU.TANH R20, R20 ;  /* 0x0000001400147308 */ /* 0x000e640000002400 */
[----:B--2---:R-:W-:Y:S01]  /*6180*/  HMMA.16816.F32.BF16 R164, R12, R4, R164 ;  /* 0x000000040ca4723c */ /* 0x004fe200000418a4 */
[----:B------:R-:W-:-:S04]  /*6190*/  IMAD.U32 R22, RZ, RZ, UR18 ;  /* 0x00000012ff167e24 */ /* 0x000fc8000f8e00ff */
[----:B------:R-:W-:Y:S02]  /*61a0*/  IMAD R29, R22, 0x40, R133 ;  /* 0x00000040161d7824 */ /* 0x000fe400078e0285 */
[----:B------:R-:W-:Y:S01]  /*61b0*/  FMUL.FTZ R16, R152, UR30 ;  /* 0x0000001e98107c20 */ /* 0x000fe20008410000 */
[----:B------:R-:W-:Y:S01]  /*61c0*/  FMUL.FTZ R147, R154, UR30 ;  /* 0x0000001e9a937c20 */ /* 0x000fe20008410000 */
[----:B------:R-:W-:Y:S01]  /*61d0*/  MUFU.TANH R10, R10 ;  /* 0x0000000a000a7308 */ /* 0x000fe20000002400 */
[----:B------:R-:W-:Y:S02]  /*61e0*/  VIADD R17, R29, 0x8 ;  /* 0x000000081d117836 */ /* 0x000fe40000000000 */
[----:B------:R-:W-:Y:S01]  /*61f0*/  FMUL.FTZ R21, R153, UR30 ;  /* 0x0000001e99157c20 */ /* 0x000fe20008410000 */
[C---:B------:R-:W-:Y:S01]  /*6200*/  VIADD R19, R29.reuse, 0x1 ;  /* 0x000000011d137836 */ /* 0x040fe20000000000 */
[----:B------:R-:W-:Y:S01]  /*6210*/  HMMA.16816.F32.BF16 R180, R12, R6, R180 ;  /* 0x000000060cb4723c */ /* 0x000fe200000418b4 */
[----:B------:R-:W-:Y:S01]  /*6220*/  VIADD R5, R29, 0x10 ;  /* 0x000000101d057836 */ /* 0x000fe20000000000 */
[----:B------:R-:W-:Y:S01]  /*6230*/  ISETP.GE.AND P0, PT, R17, R220, PT ;  /* 0x000000dc1100720c */ /* 0x000fe20003f06270 */
[----:B------:R-:W-:Y:S01]  /*6240*/  VIADD R25, R29, 0x18 ;  /* 0x000000181d197836 */ /* 0x000fe20000000000 */
[----:B------:R-:W-:Y:S01]  /*6250*/  ISETP.GE.AND P2, PT, R17, R2, PT ;  /* 0x000000021100720c */ /* 0x000fe20003f46270 */
[----:B------:R-:W2:Y:S01]  /*6260*/  MUFU.TANH R16, R16 ;  /* 0x0000001000107308 */ /* 0x000ea20000002400 */
[C---:B------:R-:W-:Y:S01]  /*6270*/  ISETP.GE.AND P6, PT, R19.reuse, R220, PT ;  /* 0x000000dc1300720c */ /* 0x040fe20003fc6270 */
[----:B------:R-:W-:Y:S01]  /*6280*/  FMUL.FTZ R142, R168, UR30 ;  /* 0x0000001ea88e7c20 */ /* 0x000fe20008410000 */
[----:B------:R-:W-:Y:S01]  /*6290*/  ISETP.GE.AND P1, PT, R19, R2, PT ;  /* 0x000000021300720c */ /* 0x000fe20003f26270 */
[----:B------:R-:W-:Y:S01]  /*62a0*/  VIADD R19, R29, 0x9 ;  /* 0x000000091d137836 */ /* 0x000fe20000000000 */
[----:B------:R-:W-:Y:S01]  /*62b0*/  FSEL R22, R144, -INF , !P0 ;  /* 0xff80000090167808 */ /* 0x000fe20004000000 */
[----:B------:R-:W-:Y:S01]  /*62c0*/  FMUL.FTZ R28, R155, UR30 ;  /* 0x0000001e9b1c7c20 */ /* 0x000fe20008410000 */
[----:B------:R-:W-:Y:S01]  /*62d0*/  FSEL R23, R32, -INF , !P2 ;  /* 0xff80000020177808 */ /* 0x000fe20005000000 */
[----:B------:R-:W3:Y:S01]  /*62e0*/  MUFU.TANH R147, R147 ;  /* 0x0000009300937308 */ /* 0x000ee20000002400 */
[C---:B------:R-:W-:Y:S01]  /*62f0*/  ISETP.GE.AND P0, PT, R5.reuse, R220, PT ;  /* 0x000000dc0500720c */ /* 0x040fe20003f06270 */
[----:B------:R-:W-:Y:S01]  /*6300*/  FMUL.FTZ R164, R164, UR30 ;  /* 0x0000001ea4a47c20 */ /* 0x000fe20008410000 */
[----:B------:R-:W-:Y:S01]  /*6310*/  ISETP.GE.AND P2, PT, R5, R2, PT ;  /* 0x000000020500720c */ /* 0x000fe20003f46270 */
[C---:B------:R-:W-:Y:S01]  /*6320*/  VIADD R5, R29.reuse, 0x11 ;  /* 0x000000111d057836 */ /* 0x040fe20000000000 */
[----:B------:R-:W-:Y:S01]  /*6330*/  FSEL R18, R134, -INF , !P6 ;  /* 0xff80000086127808 */ /* 0x000fe20007000000 */
[----:B------:R-:W-:Y:S01]  /*6340*/  VIADD R7, R29, 0x20 ;  /* 0x000000201d077836 */ /* 0x000fe20000000000 */
[----:B------:R-:W-:Y:S01]  /*6350*/  FSEL R17, R135, -INF , !P1 ;  /* 0xff80000087117808 */ /* 0x000fe20004800000 */
[----:B------:R4:W3:Y:S01]  /*6360*/  MUFU.TANH R149, R143 ;  /* 0x0000008f00957308 */ /* 0x0008e20000002400 */
[----:B------:R-:W-:Y:S01]  /*6370*/  ISETP.GE.AND P6, PT, R19, R220, PT ;  /* 0x000000dc1300720c */ /* 0x000fe20003fc6270 */
[----:B------:R-:W-:Y:S01]  /*6380*/  FMUL.FTZ R140, R169, UR30 ;  /* 0x0000001ea98c7c20 */ /* 0x000fe20008410000 */
[----:B------:R-:W-:Y:S01]  /*6390*/  ISETP.GE.AND P1, PT, R19, R2, PT ;  /* 0x000000021300720c */ /* 0x000fe20003f26270 */
[----:B------:R-:W-:Y:S01]  /*63a0*/  FMUL.FTZ R141, R171, UR30 ;  /* 0x0000001eab8d7c20 */ /* 0x000fe20008410000 */
[----:B-----5:R-:W-:Y:S01]  /*63b0*/  FSEL R148, R9, -INF , !P0 ;  /* 0xff80000009947808 */ /* 0x020fe20004000000 */
[----:B------:R-:W-:Y:S01]  /*63c0*/  FMUL.FTZ R168, R165, UR30 ;  /* 0x0000001ea5a87c20 */ /* 0x000fe20008410000 */
[----:B------:R-:W-:Y:S01]  /*63d0*/  FSEL R135, R146, -INF , !P2 ;  /* 0xff80000092877808 */ /* 0x000fe20005000000 */
[----:B------:R-:W5:Y:S01]  /*63e0*/  MUFU.TANH R142, R142 ;  /* 0x0000008e008e7308 */ /* 0x000f620000002400 */
[C---:B------:R-:W-:Y:S01]  /*63f0*/  ISETP.GE.AND P0, PT, R25.reuse, R220, PT ;  /* 0x000000dc1900720c */ /* 0x040fe20003f06270 */
[----:B------:R-:W-:Y:S01]  /*6400*/  FMUL.FTZ R4, R166, UR30 ;  /* 0x0000001ea6047c20 */ /* 0x000fe20008410000 */
[----:B------:R-:W-:Y:S01]  /*6410*/  ISETP.GE.AND P2, PT, R25, R2, PT ;  /* 0x000000021900720c */ /* 0x000fe20003f46270 */
[----:B------:R-:W-:Y:S01]  /*6420*/  FMUL.FTZ R165, R167, UR30 ;  /* 0x0000001ea7a57c20 */ /* 0x000fe20008410000 */
[----:B------:R-:W-:Y:S01]  /*6430*/  FSEL R24, R145, -INF , !P6 ;  /* 0xff80000091187808 */ /* 0x000fe20007000000 */
[----:B------:R-:W-:Y:S01]  /*6440*/  FMUL.FTZ R166, R180, UR30 ;  /* 0x0000001eb4a67c20 */ /* 0x000fe20008410000 */
[----:B------:R-:W-:Y:S01]  /*6450*/  FSEL R19, R8, -INF , !P1 ;  /* 0xff80000008137808 */ /* 0x000fe20004800000 */
[----:B------:R-:W5:Y:S01]  /*6460*/  MUFU.TANH R21, R21 ;  /* 0x0000001500157308 */ /* 0x000f620000002400 */
[----:B----4-:R-:W-:Y:S01]  /*6470*/  FMUL.FTZ R143, R170, UR30 ;  /* 0x0000001eaa8f7c20 */ /* 0x010fe20008410000 */
[C---:B------:R-:W-:Y:S01]  /*6480*/  ISETP.GE.AND P6, PT, R5.reuse, R220, PT ;  /* 0x000000dc0500720c */ /* 0x040fe20003fc6270 */
[----:B------:R-:W-:Y:S01]  /*6490*/  FMUL.FTZ R163, R182, UR30 ;  /* 0x0000001eb6a37c20 */ /* 0x000fe20008410000 */
[----:B------:R-:W-:Y:S01]  /*64a0*/  ISETP.GE.AND P1, PT, R5, R2, PT ;  /* 0x000000020500720c */ /* 0x000fe20003f26270 */
[----:B------:R-:W-:Y:S01]  /*64b0*/  VIADD R5, R29, 0x19 ;  /* 0x000000191d057836 */ /* 0x000fe20000000000 */
[----:B-1----:R-:W-:Y:S01]  /*64c0*/  FSEL R138, R20, -INF , !P0 ;  /* 0xff800000148a7808 */ /* 0x002fe20004000000 */
[----:B------:R-:W-:Y:S01]  /*64d0*/  FMUL.FTZ R161, R183, UR30 ;  /* 0x0000001eb7a17c20 */ /* 0x000fe20008410000 */
[----:B------:R-:W1:Y:S01]  /*64e0*/  MUFU.TANH R28, R28 ;  /* 0x0000001c001c7308 */ /* 0x000e620000002400 */
[----:B------:R-:W-:-:S02]  /*64f0*/  FSEL R151, R11, -INF , !P2 ;  /* 0xff8000000b977808 */ /* 0x000fc40005000000 */
[C---:B------:R-:W-:Y:S02]  /*6500*/  ISETP.GE.AND P0, PT, R7.reuse, R220, PT ;  /* 0x000000dc0700720c */ /* 0x040fe40003f06270 */
[----:B------:R-:W-:Y:S01]  /*6510*/  ISETP.GE.AND P2, PT, R7, R2, PT ;  /* 0x000000020700720c */ /* 0x000fe20003f46270 */
[----:B------:R-:W-:Y:S01]  /*6520*/  VIADD R7, R29, 0x28 ;  /* 0x000000281d077836 */ /* 0x000fe20000000000 */
[----:B------:R-:W-:Y:S01]  /*6530*/  FSEL R134, R33, -INF , !P6 ;  /* 0xff80000021867808 */ /* 0x000fe20007000000 */
[----:B------:R4:W1:Y:S01]  /*6540*/  MUFU.TANH R172, R164 ;  /* 0x000000a400ac7308 */ /* 0x0008620000002400 */
[----:B------:R-:W-:Y:S02]  /*6550*/  FSEL R133, R34, -INF , !P1 ;  /* 0xff80000022857808 */ /* 0x000fe40004800000 */
[C---:B------:R-:W-:Y:S02]  /*6560*/  ISETP.GE.AND P6, PT, R5.reuse, R220, PT ;  /* 0x000000dc0500720c */ /* 0x040fe40003fc6270 */
[----:B------:R-:W-:Y:S01]  /*6570*/  ISETP.GE.AND P1, PT, R5, R2, PT ;  /* 0x000000020500720c */ /* 0x000fe20003f26270 */
[----:B------:R-:W-:Y:S01]  /*6580*/  VIADD R5, R29, 0x21 ;  /* 0x000000211d057836 */ /* 0x000fe20000000000 */
[----:B--2---:R-:W-:Y:S01]  /*6590*/  FSEL R146, R16, -INF , !P0 ;  /* 0xff80000010927808 */ /* 0x004fe20004000000 */
[----:B------:R-:W-:Y:S01]  /*65a0*/  MUFU.TANH R140, R140 ;  /* 0x0000008c008c7308 */ /* 0x000fe20000002400 */
[----:B---3--:R-:W-:-:S02]  /*65b0*/  FSEL R147, R147, -INF , !P2 ;  /* 0xff80000093937808 */ /* 0x008fc40005000000 */
[C---:B------:R-:W-:Y:S02]  /*65c0*/  ISETP.GE.AND P0, PT, R7.reuse, R220, PT ;  /* 0x000000dc0700720c */ /* 0x040fe40003f06270 */
[----:B------:R-:W-:Y:S01]  /*65d0*/  ISETP.GE.AND P2, PT, R7, R2, PT ;  /* 0x000000020700720c */ /* 0x000fe20003f46270 */
[----:B------:R-:W-:Y:S01]  /*65e0*/  VIADD R7, R29, 0x30 ;  /* 0x000000301d077836 */ /* 0x000fe20000000000 */
[----:B------:R-:W-:Y:S01]  /*65f0*/  FSEL R136, R10, -INF , !P6 ;  /* 0xff8000000a887808 */ /* 0x000fe20007000000 */
[----:B------:R-:W2:Y:S01]  /*6600*/  MUFU.TANH R143, R143 ;  /* 0x0000008f008f7308 */ /* 0x000ea20000002400 */
[----:B------:R-:W-:Y:S01]  /*6610*/  FSEL R149, R149, -INF , !P1 ;  /* 0xff80000095957808 */ /* 0x000fe20004800000 */
[----:B----4-:R-:W-:Y:S01]  /*6620*/  FMUL.FTZ R164, R181, UR30 ;  /* 0x0000001eb5a47c20 */ /* 0x010fe20008410000 */
[C---:B------:R-:W-:Y:S02]  /*6630*/  ISETP.GE.AND P6, PT, R5.reuse, R220, PT ;  /* 0x000000dc0500720c */ /* 0x040fe40003fc6270 */
[----:B------:R-:W-:Y:S01]  /*6640*/  ISETP.GE.AND P1, PT, R5, R2, PT ;  /* 0x000000020500720c */ /* 0x000fe20003f26270 */
[----:B------:R-:W-:Y:S01]  /*6650*/  VIADD R5, R29, 0x29 ;  /* 0x000000291d057836 */ /* 0x000fe20000000000 */
[----:B-----5:R-:W-:Y:S01]  /*6660*/  FSEL R142, R142, -INF , !P0 ;  /* 0xff8000008e8e7808 */ /* 0x020fe20004000000 */
[----:B------:R-:W3:Y:S01]  /*6670*/  MUFU.TANH R141, R141 ;  /* 0x0000008d008d7308 */ /* 0x000ee20000002400 */
[----:B------:R-:W-:-:S02]  /*6680*/  ISETP.GE.AND P0, PT, R7, R220, PT ;  /* 0x000000dc0700720c */ /* 0x000fc40003f06270 */
[----:B------:R-:W-:Y:S02]  /*6690*/  FSEL R144, R21, -INF , !P6 ;  /* 0xff80000015907808 */ /* 0x000fe40007000000 */
[----:B-1----:R-:W-:Y:S02]  /*66a0*/  FSEL R145, R28, -INF , !P1 ;  /* 0xff8000001c917808 */ /* 0x002fe40004800000 */
[C---:B------:R-:W-:Y:S01]  /*66b0*/  ISETP.GE.AND P6, PT, R5.reuse, R220, PT ;  /* 0x000000dc0500720c */ /* 0x040fe20003fc6270 */
[----:B------:R-:W1:Y:S01]  /*66c0*/  MUFU.TANH R4, R4 ;  /* 0x0000000400047308 */ /* 0x000e620000002400 */
[----:B------:R-:W-:Y:S01]  /*66d0*/  ISETP.GE.AND P1, PT, R5, R2, PT ;  /* 0x000000020500720c */ /* 0x000fe20003f26270 */
[C---:B------:R-:W-:Y:S01]  /*66e0*/  VIADD R5, R29.reuse, 0x31 ;  /* 0x000000311d057836 */ /* 0x040fe20000000000 */
[----:B------:R-:W-:Y:S02]  /*66f0*/  FSEL R172, R172, -INF , !P0 ;  /* 0xff800000acac7808 */ /* 0x000fe40004000000 */
[----:B------:R-:W-:-:S02]  /*6700*/  ISETP.GE.AND P0, PT, R29, R220, PT ;  /* 0x000000dc1d00720c */ /* 0x000fc40003f06270 */
[----:B--2---:R-:W-:Y:S01]  /*6710*/  FSEL R143, R143, -INF , !P2 ;  /* 0xff8000008f8f7808 */ /* 0x004fe20005000000 */
[----:B------:R-:W2:Y:S01]  /*6720*/  MUFU.TANH R168, R168 ;  /* 0x000000a800a87308 */ /* 0x000ea20000002400 */
[----:B------:R-:W-:Y:S02]  /*6730*/  FSEL R140, R140, -INF , !P6 ;  /* 0xff8000008c8c7808 */ /* 0x000fe40007000000 */
[----:B---3--:R-:W-:Y:S02]  /*6740*/  FSEL R141, R141, -INF , !P1 ;  /* 0xff8000008d8d7808 */ /* 0x008fe40004800000 */
[----:B------:R-:W-:Y:S02]  /*6750*/  FSEL R0, R0, -INF , !P0 ;  /* 0xff80000000007808 */ /* 0x000fe40004000000 */
[----:B------:R-:W-:Y:S01]  /*6760*/  ISETP.GE.AND P2, PT, R7, R2, PT ;  /* 0x000000020700720c */ /* 0x000fe20003f46270 */
[----:B------:R-:W3:Y:S01]  /*6770*/  MUFU.TANH R165, R165 ;  /* 0x000000a500a57308 */ /* 0x000ee20000002400 */
[----:B------:R-:W-:-:S02]  /*6780*/  ISETP.GE.AND P6, PT, R5, R220, PT ;  /* 0x000000dc0500720c */ /* 0x000fc40003fc6270 */
[-C--:B------:R-:W-:Y:S01]  /*6790*/  ISETP.GE.AND P1, PT, R5, R2.reuse, PT ;  /* 0x000000020500720c */ /* 0x080fe20003f26270 */
[C---:B------:R-:W-:Y:S01]  /*67a0*/  VIADD R5, R29.reuse, 0x38 ;  /* 0x000000381d057836 */ /* 0x040fe20000000000 */
[----:B------:R-:W-:Y:S02]  /*67b0*/  PLOP3.LUT P0, PT, PT, PT, UP0, 0x80, 0x0 ;  /* 0x000000000000781c */ /* 0x000fe40003f0f008 */
[----:B-1----:R-:W-:Y:S01]  /*67c0*/  FSEL R167, R4, -INF , !P2 ;  /* 0xff80000004a77808 */ /* 0x002fe20005000000 */
[----:B------:R-:W1:Y:S01]  /*67d0*/  MUFU.TANH R166, R166 ;  /* 0x000000a600a67308 */ /* 0x000e620000002400 */
[----:B------:R-:W-:Y:S01]  /*67e0*/  BAR.SYNC.DEFER_BLOCKING 0x0 ;  /* 0x0000000000007b1d */ /* 0x000fe20000010000 */
[C---:B------:R-:W-:Y:S01]  /*67f0*/  ISETP.GE.AND P2, PT, R29.reuse, R2, PT ;  /* 0x000000021d00720c */ /* 0x040fe20003f46270 */
[----:B------:R-:W-:Y:S01]  /*6800*/  VIADD R29, R29, 0x39 ;  /* 0x000000391d1d7836 */ /* 0x000fe20000000000 */
[----:B--2---:R-:W-:Y:S02]  /*6810*/  FSEL R168, R168, -INF , !P6 ;  /* 0xff800000a8a87808 */ /* 0x004fe40007000000 */
[----:B------:R-:W-:-:S02]  /*6820*/  ISETP.GE.AND P6, PT, R5, R220, PT ;  /* 0x000000dc0500720c */ /* 0x000fc40003fc6270 */
[----:B------:R-:W2:Y:S01]  /*6830*/  MUFU.TANH R163, R163 ;  /* 0x000000a300a37308 */ /* 0x000ea20000002400 */
[----:B---3--:R-:W-:Y:S02]  /*6840*/  FSEL R165, R165, -INF , !P1 ;  /* 0xff800000a5a57808 */ /* 0x008fe40004800000 */
[----:B------:R-:W-:Y:S02]  /*6850*/  ISETP.GE.AND P1, PT, R5, R2, PT ;  /* 0x000000020500720c */ /* 0x000fe40003f26270 */
[----:B------:R-:W-:-:S03]  /*6860*/  FSEL R15, R156, -INF , !P2 ;  /* 0xff8000009c0f7808 */ /* 0x000fc60005000000 */
[----:B------:R-:W3:Y:S01]  /*6870*/  MUFU.TANH R164, R164 ;  /* 0x000000a400a47308 */ /* 0x000ee20000002400 */
[----:B-1----:R-:W-:Y:S02]  /*6880*/  FSEL R166, R166, -INF , !P6 ;  /* 0xff800000a6a67808 */ /* 0x002fe40007000000 */
[----:B------:R-:W-:-:S05]  /*6890*/  ISETP.GE.AND P6, PT, R29, R220, PT ;  /* 0x000000dc1d00720c */ /* 0x000fca0003fc6270 */
[----:B------:R-:W1:Y:S01]  /*68a0*/  MUFU.TANH R161, R161 ;  /* 0x000000a100a17308 */ /* 0x000e620000002400 */
[----:B--2---:R-:W-:Y:S02]  /*68b0*/  FSEL R163, R163, -INF , !P1 ;  /* 0xff800000a3a37808 */ /* 0x004fe40004800000 */
[----:B------:R-:W-:Y:S02]  /*68c0*/  ISETP.GE.AND P1, PT, R29, R2, PT ;  /* 0x000000021d00720c */ /* 0x000fe40003f26270 */
[----:B---3--:R-:W-:Y:S02]  /*68d0*/  FSEL R164, R164, -INF , !P6 ;  /* 0xff800000a4a47808 */ /* 0x008fe40007000000 */
[----:B-1----:R-:W-:Y:S01]  /*68e0*/  FSEL R161, R161, -INF , !P1 ;  /* 0xff800000a1a17808 */ /* 0x002fe20004800000 */
[----:B------:R-:W-:Y:S08]  /*68f0*/  @!P0 BRA `(.L_x_164) ;  /* 0x0000000400048947 */ /* 0x000ff00003800000 */
        /* <DEDUP_REMOVED lines=63> */
.L_x_166:
[----:B------:R-:W-:Y:S05]  /*6cf0*/  BSYNC B0 ;  /* 0x0000000000007941 */ /* 0x000fea0003800000 */
.L_x_165:
[----:B------:R-:W0:Y:S02]  /*6d00*/  LDGDEPBAR ;  /* 0x00000000000079af */ /* 0x000e240000000000 */
.L_x_164:
[----:B-12---:R-:W-:Y:S01]  /*6d10*/  FMNMX.FTZ R5, R132, R0, !PT ;  /* 0x0000000084057209 */ /* 0x006fe20007810000 */
        /* <DEDUP_REMOVED lines=34> */
[----:B-1----:R-:W-:-:S03]  /*6f40*/  FMNMX.FTZ R7, R8, R7, !PT ;  /* 0x0000000708077209 */ /* 0x002fc60007810000 */
[----:B------:R-:W-:Y:S01]  /*6f50*/  LDSM.16.MT88.4 R8, [R200+0x12000] ;  /* 0x01200000c808783b */ /* 0x000fe20000004200 */
[----:B--2---:R-:W-:-:S03]  /*6f60*/  FMNMX.FTZ R5, R6, R5, !PT ;  /* 0x0000000506057209 */ /* 0x004fc60007810000 */
[----:B------:R-:W1:Y:S04]  /*6f70*/  SHFL.BFLY PT, R222, R7, 0x1, 0x1f ;  /* 0x0c201f0007de7f89 */ /* 0x000e6800000e0000 */
[----:B------:R-:W2:Y:S01]  /*6f80*/  SHFL.BFLY PT, R4, R5, 0x1, 0x1f ;  /* 0x0c201f0005047f89 */ /* 0x000ea200000e0000 */
[----:B-1----:R-:W-:-:S04]  /*6f90*/  FMNMX.FTZ R222, R7, R222, !PT ;  /* 0x000000de07de7209 */ /* 0x002fc80007810000 */
[C---:B------:R-:W-:Y:S01]  /*6fa0*/  FSETP.NEU.FTZ.AND P2, PT, R222.reuse, -INF , PT ;  /* 0xff800000de00780b */ /* 0x040fe20003f5d000 */
[----:B------:R-:W-:-:S05]  /*6fb0*/  FMUL.FTZ R169, R222, UR16 ;  /* 0x00000010dea97c20 */ /* 0x000fca0008410000 */
[----:B------:R-:W-:-:S05]  /*6fc0*/  FSEL R169, R169, RZ, P2 ;  /* 0x000000ffa9a97208 */ /* 0x000fca0001000000 */
[--C-:B------:R-:W-:Y:S01]  /*6fd0*/  FFMA.FTZ R158, R0, UR16, -R169.reuse ;  /* 0x00000010009e7c23 */ /* 0x100fe200080108a9 */
[----:B--2---:R-:W-:Y:S01]  /*6fe0*/  FMNMX.FTZ R0, R5, R4, !PT ;  /* 0x0000000405007209 */ /* 0x004fe20007810000 */
[--C-:B------:R-:W-:Y:S01]  /*6ff0*/  FFMA.FTZ R157, R18, UR16, -R169.reuse ;  /* 0x00000010129d7c23 */ /* 0x100fe200080108a9 */
[----:B------:R-:W-:Y:S01]  /*7000*/  FSEL R5, R222, RZ, P2 ;  /* 0x000000ffde057208 */ /* 0x000fe20001000000 */
[--C-:B------:R-:W-:Y:S01]  /*7010*/  FFMA.FTZ R156, R22, UR16, -R169.reuse ;  /* 0x00000010169c7c23 */ /* 0x100fe200080108a9 */
[C---:B------:R-:W-:Y:S01]  /*7020*/  FSETP.NEU.FTZ.AND P1, PT, R0.reuse, -INF , PT ;  /* 0xff8000000000780b */ /* 0x040fe20003f3d000 */
[----:B------:R-:W-:Y:S01]  /*7030*/  FMUL.FTZ R162, R0, UR16 ;  /* 0x0000001000a27c20 */ /* 0x000fe20008410000 */
[----:B------:R-:W-:Y:S01]  /*7040*/  FFMA.FTZ R155, R24, UR16, -R169 ;  /* 0x00000010189b7c23 */ /* 0x000fe200080108a9 */
[----:B------:R-:W-:Y:S01]  /*7050*/  FADD.FTZ R4, R132, -R5 ;  /* 0x8000000584047221 */ /* 0x000fe20000010000 */
[----:B------:R-:W-:Y:S01]  /*7060*/  FSEL R6, R0, RZ, P1 ;  /* 0x000000ff00067208 */ /* 0x000fe20000800000 */
[----:B------:R-:W-:Y:S01]  /*7070*/  MUFU.EX2 R158, R158 ;  /* 0x0000009e009e7308 */ /* 0x000fe20000000800 */
[----:B------:R-:W-:Y:S01]  /*7080*/  FSEL R162, R162, RZ, P1 ;  /* 0x000000ffa2a27208 */ /* 0x000fe20000800000 */
[----:B------:R-:W-:Y:S01]  /*7090*/  FMUL.FTZ R160, R4, UR16 ;  /* 0x0000001004a07c20 */ /* 0x000fe20008410000 */
[----:B------:R-:W-:Y:S01]  /*70a0*/  LDSM.16.MT88.4 R24, [R197+0x12000] ;  /* 0x01200000c518783b */ /* 0x000fe20000004200 */
[----:B------:R-:W-:Y:S01]  /*70b0*/  FADD.FTZ R6, R3, -R6 ;  /* 0x8000000603067221 */ /* 0x000fe20000010000 */
[--C-:B------:R-:W-:Y:S01]  /*70c0*/  FFMA.FTZ R170, R148, UR16, -R169.reuse ;  /* 0x0000001094aa7c23 */ /* 0x100fe200080108a9 */
[--C-:B------:R-:W-:Y:S01]  /*70d0*/  FFMA.FTZ R153, R17, UR16, -R162.reuse ;  /* 0x0000001011997c23 */ /* 0x100fe200080108a2 */
[--C-:B------:R-:W-:Y:S01]  /*70e0*/  FFMA.FTZ R159, R19, UR16, -R162.reuse ;  /* 0x00000010139f7c23 */ /* 0x100fe200080108a2 */
[--C-:B------:R-:W-:Y:S01]  /*70f0*/  FFMA.FTZ R154, R15, UR16, -R162.reuse ;  /* 0x000000100f9a7c23 */ /* 0x100fe200080108a2 */
[----:B------:R-:W1:Y:S01]  /*7100*/  LDSM.16.MT88.4 R16, [R198+0x12000] ;  /* 0x01200000c610783b */ /* 0x000e620000004200 */
[--C-:B------:R-:W-:Y:S01]  /*7110*/  FFMA.FTZ R152, R23, UR16, -R162.reuse ;  /* 0x0000001017987c23 */ /* 0x100fe200080108a2 */
[----:B------:R-:W-:Y:S01]  /*7120*/  FMUL.FTZ R3, R6, UR16 ;  /* 0x0000001006037c20 */ /* 0x000fe20008410000 */
[----:B------:R-:W2:Y:S01]  /*7130*/  MUFU.EX2 R157, R157 ;  /* 0x0000009d009d7308 */ /* 0x000ea20000000800 */
        /* <DEDUP_REMOVED lines=15> */
[----:B------:R-:W3:Y:S01]  /*7230*/  MUFU.EX2 R155, R155 ;  /* 0x0000009b009b7308 */ /* 0x000ee20000000800 */
[----:B--2---:R-:W-:Y:S01]  /*7240*/  F2FP.BF16.F32.PACK_AB R4, R157, R158 ;  /* 0x0000009e9d04723e */ /* 0x004fe200000010ff */
[----:B------:R-:W-:Y:S01]  /*7250*/  LDSM.16.MT88.4 R144, [R200+0x15000] ;  /* 0x01500000c890783b */ /* 0x000fe20000004200 */
[----:B------:R-:W-:Y:S01]  /*7260*/  FFMA.FTZ R182, R140, UR16, -R169 ;  /* 0x000000108cb67c23 */ /* 0x000fe200080108a9 */
[--C-:B------:R-:W-:Y:S01]  /*7270*/  FFMA.FTZ R209, R143, UR16, -R162.reuse ;  /* 0x000000108fd17c23 */ /* 0x100fe200080108a2 */
[--C-:B------:R-:W-:Y:S01]  /*7280*/  FFMA.FTZ R210, R141, UR16, -R162.reuse ;  /* 0x000000108dd27c23 */ /* 0x100fe200080108a2 */
[----:B------:R-:W-:Y:S01]  /*7290*/  LDSM.16.MT88.4 R148, [R196+0x13000] ;  /* 0x01300000c494783b */ /* 0x000fe20000004200 */
[--C-:B------:R-:W-:Y:S01]  /*72a0*/  FFMA.FTZ R165, R165, UR16, -R162.reuse ;  /* 0x00000010a5a57c23 */ /* 0x100fe200080108a2 */
[----:B------:R-:W-:Y:S01]  /*72b0*/  MUFU.EX2 R154, R154 ;  /* 0x0000009a009a7308 */ /* 0x000fe20000000800 */
[----:B------:R-:W-:Y:S01]  /*72c0*/  FFMA.FTZ R163, R163, UR16, -R162 ;  /* 0x00000010a3a37c23 */ /* 0x000fe200080108a2 */
[----:B------:R-:W-:Y:S06]  /*72d0*/  LDSM.16.MT88.4 R140, [R198+0x15000] ;  /* 0x01500000c68c783b */ /* 0x000fec0000004200 */
[----:B------:R-:W2:Y:S01]  /*72e0*/  MUFU.EX2 R153, R153 ;  /* 0x0000009900997308 */ /* 0x000ea20000000800 */
[----:B---3--:R-:W-:-:S07]  /*72f0*/  F2FP.BF16.F32.PACK_AB R6, R155, R156 ;  /* 0x0000009c9b06723e */ /* 0x008fce00000010ff */
[----:B------:R-:W-:Y:S08]  /*7300*/  MUFU.EX2 R152, R152 ;  /* 0x0000009800987308 */ /* 0x000ff00000000800 */
[----:B------:R-:W3:Y:S01]  /*7310*/  MUFU.EX2 R159, R159 ;  /* 0x0000009f009f7308 */ /* 0x000ee20000000800 */
[----:B--2---:R-:W-:-:S07]  /*7320*/  F2FP.BF16.F32.PACK_AB R5, R153, R154 ;  /* 0x0000009a9905723e */ /* 0x004fce00000010ff */
[----:B------:R-:W2:Y:S08]  /*7330*/  MUFU.EX2 R160, R160 ;  /* 0x000000a000a07308 */ /* 0x000eb00000000800 */
[----:B------:R-:W4:Y:S01]  /*7340*/  MUFU.EX2 R3, R3 ;  /* 0x0000000300037308 */ /* 0x000f220000000800 */
[----:B---3--:R-:W-:-:S07]  /*7350*/  F2FP.BF16.F32.PACK_AB R7, R159, R152 ;  /* 0x000000989f07723e */ /* 0x008fce00000010ff */
[----:B------:R-:W-:Y:S01]  /*7360*/  MUFU.EX2 R170, R170 ;  /* 0x000000aa00aa7308 */ /* 0x000fe20000000800 */
[-C--:B--2---:R-:W-:Y:S01]  /*7370*/  FMUL.FTZ R20, R120, R160.reuse ;  /* 0x000000a078147220 */ /* 0x084fe20000410000 */
        /* <DEDUP_REMOVED lines=14> */
[----:B------:R-:W-:Y:S01]  /*7460*/  LDSM.16.MT88.4 R112, [R198+0x14000] ;  /* 0x01400000c670783b */ /* 0x000fe20000004200 */
[C---:B-1----:R-:W-:Y:S01]  /*7470*/  HMMA.16816.F32.BF16 R20, R4.reuse, R16, R20 ;  /* 0x000000100414723c */ /* 0x042fe20000041814 */
[-C--:B------:R-:W-:Y:S01]  /*7480*/  FMUL.FTZ R111, R111, R3.reuse ;  /* 0x000000036f6f7220 */ /* 0x080fe20000410000 */
[----:B------:R-:W-:Y:S01]  /*7490*/  MUFU.EX2 R173, R173 ;  /* 0x000000ad00ad7308 */ /* 0x000fe20000000800 */
[-C--:B------:R-:W-:Y:S01]  /*74a0*/  FMUL.FTZ R88, R88, R160.reuse ;  /* 0x000000a058587220 */ /* 0x080fe20000410000 */
[-C--:B------:R-:W-:Y:S01]  /*74b0*/  FMUL.FTZ R89, R89, R160.reuse ;  /* 0x000000a059597220 */ /* 0x080fe20000410000 */
[-C--:B------:R-:W-:Y:S01]  /*74c0*/  FMUL.FTZ R90, R90, R3.reuse ;  /* 0x000000035a5a7220 */ /* 0x080fe20000410000 */
[C---:B------:R-:W-:Y:S01]  /*74d0*/  HMMA.16816.F32.BF16 R16, R4.reuse, R18, R116 ;  /* 0x000000120410723c */ /* 0x040fe20000041874 */
[----:B------:R-:W1:Y:S01]  /*74e0*/  LDSM.16.MT88.4 R116, [R200+0x14000] ;  /* 0x01400000c874783b */ /* 0x000e620000004200 */
[-C--:B------:R-:W-:Y:S01]  /*74f0*/  FMUL.FTZ R91, R91, R3.reuse ;  /* 0x000000035b5b7220 */ /* 0x080fe20000410000 */
[-C--:B------:R-:W-:Y:S01]  /*7500*/  FMUL.FTZ R12, R128, R160.reuse ;  /* 0x000000a0800c7220 */ /* 0x080fe20000410000 */
[----:B------:R-:W-:Y:S01]  /*7510*/  MUFU.EX2 R171, R171 ;  /* 0x000000ab00ab7308 */ /* 0x000fe20000000800 */
        /* <DEDUP_REMOVED lines=22> */
[----:B------:R-:W2:Y:S01]  /*7680*/  MUFU.EX2 R175, R175 ;  /* 0x000000af00af7308 */ /* 0x000ea20000000800 */
[C---:B------:R-:W-:Y:S01]  /*7690*/  HMMA.16816.F32.BF16 R12, R4.reuse, R8, R12 ;  /* 0x00000008040c723c */ /* 0x040fe2000004180c */
[----:B------:R-:W-:Y:S01]  /*76a0*/  LDSM.16.MT88.4 R128, [R197+0x12800] ;  /* 0x01280000c580783b */ /* 0x000fe20000004200 */
[-C--:B------:R-:W-:Y:S01]  /*76b0*/  FMUL.FTZ R92, R92, R160.reuse ;  /* 0x000000a05c5c7220 */ /* 0x080fe20000410000 */
[-C--:B------:R-:W-:Y:S01]  /*76c0*/  FMUL.FTZ R93, R93, R160.reuse ;  /* 0x000000a05d5d7220 */ /* 0x080fe20000410000 */
[-C--:B------:R-:W-:Y:S01]  /*76d0*/  FMUL.FTZ R94, R94, R3.reuse ;  /* 0x000000035e5e7220 */ /* 0x080fe20000410000 */
[----:B------:R-:W-:Y:S01]  /*76e0*/  LDSM.16.MT88.4 R120, [R200+0x14800] ;  /* 0x01480000c878783b */ /* 0x000fe20000004200 */
[C---:B------:R-:W-:Y:S01]  /*76f0*/  HMMA.16816.F32.BF16 R100, R4.reuse, R32, R108 ;  /* 0x000000200464723c */ /* 0x040fe2000004186c */
[----:B------:R-:W3:Y:S01]  /*7700*/  MUFU.EX2 R178, R178 ;  /* 0x000000b200b27308 */ /* 0x000ee20000000800 */
[-C--:B------:R-:W-:Y:S01]  /*7710*/  FMUL.FTZ R95, R95, R3.reuse ;  /* 0x000000035f5f7220 */ /* 0x080fe20000410000 */
[----:B------:R-:W4:Y:S01]  /*7720*/  LDSM.16.MT88.4 R108, [R197+0x14000] ;  /* 0x01400000c56c783b */ /* 0x000f220000004200 */
[-C--:B------:R-:W-:Y:S01]  /*7730*/  FMUL.FTZ R96, R96, R160.reuse ;  /* 0x000000a060607220 */ /* 0x080fe20000410000 */
[-C--:B------:R-:W-:Y:S01]  /*7740*/  FMUL.FTZ R97, R97, R160.reuse ;  /* 0x000000a061617220 */ /* 0x080fe20000410000 */
[C---:B------:R-:W-:Y:S01]  /*7750*/  HMMA.16816.F32.BF16 R32, R4.reuse, R34, R104 ;  /* 0x000000220420723c */ /* 0x040fe20000041868 */
[-C--:B------:R-:W-:Y:S01]  /*7760*/  FMUL.FTZ R98, R98, R3.reuse ;  /* 0x0000000362627220 */ /* 0x080fe20000410000 */
[-C--:B------:R-:W-:Y:S01]  /*7770*/  FMUL.FTZ R99, R99, R3.reuse ;  /* 0x0000000363637220 */ /* 0x080fe20000410000 */
[----:B------:R-:W-:Y:S01]  /*7780*/  MUFU.EX2 R176, R176 ;  /* 0x000000b000b07308 */ /* 0x000fe20000000800 */
[-C--:B------:R-:W-:Y:S01]  /*7790*/  FFMA.FTZ R158, R223, R160.reuse, R158 ;  /* 0x000000a0df9e7223 */ /* 0x080fe2000001009e */
[-C--:B------:R-:W-:Y:S01]  /*77a0*/  FFMA.FTZ R154, R221, R3.reuse, R154 ;  /* 0x00000003dd9a7223 */ /* 0x080fe2000001009a */
[C---:B------:R-:W-:Y:S01]  /*77b0*/  HMMA.16816.F32.BF16 R8, R4.reuse, R10, R124 ;  /* 0x0000000a0408723c */ /* 0x040fe2000004187c */
        /* <DEDUP_REMOVED lines=8> */
[----:B------:R-:W5:Y:S01]  /*7840*/  MUFU.EX2 R177, R177 ;  /* 0x000000b100b17308 */ /* 0x000f620000000800 */
[----:B------:R-:W-:Y:S01]  /*7850*/  LDSM.16.MT88.4 R124, [R196+0x12800] ;  /* 0x01280000c47c783b */ /* 0x000fe20000004200 */
[C---:B-1----:R-:W-:Y:S01]  /*7860*/  HMMA.16816.F32.BF16 R40, R4.reuse, R116, R104 ;  /* 0x000000740428723c */ /* 0x042fe20000041868 */
[----:B------:R-:W-:Y:S01]  /*7870*/  FADD.FTZ R157, R157, R158 ;  /* 0x0000009e9d9d7221 */ /* 0x000fe20000010000 */
[----:B------:R-:W-:Y:S01]  /*7880*/  FADD.FTZ R153, R153, R154 ;  /* 0x0000009a99997221 */ /* 0x000fe20000010000 */
[----:B------:R-:W1:Y:S02]  /*7890*/  LDSM.16.MT88.4 R104, [R196+0x14000] ;  /* 0x01400000c468783b */ /* 0x000e640000004200 */
[----:B------:R-:W-:Y:S01]  /*78a0*/  FADD.FTZ R156, R156, R157 ;  /* 0x0000009d9c9c7221 */ /* 0x000fe20000010000 */
[C---:B------:R-:W-:Y:S01]  /*78b0*/  HMMA.16816.F32.BF16 R36, R4.reuse, R118, R36 ;  /* 0x000000760424723c */ /* 0x040fe20000041824 */
[-C--:B------:R-:W-:Y:S01]  /*78c0*/  FMUL.FTZ R116, R44, R160.reuse ;  /* 0x000000a02c747220 */ /* 0x080fe20000410000 */
[-C--:B------:R-:W-:Y:S01]  /*78d0*/  FMUL.FTZ R117, R45, R160.reuse ;  /* 0x000000a02d757220 */ /* 0x080fe20000410000 */
[-C--:B------:R-:W-:Y:S01]  /*78e0*/  FMUL.FTZ R44, R48, R160.reuse ;  /* 0x000000a0302c7220 */ /* 0x080fe20000410000 */
[----:B------:R-:W-:Y:S01]  /*78f0*/  FMUL.FTZ R45, R49, R160 ;  /* 0x000000a0312d7220 */ /* 0x000fe20000410000 */
[----:B------:R-:W-:Y:S01]  /*7900*/  MUFU.EX2 R179, R179 ;  /* 0x000000b300b37308 */ /* 0x000fe20000000800 */
[C---:B------:R-:W-:Y:S01]  /*7910*/  HMMA.16816.F32.BF16 R92, R4.reuse, R136, R92 ;  /* 0x00000088045c723c */ /* 0x040fe2000004185c */
[-C--:B------:R-:W-:Y:S01]  /*7920*/  FMUL.FTZ R118, R46, R3.reuse ;  /* 0x000000032e767220 */ /* 0x080fe20000410000 */
[-C--:B------:R-:W-:Y:S01]  /*7930*/  FMUL.FTZ R119, R47, R3.reuse ;  /* 0x000000032f777220 */ /* 0x080fe20000410000 */
[-C--:B------:R-:W-:Y:S01]  /*7940*/  FMUL.FTZ R46, R50, R3.reuse ;  /* 0x00000003322e7220 */ /* 0x080fe20000410000 */
[----:B------:R-:W-:Y:S01]  /*7950*/  FMUL.FTZ R47, R51, R3 ;  /* 0x00000003332f7220 */ /* 0x000fe20000410000 */
[----:B------:R-:W-:Y:S01]  /*7960*/  FADD.FTZ R152, R152, R153 ;  /* 0x0000009998987221 */ /* 0x000fe20000010000 */
[----:B------:R-:W-:Y:S01]  /*7970*/  FADD.FTZ R155, R155, R156 ;  /* 0x0000009c9b9b7221 */ /* 0x000fe20000010000 */
[----:B------:R-:W5:Y:S02]  /*7980*/  MUFU.EX2 R180, R180 ;  /* 0x000000b400b47308 */ /* 0x000f640000000800 */
[----:B------:R-:W-:Y:S01]  /*7990*/  HMMA.16816.F32.BF16 R48, R4, R112, R116 ;  /* 0x000000700430723c */ /* 0x000fe20000041874 */
[----:B------:R-:W-:-:S05]  /*79a0*/  FADD.FTZ R152, R159, R152 ;  /* 0x000000989f987221 */ /* 0x000fca0000010000 */
[C---:B------:R-:W-:Y:S01]  /*79b0*/  HMMA.16816.F32.BF16 R44, R4.reuse, R114, R44 ;  /* 0x00000072042c723c */ /* 0x040fe2000004182c */
[----:B------:R-:W2:Y:S01]  /*79c0*/  LDSM.16.MT88.4 R112, [R200+0x16000] ;  /* 0x01600000c870783b */ /* 0x000ea20000004200 */
        /* <DEDUP_REMOVED lines=8> */
[----:B------:R-:W-:Y:S02]  /*7a50*/  MUFU.EX2 R181, R181 ;  /* 0x000000b500b57308 */ /* 0x000fe40000000800 */
[C---:B----4-:R-:W-:Y:S06]  /*7a60*/  HMMA.16816.F32.BF16 R56, R4.reuse, R108, R116 ;  /* 0x0000006c0438723c */ /* 0x050fec0000041874 */
        /* <DEDUP_REMOVED lines=9> */
[----:B------:R-:W4:Y:S01]  /*7b00*/  LDSM.16.MT88.4 R108, [R198+0x16000] ;  /* 0x01600000c66c783b */ /* 0x000f220000004200 */
[----:B------:R-:W-:Y:S01]  /*7b10*/  MUFU.EX2 R182, R182 ;  /* 0x000000b600b67308 */ /* 0x000fe20000000800 */
[C---:B-1----:R-:W-:Y:S06]  /*7b20*/  HMMA.16816.F32.BF16 R64, R4.reuse, R104, R116 ;  /* 0x000000680440723c */ /* 0x042fec0000041874 */
[C---:B------:R-:W-:Y:S01]  /*7b30*/  HMMA.16816.F32.BF16 R60, R4.reuse, R106, R60 ;  /* 0x0000006a043c723c */ /* 0x040fe2000004183c */
[----:B------:R-:W1:Y:S01]  /*7b40*/  LDSM.16.MT88.4 R104, [R197+0x16000] ;  /* 0x01600000c568783b */ /* 0x000e620000004200 */
        /* <DEDUP_REMOVED lines=9> */
[C---:B--2---:R-:W-:Y:S01]  /*7be0*/  HMMA.16816.F32.BF16 R72, R4.reuse, R112, R116 ;  /* 0x000000700448723c */ /* 0x044fe20000041874 */
[----:B------:R-:W2:Y:S05]  /*7bf0*/  LDSM.16.MT88.4 R116, [R198+0x12800] ;  /* 0x01280000c674783b */ /* 0x000eaa0000004200 */
[----:B------:R-:W-:Y:S01]  /*7c00*/  HMMA.16816.F32.BF16 R68, R4, R114, R68 ;  /* 0x000000720444723c */ /* 0x000fe20000041844 */
[-C--:B------:R-:W-:Y:S01]  /*7c10*/  FMUL.FTZ R112, R80, R160.reuse ;  /* 0x000000a050707220 */ /* 0x080fe20000410000 */
[-C--:B------:R-:W-:Y:S01]  /*7c20*/  FMUL.FTZ R113, R81, R160.reuse ;  /* 0x000000a051717220 */ /* 0x080fe20000410000 */
[-C--:B------:R-:W-:Y:S01]  /*7c30*/  FMUL.FTZ R80, R84, R160.reuse ;  /* 0x000000a054507220 */ /* 0x080fe20000410000 */
[----:B------:R-:W-:Y:S01]  /*7c40*/  FMUL.FTZ R81, R85, R160 ;  /* 0x000000a055517220 */ /* 0x000fe20000410000 */
[----:B------:R-:W2:Y:S02]  /*7c50*/  MUFU.EX2 R208, R208 ;  /* 0x000000d000d07308 */ /* 0x000ea40000000800 */
[-C--:B------:R-:W-:Y:S01]  /*7c60*/  FMUL.FTZ R114, R82, R3.reuse ;  /* 0x0000000352727220 */ /* 0x080fe20000410000 */
[-C--:B------:R-:W-:Y:S01]  /*7c70*/  FMUL.FTZ R115, R83, R3.reuse ;  /* 0x0000000353737220 */ /* 0x080fe20000410000 */
[-C--:B------:R-:W-:Y:S01]  /*7c80*/  FMUL.FTZ R82, R86, R3.reuse ;  /* 0x0000000356527220 */ /* 0x080fe20000410000 */
[----:B------:R-:W-:Y:S01]  /*7c90*/  FMUL.FTZ R83, R87, R3 ;  /* 0x0000000357537220 */ /* 0x000fe20000410000 */
[----:B------:R-:W-:-:S02]  /*7ca0*/  FADD.FTZ R3, R175, R152 ;  /* 0x00000098af037221 */ /* 0x000fc40000010000 */
[----:B------:R-:W-:Y:S01]  /*7cb0*/  MUFU.EX2 R209, R209 ;  /* 0x000000d100d17308 */ /* 0x000fe20000000800 */
[----:B----4-:R-:W-:Y:S01]  /*7cc0*/  HMMA.16816.F32.BF16 R76, R4, R108, R76 ;  /* 0x0000006c044c723c */ /* 0x010fe2000004184c */
[----:B---3--:R-:W-:-:S05]  /*7cd0*/  FADD.FTZ R3, R178, R3 ;  /* 0x00000003b2037221 */ /* 0x008fca0000010000 */
[C---:B------:R-:W-:Y:S01]  /*7ce0*/  HMMA.16816.F32.BF16 R84, R4.reuse, R110, R112 ;  /* 0x0000006e0454723c */ /* 0x040fe20000041870 */
[----:B------:R-:W3:Y:S01]  /*7cf0*/  LDSM.16.MT88.4 R112, [R198+0x14800] ;  /* 0x01480000c670783b */ /* 0x000ee20000004200 */
[----:B------:R-:W4:Y:S03]  /*7d00*/  MUFU.EX2 R210, R210 ;  /* 0x000000d200d27308 */ /* 0x000f260000000800 */
[----:B------:R-:W4:Y:S01]  /*7d10*/  LDSM.16.MT88.4 R108, [R197+0x14800] ;  /* 0x01480000c56c783b */ /* 0x000f220000004200 */
[C---:B-1----:R-:W-:Y:S04]  /*7d20*/  HMMA.16816.F32.BF16 R80, R4.reuse, R104, R80 ;  /* 0x000000680450723c */ /* 0x042fe80000041850 */
[----:B------:R-:W-:Y:S02]  /*7d30*/  MUFU.EX2 R165, R165 ;  /* 0x000000a500a57308 */ /* 0x000fe40000000800 */
[----:B------:R-:W-:Y:S01]  /*7d40*/  HMMA.16816.F32.BF16 R88, R4, R106, R88 ;  /* 0x0000006a0458723c */ /* 0x000fe20000041858 */
[----:B------:R-:W-:-:S02]  /*7d50*/  F2FP.BF16.F32.PACK_AB R104, R173, R170 ;  /* 0x000000aaad68723e */ /* 0x000fc400000010ff */
[----:B------:R-:W-:-:S03]  /*7d60*/  F2FP.BF16.F32.PACK_AB R105, R178, R175 ;  /* 0x000000afb269723e */ /* 0x000fc600000010ff */
[----:B------:R-:W-:Y:S01]  /*7d70*/  HMMA.16816.F32.BF16 R4, R4, R138, R96 ;  /* 0x0000008a0404723c */ /* 0x000fe20000041860 */
[----:B------:R-:W-:Y:S01]  /*7d80*/  F2FP.BF16.F32.PACK_AB R106, R174, R171 ;  /* 0x000000abae6a723e */ /* 0x000fe200000010ff */
[----:B------:R-:W-:Y:S01]  /*7d90*/  LDSM.16.MT88.4 R96, [R197+0x16800] ;  /* 0x01680000c560783b */ /* 0x000fe20000004200 */
[----:B-----5:R-:W-:Y:S01]  /*7da0*/  F2FP.BF16.F32.PACK_AB R107, R177, R176 ;  /* 0x000000b0b16b723e */ /* 0x020fe200000010ff */
[----:B------:R-:W-:Y:S02]  /*7db0*/  MUFU.EX2 R163, R163 ;  /* 0x000000a300a37308 */ /* 0x000fe40000000800 */
[----:B------:R-:W-:Y:S04]  /*7dc0*/  LDSM.16.MT88.4 R136, [R196+0x15000] ;  /* 0x01500000c488783b */ /* 0x000fe80000004200 */
[C---:B--2---:R-:W-:Y:S06]  /*7dd0*/  HMMA.16816.F32.BF16 R20, R104.reuse, R116, R20 ;  /* 0x000000746814723c */ /* 0x044fec0000041814 */
[C---:B------:R-:W-:Y:S01]  /*7de0*/  HMMA.16816.F32.BF16 R16, R104.reuse, R118, R16 ;  /* 0x000000766810723c */ /* 0x040fe20000041810 */
[----:B------:R-:W1:Y:S05]  /*7df0*/  LDSM.16.MT88.4 R116, [R196+0x14800] ;  /* 0x01480000c474783b */ /* 0x000e6a0000004200 */
[C---:B------:R-:W-:Y:S06]  /*7e00*/  HMMA.16816.F32.BF16 R28, R104.reuse, R128, R28 ;  /* 0x00000080681c723c */ /* 0x040fec000004181c */
[C---:B------:R-:W-:Y:S01]  /*7e10*/  HMMA.16816.F32.BF16 R24, R104.reuse, R130, R24 ;  /* 0x000000826818723c */ /* 0x040fe20000041818 */
[----:B------:R-:W2:Y:S05]  /*7e20*/  LDSM.16.MT88.4 R128, [R200+0x16800] ;  /* 0x01680000c880783b */ /* 0x000eaa0000004200 */
[C---:B------:R-:W-:Y:S06]  /*7e30*/  HMMA.16816.F32.BF16 R100, R104.reuse, R124, R100 ;  /* 0x0000007c6864723c */ /* 0x040fec0000041864 */
[C---:B------:R-:W-:Y:S01]  /*7e40*/  HMMA.16816.F32.BF16 R32, R104.reuse, R126, R32 ;  /* 0x0000007e6820723c */ /* 0x040fe20000041820 */
[----:B------:R-:W-:Y:S05]  /*7e50*/  LDSM.16.MT88.4 R124, [R200+0x13000] ;  /* 0x01300000c87c783b */ /* 0x000fea0000004200 */
        /* <DEDUP_REMOVED lines=8> */
[----:B------:R-:W5:Y:S05]  /*7ee0*/  LDSM.16.MT88.4 R120, [R198+0x16800] ;  /* 0x01680000c678783b */ /* 0x000f6a0000004200 */
[C---:B-1----:R-:W-:Y:S06]  /*7ef0*/  HMMA.16816.F32.BF16 R64, R104.reuse, R116, R64 ;  /* 0x000000746840723c */ /* 0x042fec0000041840 */
[C---:B------:R-:W-:Y:S01]  /*7f00*/  HMMA.16816.F32.BF16 R60, R104.reuse, R118, R60 ;  /* 0x00000076683c723c */ /* 0x040fe2000004183c */
[----:B------:R-:W1:Y:S05]  /*7f10*/  LDSM.16.MT88.4 R116, [R198+0x13000] ;  /* 0x01300000c674783b */ /* 0x000e6a0000004200 */
[C---:B------:R-:W-:Y:S06]  /*7f20*/  HMMA.16816.F32.BF16 R12, R104.reuse, R132, R12 ;  /* 0x00000084680c723c */ /* 0x040fec000004180c */
[C---:B------:R-:W-:Y:S01]  /*7f30*/  HMMA.16816.F32.BF16 R8, R104.reuse, R134, R8 ;  /* 0x000000866808723c */ /* 0x040fe20000041808 */
[----:B------:R-:W1:Y:S05]  /*7f40*/  LDSM.16.MT88.4 R132, [R197+0x15000] ;  /* 0x01500000c584783b */ /* 0x000e6a0000004200 */
[C---:B------:R-:W-:Y:S06]  /*7f50*/  HMMA.16816.F32.BF16 R80, R104.reuse, R96, R80 ;  /* 0x000000606850723c */ /* 0x040fec0000041850 */
[----:B------:R-:W-:Y:S01]  /*7f60*/  HMMA.16816.F32.BF16 R88, R104, R98, R88 ;  /* 0x000000626858723c */ /* 0x000fe20000041858 */
[----:B------:R-:W-:-:S02]  /*7f70*/  F2FP.BF16.F32.PACK_AB R96, R180, R179 ;  /* 0x000000b3b460723e */ /* 0x000fc400000010ff */
[----:B------:R-:W-:-:S03]  /*7f80*/  F2FP.BF16.F32.PACK_AB R97, R208, R183 ;  /* 0x000000b7d061723e */ /* 0x000fc600000010ff */
[----:B--2---:R-:W-:Y:S01]  /*7f90*/  HMMA.16816.F32.BF16 R72, R104, R128, R72 ;  /* 0x000000806848723c */ /* 0x004fe20000041848 */
[----:B------:R-:W-:Y:S02]  /*7fa0*/  F2FP.BF16.F32.PACK_AB R98, R182, R181 ;  /* 0x000000b5b662723e */ /* 0x000fe400000010ff */
[----:B------:R-:W-:-:S03]  /*7fb0*/  F2FP.BF16.F32.PACK_AB R99, R210, R209 ;  /* 0x000000d1d263723e */ /* 0x000fc600000010ff */
[C---:B------:R-:W-:Y:S06]  /*7fc0*/  HMMA.16816.F32.BF16 R68, R104.reuse, R130, R68 ;  /* 0x000000826844723c */ /* 0x040fec0000041844 */
[C---:B---3--:R-:W-:Y:S06]  /*7fd0*/  HMMA.16816.F32.BF16 R92, R104.reuse, R112, R92 ;  /* 0x00000070685c723c */ /* 0x048fec000004185c */
[----:B------:R-:W-:Y:S06]  /*7fe0*/  HMMA.16816.F32.BF16 R4, R104, R114, R4 ;  /* 0x000000726804723c */ /* 0x000fec0000041804 */
[C---:B------:R-:W-:Y:S06]  /*7ff0*/  HMMA.16816.F32.BF16 R128, R96.reuse, R124, R12 ;  /* 0x0000007c6080723c */ /* 0x040fec000004180c */
[C---:B------:R-:W-:Y:S01]  /*8000*/  HMMA.16816.F32.BF16 R124, R96.reuse, R126, R8 ;  /* 0x0000007e607c723c */ /* 0x040fe20000041808 */
[----:B------:R-:W2:Y:S05]  /*8010*/  LDSM.16.MT88.4 R8, [R200+0x17000] ;  /* 0x01700000c808783b */ /* 0x000eaa0000004200 */
[C---:B----4-:R-:W-:Y:S06]  /*8020*/  HMMA.16816.F32.BF16 R112, R96.reuse, R108, R28 ;  /* 0x0000006c6070723c */ /* 0x050fec000004181c */
[----:B------:R-:W-:Y:S06]  /*8030*/  HMMA.16816.F32.BF16 R28, R96, R144, R40 ;  /* 0x00000090601c723c */ /* 0x000fec0000041828 */
[C---:B-----5:R-:W-:Y:S06]  /*8040*/  HMMA.16816.F32.BF16 R76, R104.reuse, R120, R76 ;  /* 0x00000078684c723c */ /* 0x060fec000004184c */
[----:B------:R-:W-:Y:S01]  /*8050*/  HMMA.16816.F32.BF16 R84, R104, R122, R84 ;  /* 0x0000007a6854723c */ /* 0x000fe20000041854 */
[----:B------:R-:W-:Y:S05]  /*8060*/  LDSM.16.MT88.4 R104, [R197+0x13800] ;  /* 0x01380000c568783b */ /* 0x000fea0000004200 */
[C---:B------:R-:W-:Y:S01]  /*8070*/  HMMA.16816.F32.BF16 R40, R96.reuse, R146, R36 ;  /* 0x000000926028723c */ /* 0x040fe20000041824 */
[----:B------:R-:W3:Y:S04]  /*8080*/  LDSM.16.MT88.4 R36, [R198+0x17000] ;  /* 0x01700000c624783b */ /* 0x000ee80000004200 */
[----:B------:R-:W-:Y:S01]  /*8090*/  LDSM.16.MT88.4 R144, [R196+0x17000] ;  /* 0x01700000c490783b */ /* 0x000fe20000004200 */
[C---:B-1----:R-:W-:Y:S06]  /*80a0*/  HMMA.16816.F32.BF16 R120, R96.reuse, R116, R20 ;  /* 0x000000746078723c */ /* 0x042fec0000041814 */
[C---:B------:R-:W-:Y:S06]  /*80b0*/  HMMA.16816.F32.BF16 R20, R96.reuse, R132, R56 ;  /* 0x000000846014723c */ /* 0x040fec0000041838 */
[C---:B------:R-:W-:Y:S01]  /*80c0*/  HMMA.16816.F32.BF16 R56, R96.reuse, R134, R52 ;  /* 0x000000866038723c */ /* 0x040fe20000041834 */
[----:B------:R-:W1:Y:S04]  /*80d0*/  LDSM.16.MT88.4 R132, [R197+0x17000] ;  /* 0x01700000c584783b */ /* 0x000e680000004200 */
[----:B------:R-:W-:Y:S01]  /*80e0*/  LDSM.16.MT88.4 R52, [R198+0x15800] ;  /* 0x01580000c634783b */ /* 0x000fe20000004200 */
[C---:B--2---:R-:W-:Y:S06]  /*80f0*/  HMMA.16816.F32.BF16 R12, R96.reuse, R8, R72 ;  /* 0x00000008600c723c */ /* 0x044fec0000041848 */
[C---:B------:R-:W-:Y:S01]  /*8100*/  HMMA.16816.F32.BF16 R72, R96.reuse, R10, R68 ;  /* 0x0000000a6048723c */ /* 0x040fe20000041844 */
[----:B------:R-:W-:Y:S05]  /*8110*/  LDSM.16.MT88.4 R68, [R196+0x15800] ;  /* 0x01580000c444783b */ /* 0x000fea0000004200 */
[C---:B------:R-:W-:Y:S06]  /*8120*/  HMMA.16816.F32.BF16 R108, R96.reuse, R110, R24 ;  /* 0x0000006e606c723c */ /* 0x040fec0000041818 */
[C---:B---3--:R-:W-:Y:S06]  /*8130*/  HMMA.16816.F32.BF16 R76, R96.reuse, R36, R76 ;  /* 0x00000024604c723c */ /* 0x048fec000004184c */
[C---:B------:R-:W-:Y:S01]  /*8140*/  HMMA.16816.F32.BF16 R8, R96.reuse, R38, R84 ;  /* 0x000000266008723c */ /* 0x040fe20000041854 */
[----:B------:R-:W2:Y:S05]  /*8150*/  LDSM.16.MT88.4 R36, [R196+0x13800] ;  /* 0x01380000c424783b */ /* 0x000eaa0000004200 */
[C---:B------:R-:W-:Y:S06]  /*8160*/  HMMA.16816.F32.BF16 R24, R96.reuse, R140, R48 ;  /* 0x0000008c6018723c */ /* 0x040fec0000041830 */
[C---:B------:R-:W-:Y:S06]  /*8170*/  HMMA.16816.F32.BF16 R116, R96.reuse, R118, R16 ;  /* 0x000000766074723c */ /* 0x040fec0000041810 */
[C---:B------:R-:W-:Y:S01]  /*8180*/  HMMA.16816.F32.BF16 R48, R96.reuse, R142, R44 ;  /* 0x0000008e6030723c */ /* 0x040fe2000004182c */
[----:B------:R-:W3:Y:S04]  /*8190*/  LDSM.16.MT88.4 R44, [R200+0x15800] ;  /* 0x01580000c82c783b */ /* 0x000ee80000004200 */
[----:B------:R-:W-:Y:S01]  /*81a0*/  LDSM.16.MT88.4 R140, [R200+0x13800] ;  /* 0x01380000c88c783b */ /* 0x000fe20000004200 */
[C---:B------:R-:W-:Y:S06]  /*81b0*/  HMMA.16816.F32.BF16 R16, R96.reuse, R136, R64 ;  /* 0x000000886010723c */ /* 0x040fec0000041840 */
[C---:B-1----:R-:W-:Y:S01]  /*81c0*/  HMMA.16816.F32.BF16 R84, R96.reuse, R132, R80 ;  /* 0x000000846054723c */ /* 0x042fe20000041850 */
[----:B------:R-:W1:Y:S05]  /*81d0*/  LDSM.16.MT88.4 R80, [R198+0x17800] ;  /* 0x01780000c650783b */ /* 0x000e6a0000004200 */
[C---:B------:R-:W-:Y:S01]  /*81e0*/  HMMA.16816.F32.BF16 R64, R96.reuse, R138, R60 ;  /* 0x0000008a6040723c */ /* 0x040fe2000004183c */
[----:B------:R-:W4:Y:S04]  /*81f0*/  LDSM.16.MT88.4 R60, [R197+0x15800] ;  /* 0x01580000c53c783b */ /* 0x000f280000004200 */
[----:B------:R-:W5:Y:S01]  /*8200*/  LDSM.16.MT88.4 R136, [R198+0x13800] ;  /* 0x01380000c688783b */ /* 0x000f620000004200 */
[C---:B------:R-:W-:Y:S06]  /*8210*/  HMMA.16816.F32.BF16 R32, R96.reuse, R150, R32 ;  /* 0x000000966020723c */ /* 0x040fec0000041820 */
[----:B------:R-:W-:Y:S01]  /*8220*/  HMMA.16816.F32.BF16 R100, R96, R148, R100 ;  /* 0x000000946064723c */ /* 0x000fe20000041864 */
[--C-:B------:R-:W-:Y:S01]  /*8230*/  FFMA.FTZ R151, R164, UR16, -R169.reuse ;  /* 0x00000010a4977c23 */ /* 0x100fe200080108a9 */
[--C-:B------:R-:W-:Y:S01]  /*8240*/  FFMA.FTZ R164, R167, UR16, -R162.reuse ;  /* 0x00000010a7a47c23 */ /* 0x100fe200080108a2 */
[----:B------:R-:W-:Y:S01]  /*8250*/  FFMA.FTZ R150, R166, UR16, -R169 ;  /* 0x00000010a6967c23 */ /* 0x000fe200080108a9 */
[----:B------:R-:W-:-:S02]  /*8260*/  FFMA.FTZ R162, R161, UR16, -R162 ;  /* 0x00000010a1a27c23 */ /* 0x000fc400080108a2 */
[C---:B------:R-:W-:Y:S01]  /*8270*/  HMMA.16816.F32.BF16 R88, R96.reuse, R134, R88 ;  /* 0x000000866058723c */ /* 0x040fe20000041858 */
[--C-:B------:R-:W-:Y:S01]  /*8280*/  FFMA.FTZ R148, R172, UR16, -R169.reuse ;  /* 0x00000010ac947c23 */ /* 0x100fe200080108a9 */
[----:B------:R-:W-:Y:S01]  /*8290*/  FFMA.FTZ R149, R168, UR16, -R169 ;  /* 0x00000010a8957c23 */ /* 0x000fe200080108a9 */
[----:B------:R-:W-:Y:S01]  /*82a0*/  MUFU.EX2 R150, R150 ;  /* 0x0000009600967308 */ /* 0x000fe20000000800 */
[----:B------:R-:W5:Y:S02]  /*82b0*/  LDSM.16.MT88.4 R132, [R200+0x17800] ;  /* 0x01780000c884783b */ /* 0x000f640000004200 */
[C---:B------:R-:W-:Y:S05]  /*82c0*/  HMMA.16816.F32.BF16 R92, R96.reuse, R144, R92 ;  /* 0x00000090605c723c */ /* 0x040fea000004185c */
[----:B------:R-:W-:Y:S01]  /*82d0*/  MUFU.EX2 R148, R148 ;  /* 0x0000009400947308 */ /* 0x000fe20000000800 */
[----:B------:R-:W-:Y:S07]  /*82e0*/  HMMA.16816.F32.BF16 R4, R96, R146, R4 ;  /* 0x000000926004723c */ /* 0x000fee0000041804 */
[----:B------:R-:W2:Y:S08]  /*82f0*/  MUFU.EX2 R149, R149 ;  /* 0x0000009500957308 */ /* 0x000eb00000000800 */
[----:B------:R-:W3:Y:S08]  /*8300*/  MUFU.EX2 R151, R151 ;  /* 0x0000009700977308 */ /* 0x000ef00000000800 */
[----:B------:R-:W1:Y:S01]  /*8310*/  MUFU.EX2 R164, R164 ;  /* 0x000000a400a47308 */ /* 0x000e620000000800 */
[----:B--2---:R-:W-:-:S07]  /*8320*/  F2FP.BF16.F32.PACK_AB R96, R149, R148 ;  /* 0x000000949560723e */ /* 0x004fce00000010ff */
[----:B------:R-:W2:Y:S01]  /*8330*/  MUFU.EX2 R162, R162 ;  /* 0x000000a200a27308 */ /* 0x000ea20000000800 */
[----:B---3--:R-:W-:Y:S02]  /*8340*/  F2FP.BF16.F32.PACK_AB R98, R151, R150 ;  /* 0x000000969762723e */ /* 0x008fe400000010ff */
[----:B-1----:R-:W-:Y:S02]  /*8350*/  F2FP.BF16.F32.PACK_AB R97, R165, R164 ;  /* 0x000000a4a561723e */ /* 0x002fe400000010ff */
[----:B--2---:R-:W-:-:S07]  /*8360*/  F2FP.BF16.F32.PACK_AB R99, R162, R163 ;  /* 0x000000a3a263723e */ /* 0x004fce00000010ff */
        /* <DEDUP_REMOVED lines=9> */
[C---:B----4-:R-:W-:Y:S06]  /*8400*/  HMMA.16816.F32.BF16 R52, R96.reuse, R60, R20 ;  /* 0x0000003c6034723c */ /* 0x050fec0000041814 */
[C---:B------:R-:W-:Y:S06]  /*8410*/  HMMA.16816.F32.BF16 R56, R96.reuse, R62, R56 ;  /* 0x0000003e6038723c */ /* 0x040fec0000041838 */
[C---:B------:R-:W-:Y:S06]  /*8420*/  HMMA.16816.F32.BF16 R80, R96.reuse, R82, R8 ;  /* 0x000000526050723c */ /* 0x040fec0000041808 */
[----:B-----5:R-:W-:Y:S01]  /*8430*/  HMMA.16816.F32.BF16 R120, R96, R136, R120 ;  /* 0x000000886078723c */ /* 0x020fe20000041878 */
[----:B------:R-:W-:-:S04]  /*8440*/  FADD.FTZ R8, R170, R155 ;  /* 0x0000009baa087221 */ /* 0x000fc80000010000 */
[----:B------:R-:W-:Y:S01]  /*8450*/  FADD.FTZ R8, R173, R8 ;  /* 0x00000008ad087221 */ /* 0x000fe20000010000 */
[C---:B------:R-:W-:Y:S01]  /*8460*/  HMMA.16816.F32.BF16 R116, R96.reuse, R138, R116 ;  /* 0x0000008a6074723c */ /* 0x040fe20000041874 */
[----:B------:R-:W1:Y:S02]  /*8470*/  LDSM.16.MT88.4 R136, [R197+0x17800] ;  /* 0x01780000c588783b */ /* 0x000e640000004200 */
[----:B------:R-:W-:Y:S01]  /*8480*/  FADD.FTZ R171, R171, R8 ;  /* 0x00000008abab7221 */ /* 0x000fe20000010000 */
[----:B------:R-:W-:Y:S02]  /*8490*/  FADD.FTZ R8, R176, R3 ;  /* 0x00000003b0087221 */ /* 0x000fe40000010000 */
[----:B------:R-:W-:Y:S01]  /*84a0*/  HMMA.16816.F32.BF16 R60, R96, R68, R16 ;  /* 0x00000044603c723c */ /* 0x000fe20000041810 */
[----:B------:R-:W2:Y:S01]  /*84b0*/  LDSM.16.MT88.4 R16, [R196+0x17800] ;  /* 0x01780000c410783b */ /* 0x000ea20000004200 */
[----:B------:R-:W-:Y:S01]  /*84c0*/  FADD.FTZ R174, R174, R171 ;  /* 0x000000abaeae7221 */ /* 0x000fe20000010000 */
[----:B------:R-:W-:-:S03]  /*84d0*/  FADD.FTZ R8, R177, R8 ;  /* 0x00000008b1087221 */ /* 0x000fc60000010000 */
[----:B------:R-:W-:Y:S01]  /*84e0*/  FADD.FTZ R179, R179, R174 ;  /* 0x000000aeb3b37221 */ /* 0x000fe20000010000 */
[----:B------:R-:W-:Y:S01]  /*84f0*/  FADD.FTZ R183, R183, R8 ;  /* 0x00000008b7b77221 */ /* 0x000fe20000010000 */
[----:B------:R-:W-:Y:S02]  /*8500*/  HMMA.16816.F32.BF16 R64, R96, R70, R64 ;  /* 0x000000466040723c */ /* 0x000fe40000041840 */
        /* <DEDUP_REMOVED lines=9> */
[----:B------:R-:W-:Y:S01]  /*85a0*/  HMMA.16816.F32.BF16 R124, R96, R142, R124 ;  /* 0x0000008e607c723c */ /* 0x000fe2000004187c */
[----:B------:R-:W-:Y:S01]  /*85b0*/  MOV R3, R0 ;  /* 0x0000000000037202 */ /* 0x000fe20000000f00 */
[----:B------:R-:W-:Y:S01]  /*85c0*/  FADD.FTZ R149, R149, R148 ;  /* 0x0000009495957221 */ /* 0x000fe20000010000 */
[----:B------:R-:W-:-:S03]  /*85d0*/  FADD.FTZ R164, R165, R164 ;  /* 0x000000a4a5a47221 */ /* 0x000fc60000010000 */
[----:B------:R-:W-:Y:S01]  /*85e0*/  HMMA.16816.F32.BF16 R68, R96, R132, R12 ;  /* 0x000000846044723c */ /* 0x000fe2000004180c */
[----:B------:R-:W-:Y:S01]  /*85f0*/  FADD.FTZ R150, R150, R149 ;  /* 0x0000009596967221 */ /* 0x000fe20000010000 */
[----:B------:R-:W-:-:S03]  /*8600*/  FADD.FTZ R163, R163, R164 ;  /* 0x000000a4a3a37221 */ /* 0x000fc60000010000 */
[----:B------:R-:W-:Y:S01]  /*8610*/  FADD.FTZ R223, R151, R150 ;  /* 0x0000009697df7221 */ /* 0x000fe20000010000 */
[----:B------:R-:W-:Y:S01]  /*8620*/  HMMA.16816.F32.BF16 R72, R96, R134, R72 ;  /* 0x000000866048723c */ /* 0x000fe20000041848 */
[----:B------:R-:W-:Y:S01]  /*8630*/  FADD.FTZ R221, R162, R163 ;  /* 0x000000a3a2dd7221 */ /* 0x000fe20000010000 */
[----:B------:R-:W-:-:S04]  /*8640*/  MOV R132, R222 ;  /* 0x000000de00847202 */ /* 0x000fc80000000f00 */
[C---:B-1----:R-:W-:Y:S06]  /*8650*/  HMMA.16816.F32.BF16 R84, R96.reuse, R136, R84 ;  /* 0x000000886054723c */ /* 0x042fec0000041854 */
[C---:B------:R-:W-:Y:S06]  /*8660*/  HMMA.16816.F32.BF16 R88, R96.reuse, R138, R88 ;  /* 0x0000008a6058723c */ /* 0x040fec0000041858 */
[C---:B--2---:R-:W-:Y:S06]  /*8670*/  HMMA.16816.F32.BF16 R92, R96.reuse, R16, R92 ;  /* 0x00000010605c723c */ /* 0x044fec000004185c */
        /* <DEDUP_REMOVED lines=54> */
[----:B------:R-:W-:Y:S01]  /*89e0*/  @!P5 LDGSTS.E.BYPASS.LTC128B.128 [R207+0x13000], desc[UR20][R8.64] ;  /* 0x1300000008cfdfae */ /* 0x000fe2000b901d54 */
        /* <DEDUP_REMOVED lines=140> */
[----:B------:R-:W-:Y:S01]  /*92b0*/  HMMA.16816.F32.BF16 R176, R172, R170, R176 ;  /* 0x000000aaacb0723c */ /* 0x000fe200000418b0 */
        /* <DEDUP_REMOVED lines=9> */
[----:B------:R-:W-:-:S03]  /*9350*/  FMUL.FTZ R153, R16, UR30 ;  /* 0x0000001e10997c20 */ /* 0x000fc60008410000 */
[----:B------:R-:W-:Y:S02]  /*9360*/  MUFU.TANH R141, R141 ;  /* 0x0000008d008d7308 */ /* 0x000fe40000002400 */
[----:B------:R-:W-:Y:S06]  /*9370*/  HMMA.16816.F32.BF16 R28, R24, R20, R28 ;  /* 0x00000014181c723c */ /* 0x000fec000004181c */
[----:B--2---:R-:W-:Y:S01]  /*9380*/  HMMA.16816.F32.BF16 R160, R156, R32, R160 ;  /* 0x000000209ca0723c */ /* 0x004fe200000418a0 */
[----:B------:R-:W1:Y:S05]  /*9390*/  MUFU.TANH R153, R153 ;  /* 0x0000009900997308 */ /* 0x000e6a0000002400 */
[----:B------:R-:W-:Y:S01]  /*93a0*/  HMMA.16816.F32.BF16 R164, R144, R142, R164 ;  /* 0x0000008e90a4723c */ /* 0x000fe200000418a4 */
[----:B------:R-:W-:-:S02]  /*93b0*/  FMUL.FTZ R32, R18, UR30 ;  /* 0x0000001e12207c20 */ /* 0x000fc40008410000 */
[----:B------:R-:W-:Y:S03]  /*93c0*/  MUFU.TANH R152, R152 ;  /* 0x0000009800987308 */ /* 0x000fe60000002400 */
[----:B---3--:R-:W-:Y:S01]  /*93d0*/  HMMA.16816.F32.BF16 R148, R24, R8, R148 ;  /* 0x000000081894723c */ /* 0x008fe20000041894 */
[----:B------:R-:W-:-:S04]  /*93e0*/  FMUL.FTZ R142, R17, UR30 ;  /* 0x0000001e118e7c20 */ /* 0x000fc80008410000 */
[----:B------:R-:W2:Y:S01]  /*93f0*/  MUFU.TANH R32, R32 ;  /* 0x0000002000207308 */ /* 0x000ea20000002400 */
[----:B----4-:R-:W-:Y:S01]  /*9400*/  HMMA.16816.F32.BF16 R28, R12, R168, R28 ;  /* 0x000000a80c1c723c */ /* 0x010fe2000004181c */
[----:B------:R-:W-:Y:S02]  /*9410*/  FMUL.FTZ R8, R19, UR30 ;  /* 0x0000001e13087c20 */ /* 0x000fe40008410000 */
[----:B------:R-:W3:Y:S03]  /*9420*/  LDSM.16.M88.4 R16, [R184] ;  /* 0x00000000b810783b */ /* 0x000ee60000000200 */
[----:B------:R-:W-:Y:S01]  /*9430*/  HMMA.16816.F32.BF16 R176, R156, R34, R176 ;  /* 0x000000229cb0723c */ /* 0x000fe200000418b0 */
[----:B------:R-:W-:Y:S05]  /*9440*/  MUFU.TANH R142, R142 ;  /* 0x0000008e008e7308 */ /* 0x000fea0000002400 */
[----:B------:R-:W-:Y:S01]  /*9450*/  HMMA.16816.F32.BF16 R136, R24, R22, R136 ;  /* 0x000000161888723c */ /* 0x000fe20000041888 */
[----:B------:R-:W4:Y:S02]  /*9460*/  LDSM.16.M88.4 R20, [R192+0x5000] ;  /* 0x00500000c014783b */ /* 0x000f240000000200 */
        /* <DEDUP_REMOVED lines=8> */
[----:B------:R-:W5:Y:S02]  /*94f0*/  LDSM.16.M88.4 R28, [R199+0x11800] ;  /* 0x01180000c71c783b */ /* 0x000f640000000200 */
[----:B------:R-:W2:Y:S03]  /*9500*/  MUFU.TANH R9, R9 ;  /* 0x0000000900097308 */ /* 0x000ea60000002400 */
[----:B------:R-:W-:Y:S01]  /*9510*/  HMMA.16816.F32.BF16 R176, R144, R6, R176 ;  /* 0x0000000690b0723c */ /* 0x000fe200000418b0 */
[----:B------:R-:W1:Y:S01]  /*9520*/  LDSM.16.M88.4 R4, [R192+0x5800] ;  /* 0x00580000c004783b */ /* 0x000e620000000200 */
[----:B------:R-:W-:-:S04]  /*9530*/  DEPBAR.LE SB0, 0x0 ;  /* 0x000080000000791a */ /* 0x000fc80000000000 */
[----:B------:R-:W-:Y:S01]  /*9540*/  HMMA.16816.F32.BF16 R136, R12, R170, R136 ;  /* 0x000000aa0c88723c */ /* 0x000fe20000041888 */
[----:B------:R-:W2:Y:S05]  /*9550*/  MUFU.TANH R143, R143 ;  /* 0x0000008f008f7308 */ /* 0x000eaa0000002400 */
[----:B---3--:R-:W-:Y:S03]  /*9560*/  HMMA.16816.F32.BF16 R160, R132, R16, R160 ;  /* 0x0000001084a0723c */ /* 0x008fe600000418a0 */
[----:B------:R-:W-:Y:S03]  /*9570*/  MUFU.TANH R33, R33 ;  /* 0x0000002100217308 */ /* 0x000fe60000002400 */
[----:B------:R-:W-:Y:S01]  /*9580*/  HMMA.16816.F32.BF16 R164, R24, R10, R164 ;  /* 0x0000000a18a4723c */ /* 0x000fe200000418a4 */
[----:B------:R-:W-:-:S04]  /*9590*/  IMAD.U32 R17, RZ, RZ, UR18 ;  /* 0x00000012ff117e24 */ /* 0x000fc8000f8e00ff */
[----:B------:R-:W-:Y:S01]  /*95a0*/  MUFU.TANH R34, R34 ;  /* 0x0000002200227308 */ /* 0x000fe20000002400 */
[----:B----4-:R-:W-:Y:S01]  /*95b0*/  HMMA.16816.F32.BF16 R148, R12, R20, R148 ;  /* 0x000000140c94723c */ /* 0x010fe20000041894 */
[----:B------:R-:W3:Y:S05]  /*95c0*/  S2R R20, SR_TID.X ;  /* 0x0000000000147919 */ /* 0x000eea0000002100 */
[----:B------:R-:W-:Y:S01]  /*95d0*/  HMMA.16816.F32.BF16 R176, R132, R18, R176 ;  /* 0x0000001284b0723c */ /* 0x000fe200000418b0 */
[----:B------:R-:W-:Y:S01]  /*95e0*/  FMUL.FTZ R35, R136, UR30 ;  /* 0x0000001e88237c20 */ /* 0x000fe20008410000 */
[----:B------:R-:W-:Y:S01]  /*95f0*/  FMUL.FTZ R11, R138, UR30 ;  /* 0x0000001e8a0b7c20 */ /* 0x000fe20008410000 */
[----:B------:R-:W-:Y:S01]  /*9600*/  FMUL.FTZ R10, R137, UR30 ;  /* 0x0000001e890a7c20 */ /* 0x000fe20008410000 */
[----:B------:R-:W-:-:S02]  /*9610*/  FMUL.FTZ R16, R139, UR30 ;  /* 0x0000001e8b107c20 */ /* 0x000fc40008410000 */
[----:B-----5:R-:W-:Y:S01]  /*9620*/  HMMA.16816.F32.BF16 R160, R24, R28, R160 ;  /* 0x0000001c18a0723c */ /* 0x020fe200000418a0 */
[----:B------:R-:W4:Y:S05]  /*9630*/  MUFU.TANH R35, R35 ;  /* 0x0000002300237308 */ /* 0x000f2a0000002400 */
[----:B------:R-:W-:Y:S03]  /*9640*/  HMMA.16816.F32.BF16 R164, R12, R22, R164 ;  /* 0x000000160ca4723c */ /* 0x000fe600000418a4 */
[----:B------:R-:W5:Y:S03]  /*9650*/  MUFU.TANH R11, R11 ;  /* 0x0000000b000b7308 */ /* 0x000f660000002400 */
[----:B------:R-:W-:Y:S01]  /*9660*/  FMUL.FTZ R148, R148, UR30 ;  /* 0x0000001e94947c20 */ /* 0x000fe20008410000 */
[----:B------:R-:W-:Y:S01]  /*9670*/  FMUL.FTZ R150, R150, UR30 ;  /* 0x0000001e96967c20 */ /* 0x000fe20008410000 */
[----:B------:R-:W-:Y:S01]  /*9680*/  FMUL.FTZ R151, R151, UR30 ;  /* 0x0000001e97977c20 */ /* 0x000fe20008410000 */
[----:B------:R-:W-:-:S02]  /*9690*/  FMUL.FTZ R149, R149, UR30 ;  /* 0x0000001e95957c20 */ /* 0x000fc40008410000 */
[----:B------:R-:W5:Y:S01]  /*96a0*/  MUFU.TANH R168, R148 ;  /* 0x0000009400a87308 */ /* 0x000f620000002400 */
[----:B------:R-:W-:Y:S01]  /*96b0*/  HMMA.16816.F32.BF16 R176, R24, R30, R176 ;  /* 0x0000001e18b0723c */ /* 0x000fe200000418b0 */
[----:B---3--:R-:W-:-:S05]  /*96c0*/  IMAD.SHL.U32 R20, R20, 0x2, RZ ;  /* 0x0000000214147824 */ /* 0x008fca00078e00ff */
[----:B-1----:R-:W-:Y:S01]  /*96d0*/  HMMA.16816.F32.BF16 R160, R12, R4, R160 ;  /* 0x000000040ca0723c */ /* 0x002fe200000418a0 */
[----:B------:R1:W3:Y:S01]  /*96e0*/  MUFU.TANH R173, R150 ;  /* 0x0000009600ad7308 */ /* 0x0002e20000002400 */
[----:B------:R-:W-:-:S04]  /*96f0*/  LOP3.LUT R20, R20, 0x6, RZ, 0xc0, !PT ;  /* 0x0000000614147812 */ /* 0x000fc800078ec0ff */
[----:B------:R-:W-:Y:S01]  /*9700*/  FMUL.FTZ R164, R164, UR30 ;  /* 0x0000001ea4a47c20 */ /* 0x000fe20008410000 */
[----:B------:R-:W-:Y:S02]  /*9710*/  IMAD R133, R17, 0x40, R20 ;  /* 0x0000004011857824 */ /* 0x000fe400078e0214 */
[----:B------:R-:W-:Y:S01]  /*9720*/  FMUL.FTZ R165, R165, UR30 ;  /* 0x0000001ea5a57c20 */ /* 0x000fe20008410000 */
[----:B------:R-:W3:Y:S01]  /*9730*/  MUFU.TANH R10, R10 ;  /* 0x0000000a000a7308 */ /* 0x000ee20000002400 */
[----:B------:R-:W-:Y:S01]  /*9740*/  FMUL.FTZ R166, R166, UR30 ;  /* 0x0000001ea6a67c20 */ /* 0x000fe20008410000 */
[C---:B------:R-:W-:Y:S02]  /*9750*/  VIADD R17, R133.reuse, 0x8 ;  /* 0x0000000885117836 */ /* 0x040fe40000000000 */
[C---:B------:R-:W-:Y:S02]  /*9760*/  VIADD R19, R133.reuse, 0x1 ;  /* 0x0000000185137836 */ /* 0x040fe40000000000 */
[----:B------:R-:W-:Y:S01]  /*9770*/  VIADD R5, R133, 0x10 ;  /* 0x0000001085057836 */ /* 0x000fe20000000000 */
[----:B------:R-:W-:Y:S01]  /*9780*/  ISETP.GE.AND P0, PT, R17, R220, PT ;  /* 0x000000dc1100720c */ /* 0x000fe20003f06270 */
[----:B------:R-:W-:Y:S01]  /*9790*/  VIADD R21, R133, 0x18 ;  /* 0x0000001885157836 */ /* 0x000fe20000000000 */
[----:B------:R-:W-:Y:S01]  /*97a0*/  ISETP.GE.AND P2, PT, R17, R2, PT ;  /* 0x000000021100720c */ /* 0x000fe20003f46270 */
[----:B------:R-:W-:Y:S01]  /*97b0*/  HMMA.16816.F32.BF16 R176, R12, R6, R176 ;  /* 0x000000060cb0723c */ /* 0x000fe200000418b0 */
[C---:B------:R-:W-:Y:S01]  /*97c0*/  ISETP.GE.AND P6, PT, R19.reuse, R220, PT ;  /* 0x000000dc1300720c */ /* 0x040fe20003fc6270 */
[----:B------:R-:W3:Y:S01]  /*97d0*/  MUFU.TANH R16, R16 ;  /* 0x0000001000107308 */ /* 0x000ee20000002400 */
[----:B------:R-:W-:Y:S01]  /*97e0*/  ISETP.GE.AND P1, PT, R19, R2, PT ;  /* 0x000000021300720c */ /* 0x000fe20003f26270 */
[----:B------:R-:W-:Y:S01]  /*97f0*/  VIADD R19, R133, 0x9 ;  /* 0x0000000985137836 */ /* 0x000fe20000000000 */
[----:B------:R-:W-:Y:S01]  /*9800*/  FSEL R28, R153, -INF , !P0 ;  /* 0xff800000991c7808 */ /* 0x000fe20004000000 */
[----:B-1----:R-:W-:Y:S01]  /*9810*/  FMUL.FTZ R150, R160, UR30 ;  /* 0x0000001ea0967c20 */ /* 0x002fe20008410000 */
[----:B--2---:R-:W-:Y:S01]  /*9820*/  FSEL R29, R32, -INF , !P2 ;  /* 0xff800000201d7808 */ /* 0x004fe20005000000 */
[----:B------:R-:W-:Y:S01]  /*9830*/  VIADD R7, R133, 0x20 ;  /* 0x0000002085077836 */ /* 0x000fe20000000000 */
[C---:B------:R-:W-:Y:S01]  /*9840*/  ISETP.GE.AND P0, PT, R5.reuse, R220, PT ;  /* 0x000000dc0500720c */ /* 0x040fe20003f06270 */
[----:B------:R-:W1:Y:S01]  /*9850*/  MUFU.TANH R172, R164 ;  /* 0x000000a400ac7308 */ /* 0x000e620000002400 */
[----:B------:R-:W-:Y:S01]  /*9860*/  ISETP.GE.AND P2, PT, R5, R2, PT ;  /* 0x000000020500720c */ /* 0x000fe20003f46270 */
[----:B------:R-:W-:Y:S01]  /*9870*/  VIADD R5, R133, 0x11 ;  /* 0x0000001185057836 */ /* 0x000fe20000000000 */
[----:B------:R-:W-:Y:S01]  /*9880*/  FSEL R18, R141, -INF , !P6 ;  /* 0xff8000008d127808 */ /* 0x000fe20007000000 */
[----:B------:R-:W-:Y:S01]  /*9890*/  FMUL.FTZ R147, R162, UR30 ;  /* 0x0000001ea2937c20 */ /* 0x000fe20008410000 */
[----:B------:R-:W-:Y:S01]  /*98a0*/  FSEL R17, R152, -INF , !P1 ;  /* 0xff80000098117808 */ /* 0x000fe20004800000 */
[----:B------:R-:W-:Y:S01]  /*98b0*/  FMUL.FTZ R148, R161, UR30 ;  /* 0x0000001ea1947c20 */ /* 0x000fe20008410000 */
[C---:B------:R-:W-:Y:S01]  /*98c0*/  ISETP.GE.AND P6, PT, R19.reuse, R220, PT ;  /* 0x000000dc1300720c */ /* 0x040fe20003fc6270 */
[----:B------:R2:W-:Y:S01]  /*98d0*/  MUFU.TANH R171, R151 ;  /* 0x0000009700ab7308 */ /* 0x0005e20000002400 */
[----:B------:R-:W-:Y:S01]  /*98e0*/  ISETP.GE.AND P1, PT, R19, R2, PT ;  /* 0x000000021300720c */ /* 0x000fe20003f26270 */
[----:B------:R-:W-:Y:S01]  /*98f0*/  FMUL.FTZ R145, R163, UR30 ;  /* 0x0000001ea3917c20 */ /* 0x000fe20008410000 */
[----:B------:R-:W-:-:S02]  /*9900*/  FSEL R24, R9, -INF , !P0 ;  /* 0xff80000009187808 */ /* 0x000fc40004000000 */
[----:B------:R-:W-:Y:S01]  /*9910*/  FSEL R27, R143, -INF , !P2 ;  /* 0xff8000008f1b7808 */ /* 0x000fe20005000000 */
[----:B------:R-:W-:Y:S01]  /*9920*/  FMUL.FTZ R146, R176, UR30 ;  /* 0x0000001eb0927c20 */ /* 0x000fe20008410000 */
[C---:B------:R-:W-:Y:S01]  /*9930*/  ISETP.GE.AND P0, PT, R21.reuse, R220, PT ;  /* 0x000000dc1500720c */ /* 0x040fe20003f06270 */
[----:B------:R-:W1:Y:S01]  /*9940*/  MUFU.TANH R174, R149 ;  /* 0x0000009500ae7308 */ /* 0x000e620000002400 */
[----:B------:R-:W-:Y:S01]  /*9950*/  ISETP.GE.AND P2, PT, R21, R2, PT ;  /* 0x000000021500720c */ /* 0x000fe20003f46270 */
[----:B------:R-:W-:Y:S01]  /*9960*/  FMUL.FTZ R159, R178, UR30 ;  /* 0x0000001eb29f7c20 */ /* 0x000fe20008410000 */
[----:B------:R-:W-:Y:S01]  /*9970*/  FSEL R142, R142, -INF , !P6 ;  /* 0xff8000008e8e7808 */ /* 0x000fe20007000000 */
[----:B------:R-:W-:Y:S01]  /*9980*/  FMUL.FTZ R144, R177, UR30 ;  /* 0x0000001eb1907c20 */ /* 0x000fe20008410000 */
[----:B------:R-:W-:Y:S01]  /*9990*/  FSEL R19, R8, -INF , !P1 ;  /* 0xff80000008137808 */ /* 0x000fe20004800000 */
[----:B------:R-:W-:Y:S01]  /*99a0*/  FMUL.FTZ R157, R179, UR30 ;  /* 0x0000001eb39d7c20 */ /* 0x000fe20008410000 */
[----:B------:R-:W-:Y:S01]  /*99b0*/  ISETP.GE.AND P6, PT, R5, R220, PT ;  /* 0x000000dc0500720c */ /* 0x000fe20003fc6270 */
[----:B------:R-:W1:Y:S01]  /*99c0*/  MUFU.TANH R150, R150 ;  /* 0x0000009600967308 */ /* 0x000e620000002400 */
[----:B--2---:R-:W-:Y:S01]  /*99d0*/  FMUL.FTZ R151, R167, UR30 ;  /* 0x0000001ea7977c20 */ /* 0x004fe20008410000 */
[----:B------:R-:W-:Y:S01]  /*99e0*/  ISETP.GE.AND P1, PT, R5, R2, PT ;  /* 0x000000020500720c */ /* 0x000fe20003f26270 */
[----:B------:R-:W-:Y:S01]  /*99f0*/  VIADD R5, R133, 0x19 ;  /* 0x0000001985057836 */ /* 0x000fe20000000000 */
[----:B----4-:R-:W-:-:S02]  /*9a00*/  FSEL R26, R35, -INF , !P0 ;  /* 0xff800000231a7808 */ /* 0x010fc40004000000 */
[----:B-----5:R-:W-:Y:S02]  /*9a10*/  FSEL R23, R11, -INF , !P2 ;  /* 0xff8000000b177808 */ /* 0x020fe40005000000 */
[C---:B------:R-:W-:Y:S01]  /*9a20*/  ISETP.GE.AND P0, PT, R7.reuse, R220, PT ;  /* 0x000000dc0700720c */ /* 0x040fe20003f06270 */
[----:B------:R-:W-:Y:S01]  /*9a30*/  MUFU.TANH R170, R165 ;  /* 0x000000a500aa7308 */ /* 0x000fe20000002400 */
[----:B------:R-:W-:Y:S01]  /*9a40*/  ISETP.GE.AND P2, PT, R7, R2, PT ;  /* 0x000000020700720c */ /* 0x000fe20003f46270 */
[----:B------:R-:W-:Y:S01]  /*9a50*/  VIADD R7, R133, 0x28 ;  /* 0x0000002885077836 */ /* 0x000fe20000000000 */
[----:B------:R-:W-:Y:S02]  /*9a60*/  FSEL R20, R33, -INF , !P6 ;  /* 0xff80000021147808 */ /* 0x000fe40007000000 */
[----:B------:R-:W-:Y:S02]  /*9a70*/  FSEL R21, R34, -INF , !P1 ;  /* 0xff80000022157808 */ /* 0x000fe40004800000 */
[C---:B------:R-:W-:Y:S01]  /*9a80*/  ISETP.GE.AND P6, PT, R5.reuse, R220, PT ;  /* 0x000000dc0500720c */ /* 0x040fe20003fc6270 */
[----:B------:R-:W2:Y:S01]  /*9a90*/  MUFU.TANH R169, R166 ;  /* 0x000000a600a97308 */ /* 0x000ea20000002400 */
[----:B------:R-:W-:Y:S01]  /*9aa0*/  ISETP.GE.AND P1, PT, R5, R2, PT ;  /* 0x000000020500720c */ /* 0x000fe20003f26270 */
[----:B------:R-:W-:Y:S01]  /*9ab0*/  VIADD R5, R133, 0x21 ;  /* 0x0000002185057836 */ /* 0x000fe20000000000 */
[----:B------:R-:W-:-:S02]  /*9ac0*/  FSEL R168, R168, -INF , !P0 ;  /* 0xff800000a8a87808 */ /* 0x000fc40004000000 */
[----:B---3--:R-:W-:Y:S02]  /*9ad0*/  FSEL R173, R173, -INF , !P2 ;  /* 0xff800000adad7808 */ /* 0x008fe40005000000 */
[C---:B------:R-:W-:Y:S01]  /*9ae0*/  ISETP.GE.AND P0, PT, R7.reuse, R220, PT ;  /* 0x000000dc0700720c */ /* 0x040fe20003f06270 */
[----:B------:R-:W3:Y:S01]  /*9af0*/  MUFU.TANH R151, R151 ;  /* 0x0000009700977308 */ /* 0x000ee20000002400 */
[----:B------:R-:W-:Y:S01]  /*9b00*/  ISETP.GE.AND P2, PT, R7, R2, PT ;  /* 0x000000020700720c */ /* 0x000fe20003f46270 */
[----:B------:R-:W-:Y:S01]  /*9b10*/  VIADD R7, R133, 0x30 ;  /* 0x0000003085077836 */ /* 0x000fe20000000000 */
[----:B------:R-:W-:Y:S02]  /*9b20*/  FSEL R22, R10, -INF , !P6 ;  /* 0xff8000000a167808 */ /* 0x000fe40007000000 */
[----:B------:R-:W-:Y:S02]  /*9b30*/  FSEL R25, R16, -INF , !P1 ;  /* 0xff80000010197808 */ /* 0x000fe40004800000 */
[C---:B------:R-:W-:Y:S01]  /*9b40*/  ISETP.GE.AND P6, PT, R5.reuse, R220, PT ;  /* 0x000000dc0500720c */ /* 0x040fe20003fc6270 */
[----:B------:R-:W4:Y:S01]  /*9b50*/  MUFU.TANH R147, R147 ;  /* 0x0000009300937308 */ /* 0x000f220000002400 */
[----:B------:R-:W-:Y:S01]  /*9b60*/  ISETP.GE.AND P1, PT, R5, R2, PT ;  /* 0x000000020500720c */ /* 0x000fe20003f26270 */
[----:B------:R-:W-:Y:S01]  /*9b70*/  VIADD R5, R133, 0x29 ;  /* 0x0000002985057836 */ /* 0x000fe20000000000 */
[----:B-1----:R-:W-:-:S02]  /*9b80*/  FSEL R172, R172, -INF , !P0 ;  /* 0xff800000acac7808 */ /* 0x002fc40004000000 */
[-C--:B------:R-:W-:Y:S02]  /*9b90*/  ISETP.GE.AND P0, PT, R7, R220.reuse, PT ;  /* 0x000000dc0700720c */ /* 0x080fe40003f06270 */
[----:B------:R-:W-:Y:S01]  /*9ba0*/  FSEL R174, R174, -INF , !P6 ;  /* 0xff800000aeae7808 */ /* 0x000fe20007000000 */
[----:B------:R-:W1:Y:S01]  /*9bb0*/  MUFU.TANH R148, R148 ;  /* 0x0000009400947308 */ /* 0x000e620000002400 */
[----:B------:R-:W-:Y:S02]  /*9bc0*/  FSEL R171, R171, -INF , !P1 ;  /* 0xff800000abab7808 */ /* 0x000fe40004800000 */
[C---:B------:R-:W-:Y:S02]  /*9bd0*/  ISETP.GE.AND P6, PT, R5.reuse, R220, PT ;  /* 0x000000dc0500720c */ /* 0x040fe40003fc6270 */
[----:B------:R-:W-:Y:S01]  /*9be0*/  ISETP.GE.AND P1, PT, R5, R2, PT ;  /* 0x000000020500720c */ /* 0x000fe20003f26270 */
[C---:B------:R-:W-:Y:S01]  /*9bf0*/  VIADD R5, R133.reuse, 0x31 ;  /* 0x0000003185057836 */ /* 0x040fe20000000000 */
[----:B------:R-:W-:Y:S01]  /*9c00*/  FSEL R150, R150, -INF , !P0 ;  /* 0xff80000096967808 */ /* 0x000fe20004000000 */
[----:B------:R-:W5:Y:S01]  /*9c10*/  MUFU.TANH R145, R145 ;  /* 0x0000009100917308 */ /* 0x000f620000002400 */
[----:B------:R-:W-:-:S02]  /*9c20*/  ISETP.GE.AND P0, PT, R133, R220, PT ;  /* 0x000000dc8500720c */ /* 0x000fc40003f06270 */
[----:B--2---:R-:W-:Y:S02]  /*9c30*/  FSEL R169, R169, -INF , !P2 ;  /* 0xff800000a9a97808 */ /* 0x004fe40005000000 */
[----:B------:R-:W-:Y:S02]  /*9c40*/  FSEL R170, R170, -INF , !P6 ;  /* 0xff800000aaaa7808 */ /* 0x000fe40007000000 */
[----:B---3--:R-:W-:Y:S01]  /*9c50*/  FSEL R151, R151, -INF , !P1 ;  /* 0xff80000097977808 */ /* 0x008fe20004800000 */
[----:B------:R-:W2:Y:S01]  /*9c60*/  MUFU.TANH R146, R146 ;  /* 0x0000009200927308 */ /* 0x000ea20000002400 */
[----:B------:R-:W-:Y:S01]  /*9c70*/  FSEL R12, R3, -INF , !P0 ;  /* 0xff800000030c7808 */ /* 0x000fe20004000000 */
[----:B------:R-:W-:Y:S01]  /*9c80*/  BAR.SYNC.DEFER_BLOCKING 0x0 ;  /* 0x0000000000007b1d */ /* 0x000fe20000010000 */
[----:B------:R-:W-:Y:S02]  /*9c90*/  ISETP.GE.AND P2, PT, R7, R2, PT ;  /* 0x000000020700720c */ /* 0x000fe40003f46270 */
[----:B------:R-:W-:-:S02]  /*9ca0*/  ISETP.GE.AND P6, PT, R5, R220, PT ;  /* 0x000000dc0500720c */ /* 0x000fc40003fc6270 */
[-C--:B------:R-:W-:Y:S01]  /*9cb0*/  ISETP.GE.AND P1, PT, R5, R2.reuse, PT ;  /* 0x000000020500720c */ /* 0x080fe20003f26270 */
[----:B------:R-:W3:Y:S01]  /*9cc0*/  MUFU.TANH R159, R159 ;  /* 0x0000009f009f7308 */ /* 0x000ee20000002400 */
[----:B------:R-:W-:Y:S01]  /*9cd0*/  PLOP3.LUT P0, PT, PT, PT, UP0, 0x80, 0x0 ;  /* 0x000000000000781c */ /* 0x000fe20003f0f008 */
[----:B------:R-:W-:Y:S01]  /*9ce0*/  VIADD R5, R133, 0x38 ;  /* 0x0000003885057836 */ /* 0x000fe20000000000 */
[----:B----4-:R-:W-:Y:S02]  /*9cf0*/  FSEL R147, R147, -INF , !P2 ;  /* 0xff80000093937808 */ /* 0x010fe40005000000 */
[C---:B------:R-:W-:Y:S01]  /*9d00*/  ISETP.GE.AND P2, PT, R133.reuse, R2, PT ;  /* 0x000000028500720c */ /* 0x040fe20003f46270 */
[----:B------:R-:W-:Y:S01]  /*9d10*/  VIADD R133, R133, 0x39 ;  /* 0x0000003985857836 */ /* 0x000fe20000000000 */
[----:B-1----:R-:W-:Y:S01]  /*9d20*/  FSEL R148, R148, -INF , !P6 ;  /* 0xff80000094947808 */ /* 0x002fe20007000000 */
[----:B------:R-:W1:Y:S01]  /*9d30*/  MUFU.TANH R144, R144 ;  /* 0x0000009000907308 */ /* 0x000e620000002400 */
[----:B-----5:R-:W-:-:S02]  /*9d40*/  FSEL R145, R145, -INF , !P1 ;  /* 0xff80000091917808 */ /* 0x020fc40004800000 */
[C---:B------:R-:W-:Y:S02]  /*9d50*/  ISETP.GE.AND P6, PT, R5.reuse, R220, PT ;  /* 0x000000dc0500720c */ /* 0x040fe40003fc6270 */
[----:B------:R-:W-:Y:S02]  /*9d60*/  ISETP.GE.AND P1, PT, R5, R2, PT ;  /* 0x000000020500720c */ /* 0x000fe40003f26270 */
[----:B--2---:R-:W-:Y:S01]  /*9d70*/  FSEL R146, R146, -INF , !P6 ;  /* 0xff80000092927808 */ /* 0x004fe20007000000 */
[----:B------:R-:W2:Y:S01]  /*9d80*/  MUFU.TANH R157, R157 ;  /* 0x0000009d009d7308 */ /* 0x000ea20000002400 */
[----:B---3--:R-:W-:Y:S02]  /*9d90*/  FSEL R159, R159, -INF , !P1 ;  /* 0xff8000009f9f7808 */ /* 0x008fe40004800000 */
[C---:B------:R-:W-:Y:S02]  /*9da0*/  ISETP.GE.AND P6, PT, R133.reuse, R220, PT ;  /* 0x000000dc8500720c */ /* 0x040fe40003fc6270 */
[----:B------:R-:W-:-:S02]  /*9db0*/  ISETP.GE.AND P1, PT, R133, R2, PT ;  /* 0x000000028500720c */ /* 0x000fc40003f26270 */
[----:B------:R-:W-:Y:S02]  /*9dc0*/  FSEL R13, R140, -INF , !P2 ;  /* 0xff8000008c0d7808 */ /* 0x000fe40005000000 */
[----:B-1----:R-:W-:Y:S02]  /*9dd0*/  FSEL R144, R144, -INF , !P6 ;  /* 0xff80000090907808 */ /* 0x002fe40007000000 */
[----:B--2---:R-:W-:Y:S01]  /*9de0*/  FSEL R157, R157, -INF , !P1 ;  /* 0xff8000009d9d7808 */ /* 0x004fe20004800000 */
        /* <DEDUP_REMOVED lines=64> */
.L_x_169:
[----:B------:R-:W-:Y:S05]  /*a1f0*/  BSYNC B0 ;  /* 0x0000000000007941 */ /* 0x000fea0003800000 */
.L_x_168:
[----:B------:R-:W0:Y:S02]  /*a200*/  LDGDEPBAR ;  /* 0x00000000000079af */ /* 0x000e240000000000 */
.L_x_167:
        /* <DEDUP_REMOVED lines=72> */
[----:B------:R-:W-:Y:S01]  /*a690*/  LDSM.16.MT88.4 R20, [R200+0x12800] ;  /* 0x01280000c814783b */ /* 0x000fe20000004200 */
[----:B------:R-:W3:Y:S01]  /*a6a0*/  MUFU.EX2 R153, R153 ;  /* 0x0000009900997308 */ /* 0x000ee20000000800 */
        /* <DEDUP_REMOVED lines=186> */
[----:B------:R-:W1:Y:S01]  /*b250*/  MUFU.EX2 R170, R170 ;  /* 0x000000aa00aa7308 */ /* 0x000e620000000800 */
[----:B------:R-:W-:Y:S02]  /*b260*/  FADD.FTZ R165, R165, R0 ;  /* 0x00000000a5a57221 */ /* 0x000fe40000010000 */
[----:B------:R-:W-:Y:S02]  /*b270*/  F2FP.BF16.F32.PACK_AB R6, R163, R162 ;  /* 0x000000a2a306723e */ /* 0x000fe400000010ff */
[----:B----4-:R-:W-:Y:S01]  /*b280*/  F2FP.BF16.F32.PACK_AB R7, R167, R166 ;  /* 0x000000a6a707723e */ /* 0x010fe200000010ff */
[----:B------:R-:W-:Y:S02]  /*b290*/  FADD.FTZ R165, R164, R165 ;  /* 0x000000a5a4a57221 */ /* 0x000fe40000010000 */
[----:B------:R-:W3:Y:S02]  /*b2a0*/  MUFU.EX2 R171, R171 ;  /* 0x000000ab00ab7308 */ /* 0x000ee40000000800 */
        /* <DEDUP_REMOVED lines=9> */
[----:B---3--:R-:W-:-:S04]  /*b340*/  FADD.FTZ R0, R171, R0 ;  /* 0x00000000ab007221 */ /* 0x008fc80000010000 */
[----:B------:R-:W-:Y:S01]  /*b350*/  HMMA.16816.F32.BF16 R48, R4, R18, R48 ;  /* 0x000000120430723c */ /* 0x000fe20000041830 */
[----:B------:R-:W3:Y:S02]  /*b360*/  LDSM.16.MT88.4 R16, [R197+0x16800] ;  /* 0x01680000c510783b */ /* 0x000ee40000004200 */
[----:B------:R-:W-:Y:S03]  /*b370*/  MUFU.EX2 R173, R173 ;  /* 0x000000ad00ad7308 */ /* 0x000fe60000000800 */
[C---:B--2---:R-:W-:Y:S05]  /*b380*/  HMMA.16816.F32.BF16 R76, R8.reuse, R12, R76 ;  /* 0x0000000c084c723c */ /* 0x044fea000004184c */
[----:B------:R-:W2:Y:S01]  /*b390*/  MUFU.EX2 R176, R176 ;  /* 0x000000b000b07308 */ /* 0x000ea20000000800 */
[----:B------:R-:W-:Y:S01]  /*b3a0*/  HMMA.16816.F32.BF16 R80, R8, R14, R80 ;  /* 0x0000000e0850723c */ /* 0x000fe20000041850 */
[----:B------:R-:W5:Y:S04]  /*b3b0*/  LDSM.16.MT88.4 R8, [R200+0x16800] ;  /* 0x01680000c808783b */ /* 0x000f680000004200 */
        /* <DEDUP_REMOVED lines=10> */
[C---:B----4-:R-:W-:Y:S01]  /*b460*/  HMMA.16816.F32.BF16 R60, R4.reuse, R20, R60 ;  /* 0x00000014043c723c */ /* 0x050fe2000004183c */
[----:B------:R-:W4:Y:S05]  /*b470*/  MUFU.EX2 R181, R181 ;  /* 0x000000b500b57308 */ /* 0x000f2a0000000800 */
[C---:B------:R-:W-:Y:S01]  /*b480*/  HMMA.16816.F32.BF16 R64, R4.reuse, R22, R64 ;  /* 0x000000160440723c */ /* 0x040fe20000041840 */
[----:B------:R-:W4:Y:S02]  /*b490*/  LDSM.16.MT88.4 R20, [R200+0x15000] ;  /* 0x01500000c814783b */ /* 0x000f240000004200 */
[----:B------:R-:W-:Y:S03]  /*b4a0*/  MUFU.EX2 R159, R159 ;  /* 0x0000009f009f7308 */ /* 0x000fe60000000800 */
[C---:B---3--:R-:W-:Y:S05]  /*b4b0*/  HMMA.16816.F32.BF16 R84, R4.reuse, R16, R84 ;  /* 0x000000100454723c */ /* 0x048fea0000041854 */
[----:B------:R-:W3:Y:S01]  /*b4c0*/  MUFU.EX2 R158, R158 ;  /* 0x0000009e009e7308 */ /* 0x000ee20000000800 */
[C---:B------:R-:W-:Y:S01]  /*b4d0*/  HMMA.16816.F32.BF16 R88, R4.reuse, R18, R88 ;  /* 0x000000120458723c */ /* 0x040fe20000041858 */
[----:B------:R-:W3:Y:S05]  /*b4e0*/  LDSM.16.MT88.4 R16, [R198+0x15000] ;  /* 0x01500000c610783b */ /* 0x000eea0000004200 */
        /* <DEDUP_REMOVED lines=27> */
[C---:B----4-:R-:W-:Y:S06]  /*b6a0*/  HMMA.16816.F32.BF16 R36, R8.reuse, R20, R36 ;  /* 0x000000140824723c */ /* 0x050fec0000041824 */
[C---:B------:R-:W-:Y:S01]  /*b6b0*/  HMMA.16816.F32.BF16 R40, R8.reuse, R22, R40 ;  /* 0x000000160828723c */ /* 0x040fe20000041828 */
[----:B------:R-:W4:Y:S05]  /*b6c0*/  LDSM.16.MT88.4 R20, [R198+0x17000] ;  /* 0x01700000c614783b */ /* 0x000f2a0000004200 */
[C---:B---3--:R-:W-:Y:S06]  /*b6d0*/  HMMA.16816.F32.BF16 R44, R8.reuse, R16, R44 ;  /* 0x00000010082c723c */ /* 0x048fec000004182c */
[C---:B------:R-:W-:Y:S01]  /*b6e0*/  HMMA.16816.F32.BF16 R48, R8.reuse, R18, R48 ;  /* 0x000000120830723c */ /* 0x040fe20000041830 */
[----:B------:R-:W3:Y:S05]  /*b6f0*/  LDSM.16.MT88.4 R16, [R197+0x17000] ;  /* 0x01700000c510783b */ /* 0x000eea0000004200 */
[C---:B-1----:R-:W-:Y:S06]  /*b700*/  HMMA.16816.F32.BF16 R120, R8.reuse, R136, R120 ;  /* 0x000000880878723c */ /* 0x042fec0000041878 */
[C---:B------:R-:W-:Y:S01]  /*b710*/  HMMA.16816.F32.BF16 R116, R8.reuse, R138, R116 ;  /* 0x0000008a0874723c */ /* 0x040fe20000041874 */
[----:B------:R-:W-:Y:S05]  /*b720*/  LDSM.16.MT88.4 R136, [R197+0x13800] ;  /* 0x01380000c588783b */ /* 0x000fea0000004200 */
[C---:B-----5:R-:W-:Y:S06]  /*b730*/  HMMA.16816.F32.BF16 R112, R8.reuse, R32, R112 ;  /* 0x000000200870723c */ /* 0x060fec0000041870 */
        /* <DEDUP_REMOVED lines=23> */
[----:B---3--:R-:W-:Y:S01]  /*b8b0*/  HMMA.16816.F32.BF16 R84, R8, R16, R84 ;  /* 0x000000100854723c */ /* 0x008fe20000041854 */
        /* <DEDUP_REMOVED lines=46> */
.L_x_163:
[----:B------:R-:W-:-:S12]  /*bba0*/  UIADD3 UR17, UR18, -0x1, URZ ;  /* 0xffffffff12117890 */ /* 0x000fd8000fffe03f */
.L_x_170:
[----:B------:R-:W-:-:S13]  /*bbb0*/  ISETP.LE.AND P0, PT, RZ, UR17, PT ;  /* 0x00000011ff007c0c */ /* 0x000fda000bf03270 */
[----:B------:R-:W-:Y:S05]  /*bbc0*/  @!P0 BRA `(.L_x_171) ;  /* 0x0000003000188947 */ /* 0x000fea0003800000 */
[----:B------:R-:W1:Y:S01]  /*bbd0*/  S2R R5, SR_TID.X ;  /* 0x0000000000057919 */ /* 0x000e620000002100 */
[----:B------:R-:W-:Y:S01]  /*bbe0*/  ULDC UR4, c[0x0][0x2d0] ;  /* 0x0000b40000047ab9 */ /* 0x000fe20000000800 */
[----:B------:R-:W-:Y:S01]  /*bbf0*/  IMAD.MOV.U32 R135, RZ, RZ, R132 ;  /* 0x000000ffff877224 */ /* 0x000fe200078e0084 */
[----:B------:R-:W-:Y:S01]  /*bc00*/  MOV R219, R241 ;  /* 0x000000f100db7202 */ /* 0x000fe20000000f00 */
[----:B------:R-:W-:Y:S01]  /*bc10*/  ULDC UR9, c[0x0][0x2d0] ;  /* 0x0000b40000097ab9 */ /* 0x000fe20000000800 */
        /* <DEDUP_REMOVED lines=8> */
[----:B------:R-:W-:Y:S01]  /*bca0*/  ULDC UR4, c[0x0][0x2ec] ;  /* 0x0000bb0000047ab9 */ /* 0x000fe20000000800 */
[----:B------:R-:W-:-:S11]  /*bcb0*/  MOV R0, R3 ;  /* 0x0000000300007202 */ /* 0x000fd60000000f00 */
[----:B------:R-:W1:Y:S08]  /*bcc0*/  @!P4 LDC.64 R210, c[0x0][0x220] ;  /* 0x00008800ffd2cb82 */ /* 0x000e700000000a00 */
[----:B------:R-:W2:Y:S01]  /*bcd0*/  @!P4 LDC.64 R208, c[0x0][0x220] ;  /* 0x00008800ffd0cb82 */ /* 0x000ea20000000a00 */
[----:B------:R-:W-:Y:S05]  /*bce0*/  BRA `(.L_x_172) ;  /* 0x0000000000fc7947 */ /* 0x000fea0003800000 */
.L_x_174:
[----:B------:R1:W-:Y:S01]  /*bcf0*/  @P4 STS.128 [R207+0xc000], RZ ;  /* 0x00c000ffcf004388 */ /* 0x0003e20000000c00 */
[----:B------:R-:W3:Y:S01]  /*bd00*/  @!P4 LDC.64 R14, c[0x0][0x218] ;  /* 0x00008600ff0ecb82 */ /* 0x000ee20000000a00 */
[----:B------:R-:W-:Y:S04]  /*bd10*/  UIADD3 UR11, UR17, -0x1, URZ ;  /* 0xffffffff110b7890 */ /* 0x000fe8000fffe03f */
[----:B------:R-:W-:Y:S02]  /*bd20*/  USHF.R.S32.HI UR10, URZ, 0x1f, UR11 ;  /* 0x0000001f3f0a7899 */ /* 0x000fe4000801140b */
[----:B------:R-:W-:Y:S01]  /*bd30*/  UIMAD.WIDE.U32 UR18, UR11, UR6, URZ ;  /* 0x000000060b1272a5 */ /* 0x000fe2000f8e003f */
[----:B------:R-:W5:Y:S01]  /*bd40*/  @!P3 LDC.64 R12, c[0x0][0x218] ;  /* 0x00008600ff0cbb82 */ /* 0x000f620000000a00 */
[----:B------:R-:W-:Y:S04]  /*bd50*/  UIMAD UR10, UR10, UR6, URZ ;  /* 0x000000060a0a72a4 */ /* 0x000fe8000f8e023f */
[----:B------:R-:W-:Y:S01]  /*bd60*/  UIMAD UR10, UR11, UR7, UR10 ;  /* 0x000000070b0a72a4 */ /* 0x000fe2000f8e020a */
[----:B------:R-:W-:Y:S02]  /*bd70*/  IMAD.U32 R18, RZ, RZ, UR18 ;  /* 0x00000012ff127e24 */ /* 0x000fe4000f8e00ff */
[----:B------:R-:W2:Y:S01]  /*bd80*/  @!P2 LDC.64 R10, c[0x0][0x218] ;  /* 0x00008600ff0aab82 */ /* 0x000ea20000000a00 */
[----:B------:R-:W-:Y:S01]  /*bd90*/  UIADD3 UR10, UR19, UR10, URZ ;  /* 0x0000000a130a7290 */ /* 0x000fe2000fffe03f */
[----:B------:R-:W-:Y:S01]  /*bda0*/  IMAD.U32 R19, RZ, RZ, UR19 ;  /* 0x00000013ff137e24 */ /* 0x000fe2000f8e00ff */
[C---:B------:R-:W-:Y:S04]  /*bdb0*/  LEA R16, P0, R18.reuse, R214, 0x6 ;  /* 0x000000d612107211 */ /* 0x040fe800078030ff */
[----:B------:R-:W-:Y:S01]  /*bdc0*/  IMAD.U32 R3, RZ, RZ, UR10 ;  /* 0x0000000aff037e24 */ /* 0x000fe2000f8e00ff */
[----:B------:R-:W4:Y:S04]  /*bdd0*/  @!P4 LDC.64 R8, c[0x0][0x218] ;  /* 0x00008600ff08cb82 */ /* 0x000f280000000a00 */
[----:B------:R-:W-:Y:S04]  /*bde0*/  LEA.HI.X R3, R18, R217, R3, 0x6, P0 ;  /* 0x000000d912037211 */ /* 0x000fe800000f3403 */
[----:B------:R-:W1:Y:S08]  /*bdf0*/  @!P3 LDC.64 R6, c[0x0][0x218] ;  /* 0x00008600ff06bb82 */ /* 0x000e700000000a00 */
[----:B------:R-:W1:Y:S01]  /*be00*/  @!P2 LDC.64 R4, c[0x0][0x218] ;  /* 0x00008600ff04ab82 */ /* 0x000e620000000a00 */
[C---:B---3--:R-:W-:Y:S02]  /*be10*/  @!P4 LEA R18, P0, R16.reuse, R14, 0x1 ;  /* 0x0000000e1012c211 */ /* 0x048fe400078008ff */
[C---:B-----5:R-:W-:Y:S02]  /*be20*/  @!P3 LEA R12, P6, R16.reuse, R12, 0x1 ;  /* 0x0000000c100cb211 */ /* 0x060fe400078c08ff */
[C-C-:B------:R-:W-:Y:S02]  /*be30*/  @!P4 LEA.HI.X R19, R16.reuse, R15, R3.reuse, 0x1, P0 ;  /* 0x0000000f1013c211 */ /* 0x140fe400000f0c03 */
[C-C-:B------:R-:W-:Y:S02]  /*be40*/  @!P3 LEA.HI.X R13, R16.reuse, R13, R3.reuse, 0x1, P6 ;  /* 0x0000000d100db211 */ /* 0x140fe400030f0c03 */
[C---:B--2---:R-:W-:Y:S01]  /*be50*/  @!P2 LEA R10, P1, R16.reuse, R10, 0x1 ;  /* 0x0000000a100aa211 */ /* 0x044fe200078208ff */
[----:B------:R-:W-:Y:S01]  /*be60*/  @!PT LDS RZ, [RZ] ;  /* 0x00000000fffff984 */ /* 0x000fe20000000800 */
[----:B------:R-:W-:Y:S01]  /*be70*/  @!PT LDS RZ, [RZ] ;  /* 0x00000000fffff984 */ /* 0x000fe20000000800 */
[----:B------:R-:W-:Y:S01]  /*be80*/  @!PT LDS RZ, [RZ] ;  /* 0x00000000fffff984 */ /* 0x000fe20000000800 */
[----:B------:R3:W-:Y:S01]  /*be90*/  @!P4 LDGSTS.E.BYPASS.LTC128B.128 [R207+0xc000], desc[UR20][R18.64] ;  /* 0x0c00000012cfcfae */ /* 0x0007e2000b901d54 */
[C---:B------:R-:W-:Y:S02]  /*bea0*/  IADD3 R14, P0, R16.reuse, UR24, RZ ;  /* 0x00000018100e7c10 */ /* 0x040fe4000ff1e0ff */
[----:B------:R-:W-:Y:S01]  /*beb0*/  @!P2 LEA.HI.X R11, R16, R11, R3, 0x1, P1 ;  /* 0x0000000b100ba211 */ /* 0x000fe200008f0c03 */
[----:B------:R3:W-:Y:S01]  /*bec0*/  @P3 STS.128 [R207+0xe000], RZ ;  /* 0x00e000ffcf003388 */ /* 0x0007e20000000c00 */
[C---:B----4-:R-:W-:Y:S02]  /*bed0*/  @!P4 LEA R8, P6, R14.reuse, R8, 0x1 ;  /* 0x000000080e08c211 */ /* 0x050fe400078c08ff */
        /* <DEDUP_REMOVED lines=32> */
.L_x_172:
        /* <DEDUP_REMOVED lines=14> */
[----:B------:R-:W1:Y:S04]  /*c1c0*/  @!P3 LDC.64 R226, c[0x0][0x220] ;  /* 0x00008800ffe2bb82 */ /* 0x000e680000000a00 */
[----:B------:R-:W-:Y:S01]  /*c1d0*/  @!PT LDS RZ, [RZ] ;  /* 0x00000000fffff984 */ /* 0x000fe20000000800 */
[----:B------:R-:W-:Y:S01]  /*c1e0*/  @!PT LDS RZ, [RZ] ;  /* 0x00000000fffff984 */ /* 0x000fe20000000800 */
[----:B------:R-:W-:Y:S01]  /*c1f0*/  @!PT LDS RZ, [RZ] ;  /* 0x00000000fffff984 */ /* 0x000fe20000000800 */
[----:B------:R-:W-:Y:S05]  /*c200*/  @!P4 LDGSTS.E.BYPASS.LTC128B.128 [R207+0x12000], desc[UR20][R230.64] ;  /* 0x12000000e6cfcfae */ /* 0x000fea000b901d54 */
        /* <DEDUP_REMOVED lines=11> */
[----:B------:R-:W-:Y:S04]  /*c2c0*/  @!P2 LEA.HI.X R225, R228, R225, R220, 0x1, P0 ;  /* 0x000000e1e4e1a211 */ /* 0x000fe800000f0cdc */
[----:B------:R-:W-:Y:S01]  /*c2d0*/  @P2 STS.128 [R207+0x16000], RZ ;  /* 0x016000ffcf002388 */ /* 0x000fe20000000c00 */
[----:B------:R-:W-:Y:S02]  /*c2e0*/  IADD3.X R220, R220, UR15, RZ, P5, !PT ;  /* 0x0000000fdcdc7c10 */ /* 0x000fe4000affe4ff */
[C---:B--2---:R-:W-:Y:S02]  /*c2f0*/  @!P4 LEA R228, P5, R134.reuse, R208, 0x1 ;  /* 0x000000d086e4c211 */ /* 0x044fe400078a08ff */
[----:B------:R-:W-:Y:S01]  /*c300*/  @!PT LDS RZ, [RZ] ;  /* 0x00000000fffff984 */ /* 0x000fe20000000800 */
[----:B------:R-:W-:Y:S01]  /*c310*/  @!PT LDS RZ, [RZ] ;  /* 0x00000000fffff984 */ /* 0x000fe20000000800 */
[----:B------:R-:W-:Y:S01]  /*c320*/  @!PT LDS RZ, [RZ] ;  /* 0x00000000fffff984 */ /* 0x000fe20000000800 */
[----:B------:R-:W-:Y:S01]  /*c330*/  @!P2 LDGSTS.E.BYPASS.LTC128B.128 [R207+0x16000], desc[UR20][R224.64+0x100] ;  /* 0x16000100e0cfafae */ /* 0x000fe2000b901d54 */
[C---:B----4-:R-:W-:Y:S02]  /*c340*/  @!P3 LEA R132, P1, R134.reuse, R132, 0x1 ;  /* 0x000000848684b211 */ /* 0x050fe400078208ff */
[C-C-:B------:R-:W-:Y:S02]  /*c350*/  @!P4 LEA.HI.X R229, R134.reuse, R209, R220.reuse, 0x1, P5 ;  /* 0x000000d186e5c211 */ /* 0x140fe400028f0cdc */
[----:B------:R-:W-:Y:S01]  /*c360*/  @P4 STS.128 [R207+0x13000], RZ ;  /* 0x013000ffcf004388 */ /* 0x000fe20000000c00 */
[C-C-:B------:R-:W-:Y:S02]  /*c370*/  @!P3 LEA.HI.X R133, R134.reuse, R133, R220.reuse, 0x1, P1 ;  /* 0x000000858685b211 */ /* 0x140fe400008f0cdc */
[C---:B-----5:R-:W-:Y:S02]  /*c380*/  @!P2 LEA R2, P0, R134.reuse, R2, 0x1 ;  /* 0x000000028602a211 */ /* 0x060fe400078008ff */
[----:B------:R-:W-:Y:S01]  /*c390*/  @!PT LDS RZ, [RZ] ;  /* 0x00000000fffff984 */ /* 0x000fe20000000800 */
[----:B------:R-:W-:Y:S01]  /*c3a0*/  @!PT LDS RZ, [RZ] ;  /* 0x00000000fffff984 */ /* 0x000fe20000000800 */
[----:B------:R-:W-:Y:S01]  /*c3b0*/  @!PT LDS RZ, [RZ] ;  /* 0x00000000fffff984 */ /* 0x000fe20000000800 */
[----:B------:R-:W-:Y:S01]  /*c3c0*/  @!P4 LDGSTS.E.BYPASS.LTC128B.128 [R207+0x13000], desc[UR20][R228.64] ;  /* 0x13000000e4cfcfae */ /* 0x000fe2000b901d54 */
[----:B------:R-:W-:Y:S02]  /*c3d0*/  ISETP.LT.AND P5, PT, RZ, UR17, PT ;  /* 0x00000011ff007c0c */ /* 0x000fe4000bfa1270 */
[----:B------:R-:W-:Y:S02]  /*c3e0*/  @!P2 LEA.HI.X R3, R134, R3, R220, 0x1, P0 ;  /* 0x000000038603a211 */ /* 0x000fe400000f0cdc */
[----:B------:R-:W-:Y:S05]  /*c3f0*/  @P3 STS.128 [R207+0x15000], RZ ;  /* 0x015000ffcf003388 */ /* 0x000fea0000000c00 */
[----:B------:R-:W-:Y:S01]  /*c400*/  @!PT LDS RZ, [RZ] ;  /* 0x00000000fffff984 */ /* 0x000fe20000000800 */
[----:B------:R-:W-:Y:S01]  /*c410*/  @!PT LDS RZ, [RZ] ;  /* 0x00000000fffff984 */ /* 0x000fe20000000800 */
[----:B------:R-:W-:Y:S01]  /*c420*/  @!PT LDS RZ, [RZ] ;  /* 0x00000000fffff984 */ /* 0x000fe20000000800 */
[----:B------:R-:W-:Y:S05]  /*c430*/  @!P3 LDGSTS.E.BYPASS.LTC128B.128 [R207+0x15000], desc[UR20][R132.64+0x80] ;  /* 0x1500008084cfbfae */ /* 0x000fea000b901d54 */
[----:B------:R-:W-:Y:S05]  /*c440*/  @P2 STS.128 [R207+0x17000], RZ ;  /* 0x017000ffcf002388 */ /* 0x000fea0000000c00 */
[----:B------:R-:W-:Y:S01]  /*c450*/  @!PT LDS RZ, [RZ] ;  /* 0x00000000fffff984 */ /* 0x000fe20000000800 */
[----:B------:R-:W-:Y:S01]  /*c460*/  @!PT LDS RZ, [RZ] ;  /* 0x00000000fffff984 */ /* 0x000fe20000000800 */
[----:B------:R-:W-:Y:S01]  /*c470*/  @!PT LDS RZ, [RZ] ;  /* 0x00000000fffff984 */ /* 0x000fe20000000800 */
[----:B------:R1:W-:Y:S05]  /*c480*/  @!P2 LDGSTS.E.BYPASS.LTC128B.128 [R207+0x17000], desc[UR20][R2.64+0x100] ;  /* 0x1700010002cfafae */ /* 0x0003ea000b901d54 */
[----:B------:R-:W-:Y:S05]  /*c490*/  LDSM.16.M88.4 R136, [R206] ;  /* 0x00000000ce88783b */ /* 0x000fea0000000200 */
[----:B------:R-:W2:Y:S05]  /*c4a0*/  LDSM.16.M88.4 R140, [R205+0xc000] ;  /* 0x00c00000cd8c783b */ /* 0x000eaa0000000200 */
[----:B------:R-:W3:Y:S05]  /*c4b0*/  LDSM.16.M88.4 R144, [R205+0xc800] ;  /* 0x00c80000cd90783b */ /* 0x000eea0000000200 */
[----:B------:R-:W4:Y:S05]  /*c4c0*/  LDSM.16.M88.4 R148, [R205+0xd000] ;  /* 0x00d00000cd94783b */ /* 0x000f2a0000000200 */
[----:B------:R-:W5:Y:S05]  /*c4d0*/  LDSM.16.M88.4 R152, [R205+0xd800] ;  /* 0x00d80000cd98783b */ /* 0x000f6a0000000200 */
[----:B------:R-:W0:Y:S05]  /*c4e0*/  LDGDEPBAR ;  /* 0x00000000000079af */ /* 0x000e2a0000000000 */
[----:B------:R-:W-:Y:S05]  /*c4f0*/  LDSM.16.M88.4 R156, [R204] ;  /* 0x00000000cc9c783b */ /* 0x000fea0000000200 */
[----:B------:R-:W1:Y:S05]  /*c500*/  LDSM.16.M88.4 R160, [R203] ;  /* 0x00000000cba0783b */ /* 0x000e6a0000000200 */
[----:B------:R-:W1:Y:S05]  /*c510*/  LDSM.16.M88.4 R164, [R195] ;  /* 0x00000000c3a4783b */ /* 0x000e6a0000000200 */
[----:B------:R-:W1:Y:S01]  /*c520*/  LDSM.16.M88.4 R168, [R194] ;  /* 0x00000000c2a8783b */ /* 0x000e620000000200 */
[C---:B--2---:R-:W-:Y:S04]  /*c530*/  HMMA.16816.F32.BF16 R4, R136.reuse, R140, RZ ;  /* 0x0000008c8804723c */ /* 0x044fe800000418ff */
[----:B------:R-:W2:Y:S02]  /*c540*/  LDSM.16.M88.4 R172, [R193] ;  /* 0x00000000c1ac783b */ /* 0x000ea40000000200 */
[C---:B------:R-:W-:Y:S03]  /*c550*/  HMMA.16816.F32.BF16 R8, R136.reuse, R142, RZ ;  /* 0x0000008e8808723c */ /* 0x040fe600000418ff */
[----:B------:R-:W-:Y:S03]  /*c560*/  LDSM.16.M88.4 R176, [R202] ;  /* 0x00000000cab0783b */ /* 0x000fe60000000200 */
[C---:B---3--:R-:W-:Y:S02]  /*c570*/  HMMA.16816.F32.BF16 R12, R136.reuse, R144, RZ ;  /* 0x00000090880c723c */ /* 0x048fe400000418ff */
[----:B------:R-:W3:Y:S04]  /*c580*/  LDSM.16.M88.4 R180, [R199+0xc000] ;  /* 0x00c00000c7b4783b */ /* 0x000ee80000000200 */
[C---:B------:R-:W-:Y:S01]  /*c590*/  HMMA.16816.F32.BF16 R16, R136.reuse, R146, RZ ;  /* 0x000000928810723c */ /* 0x040fe200000418ff */
[----:B------:R-:W-:Y:S05]  /*c5a0*/  LDSM.16.M88.4 R140, [R199+0xd000] ;  /* 0x00d00000c78c783b */ /* 0x000fea0000000200 */
[C---:B----4-:R-:W-:Y:S01]  /*c5b0*/  HMMA.16816.F32.BF16 R20, R136.reuse, R148, RZ ;  /* 0x000000948814723c */ /* 0x050fe200000418ff */
[----:B------:R-:W-:Y:S05]  /*c5c0*/  LDSM.16.M88.4 R144, [R199+0xd800] ;  /* 0x00d80000c790783b */ /* 0x000fea0000000200 */
[C---:B------:R-:W-:Y:S01]  /*c5d0*/  HMMA.16816.F32.BF16 R24, R136.reuse, R150, RZ ;  /* 0x000000968818723c */ /* 0x040fe200000418ff */
[----:B------:R-:W-:Y:S05]  /*c5e0*/  LDSM.16.M88.4 R148, [R201] ;  /* 0x00000000c994783b */ /* 0x000fea0000000200 */
[C---:B-----5:R-:W-:Y:S06]  /*c5f0*/  HMMA.16816.F32.BF16 R28, R136.reuse, R152, RZ ;  /* 0x00000098881c723c */ /* 0x060fec00000418ff */
[----:B------:R-:W-:Y:S01]  /*c600*/  HMMA.16816.F32.BF16 R32, R136, R154, RZ ;  /* 0x0000009a8820723c */ /* 0x000fe200000418ff */
[----:B------:R-:W4:Y:S05]  /*c610*/  LDSM.16.M88.4 R136, [R199+0xc800] ;  /* 0x00c80000c788783b */ /* 0x000f2a0000000200 */
[C---:B-1----:R-:W-:Y:S01]  /*c620*/  HMMA.16816.F32.BF16 R4, R156.reuse, R160, R4 ;  /* 0x000000a09c04723c */ /* 0x042fe20000041804 */
[----:B------:R-:W1:Y:S05]  /*c630*/  LDSM.16.M88.4 R152, [R192] ;  /* 0x00000000c098783b */ /* 0x000e6a0000000200 */
        /* <DEDUP_REMOVED lines=8> */
[C---:B--2---:R-:W-:Y:S06]  /*c6c0*/  HMMA.16816.F32.BF16 R28, R156.reuse, R172, R28 ;  /* 0x000000ac9c1c723c */ /* 0x044fec000004181c */
[----:B------:R-:W-:Y:S01]  /*c6d0*/  HMMA.16816.F32.BF16 R32, R156, R174, R32 ;  /* 0x000000ae9c20723c */ /* 0x000fe20000041820 */
[----:B------:R-:W2:Y:S05]  /*c6e0*/  LDSM.16.M88.4 R156, [R192+0x800] ;  /* 0x00080000c09c783b */ /* 0x000eaa0000000200 */
[C---:B---3--:R-:W-:Y:S01]  /*c6f0*/  HMMA.16816.F32.BF16 R4, R176.reuse, R180, R4 ;  /* 0x000000b4b004723c */ /* 0x048fe20000041804 */
[----:B------:R-:W3:Y:S05]  /*c700*/  LDSM.16.M88.4 R172, [R205+0xe000] ;  /* 0x00e00000cdac783b */ /* 0x000eea0000000200 */
[C---:B------:R-:W-:Y:S01]  /*c710*/  HMMA.16816.F32.BF16 R8, R176.reuse, R182, R8 ;  /* 0x000000b6b008723c */ /* 0x040fe20000041808 */
[----:B------:R-:W-:Y:S05]  /*c720*/  LDSM.16.M88.4 R180, [R191] ;  /* 0x00000000bfb4783b */ /* 0x000fea0000000200 */
[C---:B----4-:R-:W-:Y:S06]  /*c730*/  HMMA.16816.F32.BF16 R12, R176.reuse, R136, R12 ;  /* 0x00000088b00c723c */ /* 0x050fec000004180c */
[C---:B------:R-:W-:Y:S01]  /*c740*/  HMMA.16816.F32.BF16 R16, R176.reuse, R138, R16 ;  /* 0x0000008ab010723c */ /* 0x040fe20000041810 */
[----:B------:R-:W4:Y:S05]  /*c750*/  LDSM.16.M88.4 R136, [R205+0xe800] ;  /* 0x00e80000cd88783b */ /* 0x000f2a0000000200 */
[C---:B------:R-:W-:Y:S06]  /*c760*/  HMMA.16816.F32.BF16 R20, R176.reuse, R140, R20 ;  /* 0x0000008cb014723c */ /* 0x040fec0000041814 */
[C---:B------:R-:W-:Y:S01]  /*c770*/  HMMA.16816.F32.BF16 R24, R176.reuse, R142, R24 ;  /* 0x0000008eb018723c */ /* 0x040fe20000041818 */
[----:B------:R-:W5:Y:S05]  /*c780*/  LDSM.16.M88.4 R140, [R205+0xf000] ;  /* 0x00f00000cd8c783b */ /* 0x000f6a0000000200 */
[C---:B------:R-:W-:Y:S06]  /*c790*/  HMMA.16816.F32.BF16 R28, R176.reuse, R144, R28 ;  /* 0x00000090b01c723c */ /* 0x040fec000004181c */
[----:B------:R-:W-:Y:S01]  /*c7a0*/  HMMA.16816.F32.BF16 R32, R176, R146, R32 ;  /* 0x00000092b020723c */ /* 0x000fe20000041820 */
[----:B------:R-:W5:Y:S05]  /*c7b0*/  LDSM.16.M88.4 R144, [R205+0xf800] ;  /* 0x00f80000cd90783b */ /* 0x000f6a0000000200 */
[C---:B-1----:R-:W-:Y:S01]  /*c7c0*/  HMMA.16816.F32.BF16 R4, R148.reuse, R152, R4 ;  /* 0x000000989404723c */ /* 0x042fe20000041804 */
[----:B------:R-:W1:Y:S05]  /*c7d0*/  LDSM.16.M88.4 R176, [R204+0x4000] ;  /* 0x00400000ccb0783b */ /* 0x000e6a0000000200 */
[C---:B------:R-:W-:Y:S01]  /*c7e0*/  HMMA.16816.F32.BF16 R8, R148.reuse, R154, R8 ;  /* 0x0000009a9408723c */ /* 0x040fe20000041808 */
[----:B------:R-:W-:Y:S05]  /*c7f0*/  LDSM.16.M88.4 R152, [R189] ;  /* 0x00000000bd98783b */ /* 0x000fea0000000200 */
[C---:B--2---:R-:W-:Y:S06]  /*c800*/  HMMA.16816.F32.BF16 R12, R148.reuse, R156, R12 ;  /* 0x0000009c940c723c */ /* 0x044fec000004180c */
[C---:B------:R-:W-:Y:S01]  /*c810*/  HMMA.16816.F32.BF16 R16, R148.reuse, R158, R16 ;  /* 0x0000009e9410723c */ /* 0x040fe20000041810 */
[----:B------:R-:W-:Y:S05]  /*c820*/  LDSM.16.M88.4 R156, [R188] ;  /* 0x00000000bc9c783b */ /* 0x000fea0000000200 */
[C---:B------:R-:W-:Y:S06]  /*c830*/  HMMA.16816.F32.BF16 R20, R148.reuse, R160, R20 ;  /* 0x000000a09414723c */ /* 0x040fec0000041814 */
[C---:B------:R-:W-:Y:S01]  /*c840*/  HMMA.16816.F32.BF16 R24, R148.reuse, R162, R24 ;  /* 0x000000a29418723c */ /* 0x040fe20000041818 */
[----:B------:R-:W-:Y:S05]  /*c850*/  LDSM.16.M88.4 R160, [R202+0x4000] ;  /* 0x00400000caa0783b */ /* 0x000fea0000000200 */
[C---:B------:R-:W-:Y:S06]  /*c860*/  HMMA.16816.F32.BF16 R28, R148.reuse, R164, R28 ;  /* 0x000000a4941c723c */ /* 0x040fec000004181c */
[----:B------:R-:W-:Y:S01]  /*c870*/  HMMA.16816.F32.BF16 R32, R148, R166, R32 ;  /* 0x000000a69420723c */ /* 0x000fe20000041820 */
[----:B------:R-:W2:Y:S05]  /*c880*/  LDSM.16.M88.4 R148, [R190] ;  /* 0x00000000be94783b */ /* 0x000eaa0000000200 */
[C---:B---3--:R-:W-:Y:S01]  /*c890*/  HMMA.16816.F32.BF16 R4, R168.reuse, R172, R4 ;  /* 0x000000aca804723c */ /* 0x048fe20000041804 */
[----:B------:R-:W3:Y:S05]  /*c8a0*/  LDSM.16.M88.4 R164, [R199+0xe000] ;  /* 0x00e00000c7a4783b */ /* 0x000eea0000000200 */
[C---:B------:R-:W-:Y:S01]  /*c8b0*/  HMMA.16816.F32.BF16 R8, R168.reuse, R174, R8 ;  /* 0x000000aea808723c */ /* 0x040fe20000041808 */
[----:B------:R-:W-:Y:S05]  /*c8c0*/  LDSM.16.M88.4 R172, [R192+0x2000] ;  /* 0x00200000c0ac783b */ /* 0x000fea0000000200 */
[C---:B----4-:R-:W-:Y:S06]  /*c8d0*/  HMMA.16816.F32.BF16 R12, R168.reuse, R136, R12 ;  /* 0x00000088a80c723c */ /* 0x050fec000004180c */
[C---:B------:R-:W-:Y:S01]  /*c8e0*/  HMMA.16816.F32.BF16 R16, R168.reuse, R138, R16 ;  /* 0x0000008aa810723c */ /* 0x040fe20000041810 */
[----:B------:R-:W4:Y:S05]  /*c8f0*/  LDSM.16.M88.4 R136, [R199+0xe800] ;  /* 0x00e80000c788783b */ /* 0x000f2a0000000200 */
[C---:B-----5:R-:W-:Y:S06]  /*c900*/  HMMA.16816.F32.BF16 R20, R168.reuse, R140, R20 ;  /* 0x0000008ca814723c */ /* 0x060fec0000041814 */
        /* <DEDUP_REMOVED lines=8> */
[----:B------:R-:W-:Y:S05]  /*c990*/  LDSM.16.M88.4 R180, [R205+0x10000] ;  /* 0x01000000cdb4783b */ /* 0x000fea0000000200 */
[C---:B--2---:R-:W-:Y:S06]  /*c9a0*/  HMMA.16816.F32.BF16 R12, R176.reuse, R148, R12 ;  /* 0x00000094b00c723c */ /* 0x044fec000004180c */
[C---:B------:R-:W-:Y:S01]  /*c9b0*/  HMMA.16816.F32.BF16 R16, R176.reuse, R150, R16 ;  /* 0x00000096b010723c */ /* 0x040fe20000041810 */
[----:B------:R-:W2:Y:S05]  /*c9c0*/  LDSM.16.M88.4 R148, [R192+0x2800] ;  /* 0x00280000c094783b */ /* 0x000eaa0000000200 */
[C---:B------:R-:W-:Y:S06]  /*c9d0*/  HMMA.16816.F32.BF16 R20, R176.reuse, R152, R20 ;  /* 0x00000098b014723c */ /* 0x040fec0000041814 */
[C---:B------:R-:W-:Y:S01]  /*c9e0*/  HMMA.16816.F32.BF16 R24, R176.reuse, R154, R24 ;  /* 0x0000009ab018723c */ /* 0x040fe20000041818 */
[----:B------:R-:W2:Y:S05]  /*c9f0*/  LDSM.16.M88.4 R152, [R192+0x3000] ;  /* 0x00300000c098783b */ /* 0x000eaa0000000200 */
[C---:B------:R-:W-:Y:S06]  /*ca00*/  HMMA.16816.F32.BF16 R28, R176.reuse, R156, R28 ;  /* 0x0000009cb01c723c */ /* 0x040fec000004181c */
        /* <DEDUP_REMOVED lines=21> */
[----:B------:R-:W2:Y:S05]  /*cb60*/  LDSM.16.M88.4 R148, [R186] ;  /* 0x00000000ba94783b */ /* 0x000eaa0000000200 */
[C---:B------:R-:W-:Y:S06]  /*cb70*/  HMMA.16816.F32.BF16 R20, R168.reuse, R152, R20 ;  /* 0x00000098a814723c */ /* 0x040fec0000041814 */
[C---:B------:R-:W-:Y:S01]  /*cb80*/  HMMA.16816.F32.BF16 R24, R168.reuse, R154, R24 ;  /* 0x0000009aa818723c */ /* 0x040fe20000041818 */
[----:B------:R-:W2:Y:S05]  /*cb90*/  LDSM.16.M88.4 R152, [R185] ;  /* 0x00000000b998783b */ /* 0x000eaa0000000200 */
        /* <DEDUP_REMOVED lines=16> */
[----:B------:R-:W5:Y:S01]  /*cca0*/  LDSM.16.M88.4 R176, [R201+0x8000] ;  /* 0x00800000c9b0783b */ /* 0x000f620000000200 */
[C---:B-1----:R-:W-:Y:S06]  /*ccb0*/  HMMA.16816.F32.BF16 R4, R160.reuse, R164, R4 ;  /* 0x000000a4a004723c */ /* 0x042fec0000041804 */
[C---:B------:R-:W-:Y:S06]  /*ccc0*/  HMMA.16816.F32.BF16 R8, R160.reuse, R166, R8 ;  /* 0x000000a6a008723c */ /* 0x040fec0000041808 */
[C---:B--2---:R-:W-:Y:S06]  /*ccd0*/  HMMA.16816.F32.BF16 R12, R160.reuse, R148, R12 ;  /* 0x00000094a00c723c */ /* 0x044fec000004180c */
[C---:B------:R-:W-:Y:S06]  /*cce0*/  HMMA.16816.F32.BF16 R16, R160.reuse, R150, R16 ;  /* 0x00000096a010723c */ /* 0x040fec0000041810 */
[C---:B------:R-:W-:Y:S06]  /*ccf0*/  HMMA.16816.F32.BF16 R20, R160.reuse, R152, R20 ;  /* 0x00000098a014723c */ /* 0x040fec0000041814 */
[C---:B------:R-:W-:Y:S06]  /*cd00*/  HMMA.16816.F32.BF16 R24, R160.reuse, R154, R24 ;  /* 0x0000009aa018723c */ /* 0x040fec0000041818 */
[C---:B------:R-:W-:Y:S06]  /*cd10*/  HMMA.16816.F32.BF16 R28, R160.reuse, R156, R28 ;  /* 0x0000009ca01c723c */ /* 0x040fec000004181c */
[----:B------:R-:W-:Y:S06]  /*cd20*/  HMMA.16816.F32.BF16 R32, R160, R158, R32 ;  /* 0x0000009ea020723c */ /* 0x000fec0000041820 */
[C---:B---3--:R-:W-:Y:S06]  /*cd30*/  HMMA.16816.F32.BF16 R4, R168.reuse, R172, R4 ;  /* 0x000000aca804723c */ /* 0x048fec0000041804 */
[C---:B------:R-:W-:Y:S06]  /*cd40*/  HMMA.16816.F32.BF16 R8, R168.reuse, R174, R8 ;  /* 0x000000aea808723c */ /* 0x040fec0000041808 */
[C---:B----4-:R-:W-:Y:S06]  /*cd50*/  HMMA.16816.F32.BF16 R12, R168.reuse, R136, R12 ;  /* 0x00000088a80c723c */ /* 0x050fec000004180c */
        /* <DEDUP_REMOVED lines=114> */
.L_x_173:
[----:B---34-:R-:W-:Y:S01]  /*d480*/  FMNMX.FTZ R7, R133, R2, !PT ;  /* 0x0000000285077209 */ /* 0x018fe20007810000 */
        /* <DEDUP_REMOVED lines=378> */
.L_x_171:
        /* <DEDUP_REMOVED lines=219> */
.L_x_175:
        /* <DEDUP_REMOVED lines=24> */
.L_x_176:
        /* <DEDUP_REMOVED lines=111> */
.L_x_178:
[----:B------:R-:W-:Y:S05]  /*10250*/  BSYNC B0 ;  /* 0x0000000000007941 */ /* 0x000fea0003800000 */
.L_x_177:
        /* <DEDUP_REMOVED lines=38> */
.L_x_180:
[----:B------:R-:W-:Y:S05]  /*104c0*/  BSYNC B0 ;  /* 0x0000000000007941 */ /* 0x000fea0003800000 */
.L_x_179:
        /* <DEDUP_REMOVED lines=24> */
.L_x_182:
[----:B------:R-:W-:Y:S05]  /*10650*/  BSYNC B0 ;  /* 0x0000000000007941 */ /* 0x000fea0003800000 */
.L_x_181:
        /* <DEDUP_REMOVED lines=24> */
.L_x_184:
[----:B------:R-:W-:Y:S05]  /*107e0*/  BSYNC B0 ;  /* 0x0000000000007941 */ /* 0x000fea0003800000 */
.L_x_183:
        /* <DEDUP_REMOVED lines=23> */
.L_x_141:
        /* <DEDUP_REMOVED lines=89> */
.L_x_186:
[----:B------:R-:W-:Y:S05]  /*10ef0*/  BSYNC B0 ;  /* 0x0000000000007941 */ /* 0x000fea0003800000 */
.L_x_185:
        /* <DEDUP_REMOVED lines=22> */
.L_x_188:
[----:B------:R-:W-:Y:S05]  /*11060*/  BSYNC B0 ;  /* 0x0000000000007941 */ /* 0x000fea0003800000 */
.L_x_187:
        /* <DEDUP_REMOVED lines=22> */
.L_x_190:
[----:B------:R-:W-:Y:S05]  /*111d0*/  BSYNC B0 ;  /* 0x0000000000007941 */ /* 0x000fea0003800000 */
.L_x_189:
        /* <DEDUP_REMOVED lines=23> */
.L_x_192:
[----:B------:R-:W-:Y:S05]  /*11350*/  BSYNC B0 ;  /* 0x0000000000007941 */ /* 0x000fea0003800000 */
.L_x_191:
        /* <DEDUP_REMOVED lines=10> */
.L_x_194:
[----:B------:R-:W-:Y:S05]  /*11400*/  BSYNC B0 ;  /* 0x0000000000007941 */ /* 0x000fea0003800000 */
.L_x_193:
        /* <DEDUP_REMOVED lines=10> */
.L_x_196:
[----:B------:R-:W-:Y:S05]  /*114b0*/  BSYNC B0 ;  /* 0x0000000000007941 */ /* 0x000fea0003800000 */
.L_x_195:
        /* <DEDUP_REMOVED lines=10> */
.L_x_198:
[----:B------:R-:W-:Y:S05]  /*11560*/  BSYNC B0 ;  /* 0x0000000000007941 */ /* 0x000fea0003800000 */
.L_x_197:
        /* <DEDUP_REMOVED lines=10> */
.L_x_199:
        /* <DEDUP_REMOVED lines=15> */
.L_x_802:


//--------------------- .text._ZN5flash16flash_fwd_kernelI23Flash_fwd_kernel_traitsILi192ELi128ELi64ELi8ELb0ELb0EN7cutlass10bfloat16_tE19Flash_kernel_traitsILi192ELi128ELi64ELi8ES3_EELb0ELb1ELb0ELb1ELb0ELb0ELb0ELb0EEEvNS_16Flash_fwd_paramsE --------------------------
	.section	.text._ZN5flash16flash_fwd_kernelI23Flash_fwd_kernel_traitsILi192ELi128ELi64ELi8ELb0ELb0EN7cutlass10bfloat16_tE19Flash_kernel_traitsILi192ELi128ELi64ELi8ES3_EELb0ELb1ELb0ELb1ELb0ELb0ELb0ELb0EEEvNS_16Flash_fwd_paramsE,"ax",@progbits
	.align	128
        .global         _ZN5flash16flash_fwd_kernelI23Flash_fwd_kernel_traitsILi192ELi128ELi64ELi8ELb0ELb0EN7cutlass10bfloat16_tE19Flash_kernel_traitsILi192ELi128ELi64ELi8ES3_EELb0ELb1ELb0ELb1ELb0ELb0ELb0ELb0EEEvNS_16Flash_fwd_paramsE
        .type           _ZN5flash16flash_fwd_kernelI23Flash_fwd_kernel_traitsILi192ELi128ELi64ELi8ELb0ELb0EN7cutlass10bfloat16_tE19Flash_kernel_traitsILi192ELi128ELi64ELi8ES3_EELb0ELb1ELb0ELb1ELb0ELb0ELb0ELb0EEEvNS_16Flash_fwd_paramsE,@function
        .size           _ZN5flash16flash_fwd_kernelI23Flash_fwd_kernel_traitsILi192ELi128ELi64ELi8ELb0ELb0EN7cutlass10bfloat16_tE19Flash_kernel_traitsILi192ELi128ELi64ELi8ES3_EELb0ELb1ELb0ELb1ELb0ELb0ELb0ELb0EEEvNS_16Flash_fwd_paramsE,(.L_x_803 - _ZN5flash16flash_fwd_kernelI23Flash_fwd_kernel_traitsILi192ELi128ELi64ELi8ELb0ELb0EN7cutlass10bfloat16_tE19Flash_kernel_traitsILi192ELi128ELi64ELi8ES3_EELb0ELb1ELb0ELb1ELb0ELb0ELb0ELb0EEEvNS_16Flash_fwd_paramsE)
        .other          _ZN5flash16flash_fwd_kernelI23Flash_fwd_kernel_traitsILi192ELi128ELi64ELi8ELb0ELb0EN7cutlass10bfloat16_tE19Flash_kernel_traitsILi192ELi128ELi64ELi8ES3_EELb0ELb1ELb0ELb1ELb0ELb0ELb0ELb0EEEvNS_16Flash_fwd_paramsE,@"STO_CUDA_ENTRY STV_DEFAULT"
_ZN5flash16flash_fwd_kernelI23Flash_fwd_kernel_traitsILi192ELi128ELi64ELi8ELb0ELb0EN7cutlass10bfloat16_tE19Flash_kernel_traitsILi192ELi128ELi64ELi8ES3_EELb0ELb1ELb0ELb1ELb0ELb0ELb0ELb0EEEvNS_16Flash_fwd_paramsE:
.text._ZN5flash16flash_fwd_kernelI23Flash_fwd_kernel_traitsILi192ELi128ELi64ELi8ELb0ELb0EN7cutlass10bfloat16_tE19Flash_kernel_traitsILi192ELi128ELi64ELi8ES3_EELb0ELb1ELb0ELb1ELb0ELb0ELb0ELb0EEEvNS_16Flash_fwd_paramsE:
        /* <DEDUP_REMOVED lines=54> */
.L_x_200:
[----:B------:R-:W-:-:S05]  /*0360*/  ULDC UR7, c[0x0][0x2c8] ;  /* 0x0000b20000077ab9 */ /* 0x000fca0000000800 */
.L_x_201:
        /* <DEDUP_REMOVED lines=38> */
[----:B------:R-:W2:Y:S01]  /*05d0*/  S2R R3, SR_CTAID.Z ;  /* 0x0000000000037919 */ /* 0x000ea20000002700 */
[----:B------:R-:W-:Y:S01]  /*05e0*/  IMAD.MOV.U32 R6, RZ, RZ, RZ ;  /* 0x000000ffff067224 */ /* 0x000fe200078e00ff */
[----:B------:R-:W-:Y:S01]  /*05f0*/  SHF.R.S32.HI R11, RZ, 0x1f, R4 ;  /* 0x0000001fff0b7819 */ /* 0x000fe20000011404 */
[----:B------:R-:W-:Y:S01]  /*0600*/  UISETP.NE.AND UP1, UPT, UR15, -0x1, UPT ;  /* 0xffffffff0f00788c */ /* 0x000fe2000bf25270 */
[----:B------:R-:W-:Y:S01]  /*0610*/  IMAD.U32 R17, RZ, RZ, UR16 ;  /* 0x00000010ff117e24 */ /* 0x000fe2000f8e00ff */
[----:B------:R-:W-:Y:S02]  /*0620*/  UIADD3 UR14, -UR24, UR17, URZ ;  /* 0x00000011180e7290 */ /* 0x000fe4000fffe13f */
[----:B------:R-:W-:-:S06]  /*0630*/  UISETP.NE.AND UP0, UPT, UR6, -0x1, UPT ;  /* 0xffffffff0600788c */ /* 0x000fcc000bf05270 */
[----:B------:R-:W-:Y:S01]  /*0640*/  PLOP3.LUT P2, PT, PT, PT, UP0, 0x80, 0x0 ;  /* 0x000000000000781c */ /* 0x000fe20003f4f008 */
[----:B------:R-:W-:Y:S01]  /*0650*/  @UP1 ULDC.64 UR4, c[0x0][0x240] ;  /* 0x0000900000041ab9 */ /* 0x000fe20000000a00 */
[----:B------:R-:W-:Y:S02]  /*0660*/  @!UP1 USHF.R.S32.HI UR7, URZ, 0x1f, UR26 ;  /* 0x0000001f3f079899 */ /* 0x000fe4000801141a */
[----:B------:R-:W-:Y:S01]  /*0670*/  @UP1 UIMAD.WIDE.U32 UR18, UR15, UR4, URZ ;  /* 0x000000040f1212a5 */ /* 0x000fe2000f8e003f */
[----:B------:R-:W-:-:S03]  /*0680*/  @UP0 ULDC.64 UR8, c[0x0][0x248] ;  /* 0x0000920000080ab9 */ /* 0x000fc60000000a00 */
[----:B------:R-:W-:Y:S01]  /*0690*/  @UP1 UIMAD UR12, UR15, UR5, UR19 ;  /* 0x000000050f0c12a4 */ /* 0x000fe2000f8e0213 */
[----:B-1----:R-:W-:Y:S02]  /*06a0*/  IABS R2, R0 ;  /* 0x0000000000027213 */ /* 0x002fe40000000000 */
[----:B------:R-:W-:Y:S02]  /*06b0*/  @!UP1 ULDC.64 UR4, c[0x0][0x228] ;  /* 0x00008a0000049ab9 */ /* 0x000fe40000000a00 */
[----:B------:R-:W-:Y:S01]  /*06c0*/  @!UP1 UIMAD UR7, UR7, UR4, URZ ;  /* 0x00000004070792a4 */ /* 0x000fe2000f8e023f */
[----:B------:R-:W1:Y:S01]  /*06d0*/  I2F.RP R9, R2 ;  /* 0x0000000200097306 */ /* 0x000e620000209400 */
[----:B------:R-:W-:Y:S02]  /*06e0*/  @!UP1 UIMAD.WIDE.U32 UR32, UR26, UR4, URZ ;  /* 0x000000041a2092a5 */ /* 0x000fe4000f8e003f */
[----:B------:R-:W-:Y:S01]  /*06f0*/  @UP0 UIADD3 UR4, UR10, UR6, URZ ;  /* 0x000000060a040290 */ /* 0x000fe2000fffe03f */
[----:B--2---:R-:W-:Y:S01]  /*0700*/  IABS R3, R3 ;  /* 0x0000000300037213 */ /* 0x004fe20000000000 */
[----:B------:R-:W-:-:S02]  /*0710*/  @!UP1 UIMAD UR5, UR26, UR5, UR7 ;  /* 0x000000051a0592a4 */ /* 0x000fc4000f8e0207 */
[----:B------:R-:W-:Y:S02]  /*0720*/  @UP0 UIMAD.WIDE.U32 UR30, UR4, UR8, URZ ;  /* 0x00000008041e02a5 */ /* 0x000fe4000f8e003f */
[----:B------:R-:W-:Y:S02]  /*0730*/  @UP0 UIMAD UR4, UR4, UR9, URZ ;  /* 0x00000009040402a4 */ /* 0x000fe4000f8e023f */
[----:B------:R-:W-:Y:S02]  /*0740*/  @!UP1 UIADD3 UR12, UR33, UR5, URZ ;  /* 0x00000005210c9290 */ /* 0x000fe4000fffe03f */
[----:B------:R-:W-:Y:S01]  /*0750*/  @UP0 UIADD3 UR4, UR31, UR4, URZ ;  /* 0x000000041f040290 */ /* 0x000fe2000fffe03f */
[----:B-1----:R-:W1:Y:S01]  /*0760*/  MUFU.RCP R7, R9 ;  /* 0x0000000900077308 */ /* 0x002e620000001000 */
[----:B------:R-:W-:Y:S01]  /*0770*/  @!UP1 UMOV UR18, UR32 ;  /* 0x0000002000129c82 */ /* 0x000fe20008000000 */
[----:B-1----:R-:W-:-:S06]  /*0780*/  VIADD R7, R7, 0xffffffe ;  /* 0x0ffffffe07077836 */ /* 0x002fcc0000000000 */
[----:B------:R-:W1:Y:S02]  /*0790*/  F2I.FTZ.U32.TRUNC.NTZ R7, R7 ;  /* 0x0000000700077305 */ /* 0x000e64000021f000 */
[----:B-1----:R-:W-:-:S04]  /*07a0*/  IMAD.MOV R5, RZ, RZ, -R7 ;  /* 0x000000ffff057224 */ /* 0x002fc800078e0a07 */
[----:B------:R-:W-:-:S04]  /*07b0*/  IMAD R8, R5, R2, RZ ;  /* 0x0000000205087224 */ /* 0x000fc800078e02ff */
[----:B------:R-:W-:Y:S01]  /*07c0*/  IMAD.HI.U32 R8, R7, R8, R6 ;  /* 0x0000000807087227 */ /* 0x000fe200078e0006 */
[----:B------:R-:W-:-:S04]  /*07d0*/  LEA.HI R6, R11, R4, RZ, 0x3 ;  /* 0x000000040b067211 */ /* 0x000fc800078f18ff */
[----:B------:R-:W-:Y:S01]  /*07e0*/  SHF.R.S32.HI R12, RZ, 0x3, R6 ;  /* 0x00000003ff0c7819 */ /* 0x000fe20000011406 */
[----:B------:R-:W-:-:S03]  /*07f0*/  IMAD.HI.U32 R175, R8, R3, RZ ;  /* 0x0000000308af7227 */ /* 0x000fc600078e00ff */
[--C-:B------:R-:W-:Y:S01]  /*0800*/  SHF.R.S32.HI R13, RZ, 0x1f, R12.reuse ;  /* 0x0000001fff0d7819 */ /* 0x100fe2000001140c */
[C---:B------:R-:W-:Y:S02]  /*0810*/  VIADD R5, R12.reuse, 0x40 ;  /* 0x000000400c057836 */ /* 0x040fe40000000000 */
[----:B------:R-:W-:Y:S02]  /*0820*/  IMAD.MOV R7, RZ, RZ, -R175 ;  /* 0x000000ffff077224 */ /* 0x000fe400078e0aaf */
[C---:B------:R-:W-:Y:S01]  /*0830*/  IMAD.SHL.U32 R203, R12.reuse, 0x40, RZ ;  /* 0x000000400ccb7824 */ /* 0x040fe200078e00ff */
[----:B------:R-:W-:Y:S01]  /*0840*/  ISETP.GE.AND P5, PT, R5, UR14, PT ;  /* 0x0000000e05007c0c */ /* 0x000fe2000bfa6270 */
[----:B------:R-:W-:Y:S02]  /*0850*/  VIADD R5, R12, 0x60 ;  /* 0x000000600c057836 */ /* 0x000fe40000000000 */
[----:B------:R-:W-:Y:S01]  /*0860*/  IMAD R7, R2, R7, R3 ;  /* 0x0000000702077224 */ /* 0x000fe200078e0203 */
[----:B------:R-:W-:Y:S01]  /*0870*/  LOP3.LUT R203, R203, 0x1c0, RZ, 0xc0, !PT ;  /* 0x000001c0cbcb7812 */ /* 0x000fe200078ec0ff */
[----:B------:R-:W-:Y:S01]  /*0880*/  IMAD.WIDE R16, R17, 0x80, R12 ;  /* 0x0000008011107825 */ /* 0x000fe200078e020c */
[----:B------:R-:W-:-:S02]  /*0890*/  ISETP.GE.AND P4, PT, R5, UR14, PT ;  /* 0x0000000e05007c0c */ /* 0x000fc4000bf86270 */
[----:B------:R-:W-:Y:S02]  /*08a0*/  LOP3.LUT R5, R6, 0xfffffff8, RZ, 0xc0, !PT ;  /* 0xfffffff806057812 */ /* 0x000fe400078ec0ff */
[----:B------:R-:W-:Y:S02]  /*08b0*/  ISETP.GT.U32.AND P0, PT, R2, R7, PT ;  /* 0x000000070200720c */ /* 0x000fe40003f04070 */
[----:B------:R-:W-:Y:S01]  /*08c0*/  LEA.HI R3, R11, R4, RZ, 0x6 ;  /* 0x000000040b037211 */ /* 0x000fe200078f30ff */
[----:B------:R-:W-:-:S04]  /*08d0*/  IMAD.IADD R5, R4, 0x1, -R5 ;  /* 0x0000000104057824 */ /* 0x000fc800078e0a05 */
[----:B------:R-:W-:-:S05]  /*08e0*/  IMAD.SHL.U32 R134, R5, 0x8, RZ ;  /* 0x0000000805867824 */ /* 0x000fca00078e00ff */
[----:B------:R-:W-:Y:S01]  /*08f0*/  LOP3.LUT R6, R203, 0x38, R134, 0xf8, !PT ;  /* 0x00000038cb067812 */ /* 0x000fe200078ef886 */
[----:B------:R-:W-:Y:S01]  /*0900*/  @!P0 IMAD.IADD R7, R7, 0x1, -R2 ;  /* 0x0000000107078824 */ /* 0x000fe200078e0a02 */
[----:B------:R-:W-:-:S04]  /*0910*/  SHF.R.U32.HI R203, RZ, 0x3, R203 ;  /* 0x00000003ffcb7819 */ /* 0x000fc800000116cb */
[----:B------:R-:W-:Y:S01]  /*0920*/  LOP3.LUT R203, R6, R203, RZ, 0x3c, !PT ;  /* 0x000000cb06cb7212 */ /* 0x000fe200078e3cff */
[----:B------:R-:W-:Y:S06]  /*0930*/  @P2 BRA `(.L_x_203) ;  /* 0x0000000000302947 */ /* 0x000fec0003800000 */
        /* <DEDUP_REMOVED lines=12> */
.L_x_203:
[----:B------:R-:W-:Y:S01]  /*0a00*/  @UP0 UIADD3 UR13, UR10, UR6, URZ ;  /* 0x000000060a0d0290 */ /* 0x000fe2000fffe03f */
[----:B------:R-:W-:Y:S01]  /*0a10*/  ISETP.GE.U32.AND P1, PT, R7, R2, PT ;  /* 0x000000020700720c */ /* 0x000fe20003f26070 */
[----:B------:R-:W-:Y:S01]  /*0a20*/  IMAD.SHL.U32 R2, R3, 0x8, RZ ;  /* 0x0000000803027824 */ /* 0x000fe200078e00ff */
[----:B------:R-:W-:Y:S01]  /*0a30*/  @UP0 ULDC.64 UR6, c[0x0][0x250] ;  /* 0x0000940000060ab9 */ /* 0x000fe20000000a00 */
[----:B------:R-:W-:Y:S01]  /*0a40*/  USHF.R.S32.HI UR5, URZ, 0x1f, UR28 ;  /* 0x0000001f3f057899 */ /* 0x000fe2000801141c */
[----:B------:R-:W-:Y:S01]  /*0a50*/  SHF.R.S32.HI R135, RZ, 0x1f, R134 ;  /* 0x0000001fff877819 */ /* 0x000fe20000011486 */
[----:B------:R-:W-:Y:S01]  /*0a60*/  @UP0 UIMAD.WIDE.U32 UR32, UR13, UR6, URZ ;  /* 0x000000060d2002a5 */ /* 0x000fe2000f8e003f */
[----:B------:R-:W-:Y:S01]  /*0a70*/  LOP3.LUT R203, R203, 0xfffffe00, R2, 0xf8, !PT ;  /* 0xfffffe00cbcb7812 */ /* 0x000fe200078ef802 */
[----:B------:R-:W-:Y:S01]  /*0a80*/  @UP0 UIMAD UR13, UR13, UR7, URZ ;  /* 0x000000070d0d02a4 */ /* 0x000fe2000f8e023f */
[----:B------:R-:W-:-:S03]  /*0a90*/  LOP3.LUT R2, R0, UR28, RZ, 0x3c, !PT ;  /* 0x0000001c00027c12 */ /* 0x000fc6000f8e3cff */
[----:B------:R-:W-:Y:S01]  /*0aa0*/  @UP0 UIADD3 UR13, UR33, UR13, URZ ;  /* 0x0000000d210d0290 */ /* 0x000fe2000fffe03f */
[----:B------:R-:W-:Y:S11]  /*0ab0*/  @P2 BRA `(.L_x_204) ;  /* 0x0000000000302947 */ /* 0x000ff60003800000 */
[----:B------:R-:W-:Y:S01]  /*0ac0*/  USHF.R.S32.HI UR19, URZ, 0x1f, UR10 ;  /* 0x0000001f3f137899 */ /* 0x000fe2000801140a */
[----:B------:R-:W-:Y:S01]  /*0ad0*/  ULDC.64 UR6, c[0x0][0x250] ;  /* 0x0000940000067ab9 */ /* 0x000fe20000000a00 */
[----:B------:R-:W-:Y:S02]  /*0ae0*/  USHF.R.S32.HI UR13, URZ, 0x1f, UR26 ;  /* 0x0000001f3f0d7899 */ /* 0x000fe4000801141a */
[----:B------:R-:W-:Y:S02]  /*0af0*/  UIMAD UR19, UR19, UR6, URZ ;  /* 0x00000006131372a4 */ /* 0x000fe4000f8e023f */
[----:B------:R-:W-:Y:S02]  /*0b00*/  UIMAD.WIDE.U32 UR32, UR10, UR6, URZ ;  /* 0x000000060a2072a5 */ /* 0x000fe4000f8e003f */
[----:B------:R-:W-:-:S03]  /*0b10*/  UIMAD UR19, UR10, UR7, UR19 ;  /* 0x000000070a1372a4 */ /* 0x000fc6000f8e0213 */
[----:B------:R-:W-:Y:S01]  /*0b20*/  ULDC.64 UR10, c[0x0][0x238] ;  /* 0x00008e00000a7ab9 */ /* 0x000fe20000000a00 */
[----:B------:R-:W-:Y:S02]  /*0b30*/  UIADD3 UR33, UR33, UR19, URZ ;  /* 0x0000001321217290 */ /* 0x000fe4000fffe03f */
[----:B------:R-:W-:Y:S02]  /*0b40*/  UIMAD UR13, UR13, UR10, URZ ;  /* 0x0000000a0d0d72a4 */ /* 0x000fe4000f8e023f */
[----:B------:R-:W-:Y:S02]  /*0b50*/  UIMAD.WIDE.U32 UR32, UR26, UR10, UR32 ;  /* 0x0000000a1a2072a5 */ /* 0x000fe4000f8e0020 */
[----:B------:R-:W-:-:S04]  /*0b60*/  UIMAD UR11, UR26, UR11, UR13 ;  /* 0x0000000b1a0b72a4 */ /* 0x000fc8000f8e020d */
[----:B------:R-:W-:-:S12]  /*0b70*/  UIADD3 UR13, UR33, UR11, URZ ;  /* 0x0000000b210d7290 */ /* 0x000fd8000fffe03f */
.L_x_204:
[----:B------:R-:W-:Y:S01]  /*0b80*/  IMAD R3, R13, UR8, RZ ;  /* 0x000000080d037c24 */ /* 0x000fe2000f8e02ff */
[----:B------:R-:W-:Y:S01]  /*0b90*/  ISETP.GE.AND P2, PT, R2, RZ, PT ;  /* 0x000000ff0200720c */ /* 0x000fe20003f46270 */
[----:B------:R-:W-:Y:S01]  /*0ba0*/  IMAD.WIDE.U32 R8, R12, UR8, R134 ;  /* 0x000000080c087c25 */ /* 0x000fe2000f8e0086 */
[----:B------:R-:W-:Y:S01]  /*0bb0*/  ISETP.NE.AND P3, PT, R0, RZ, PT ;  /* 0x000000ff0000720c */ /* 0x000fe20003f65270 */
[----:B------:R-:W-:Y:S01]  /*0bc0*/  ULDC.64 UR10, c[0x0][0x258] ;  /* 0x00009600000a7ab9 */ /* 0x000fe20000000a00 */
[----:B------:R-:W-:Y:S01]  /*0bd0*/  UIADD3 UR19, UR20, -0x1, URZ ;  /* 0xffffffff14137890 */ /* 0x000fe2000fffe03f */
[----:B------:R-:W-:Y:S01]  /*0be0*/  @!P0 VIADD R175, R175, 0x1 ;  /* 0x00000001afaf8836 */ /* 0x000fe20000000000 */
[----:B------:R-:W-:Y:S01]  /*0bf0*/  IADD3 R210, P0, R8, UR30, RZ ;  /* 0x0000001e08d27c10 */ /* 0x000fe2000ff1e0ff */
[C---:B------:R-:W-:Y:S01]  /*0c00*/  IMAD R2, R12.reuse, UR9, R3 ;  /* 0x000000090c027c24 */ /* 0x040fe2000f8e0203 */
[----:B------:R-:W-:Y:S01]  /*0c10*/  BSSY B0, `(.L_x_205) ;  /* 0x0000048000007945 */ /* 0x000fe20003800000 */
[----:B------:R-:W-:Y:S01]  /*0c20*/  IMAD.WIDE.U32 R6, R12, UR6, R134 ;  /* 0x000000060c067c25 */ /* 0x000fe2000f8e0086 */
[----:B------:R-:W-:-:S02]  /*0c30*/  IADD3 R208, R134, 0x80, RZ ;  /* 0x0000008086d07810 */ /* 0x000fc40007ffe0ff */
[----:B------:R-:W-:Y:S01]  /*0c40*/  IADD3.X R211, R9, UR4, R2, P0, !PT ;  /* 0x0000000409d37c10 */ /* 0x000fe200087fe402 */
[----:B------:R-:W-:Y:S01]  /*0c50*/  IMAD R3, R13, UR6, RZ ;  /* 0x000000060d037c24 */ /* 0x000fe2000f8e02ff */
[----:B------:R-:W1:Y:S01]  /*0c60*/  S2UR UR4, SR_CgaCtaId ;  /* 0x00000000000479c3 */ /* 0x000e620000008800 */
[----:B------:R-:W-:Y:S01]  /*0c70*/  @P1 VIADD R175, R175, 0x1 ;  /* 0x00000001afaf1836 */ /* 0x000fe20000000000 */
[----:B------:R-:W-:Y:S01]  /*0c80*/  IADD3 R172, P1, R6, UR32, RZ ;  /* 0x0000002006ac7c10 */ /* 0x000fe2000ff3e0ff */
[----:B------:R-:W-:Y:S01]  /*0c90*/  IMAD R2, R12, UR7, R3 ;  /* 0x000000070c027c24 */ /* 0x000fe2000f8e0203 */
[C---:B------:R-:W-:Y:S01]  /*0ca0*/  IADD3 R6, P0, R134.reuse, UR18, RZ ;  /* 0x0000001286067c10 */ /* 0x040fe2000ff1e0ff */
[----:B------:R-:W-:Y:S01]  /*0cb0*/  IMAD.U32 R8, RZ, RZ, UR10 ;  /* 0x0000000aff087e24 */ /* 0x000fe2000f8e00ff */
[----:B------:R-:W-:Y:S01]  /*0cc0*/  @!P2 IADD3 R175, -R175, RZ, RZ ;  /* 0x000000ffafafa210 */ /* 0x000fe20007ffe1ff */
[----:B------:R-:W-:Y:S01]  /*0cd0*/  UIMAD UR18, UR19, -0x40, UR25 ;  /* 0xffffffc0131278a4 */ /* 0x000fe2000f8e0219 */
[----:B------:R-:W-:Y:S01]  /*0ce0*/  @!P3 LOP3.LUT R175, RZ, R0, RZ, 0x33, !PT ;  /* 0x00000000ffafb212 */ /* 0x000fe200078e33ff */
[----:B------:R-:W-:Y:S01]  /*0cf0*/  VIADD R209, R134, 0x40 ;  /* 0x0000004086d17836 */ /* 0x000fe20000000000 */
[----:B------:R-:W-:Y:S01]  /*0d00*/  IADD3.X R173, R7, UR13, R2, P1, !PT ;  /* 0x0000000d07ad7c10 */ /* 0x000fe20008ffe402 */
[----:B------:R-:W-:Y:S01]  /*0d10*/  UIMAD UR13, UR5, UR10, URZ ;  /* 0x0000000a050d72a4 */ /* 0x000fe2000f8e023f */
[----:B------:R-:W-:-:S02]  /*0d20*/  IADD3.X R7, R135, UR12, RZ, P0, !PT ;  /* 0x0000000c87077c10 */ /* 0x000fc400087fe4ff */
[----:B------:R-:W-:Y:S01]  /*0d30*/  SHF.R.S32.HI R2, RZ, 0x1f, R175 ;  /* 0x0000001fff027819 */ /* 0x000fe200000114af */
[----:B------:R-:W-:Y:S01]  /*0d40*/  UIMAD UR12, UR28, UR11, UR13 ;  /* 0x0000000b1c0c72a4 */ /* 0x000fe2000f8e020d */
[----:B------:R-:W-:Y:S01]  /*0d50*/  ISETP.GE.AND P0, PT, R12, UR14, PT ;  /* 0x0000000e0c007c0c */ /* 0x000fe2000bf06270 */
[----:B------:R-:W-:Y:S01]  /*0d60*/  IMAD.WIDE.U32 R8, R8, UR28, R6 ;  /* 0x0000001c08087c25 */ /* 0x000fe2000f8e0006 */
[----:B------:R-:W-:Y:S01]  /*0d70*/  ULDC.64 UR10, c[0x0][0x260] ;  /* 0x00009800000a7ab9 */ /* 0x000fe20000000a00 */
[----:B------:R-:W-:Y:S01]  /*0d80*/  UMOV UR13, 0x400 ;  /* 0x00000400000d7882 */ /* 0x000fe20000000000 */
[----:B------:R-:W-:Y:S01]  /*0d90*/  IADD3 R0, R12, 0x20, RZ ;  /* 0x000000200c007810 */ /* 0x000fe20007ffe0ff */
[----:B------:R-:W-:Y:S01]  /*0da0*/  IMAD R6, R2, UR10, RZ ;  /* 0x0000000a02067c24 */ /* 0x000fe2000f8e02ff */
[----:B------:R-:W-:Y:S01]  /*0db0*/  IADD3 R15, R9, UR12, RZ ;  /* 0x0000000c090f7c10 */ /* 0x000fe2000fffe0ff */
[----:B------:R-:W-:Y:S01]  /*0dc0*/  IMAD.WIDE.U32 R210, R175, UR10, R210 ;  /* 0x0000000aafd27c25 */ /* 0x000fe2000f8e00d2 */
[----:B-1----:R-:W-:Y:S01]  /*0dd0*/  ULEA UR4, UR4, UR13, 0x18 ;  /* 0x0000000d04047291 */ /* 0x002fe2000f8ec03f */
[----:B------:R-:W-:-:S02]  /*0de0*/  ISETP.GE.AND P1, PT, R0, UR14, PT ;  /* 0x0000000e00007c0c */ /* 0x000fc4000bf26270 */
[----:B------:R-:W-:Y:S01]  /*0df0*/  IMAD R213, R175, UR11, R6 ;  /* 0x0000000bafd57c24 */ /* 0x000fe2000f8e0206 */
[----:B------:R-:W-:Y:S02]  /*0e00*/  ULDC.64 UR10, c[0x0][0x268] ;  /* 0x00009a00000a7ab9 */ /* 0x000fe40000000a00 */
[----:B------:R-:W-:Y:S01]  /*0e10*/  IMAD R2, R2, UR10, RZ ;  /* 0x0000000a02027c24 */ /* 0x000fe2000f8e02ff */
[----:B------:R-:W-:Y:S01]  /*0e20*/  LEA R203, R203, UR4, 0x1 ;  /* 0x00000004cbcb7c11 */ /* 0x000fe2000f8e08ff */
        /* <DEDUP_REMOVED lines=38> */
.L_x_206:
[----:B------:R-:W-:Y:S05]  /*1090*/  BSYNC B0 ;  /* 0x0000000000007941 */ /* 0x000fea0003800000 */
.L_x_205:
        /* <DEDUP_REMOVED lines=15> */
[----:B------:R3:W-:Y:S03]  /*1190*/  @P3 STS.128 [R203+0x1000], RZ ;  /* 0x001000ffcb003388 */ /* 0x0007e60000000c00 */
[----:B------:R-:W-:-:S03]  /*11a0*/  IMAD.IADD R10, R21, 0x1, R10 ;  /* 0x00000001150a7824 */ /* 0x000fc600078e020a */
        /* <DEDUP_REMOVED lines=23> */
.L_x_208:
[----:B------:R-:W-:Y:S05]  /*1320*/  BSYNC B0 ;  /* 0x0000000000007941 */ /* 0x000fea0003800000 */
.L_x_207:
        /* <DEDUP_REMOVED lines=13> */
[----:B--23--:R-:W2:Y:S01]  /*1400*/  @!P3 LDC.64 R6, c[0x0][0x210] ;  /* 0x00008400ff06bb82 */ /* 0x00cea20000000a00 */
[----:B------:R-:W-:Y:S01]  /*1410*/  IMAD R10, R19, UR11, R10 ;  /* 0x0000000b130a7c24 */ /* 0x000fe2000f8e020a */
[----:B------:R3:W-:Y:S03]  /*1420*/  @P3 STS.128 [R203+0x2000], RZ ;  /* 0x002000ffcb003388 */ /* 0x0007e60000000c00 */
[----:B------:R-:W-:-:S03]  /*1430*/  IMAD.IADD R10, R21, 0x1, R10 ;  /* 0x00000001150a7824 */ /* 0x000fc600078e020a */
[----:B-1--4-:R-:W1:Y:S01]  /*1440*/  @!P2 LDC.64 R2, c[0x0][0x210] ;  /* 0x00008400ff02ab82 */ /* 0x012e620000000a00 */
        /* <DEDUP_REMOVED lines=22> */
.L_x_210:
[----:B------:R-:W-:Y:S05]  /*15b0*/  BSYNC B0 ;  /* 0x0000000000007941 */ /* 0x000fea0003800000 */
.L_x_209:
[----:B------:R-:W-:Y:S01]  /*15c0*/  USHF.L.U64.HI UR27, UR8, 0x6, UR9 ;  /* 0x00000006081b7899 */ /* 0x000fe20008010209 */
[----:B------:R-:W-:Y:S01]  /*15d0*/  BSSY B0, `(.L_x_211) ;  /* 0x0000028000007945 */ /* 0x000fe20003800000 */
[----:B------:R-:W-:-:S03]  /*15e0*/  USHF.L.U32 UR29, UR8, 0x6, URZ ;  /* 0x00000006081d7899 */ /* 0x000fc6000800063f */
[----:B------:R-:W-:Y:S09]  /*15f0*/  @P4 BRA `(.L_x_212) ;  /* 0x0000000000944947 */ /* 0x000ff20003800000 */
        /* <DEDUP_REMOVED lines=37> */
.L_x_212:
[----:B------:R-:W-:Y:S05]  /*1850*/  BSYNC B0 ;  /* 0x0000000000007941 */ /* 0x000fea0003800000 */
.L_x_211:
[----:B------:R-:W-:Y:S01]  /*1860*/  ISETP.GE.AND P0, PT, R12, UR18, PT ;  /* 0x000000120c007c0c */ /* 0x000fe2000bf06270 */
[----:B------:R-:W-:Y:S01]  /*1870*/  USHF.R.S32.HI UR32, URZ, 0x1f, UR19 ;  /* 0x0000001f3f207899 */ /* 0x000fe20008011413 */
[----:B------:R-:W-:Y:S01]  /*1880*/  MOV R212, R210 ;  /* 0x000000d200d47202 */ /* 0x000fe20000000f00 */
[----:B------:R-:W-:Y:S01]  /*1890*/  UIMAD UR10, UR27, UR19, URZ ;  /* 0x000000131b0a72a4 */ /* 0x000fe2000f8e023f */
[----:B------:R-:W-:Y:S01]  /*18a0*/  IMAD.IADD R213, R211, 0x1, R213 ;  /* 0x00000001d3d57824 */ /* 0x000fe200078e02d5 */
[----:B------:R-:W-:Y:S01]  /*18b0*/  BSSY B0, `(.L_x_213) ;  /* 0x0000024000007945 */ /* 0x000fe20003800000 */
[----:B-1234-:R-:W-:Y:S01]  /*18c0*/  IMAD.U32 R3, RZ, RZ, UR29 ;  /* 0x0000001dff037e24 */ /* 0x01efe2000f8e00ff */
[----:B------:R-:W-:Y:S01]  /*18d0*/  UIMAD UR10, UR32, UR29, UR10 ;  /* 0x0000001d200a72a4 */ /* 0x000fe2000f8e020a */
[----:B------:R-:W-:Y:S02]  /*18e0*/  ISETP.GE.AND P5, PT, R0, UR18, PT ;  /* 0x0000001200007c0c */ /* 0x000fe4000bfa6270 */
[----:B------:R-:W-:-:S05]  /*18f0*/  IMAD.WIDE.U32 R14, R3, UR19, R212 ;  /* 0x00000013030e7c25 */ /* 0x000fca000f8e00d4 */
[----:B------:R-:W-:Y:S01]  /*1900*/  IADD3 R2, R15, UR10, RZ ;  /* 0x0000000a0f027c10 */ /* 0x000fe2000fffe0ff */
        /* <DEDUP_REMOVED lines=30> */
.L_x_214:
[----:B------:R-:W-:Y:S05]  /*1af0*/  BSYNC B0 ;  /* 0x0000000000007941 */ /* 0x000fea0003800000 */
.L_x_213:
[----:B------:R-:W-:Y:S01]  /*1b00*/  USHF.L.U64.HI UR30, UR8, 0x5, UR9 ;  /* 0x00000005081e7899 */ /* 0x000fe20008010209 */
[----:B------:R-:W-:Y:S01]  /*1b10*/  BSSY B0, `(.L_x_215) ;  /* 0x0000022000007945 */ /* 0x000fe20003800000 */
[----:B------:R-:W-:-:S03]  /*1b20*/  USHF.L.U32 UR31, UR8, 0x5, URZ ;  /* 0x00000005081f7899 */ /* 0x000fc6000800063f */
        /* <DEDUP_REMOVED lines=32> */
.L_x_216:
[----:B------:R-:W-:Y:S05]  /*1d30*/  BSYNC B0 ;  /* 0x0000000000007941 */ /* 0x000fea0003800000 */
.L_x_215:
[----:B------:R-:W-:Y:S01]  /*1d40*/  ULDC.64 UR12, c[0x0][0x3c8] ;  /* 0x0000f200000c7ab9 */ /* 0x000fe20000000a00 */
[----:B------:R-:W0:Y:S01]  /*1d50*/  LDGDEPBAR ;  /* 0x00000000000079af */ /* 0x000e220000000000 */
[----:B------:R-:W-:-:S04]  /*1d60*/  UISETP.NE.U32.AND UP1, UPT, UR12, URZ, UPT ;  /* 0x0000003f0c00728c */ /* 0x000fc8000bf25070 */
[----:B------:R-:W-:-:S06]  /*1d70*/  UISETP.NE.AND.EX UP1, UPT, UR13, URZ, UPT, UP1 ;  /* 0x0000003f0d00728c */ /* 0x000fcc000bf25310 */
[----:B------:R-:W-:-:S05]  /*1d80*/  PLOP3.LUT P0, PT, PT, PT, UP1, 0x80, 0x0 ;  /* 0x000000000000781c */ /* 0x000fca0003f0f018 */
[----:B------:R-:W-:Y:S01]  /*1d90*/  @UP1 USHF.R.S32.HI UR33, URZ, 0x1f, UR26 ;  /* 0x0000001f3f211899 */ /* 0x000fe2000801141a */
[----:B------:R-:W-:Y:S01]  /*1da0*/  @UP1 ULDC.64 UR10, c[0x0][0x3d0] ;  /* 0x0000f400000a1ab9 */ /* 0x000fe20000000a00 */
[----:B------:R-:W-:Y:S02]  /*1db0*/  @UP1 UMOV UR34, UR28 ;  /* 0x0000001c00221c82 */ /* 0x000fe40008000000 */
[----:B------:R-:W-:Y:S01]  /*1dc0*/  @UP1 UIMAD UR33, UR33, UR10, URZ ;  /* 0x0000000a212112a4 */ /* 0x000fe2000f8e023f */
[----:B------:R-:W-:Y:S01]  /*1dd0*/  @UP1 UMOV UR35, UR5 ;  /* 0x0000000500231c82 */ /* 0x000fe20008000000 */
[----:B------:R-:W-:Y:S01]  /*1de0*/  LEA.HI R201, R11, R4, RZ, 0x4 ;  /* 0x000000040bc97211 */ /* 0x000fe200078f20ff */
[----:B------:R-:W-:Y:S01]  /*1df0*/  @UP1 UIMAD.WIDE.U32 UR34, UR26, UR10, UR34 ;  /* 0x0000000a1a2212a5 */ /* 0x000fe2000f8e0022 */
[----:B------:R-:W-:-:S04]  /*1e00*/  DEPBAR.LE SB0, 0x0 ;  /* 0x000080000000791a */ /* 0x000fc80000000000 */
[----:B------:R-:W-:Y:S02]  /*1e10*/  @UP1 UIMAD UR11, UR26, UR11, UR33 ;  /* 0x0000000b1a0b12a4 */ /* 0x000fe4000f8e0221 */
[----:B------:R-:W-:Y:S02]  /*1e20*/  @UP1 ULEA UR12, UP0, UR34, UR12, 0x2 ;  /* 0x0000000c220c1291 */ /* 0x000fe4000f80103f */
[----:B------:R-:W-:Y:S01]  /*1e30*/  @UP1 UIADD3 UR11, UR35, UR11, URZ ;  /* 0x0000000b230b1290 */ /* 0x000fe2000fffe03f */
[----:B------:R-:W-:-:S03]  /*1e40*/  @UP1 ULDC UR5, c[0x0][0x2e8] ;  /* 0x0000ba0000051ab9 */ /* 0x000fc60000000800 */
[----:B------:R-:W-:Y:S01]  /*1e50*/  @UP1 ULEA.HI.X UR13, UR34, UR13, UR11, 0x2, UP0 ;  /* 0x0000000d220d1291 */ /* 0x000fe200080f140b */
[----:B--23--:R-:W-:-:S05]  /*1e60*/  IMAD.U32 R8, RZ, RZ, UR12 ;  /* 0x0000000cff087e24 */ /* 0x00cfca000f8e00ff */
[----:B------:R-:W-:-:S05]  /*1e70*/  IMAD.U32 R9, RZ, RZ, UR13 ;  /* 0x0000000dff097e24 */ /* 0x000fca000f8e00ff */
[----:B------:R2:W3:Y:S01]  /*1e80*/  @P0 LDG.E R8, desc[UR22][R8.64] ;  /* 0x0000001608080981 */ /* 0x0004e2000c1e1900 */
[C---:B-1--4-:R-:W-:Y:S01]  /*1e90*/  LOP3.LUT R7, R201.reuse, 0xfffffff0, RZ, 0xc0, !PT ;  /* 0xfffffff0c9077812 */ /* 0x052fe200078ec0ff */
[----:B------:R-:W-:Y:S01]  /*1ea0*/  USHF.L.U64.HI UR12, UR6, 0x6, UR7 ;  /* 0x00000006060c7899 */ /* 0x000fe20008010207 */
[----:B------:R-:W-:Y:S01]  /*1eb0*/  SHF.R.S32.HI R6, RZ, 0x4, R201 ;  /* 0x00000004ff067819 */ /* 0x000fe200000114c9 */
[----:B------:R-:W-:Y:S01]  /*1ec0*/  USHF.L.U32 UR13, UR6, 0x6, URZ ;  /* 0x00000006060d7899 */ /* 0x000fe2000800063f */
[----:B------:R-:W-:Y:S01]  /*1ed0*/  ISETP.GE.AND P1, PT, R12, UR18, PT ;  /* 0x000000120c007c0c */ /* 0x000fe2000bf26270 */
[----:B------:R-:W-:Y:S01]  /*1ee0*/  IMAD.IADD R7, R4, 0x1, -R7 ;  /* 0x0000000104077824 */ /* 0x000fe200078e0a07 */
[----:B------:R-:W-:Y:S01]  /*1ef0*/  BAR.SYNC.DEFER_BLOCKING 0x0 ;  /* 0x0000000000007b1d */ /* 0x000fe20000010000 */
[----:B------:R-:W-:Y:S01]  /*1f00*/  LEA.HI R201, R201, R6, RZ, 0x1 ;  /* 0x00000006c9c97211 */ /* 0x000fe200078f08ff */
[----:B------:R-:W-:Y:S01]  /*1f10*/  IMAD.IADD R175, R173, 0x1, R175 ;  /* 0x00000001adaf7824 */ /* 0x000fe200078e02af */
[----:B------:R-:W-:Y:S01]  /*1f20*/  ISETP.GE.AND P5, PT, R0, UR18, PT ;  /* 0x0000001200007c0c */ /* 0x000fe2000bfa6270 */
[----:B------:R-:W-:Y:S01]  /*1f30*/  IMAD.U32 R15, RZ, RZ, UR19 ;  /* 0x00000013ff0f7e24 */ /* 0x000fe2000f8e00ff */
[----:B------:R-:W-:Y:S01]  /*1f40*/  SHF.R.S32.HI R14, RZ, 0x1f, R7 ;  /* 0x0000001fff0e7819 */ /* 0x000fe20000011407 */
[----:B------:R-:W-:Y:S01]  /*1f50*/  IMAD.MOV.U32 R174, RZ, RZ, R172 ;  /* 0x000000ffffae7224 */ /* 0x000fe200078e00ac */
[----:B------:R-:W-:Y:S01]  /*1f60*/  LOP3.LUT R201, R201, 0xfffffffe, RZ, 0xc0, !PT ;  /* 0xfffffffec9c97812 */ /* 0x000fe200078ec0ff */
[----:B------:R-:W-:Y:S01]  /*1f70*/  BSSY B0, `(.L_x_217) ;  /* 0x0000042000007945 */ /* 0x000fe20003800000 */
[----:B------:R-:W-:-:S03]  /*1f80*/  LEA.HI R14, R14, R7, RZ, 0x3 ;  /* 0x000000070e0e7211 */ /* 0x000fc600078f18ff */
[----:B------:R-:W-:Y:S01]  /*1f90*/  IMAD.IADD R201, R6, 0x1, -R201 ;  /* 0x0000000106c97824 */ /* 0x000fe200078e0ac9 */
[----:B------:R-:W-:Y:S01]  /*1fa0*/  LOP3.LUT R2, R14, 0xfffffff8, RZ, 0xc0, !PT ;  /* 0xfffffff80e027812 */ /* 0x000fe200078ec0ff */
[----:B------:R-:W-:Y:S02]  /*1fb0*/  IMAD.SHL.U32 R6, R12, 0x8, RZ ;  /* 0x000000080c067824 */ /* 0x000fe400078e00ff */
[----:B------:R-:W-:Y:S02]  /*1fc0*/  IMAD.SHL.U32 R10, R201, 0x8, RZ ;  /* 0x00000008c90a7824 */ /* 0x000fe400078e00ff */
[----:B------:R-:W-:Y:S02]  /*1fd0*/  IMAD.IADD R2, R7, 0x1, -R2 ;  /* 0x0000000107027824 */ /* 0x000fe400078e0a02 */
[----:B------:R-:W3:Y:S01]  /*1fe0*/  @P0 MUFU.RCP R7, UR5 ;  /* 0x0000000500070d08 */ /* 0x000ee20008001000 */
[----:B--2---:R-:W-:Y:S01]  /*1ff0*/  IMAD.SHL.U32 R9, R5, 0x40, RZ ;  /* 0x0000004005097824 */ /* 0x004fe200078e00ff */
[----:B------:R-:W-:Y:S01]  /*2000*/  UIMAD UR5, UR12, UR19, URZ ;  /* 0x000000130c0572a4 */ /* 0x000fe2000f8e023f */
[----:B------:R-:W-:Y:S01]  /*2010*/  IMAD.SHL.U32 R13, R2, 0x40, RZ ;  /* 0x00000040020d7824 */ /* 0x000fe200078e00ff */
[----:B------:R1:W-:Y:S02]  /*2020*/  @P1 STS.128 [R203+0x12000], RZ ;  /* 0x012000ffcb001388 */ /* 0x0003e40000000c00 */
[----:B------:R-:W-:Y:S01]  /*2030*/  LOP3.LUT R9, R9, 0x1c0, RZ, 0xc0, !PT ;  /* 0x000001c009097812 */ /* 0x000fe200078ec0ff */
[----:B------:R-:W-:Y:S01]  /*2040*/  UIMAD UR32, UR32, UR13, UR5 ;  /* 0x0000000d202072a4 */ /* 0x000fe2000f8e0205 */
[----:B------:R1:W-:Y:S01]  /*2050*/  @P1 STS.128 [R203+0x14000], RZ ;  /* 0x014000ffcb001388 */ /* 0x0003e20000000c00 */
[----:B------:R-:W-:Y:S01]  /*2060*/  LOP3.LUT R13, R13, 0x1c0, RZ, 0xc0, !PT ;  /* 0x000001c00d0d7812 */ /* 0x000fe200078ec0ff */
[----:B------:R-:W-:Y:S01]  /*2070*/  UMOV UR5, URZ ;  /* 0x0000003f00057c82 */ /* 0x000fe20008000000 */
[----:B------:R-:W-:Y:S01]  /*2080*/  LOP3.LUT R6, R9, 0x8, R6, 0xf8, !PT ;  /* 0x0000000809067812 */ /* 0x000fe200078ef806 */
[----:B------:R1:W-:Y:S01]  /*2090*/  @P1 STS.128 [R203+0x16000], RZ ;  /* 0x016000ffcb001388 */ /* 0x0003e20000000c00 */
[----:B------:R-:W-:-:S02]  /*20a0*/  SHF.R.U32.HI R9, RZ, 0x3, R9 ;  /* 0x00000003ff097819 */ /* 0x000fc40000011609 */
[----:B------:R-:W-:Y:S02]  /*20b0*/  LOP3.LUT R10, R13, 0x8, R10, 0xf8, !PT ;  /* 0x000000080d0a7812 */ /* 0x000fe400078ef80a */
[----:B------:R-:W-:Y:S01]  /*20c0*/  LOP3.LUT R6, R6, R9, RZ, 0x3c, !PT ;  /* 0x0000000906067212 */ /* 0x000fe200078e3cff */
[----:B------:R-:W-:Y:S01]  /*20d0*/  IMAD.SHL.U32 R9, R14, 0x40, RZ ;  /* 0x000000400e097824 */ /* 0x000fe200078e00ff */
[----:B------:R-:W-:Y:S01]  /*20e0*/  SHF.R.U32.HI R13, RZ, 0x3, R13 ;  /* 0x00000003ff0d7819 */ /* 0x000fe2000001160d */
[----:B------:R-:W-:-:S03]  /*20f0*/  IMAD.WIDE.U32 R14, R15, UR13, R174 ;  /* 0x0000000d0f0e7c25 */ /* 0x000fc6000f8e00ae */
[----:B------:R-:W-:Y:S01]  /*2100*/  LOP3.LUT R10, R10, R13, RZ, 0x3c, !PT ;  /* 0x0000000d0a0a7212 */ /* 0x000fe200078e3cff */
[----:B------:R-:W-:Y:S01]  /*2110*/  IMAD R201, R201, 0x200, R6 ;  /* 0x00000200c9c97824 */ /* 0x000fe200078e0206 */
[----:B------:R-:W-:Y:S01]  /*2120*/  LEA.HI R6, R11, R4, RZ, 0x5 ;  /* 0x000000040b067211 */ /* 0x000fe200078f28ff */
[----:B------:R-:W-:Y:S01]  /*2130*/  VIADD R12, R15, UR32 ;  /* 0x000000200f0c7c36 */ /* 0x000fe20008000000 */
[----:B------:R-:W-:Y:S02]  /*2140*/  LOP3.LUT R0, R10, 0xfffffe00, R9, 0xf8, !PT ;  /* 0xfffffe000a007812 */ /* 0x000fe400078ef809 */
[----:B------:R-:W-:Y:S02]  /*2150*/  SHF.R.S32.HI R81, RZ, 0x5, R6 ;  /* 0x00000005ff517819 */ /* 0x000fe40000011406 */
[----:B------:R-:W-:-:S03]  /*2160*/  LEA R201, R201, UR4, 0x1 ;  /* 0x00000004c9c97c11 */ /* 0x000fc6000f8e08ff */
[----:B------:R-:W-:Y:S02]  /*2170*/  IMAD R202, R81, 0x400, R0 ;  /* 0x0000040051ca7824 */ /* 0x000fe400078e0200 */
[----:B---3--:R-:W-:-:S05]  /*2180*/  @P0 FMUL.FTZ R7, R8, R7 ;  /* 0x0000000708070220 */ /* 0x008fca0000410000 */
[----:B------:R-:W-:-:S13]  /*2190*/  @P0 R2UR UR10, R7 ;  /* 0x00000000070a02ca */ /* 0x000fda00000e0000 */
[----:B------:R-:W-:Y:S01]  /*21a0*/  @UP1 UMOV UR5, UR10 ;  /* 0x0000000a00051c82 */ /* 0x000fe20008000000 */
[----:B-1----:R-:W-:Y:S05]  /*21b0*/  @P1 BRA `(.L_x_218) ;  /* 0x0000000000741947 */ /* 0x002fea0003800000 */
        /* <DEDUP_REMOVED lines=29> */
.L_x_218:
[----:B------:R-:W-:Y:S05]  /*2390*/  BSYNC B0 ;  /* 0x0000000000007941 */ /* 0x000fea0003800000 */
.L_x_217:
        /* <DEDUP_REMOVED lines=33> */
[----:B----4-:R-:W-:-:S04]  /*25b0*/  LEA R8, P0, R14, UR10, 0x1 ;  /* 0x0000000a0e087c11 */ /* 0x010fc8000f8008ff */
[----:B------:R-:W-:-:S05]  /*25c0*/  LEA.HI.X R9, R14, UR11, R7, 0x1, P0 ;  /* 0x0000000b0e097c11 */ /* 0x000fca00080f0c07 */
[----:B------:R-:W-:Y:S01]  /*25d0*/  @!PT LDS RZ, [RZ] ;  /* 0x00000000fffff984 */ /* 0x000fe20000000800 */
[----:B------:R-:W-:Y:S01]  /*25e0*/  @!PT LDS RZ, [RZ] ;  /* 0x00000000fffff984 */ /* 0x000fe20000000800 */
[----:B------:R-:W-:Y:S01]  /*25f0*/  @!PT LDS RZ, [RZ] ;  /* 0x00000000fffff984 */ /* 0x000fe20000000800 */
[----:B------:R1:W-:Y:S04]  /*2600*/  LDGSTS.E.BYPASS.LTC128B.128 [R203+0x17000], desc[UR22][R8.64+0x100] ;  /* 0x1700010008cb7fae */ /* 0x0003e8000b901d56 */
.L_x_220:
[----:B------:R-:W-:Y:S05]  /*2610*/  BSYNC B0 ;  /* 0x0000000000007941 */ /* 0x000fea0003800000 */
.L_x_219:
[----:B------:R-:W-:Y:S01]  /*2620*/  LDSM.16.M88.4 R12, [R202] ;  /* 0x00000000ca0c783b */ /* 0x000fe20000000200 */
[----:B------:R-:W-:Y:S01]  /*2630*/  R2P PR, R5, 0x6 ;  /* 0x0000000605007804 */ /* 0x000fe20000000000 */
[----:B------:R-:W-:Y:S01]  /*2640*/  IMAD.MOV.U32 R7, RZ, RZ, 0x10 ;  /* 0x00000010ff077424 */ /* 0x000fe200078e00ff */
[C---:B------:R-:W-:Y:S01]  /*2650*/  LOP3.LUT P0, RZ, R2.reuse, 0x2, RZ, 0xc0, !PT ;  /* 0x0000000202ff7812 */ /* 0x040fe2000780c0ff */
[----:B------:R-:W5:Y:S01]  /*2660*/  LDSM.16.M88.4 R36, [R201+0xc000] ;  /* 0x00c00000c924783b */ /* 0x000f620000000200 */
[----:B------:R-:W-:Y:S01]  /*2670*/  VIADD R5, R201, 0xc000 ;  /* 0x0000c000c9057836 */ /* 0x000fe20000000000 */
[----:B------:R-:W-:Y:S01]  /*2680*/  UISETP.GE.AND UP0, UPT, UR20, 0x2, UPT ;  /* 0x000000021400788c */ /* 0x000fe2000bf06270 */
[----:B------:R-:W-:Y:S01]  /*2690*/  SEL R7, R7, 0xfffffff0, !P0 ;  /* 0xfffffff007077807 */ /* 0x000fe20004000000 */
[----:B------:R-:W3:Y:S01]  /*26a0*/  LDSM.16.M88.4 R28, [R201+0xc800] ;  /* 0x00c80000c91c783b */ /* 0x000ee20000000200 */
[----:B------:R-:W-:Y:S01]  /*26b0*/  VIADD R199, R201, 0xc020 ;  /* 0x0000c020c9c77836 */ /* 0x000fe20000000000 */
[----:B------:R-:W-:Y:S01]  /*26c0*/  LOP3.LUT P0, RZ, R2, 0x4, RZ, 0xc0, !PT ;  /* 0x0000000402ff7812 */ /* 0x000fe2000780c0ff */
[----:B------:R-:W-:Y:S01]  /*26d0*/  IMAD.MOV.U32 R2, RZ, RZ, 0x40 ;  /* 0x00000040ff027424 */ /* 0x000fe200078e00ff */
[----:B------:R-:W3:Y:S01]  /*26e0*/  LDSM.16.M88.4 R20, [R201+0xd000] ;  /* 0x00d00000c914783b */ /* 0x000ee20000000200 */
[----:B------:R-:W-:-:S02]  /*26f0*/  IMAD R200, R7, 0x2, R202 ;  /* 0x0000000207c87824 */ /* 0x000fc400078e02ca */
[----:B------:R-:W-:Y:S01]  /*2700*/  @P1 VIADD R199, R5, 0xffffffe0 ;  /* 0xffffffe005c71836 */ /* 0x000fe20000000000 */
[----:B------:R-:W3:Y:S01]  /*2710*/  LDSM.16.M88.4 R60, [R201+0xd800] ;  /* 0x00d80000c93c783b */ /* 0x000ee20000000200 */
[----:B------:R-:W-:Y:S01]  /*2720*/  IMAD.MOV.U32 R5, RZ, RZ, 0x20 ;  /* 0x00000020ff057424 */ /* 0x000fe200078e00ff */
[----:B------:R-:W-:Y:S01]  /*2730*/  SEL R2, R2, 0xffffffc0, !P2 ;  /* 0xffffffc002027807 */ /* 0x000fe20005000000 */
[----:B------:R-:W-:Y:S01]  /*2740*/  IMAD.SHL.U32 R214, R4, 0x2, RZ ;  /* 0x0000000204d67824 */ /* 0x000fe200078e00ff */
[----:B------:R-:W-:Y:S01]  /*2750*/  LDSM.16.M88.4 R52, [R200] ;  /* 0x00000000c834783b */ /* 0x000fe20000000200 */
[----:B------:R-:W-:Y:S01]  /*2760*/  VIADD R191, R199, 0x800 ;  /* 0x00000800c7bf7836 */ /* 0x000fe20000000000 */
[----:B------:R-:W-:Y:S01]  /*2770*/  SEL R5, R5, 0xffffffe0, !P0 ;  /* 0xffffffe005057807 */ /* 0x000fe20004000000 */
[----:B------:R-:W-:Y:S01]  /*2780*/  IMAD.IADD R195, R201, 0x1, R2 ;  /* 0x00000001c9c37824 */ /* 0x000fe200078e0202 */
[----:B------:R-:W3:Y:S01]  /*2790*/  LDSM.16.M88.4 R44, [R199] ;  /* 0x00000000c72c783b */ /* 0x000ee20000000200 */
[----:B------:R-:W-:Y:S01]  /*27a0*/  IMAD.IADD R188, R2, 0x1, R199 ;  /* 0x0000000102bc7824 */ /* 0x000fe200078e02c7 */
[----:B------:R-:W-:Y:S01]  /*27b0*/  LOP3.LUT R214, R214, 0x6, RZ, 0xc0, !PT ;  /* 0x00000006d6d67812 */ /* 0x000fe200078ec0ff */
[C---:B------:R-:W-:Y:S01]  /*27c0*/  IMAD R198, R5.reuse, 0x2, R202 ;  /* 0x0000000205c67824 */ /* 0x040fe200078e02ca */
[----:B------:R-:W3:Y:S01]  /*27d0*/  LDSM.16.M88.4 R48, [R199+0x800] ;  /* 0x00080000c730783b */ /* 0x000ee20000000200 */
[----:B------:R-:W-:-:S02]  /*27e0*/  IMAD R197, R5, 0x2, R200 ;  /* 0x0000000205c57824 */ /* 0x000fc400078e02c8 */
[C---:B------:R-:W-:Y:S01]  /*27f0*/  VIADD R190, R199.reuse, 0x1000 ;  /* 0x00001000c7be7836 */ /* 0x040fe20000000000 */
[----:B-12-4-:R-:W1:Y:S01]  /*2800*/  LDSM.16.M88.4 R8, [R199+0x1000] ;  /* 0x00100000c708783b */ /* 0x016e620000000200 */
[C---:B------:R-:W-:Y:S02]  /*2810*/  VIADD R189, R199.reuse, 0x1800 ;  /* 0x00001800c7bd7836 */ /* 0x040fe40000000000 */
[C---:B------:R-:W-:Y:S01]  /*2820*/  VIADD R187, R199.reuse, 0x2000 ;  /* 0x00002000c7bb7836 */ /* 0x040fe20000000000 */
[----:B------:R-:W2:Y:S01]  /*2830*/  LDSM.16.M88.4 R56, [R199+0x1800] ;  /* 0x00180000c738783b */ /* 0x000ea20000000200 */
[C---:B------:R-:W-:Y:S02]  /*2840*/  VIADD R186, R199.reuse, 0x2800 ;  /* 0x00002800c7ba7836 */ /* 0x040fe40000000000 */
[C---:B------:R-:W-:Y:S01]  /*2850*/  VIADD R185, R199.reuse, 0x3000 ;  /* 0x00003000c7b97836 */ /* 0x040fe20000000000 */
[----:B------:R-:W-:Y:S01]  /*2860*/  LDSM.16.M88.4 R64, [R198] ;  /* 0x00000000c640783b */ /* 0x000fe20000000200 */
[----:B------:R-:W-:-:S02]  /*2870*/  VIADD R184, R199, 0x3800 ;  /* 0x00003800c7b87836 */ /* 0x000fc40000000000 */
[C---:B------:R-:W-:Y:S01]  /*2880*/  VIADD R183, R199.reuse, 0x4000 ;  /* 0x00004000c7b77836 */ /* 0x040fe20000000000 */
[C---:B-----5:R-:W-:Y:S01]  /*2890*/  HMMA.16816.F32.BF16 R40, R12.reuse, R36, RZ ;  /* 0x000000240c28723c */ /* 0x060fe200000418ff */
[----:B------:R-:W4:Y:S01]  /*28a0*/  LDSM.16.M88.4 R16, [R195+0xc000] ;  /* 0x00c00000c310783b */ /* 0x000f220000000200 */
[C---:B------:R-:W-:Y:S02]  /*28b0*/  VIADD R182, R199.reuse, 0x4800 ;  /* 0x00004800c7b67836 */ /* 0x040fe40000000000 */
[C---:B------:R-:W-:Y:S01]  /*28c0*/  VIADD R181, R199.reuse, 0x5000 ;  /* 0x00005000c7b57836 */ /* 0x040fe20000000000 */
[----:B------:R-:W5:Y:S01]  /*28d0*/  LDSM.16.M88.4 R72, [R195+0xc800] ;  /* 0x00c80000c348783b */ /* 0x000f620000000200 */
[C---:B------:R-:W-:Y:S01]  /*28e0*/  HMMA.16816.F32.BF16 R36, R12.reuse, R38, RZ ;  /* 0x000000260c24723c */ /* 0x040fe200000418ff */
[----:B------:R-:W-:Y:S02]  /*28f0*/  VIADD R180, R199, 0x5800 ;  /* 0x00005800c7b47836 */ /* 0x000fe40000000000 */
[----:B------:R-:W-:Y:S03]  /*2900*/  LDSM.16.M88.4 R76, [R201+0xf800] ;  /* 0x00f80000c94c783b */ /* 0x000fe60000000200 */
[C---:B---3--:R-:W-:Y:S01]  /*2910*/  HMMA.16816.F32.BF16 R32, R12.reuse, R28, RZ ;  /* 0x0000001c0c20723c */ /* 0x048fe200000418ff */
[----:B------:R-:W0:Y:S05]  /*2920*/  LDGDEPBAR ;  /* 0x00000000000079af */ /* 0x000e2a0000000000 */
[C---:B------:R-:W-:Y:S06]  /*2930*/  HMMA.16816.F32.BF16 R24, R12.reuse, R20, RZ ;  /* 0x000000140c18723c */ /* 0x040fec00000418ff */
[C---:B------:R-:W-:Y:S06]  /*2940*/  HMMA.16816.F32.BF16 R28, R12.reuse, R30, RZ ;  /* 0x0000001e0c1c723c */ /* 0x040fec00000418ff */
[C---:B------:R-:W-:Y:S06]  /*2950*/  HMMA.16816.F32.BF16 R20, R12.reuse, R22, RZ ;  /* 0x000000160c14723c */ /* 0x040fec00000418ff */
[C---:B------:R-:W-:Y:S06]  /*2960*/  HMMA.16816.F32.BF16 R68, R12.reuse, R60, RZ ;  /* 0x0000003c0c44723c */ /* 0x040fec00000418ff */
[----:B------:R-:W-:Y:S01]  /*2970*/  HMMA.16816.F32.BF16 R12, R12, R62, RZ ;  /* 0x0000003e0c0c723c */ /* 0x000fe200000418ff */
[----:B------:R-:W-:Y:S05]  /*2980*/  LDSM.16.M88.4 R60, [R195+0xd800] ;  /* 0x00d80000c33c783b */ /* 0x000fea0000000200 */
[C---:B------:R-:W-:Y:S06]  /*2990*/  HMMA.16816.F32.BF16 R40, R52.reuse, R44, R40 ;  /* 0x0000002c3428723c */ /* 0x040fec0000041828 */
[C---:B------:R-:W-:Y:S01]  /*29a0*/  HMMA.16816.F32.BF16 R36, R52.reuse, R46, R36 ;  /* 0x0000002e3424723c */ /* 0x040fe20000041824 */
[----:B------:R-:W3:Y:S05]  /*29b0*/  LDSM.16.M88.4 R44, [R195+0xd000] ;  /* 0x00d00000c32c783b */ /* 0x000eea0000000200 */
[C---:B------:R-:W-:Y:S06]  /*29c0*/  HMMA.16816.F32.BF16 R32, R52.reuse, R48, R32 ;  /* 0x000000303420723c */ /* 0x040fec0000041820 */
[C---:B------:R-:W-:Y:S01]  /*29d0*/  HMMA.16816.F32.BF16 R28, R52.reuse, R50, R28 ;  /* 0x00000032341c723c */ /* 0x040fe2000004181c */
[----:B------:R-:W-:Y:S05]  /*29e0*/  LDSM.16.M88.4 R48, [R197] ;  /* 0x00000000c530783b */ /* 0x000fea0000000200 */
[C---:B-1----:R-:W-:Y:S06]  /*29f0*/  HMMA.16816.F32.BF16 R24, R52.reuse, R8, R24 ;  /* 0x000000083418723c */ /* 0x042fec0000041818 */
[C---:B------:R-:W-:Y:S01]  /*2a00*/  HMMA.16816.F32.BF16 R20, R52.reuse, R10, R20 ;  /* 0x0000000a3414723c */ /* 0x040fe20000041814 */
[----:B------:R-:W1:Y:S05]  /*2a10*/  LDSM.16.M88.4 R8, [R188] ;  /* 0x00000000bc08783b */ /* 0x000e6a0000000200 */
[C---:B--2---:R-:W-:Y:S06]  /*2a20*/  HMMA.16816.F32.BF16 R68, R52.reuse, R56, R68 ;  /* 0x000000383444723c */ /* 0x044fec0000041844 */
        /* <DEDUP_REMOVED lines=10> */
[----:B------:R-:W-:Y:S01]  /*2ad0*/  HMMA.16816.F32.BF16 R20, R64, R46, R20 ;  /* 0x0000002e4014723c */ /* 0x000fe20000041814 */
[----:B------:R-:W3:Y:S05]  /*2ae0*/  LDSM.16.M88.4 R44, [R201+0xe000] ;  /* 0x00e00000c92c783b */ /* 0x000eea0000000200 */
[C---:B-1----:R-:W-:Y:S06]  /*2af0*/  HMMA.16816.F32.BF16 R40, R48.reuse, R8, R40 ;  /* 0x000000083028723c */ /* 0x042fec0000041828 */
[----:B------:R-:W-:Y:S01]  /*2b00*/  HMMA.16816.F32.BF16 R36, R48, R10, R36 ;  /* 0x0000000a3024723c */ /* 0x000fe20000041824 */
[----:B------:R-:W1:Y:S05]  /*2b10*/  LDSM.16.M88.4 R8, [R201+0xf000] ;  /* 0x00f00000c908783b */ /* 0x000e6a0000000200 */
[C---:B------:R-:W-:Y:S06]  /*2b20*/  HMMA.16816.F32.BF16 R68, R64.reuse, R60, R68 ;  /* 0x0000003c4044723c */ /* 0x040fec0000041844 */
[----:B------:R-:W-:Y:S01]  /*2b30*/  HMMA.16816.F32.BF16 R64, R64, R62, R12 ;  /* 0x0000003e4040723c */ /* 0x000fe2000004180c */
[----:B------:R-:W5:Y:S04]  /*2b40*/  LDSM.16.M88.4 R12, [R201+0xe800] ;  /* 0x00e80000c90c783b */ /* 0x000f680000000200 */
[----:B------:R-:W-:Y:S01]  /*2b50*/  LDSM.16.M88.4 R60, [R199+0x2800] ;  /* 0x00280000c73c783b */ /* 0x000fe20000000200 */
[C---:B--2---:R-:W-:Y:S06]  /*2b60*/  HMMA.16816.F32.BF16 R32, R48.reuse, R56, R32 ;  /* 0x000000383020723c */ /* 0x044fec0000041820 */
[C---:B------:R-:W-:Y:S01]  /*2b70*/  HMMA.16816.F32.BF16 R28, R48.reuse, R58, R28 ;  /* 0x0000003a301c723c */ /* 0x040fe2000004181c */
[----:B------:R-:W-:Y:S05]  /*2b80*/  LDSM.16.M88.4 R56, [R199+0x2000] ;  /* 0x00200000c738783b */ /* 0x000fea0000000200 */
[C---:B----4-:R-:W-:Y:S06]  /*2b90*/  HMMA.16816.F32.BF16 R24, R48.reuse, R16, R24 ;  /* 0x000000103018723c */ /* 0x050fec0000041818 */
[C---:B------:R-:W-:Y:S01]  /*2ba0*/  HMMA.16816.F32.BF16 R20, R48.reuse, R18, R20 ;  /* 0x000000123014723c */ /* 0x040fe20000041814 */
[----:B------:R-:W2:Y:S05]  /*2bb0*/  LDSM.16.M88.4 R16, [R200+0x4000] ;  /* 0x00400000c810783b */ /* 0x000eaa0000000200 */
[C---:B------:R-:W-:Y:S06]  /*2bc0*/  HMMA.16816.F32.BF16 R68, R48.reuse, R52, R68 ;  /* 0x000000343044723c */ /* 0x040fec0000041844 */
[----:B------:R-:W-:Y:S01]  /*2bd0*/  HMMA.16816.F32.BF16 R64, R48, R54, R64 ;  /* 0x000000363040723c */ /* 0x000fe20000041840 */
[----:B------:R-:W4:Y:S04]  /*2be0*/  LDSM.16.M88.4 R52, [R199+0x3000] ;  /* 0x00300000c734783b */ /* 0x000f280000000200 */
[----:B------:R-:W-:Y:S01]  /*2bf0*/  LDSM.16.M88.4 R48, [R198+0x4000] ;  /* 0x00400000c630783b */ /* 0x000fe20000000200 */
[C---:B---3--:R-:W-:Y:S06]  /*2c00*/  HMMA.16816.F32.BF16 R40, R72.reuse, R44, R40 ;  /* 0x0000002c4828723c */ /* 0x048fec0000041828 */
[C---:B------:R-:W-:Y:S01]  /*2c10*/  HMMA.16816.F32.BF16 R36, R72.reuse, R46, R36 ;  /* 0x0000002e4824723c */ /* 0x040fe20000041824 */
[----:B------:R-:W3:Y:S05]  /*2c20*/  LDSM.16.M88.4 R44, [R199+0x3800] ;  /* 0x00380000c72c783b */ /* 0x000eea0000000200 */
        /* <DEDUP_REMOVED lines=8> */
[----:B------:R-:W-:Y:S04]  /*2cb0*/  LDSM.16.M88.4 R76, [R188+0x2000] ;  /* 0x00200000bc4c783b */ /* 0x000fe80000000200 */
[----:B------:R-:W-:Y:S01]  /*2cc0*/  LDSM.16.M88.4 R72, [R188+0x3800] ;  /* 0x00380000bc48783b */ /* 0x000fe20000000200 */
[C---:B--2---:R-:W-:Y:S06]  /*2cd0*/  HMMA.16816.F32.BF16 R40, R16.reuse, R56, R40 ;  /* 0x000000381028723c */ /* 0x044fec0000041828 */
[C---:B------:R-:W-:Y:S01]  /*2ce0*/  HMMA.16816.F32.BF16 R36, R16.reuse, R58, R36 ;  /* 0x0000003a1024723c */ /* 0x040fe20000041824 */
[----:B------:R-:W2:Y:S05]  /*2cf0*/  LDSM.16.M88.4 R56, [R195+0xf000] ;  /* 0x00f00000c338783b */ /* 0x000eaa0000000200 */
[C---:B------:R-:W-:Y:S06]  /*2d00*/  HMMA.16816.F32.BF16 R32, R16.reuse, R60, R32 ;  /* 0x0000003c1020723c */ /* 0x040fec0000041820 */
[C---:B------:R-:W-:Y:S01]  /*2d10*/  HMMA.16816.F32.BF16 R28, R16.reuse, R62, R28 ;  /* 0x0000003e101c723c */ /* 0x040fe2000004181c */
[----:B------:R-:W2:Y:S05]  /*2d20*/  LDSM.16.M88.4 R60, [R197+0x4000] ;  /* 0x00400000c53c783b */ /* 0x000eaa0000000200 */
[C---:B----4-:R-:W-:Y:S06]  /*2d30*/  HMMA.16816.F32.BF16 R24, R16.reuse, R52, R24 ;  /* 0x000000341018723c */ /* 0x050fec0000041818 */
[C---:B------:R-:W-:Y:S01]  /*2d40*/  HMMA.16816.F32.BF16 R20, R16.reuse, R54, R20 ;  /* 0x000000361014723c */ /* 0x040fe20000041814 */
[----:B------:R-:W4:Y:S05]  /*2d50*/  LDSM.16.M88.4 R52, [R195+0xf800] ;  /* 0x00f80000c334783b */ /* 0x000f2a0000000200 */
[C---:B---3--:R-:W-:Y:S06]  /*2d60*/  HMMA.16816.F32.BF16 R68, R16.reuse, R44, R68 ;  /* 0x0000002c1044723c */ /* 0x048fec0000041844 */
[----:B------:R-:W-:Y:S01]  /*2d70*/  HMMA.16816.F32.BF16 R64, R16, R46, R64 ;  /* 0x0000002e1040723c */ /* 0x000fe20000041840 */
[----:B------:R-:W3:Y:S04]  /*2d80*/  LDSM.16.M88.4 R16, [R188+0x2800] ;  /* 0x00280000bc10783b */ /* 0x000ee80000000200 */
[----:B------:R-:W-:Y:S01]  /*2d90*/  LDSM.16.M88.4 R44, [R202+0x8000] ;  /* 0x00800000ca2c783b */ /* 0x000fe20000000200 */
[C---:B-1----:R-:W-:Y:S06]  /*2da0*/  HMMA.16816.F32.BF16 R40, R48.reuse, R8, R40 ;  /* 0x000000083028723c */ /* 0x042fec0000041828 */
[C---:B------:R-:W-:Y:S01]  /*2db0*/  HMMA.16816.F32.BF16 R36, R48.reuse, R10, R36 ;  /* 0x0000000a3024723c */ /* 0x040fe20000041824 */
[----:B------:R-:W1:Y:S05]  /*2dc0*/  LDSM.16.M88.4 R8, [R188+0x3000] ;  /* 0x00300000bc08783b */ /* 0x000e6a0000000200 */
[C---:B-----5:R-:W-:Y:S06]  /*2dd0*/  HMMA.16816.F32.BF16 R32, R48.reuse, R12, R32 ;  /* 0x0000000c3020723c */ /* 0x060fec0000041820 */
[C---:B------:R-:W-:Y:S01]  /*2de0*/  HMMA.16816.F32.BF16 R28, R48.reuse, R14, R28 ;  /* 0x0000000e301c723c */ /* 0x040fe2000004181c */
[----:B------:R-:W5:Y:S05]  /*2df0*/  LDSM.16.M88.4 R12, [R201+0x10000] ;  /* 0x01000000c90c783b */ /* 0x000f6a0000000200 */
[C---:B--2---:R-:W-:Y:S06]  /*2e00*/  HMMA.16816.F32.BF16 R24, R48.reuse, R56, R24 ;  /* 0x000000383018723c */ /* 0x044fec0000041818 */
[----:B------:R-:W-:Y:S01]  /*2e10*/  HMMA.16816.F32.BF16 R20, R48, R58, R20 ;  /* 0x0000003a3014723c */ /* 0x000fe20000041814 */
[----:B------:R-:W2:Y:S05]  /*2e20*/  LDSM.16.M88.4 R56, [R201+0x10800] ;  /* 0x01080000c938783b */ /* 0x000eaa0000000200 */
[----:B------:R-:W-:Y:S06]  /*2e30*/  HMMA.16816.F32.BF16 R40, R60, R76, R40 ;  /* 0x0000004c3c28723c */ /* 0x000fec0000041828 */
[C---:B----4-:R-:W-:Y:S06]  /*2e40*/  HMMA.16816.F32.BF16 R68, R48.reuse, R52, R68 ;  /* 0x000000343044723c */ /* 0x050fec0000041844 */
[----:B------:R-:W-:Y:S01]  /*2e50*/  HMMA.16816.F32.BF16 R64, R48, R54, R64 ;  /* 0x000000363040723c */ /* 0x000fe20000041840 */
[----:B------:R-:W-:Y:S04]  /*2e60*/  LDSM.16.M88.4 R52, [R201+0x11000] ;  /* 0x01100000c934783b */ /* 0x000fe80000000200 */
[----:B------:R-:W-:Y:S01]  /*2e70*/  LDSM.16.M88.4 R48, [R201+0x11800] ;  /* 0x01180000c930783b */ /* 0x000fe20000000200 */
[C---:B------:R-:W-:Y:S03]  /*2e80*/  HMMA.16816.F32.BF16 R36, R60.reuse, R78, R36 ;  /* 0x0000004e3c24723c */ /* 0x040fe60000041824 */
[----:B------:R-:W-:Y:S03]  /*2e90*/  LDSM.16.M88.4 R76, [R200+0x8000] ;  /* 0x00800000c84c783b */ /* 0x000fe60000000200 */
[C---:B---3--:R-:W-:Y:S06]  /*2ea0*/  HMMA.16816.F32.BF16 R32, R60.reuse, R16, R32 ;  /* 0x000000103c20723c */ /* 0x048fec0000041820 */
[C---:B------:R-:W-:Y:S01]  /*2eb0*/  HMMA.16816.F32.BF16 R28, R60.reuse, R18, R28 ;  /* 0x000000123c1c723c */ /* 0x040fe2000004181c */
[----:B------:R-:W3:Y:S05]  /*2ec0*/  LDSM.16.M88.4 R16, [R199+0x4000] ;  /* 0x00400000c710783b */ /* 0x000eea0000000200 */
[C---:B-1----:R-:W-:Y:S06]  /*2ed0*/  HMMA.16816.F32.BF16 R24, R60.reuse, R8, R24 ;  /* 0x000000083c18723c */ /* 0x042fec0000041818 */
[----:B------:R-:W-:Y:S01]  /*2ee0*/  HMMA.16816.F32.BF16 R20, R60, R10, R20 ;  /* 0x0000000a3c14723c */ /* 0x000fe20000041814 */
[----:B------:R-:W1:Y:S05]  /*2ef0*/  LDSM.16.M88.4 R8, [R199+0x4800] ;  /* 0x00480000c708783b */ /* 0x000e6a0000000200 */
[----:B-----5:R-:W-:Y:S06]  /*2f00*/  HMMA.16816.F32.BF16 R40, R44, R12, R40 ;  /* 0x0000000c2c28723c */ /* 0x020fec0000041828 */
[C---:B------:R-:W-:Y:S06]  /*2f10*/  HMMA.16816.F32.BF16 R68, R60.reuse, R72, R68 ;  /* 0x000000483c44723c */ /* 0x040fec0000041844 */
[----:B------:R-:W-:Y:S01]  /*2f20*/  HMMA.16816.F32.BF16 R64, R60, R74, R64 ;  /* 0x0000004a3c40723c */ /* 0x000fe20000041840 */
[----:B------:R-:W-:Y:S04]  /*2f30*/  LDSM.16.M88.4 R60, [R198+0x8000] ;  /* 0x00800000c63c783b */ /* 0x000fe80000000200 */
[----:B------:R-:W-:Y:S01]  /*2f40*/  LDSM.16.M88.4 R72, [R199+0x5800] ;  /* 0x00580000c748783b */ /* 0x000fe20000000200 */
[C---:B------:R-:W-:Y:S03]  /*2f50*/  HMMA.16816.F32.BF16 R36, R44.reuse, R14, R36 ;  /* 0x0000000e2c24723c */ /* 0x040fe60000041824 */
[----:B------:R-:W-:Y:S03]  /*2f60*/  LDSM.16.M88.4 R12, [R199+0x5000] ;  /* 0x00500000c70c783b */ /* 0x000fe60000000200 */
[C---:B--2---:R-:W-:Y:S06]  /*2f70*/  HMMA.16816.F32.BF16 R32, R44.reuse, R56, R32 ;  /* 0x000000382c20723c */ /* 0x044fec0000041820 */
[----:B------:R-:W-:Y:S01]  /*2f80*/  HMMA.16816.F32.BF16 R28, R44, R58, R28 ;  /* 0x0000003a2c1c723c */ /* 0x000fe2000004181c */
[----:B------:R-:W2:Y:S05]  /*2f90*/  LDSM.16.M88.4 R56, [R195+0x10000] ;  /* 0x01000000c338783b */ /* 0x000eaa0000000200 */
[----:B---3--:R-:W-:Y:S06]  /*2fa0*/  HMMA.16816.F32.BF16 R40, R76, R16, R40 ;  /* 0x000000104c28723c */ /* 0x008fec0000041828 */
[C---:B------:R-:W-:Y:S06]  /*2fb0*/  HMMA.16816.F32.BF16 R24, R44.reuse, R52, R24 ;  /* 0x000000342c18723c */ /* 0x040fec0000041818 */
[----:B------:R-:W-:Y:S01]  /*2fc0*/  HMMA.16816.F32.BF16 R20, R44, R54, R20 ;  /* 0x000000362c14723c */ /* 0x000fe20000041814 */
[----:B------:R-:W3:Y:S05]  /*2fd0*/  LDSM.16.M88.4 R52, [R195+0x10800] ;  /* 0x01080000c334783b */ /* 0x000eea0000000200 */
[C---:B------:R-:W-:Y:S01]  /*2fe0*/  HMMA.16816.F32.BF16 R36, R76.reuse, R18, R36 ;  /* 0x000000124c24723c */ /* 0x040fe20000041824 */
[----:B------:R-:W-:Y:S05]  /*2ff0*/  LDSM.16.M88.4 R16, [R188+0x4000] ;  /* 0x00400000bc10783b */ /* 0x000fea0000000200 */
[C---:B-1----:R-:W-:Y:S06]  /*3000*/  HMMA.16816.F32.BF16 R32, R76.reuse, R8, R32 ;  /* 0x000000084c20723c */ /* 0x042fec0000041820 */
[----:B------:R-:W-:Y:S01]  /*3010*/  HMMA.16816.F32.BF16 R28, R76, R10, R28 ;  /* 0x0000000a4c1c723c */ /* 0x000fe2000004181c */
[----:B------:R-:W1:Y:S05]  /*3020*/  LDSM.16.M88.4 R8, [R197+0x8000] ;  /* 0x00800000c508783b */ /* 0x000e6a0000000200 */
[C---:B------:R-:W-:Y:S06]  /*3030*/  HMMA.16816.F32.BF16 R68, R44.reuse, R48, R68 ;  /* 0x000000302c44723c */ /* 0x040fec0000041844 */
[----:B------:R-:W-:Y:S01]  /*3040*/  HMMA.16816.F32.BF16 R64, R44, R50, R64 ;  /* 0x000000322c40723c */ /* 0x000fe20000041840 */
[----:B------:R-:W4:Y:S04]  /*3050*/  LDSM.16.M88.4 R48, [R195+0x11000] ;  /* 0x01100000c330783b */ /* 0x000f280000000200 */
[----:B------:R-:W5:Y:S01]  /*3060*/  LDSM.16.M88.4 R44, [R195+0x11800] ;  /* 0x01180000c32c783b */ /* 0x000f620000000200 */
[----:B--2---:R-:W-:Y:S06]  /*3070*/  HMMA.16816.F32.BF16 R40, R60, R56, R40 ;  /* 0x000000383c28723c */ /* 0x004fec0000041828 */
[C---:B------:R-:W-:Y:S06]  /*3080*/  HMMA.16816.F32.BF16 R24, R76.reuse, R12, R24 ;  /* 0x0000000c4c18723c */ /* 0x040fec0000041818 */
[C---:B------:R-:W-:Y:S01]  /*3090*/  HMMA.16816.F32.BF16 R20, R76.reuse, R14, R20 ;  /* 0x0000000e4c14723c */ /* 0x040fe20000041814 */
[----:B------:R-:W2:Y:S05]  /*30a0*/  LDSM.16.M88.4 R12, [R188+0x4800] ;  /* 0x00480000bc0c783b */ /* 0x000eaa0000000200 */
[C---:B------:R-:W-:Y:S06]  /*30b0*/  HMMA.16816.F32.BF16 R68, R76.reuse, R72, R68 ;  /* 0x000000484c44723c */ /* 0x040fec0000041844 */
[----:B------:R-:W-:Y:S06]  /*30c0*/  HMMA.16816.F32.BF16 R64, R76, R74, R64 ;  /* 0x0000004a4c40723c */ /* 0x000fec0000041840 */
[----:B---3--:R-:W-:Y:S06]  /*30d0*/  HMMA.16816.F32.BF16 R32, R60, R52, R32 ;  /* 0x000000343c20723c */ /* 0x008fec0000041820 */
[----:B-1----:R-:W-:Y:S06]  /*30e0*/  HMMA.16816.F32.BF16 R40, R8, R16, R40 ;  /* 0x000000100828723c */ /* 0x002fec0000041828 */
[C---:B------:R-:W-:Y:S01]  /*30f0*/  HMMA.16816.F32.BF16 R36, R60.reuse, R58, R36 ;  /* 0x0000003a3c24723c */ /* 0x040fe20000041824 */
[----:B------:R-:W-:Y:S01]  /*3100*/  LOP3.LUT R17, R6, 0xffffffe0, RZ, 0xc0, !PT ;  /* 0xffffffe006117812 */ /* 0x000fe200078ec0ff */
[----:B------:R-:W1:Y:S04]  /*3110*/  LDSM.16.M88.4 R56, [R188+0x5000] ;  /* 0x00500000bc38783b */ /* 0x000e680000000200 */
[----:B----4-:R-:W-:Y:S01]  /*3120*/  HMMA.16816.F32.BF16 R24, R60, R48, R24 ;  /* 0x000000303c18723c */ /* 0x010fe20000041818 */
[----:B------:R-:W-:-:S05]  /*3130*/  IMAD.IADD R17, R4, 0x1, -R17 ;  /* 0x0000000104117824 */ /* 0x000fca00078e0a11 */
[----:B------:R-:W-:Y:S01]  /*3140*/  HMMA.16816.F32.BF16 R20, R60, R50, R20 ;  /* 0x000000323c14723c */ /* 0x000fe20000041814 */
[----:B------:R-:W3:Y:S01]  /*3150*/  LDSM.16.M88.4 R48, [R188+0x5800] ;  /* 0x00580000bc30783b */ /* 0x000ee20000000200 */
[----:B------:R-:W-:Y:S01]  /*3160*/  SHF.R.S32.HI R2, RZ, 0x1f, R17 ;  /* 0x0000001fff027819 */ /* 0x000fe20000011411 */
[----:B------:R-:W-:-:S04]  /*3170*/  DEPBAR.LE SB0, 0x0 ;  /* 0x000080000000791a */ /* 0x000fc80000000000 */
[----:B------:R-:W-:Y:S01]  /*3180*/  HMMA.16816.F32.BF16 R28, R60, R54, R28 ;  /* 0x000000363c1c723c */ /* 0x000fe2000004181c */
[----:B------:R-:W-:-:S04]  /*3190*/  LEA.HI R17, R2, R17, RZ, 0x2 ;  /* 0x0000001102117211 */ /* 0x000fc800078f10ff */
[----:B------:R-:W-:Y:S01]  /*31a0*/  SHF.R.S32.HI R2, RZ, 0x2, R17 ;  /* 0x00000002ff027819 */ /* 0x000fe20000011411 */
[----:B-----5:R-:W-:Y:S01]  /*31b0*/  HMMA.16816.F32.BF16 R68, R60, R44, R68 ;  /* 0x0000002c3c44723c */ /* 0x020fe20000041844 */
[----:B------:R-:W-:-:S04]  /*31c0*/  IMAD.U32 R17, RZ, RZ, UR19 ;  /* 0x00000013ff117e24 */ /* 0x000fc8000f8e00ff */
[----:B------:R-:W-:Y:S01]  /*31d0*/  IMAD R17, R17, 0x40, R214 ;  /* 0x0000004011117824 */ /* 0x000fe200078e02d6 */
[----:B------:R-:W-:Y:S06]  /*31e0*/  HMMA.16816.F32.BF16 R64, R60, R46, R64 ;  /* 0x0000002e3c40723c */ /* 0x000fec0000041840 */
[C---:B--2---:R-:W-:Y:S06]  /*31f0*/  HMMA.16816.F32.BF16 R32, R8.reuse, R12, R32 ;  /* 0x0000000c0820723c */ /* 0x044fec0000041820 */
[----:B------:R-:W-:Y:S01]  /*3200*/  HMMA.16816.F32.BF16 R36, R8, R18, R36 ;  /* 0x000000120824723c */ /* 0x000fe20000041824 */
[----:B------:R-:W-:-:S04]  /*3210*/  LEA R13, R81, UR24, 0x4 ;  /* 0x00000018510d7c11 */ /* 0x000fc8000f8e20ff */
[----:B------:R-:W-:Y:S01]  /*3220*/  IADD3 R13, R13, 0x1, R2 ;  /* 0x000000010d0d7810 */ /* 0x000fe20007ffe002 */
[----:B------:R-:W-:Y:S01]  /*3230*/  IMAD.U32 R2, RZ, RZ, UR25 ;  /* 0x00000019ff027e24 */ /* 0x000fe2000f8e00ff */
[----:B------:R-:W-:Y:S01]  /*3240*/  HMMA.16816.F32.BF16 R28, R8, R14, R28 ;  /* 0x0000000e081c723c */ /* 0x000fe2000004181c */
[----:B------:R-:W-:-:S03]  /*3250*/  VIADD R19, R17, 0x28 ;  /* 0x0000002811137836 */ /* 0x000fc60000000000 */
[----:B------:R-:W-:Y:S02]  /*3260*/  IADD3 R13, R2, -UR17, R13 ;  /* 0x80000011020d7c10 */ /* 0x000fe4000fffe00d */
[C---:B-1----:R-:W-:Y:S01]  /*3270*/  HMMA.16816.F32.BF16 R24, R8.reuse, R56, R24 ;  /* 0x000000380818723c */ /* 0x042fe20000041818 */
[----:B------:R-:W-:Y:S02]  /*3280*/  VIADD R15, R17, 0x1 ;  /* 0x00000001110f7836 */ /* 0x000fe40000000000 */
[----:B------:R-:W-:Y:S01]  /*3290*/  VIADD R13, R13, UR21 ;  /* 0x000000150d0d7c36 */ /* 0x000fe20008000000 */
[----:B------:R-:W-:Y:S02]  /*32a0*/  UMOV UR21, UR19 ;  /* 0x0000001300157c82 */ /* 0x000fe40008000000 */
[----:B------:R-:W-:Y:S01]  /*32b0*/  I2FP.F32.S32 R4, R15 ;  /* 0x0000000f00047245 */ /* 0x000fe20000201400 */
[----:B------:R-:W-:Y:S01]  /*32c0*/  HMMA.16816.F32.BF16 R20, R8, R58, R20 ;  /* 0x0000003a0814723c */ /* 0x000fe20000041814 */
[----:B------:R-:W-:-:S02]  /*32d0*/  VIMNMX R216, R13, UR25, PT ;  /* 0x000000190dd87c48 */ /* 0x000fc4000bfe0100 */
[----:B------:R-:W-:Y:S01]  /*32e0*/  VIADDMNMX R2, R13, 0x8, R2, PT ;  /* 0x000000080d027846 */ /* 0x000fe20003800102 */
[C---:B------:R-:W-:Y:S01]  /*32f0*/  FFMA.FTZ R41, R4.reuse, UR5, R41 ;  /* 0x0000000504297c23 */ /* 0x040fe20008010029 */
[----:B------:R-:W-:Y:S01]  /*3300*/  BAR.SYNC.DEFER_BLOCKING 0x0 ;  /* 0x0000000000007b1d */ /* 0x000fe20000010000 */
[C---:B---3--:R-:W-:Y:S01]  /*3310*/  HMMA.16816.F32.BF16 R68, R8.reuse, R48, R68 ;  /* 0x000000300844723c */ /* 0x048fe20000041844 */
[----:B------:R-:W-:Y:S01]  /*3320*/  ISETP.GE.AND P5, PT, R15, R216, PT ;  /* 0x000000d80f00720c */ /* 0x000fe20003fa6270 */
[----:B------:R-:W-:Y:S01]  /*3330*/  VIADD R13, R17, 0x9 ;  /* 0x00000009110d7836 */ /* 0x000fe20000000000 */
[----:B------:R-:W-:Y:S01]  /*3340*/  ISETP.GE.AND P2, PT, R15, R2, PT ;  /* 0x000000020f00720c */ /* 0x000fe20003f46270 */
[----:B------:R-:W-:Y:S01]  /*3350*/  VIADD R15, R17, 0x11 ;  /* 0x00000011110f7836 */ /* 0x000fe20000000000 */
[----:B------:R-:W-:Y:S01]  /*3360*/  FSEL R41, R41, -INF , !P5 ;  /* 0xff80000029297808 */ /* 0x000fe20006800000 */
[----:B------:R-:W-:Y:S01]  /*3370*/  HMMA.16816.F32.BF16 R64, R8, R50, R64 ;  /* 0x000000320840723c */ /* 0x000fe20000041840 */
[----:B------:R-:W-:Y:S01]  /*3380*/  I2FP.F32.S32 R12, R13 ;  /* 0x0000000d000c7245 */ /* 0x000fe20000201400 */
[----:B------:R-:W-:Y:S01]  /*3390*/  FFMA.FTZ R43, R4, UR5, R43 ;  /* 0x00000005042b7c23 */ /* 0x000fe2000801002b */
[----:B------:R-:W-:-:S02]  /*33a0*/  ISETP.GE.AND P0, PT, R13, R216, PT ;  /* 0x000000d80d00720c */ /* 0x000fc40003f06270 */
[----:B------:R-:W-:Y:S01]  /*33b0*/  ISETP.GE.AND P6, PT, R13, R2, PT ;  /* 0x000000020d00720c */ /* 0x000fe20003fc6270 */
[C---:B------:R-:W-:Y:S01]  /*33c0*/  FFMA.FTZ R37, R12.reuse, UR5, R37 ;  /* 0x000000050c257c23 */ /* 0x040fe20008010025 */
[C---:B------:R-:W-:Y:S02]  /*33d0*/  VIADD R11, R17.reuse, 0x8 ;  /* 0x00000008110b7836 */ /* 0x040fe40000000000 */
[----:B------:R-:W-:Y:S01]  /*33e0*/  FFMA.FTZ R12, R12, UR5, R39 ;  /* 0x000000050c0c7c23 */ /* 0x000fe20008010027 */
[----:B------:R-:W-:Y:S01]  /*33f0*/  VIADD R9, R17, 0x10 ;  /* 0x0000001011097836 */ /* 0x000fe20000000000 */
[----:B------:R-:W-:Y:S02]  /*3400*/  I2FP.F32.S32 R8, R15 ;  /* 0x0000000f00087245 */ /* 0x000fe40000201400 */
[C---:B------:R-:W-:Y:S02]  /*3410*/  ISETP.GE.AND P4, PT, R11.reuse, R216, PT ;  /* 0x000000d80b00720c */ /* 0x040fe40003f86270 */
[----:B------:R-:W-:-:S02]  /*3420*/  ISETP.GE.AND P1, PT, R11, R2, PT ;  /* 0x000000020b00720c */ /* 0x000fc40003f26270 */
[C---:B------:R-:W-:Y:S02]  /*3430*/  ISETP.GE.AND P3, PT, R9.reuse, R216, PT ;  /* 0x000000d80900720c */ /* 0x040fe40003f66270 */
[----:B------:R-:W-:Y:S02]  /*3440*/  ISETP.GE.AND P5, PT, R9, R2, PT ;  /* 0x000000020900720c */ /* 0x000fe40003fa6270 */
[----:B------:R-:W-:Y:S02]  /*3450*/  I2FP.F32.S32 R11, R11 ;  /* 0x0000000b000b7245 */ /* 0x000fe40000201400 */
[----:B------:R-:W-:Y:S02]  /*3460*/  I2FP.F32.S32 R9, R9 ;  /* 0x0000000900097245 */ /* 0x000fe40000201400 */
[----:B------:R-:W-:Y:S01]  /*3470*/  FSEL R37, R37, -INF , !P0 ;  /* 0xff80000025257808 */ /* 0x000fe20004000000 */
[C---:B------:R-:W-:Y:S01]  /*3480*/  FFMA.FTZ R14, R11.reuse, UR5, R38 ;  /* 0x000000050b0e7c23 */ /* 0x040fe20008010026 */
[----:B------:R-:W-:Y:S01]  /*3490*/  FFMA.FTZ R36, R11, UR5, R36 ;  /* 0x000000050b247c23 */ /* 0x000fe20008010024 */
[C---:B------:R-:W-:Y:S01]  /*34a0*/  FFMA.FTZ R13, R9.reuse, UR5, R32 ;  /* 0x00000005090d7c23 */ /* 0x040fe20008010020 */
[----:B------:R-:W-:Y:S01]  /*34b0*/  FFMA.FTZ R10, R9, UR5, R34 ;  /* 0x00000005090a7c23 */ /* 0x000fe20008010022 */
[C---:B------:R-:W-:Y:S01]  /*34c0*/  VIADD R9, R17.reuse, 0x18 ;  /* 0x0000001811097836 */ /* 0x040fe20000000000 */
[----:B------:R-:W-:Y:S01]  /*34d0*/  FSEL R14, R14, -INF , !P1 ;  /* 0xff8000000e0e7808 */ /* 0x000fe20004800000 */
[----:B------:R-:W-:Y:S01]  /*34e0*/  VIADD R11, R17, 0x19 ;  /* 0x00000019110b7836 */ /* 0x000fe20000000000 */
[----:B------:R-:W-:-:S02]  /*34f0*/  FSEL R12, R12, -INF , !P6 ;  /* 0xff8000000c0c7808 */ /* 0x000fc40007000000 */
[C---:B------:R-:W-:Y:S02]  /*3500*/  ISETP.GE.AND P1, PT, R9.reuse, R216, PT ;  /* 0x000000d80900720c */ /* 0x040fe40003f26270 */
[----:B------:R-:W-:Y:S02]  /*3510*/  ISETP.GE.AND P0, PT, R9, R2, PT ;  /* 0x000000020900720c */ /* 0x000fe40003f06270 */
[----:B------:R-:W-:Y:S02]  /*3520*/  I2FP.F32.S32 R9, R9 ;  /* 0x0000000900097245 */ /* 0x000fe40000201400 */
[----:B------:R-:W-:Y:S02]  /*3530*/  I2FP.F32.S32 R4, R11 ;  /* 0x0000000b00047245 */ /* 0x000fe40000201400 */
[----:B------:R-:W-:Y:S01]  /*3540*/  FSEL R13, R13, -INF , !P3 ;  /* 0xff8000000d0d7808 */ /* 0x000fe20005800000 */
[----:B------:R-:W-:Y:S01]  /*3550*/  FFMA.FTZ R6, R9, UR5, R30 ;  /* 0x0000000509067c23 */ /* 0x000fe2000801001e */
[----:B------:R-:W-:-:S02]  /*3560*/  FSEL R32, R43, -INF , !P2 ;  /* 0xff8000002b207808 */ /* 0x000fc40005000000 */
[----:B------:R-:W-:Y:S02]  /*3570*/  FSEL R39, R36, -INF , !P4 ;  /* 0xff80000024277808 */ /* 0x000fe40006000000 */
[C---:B------:R-:W-:Y:S02]  /*3580*/  ISETP.GE.AND P6, PT, R11.reuse, R216, PT ;  /* 0x000000d80b00720c */ /* 0x040fe40003fc6270 */
[----:B------:R-:W-:Y:S01]  /*3590*/  ISETP.GE.AND P3, PT, R11, R2, PT ;  /* 0x000000020b00720c */ /* 0x000fe20003f66270 */
[----:B------:R-:W-:Y:S01]  /*35a0*/  FFMA.FTZ R11, R9, UR5, R28 ;  /* 0x00000005090b7c23 */ /* 0x000fe2000801001c */
[C---:B------:R-:W-:Y:S01]  /*35b0*/  ISETP.GE.AND P2, PT, R15.reuse, R216, PT ;  /* 0x000000d80f00720c */ /* 0x040fe20003f46270 */
[----:B------:R-:W-:Y:S01]  /*35c0*/  FFMA.FTZ R9, R4, UR5, R29 ;  /* 0x0000000504097c23 */ /* 0x000fe2000801001d */
[----:B------:R-:W-:Y:S01]  /*35d0*/  ISETP.GE.AND P4, PT, R15, R2, PT ;  /* 0x000000020f00720c */ /* 0x000fe20003f86270 */
[----:B------:R-:W-:Y:S01]  /*35e0*/  FFMA.FTZ R15, R8, UR5, R33 ;  /* 0x00000005080f7c23 */ /* 0x000fe20008010021 */
[----:B------:R-:W-:-:S02]  /*35f0*/  VIADD R29, R17, 0x20 ;  /* 0x00000020111d7836 */ /* 0x000fc40000000000 */
[----:B------:R-:W-:Y:S01]  /*3600*/  FFMA.FTZ R4, R4, UR5, R31 ;  /* 0x0000000504047c23 */ /* 0x000fe2000801001f */
[----:B------:R-:W-:Y:S01]  /*3610*/  VIADD R31, R17, 0x21 ;  /* 0x00000021111f7836 */ /* 0x000fe20000000000 */
[----:B------:R-:W-:Y:S01]  /*3620*/  FSEL R10, R10, -INF , !P5 ;  /* 0xff8000000a0a7808 */ /* 0x000fe20006800000 */
[----:B------:R-:W-:Y:S01]  /*3630*/  FFMA.FTZ R8, R8, UR5, R35 ;  /* 0x0000000508087c23 */ /* 0x000fe20008010023 */
[----:B------:R-:W-:Y:S02]  /*3640*/  FSEL R15, R15, -INF , !P2 ;  /* 0xff8000000f0f7808 */ /* 0x000fe40005000000 */
[C---:B------:R-:W-:Y:S02]  /*3650*/  ISETP.GE.AND P5, PT, R29.reuse, R216, PT ;  /* 0x000000d81d00720c */ /* 0x040fe40003fa6270 */
[----:B------:R-:W-:Y:S02]  /*3660*/  ISETP.GE.AND P2, PT, R29, R2, PT ;  /* 0x000000021d00720c */ /* 0x000fe40003f46270 */
[----:B------:R-:W-:-:S02]  /*3670*/  I2FP.F32.S32 R29, R29 ;  /* 0x0000001d001d7245 */ /* 0x000fc40000201400 */
[----:B------:R-:W-:Y:S02]  /*3680*/  I2FP.F32.S32 R16, R31 ;  /* 0x0000001f00107245 */ /* 0x000fe40000201400 */
[----:B------:R-:W-:Y:S01]  /*3690*/  FSEL R6, R6, -INF , !P0 ;  /* 0xff80000006067808 */ /* 0x000fe20004000000 */
[----:B------:R-:W-:Y:S01]  /*36a0*/  FFMA.FTZ R24, R29, UR5, R24 ;  /* 0x000000051d187c23 */ /* 0x000fe20008010018 */
[----:B------:R-:W-:Y:S01]  /*36b0*/  FSEL R9, R9, -INF , !P6 ;  /* 0xff80000009097808 */ /* 0x000fe20007000000 */
[----:B------:R-:W-:Y:S01]  /*36c0*/  FFMA.FTZ R26, R29, UR5, R26 ;  /* 0x000000051d1a7c23 */ /* 0x000fe2000801001a */
[C---:B------:R-:W-:Y:S01]  /*36d0*/  ISETP.GE.AND P0, PT, R19.reuse, R216, PT ;  /* 0x000000d81300720c */ /* 0x040fe20003f06270 */
[----:B------:R-:W-:Y:S01]  /*36e0*/  FFMA.FTZ R159, R16, UR5, R25 ;  /* 0x00000005109f7c23 */ /* 0x000fe20008010019 */
[----:B------:R-:W-:Y:S01]  /*36f0*/  ISETP.GE.AND P6, PT, R19, R2, PT ;  /* 0x000000021300720c */ /* 0x000fe20003fc6270 */
[C---:B------:R-:W-:Y:S01]  /*3700*/  VIADD R29, R17.reuse, 0x29 ;  /* 0x00000029111d7836 */ /* 0x040fe20000000000 */
[----:B------:R-:W-:Y:S01]  /*3710*/  I2FP.F32.S32 R19, R19 ;  /* 0x0000001300137245 */ /* 0x000fe20000201400 */
[----:B------:R-:W-:Y:S01]  /*3720*/  VIADD R25, R17, 0x31 ;  /* 0x0000003111197836 */ /* 0x000fe20000000000 */
[----:B------:R-:W-:Y:S01]  /*3730*/  FSEL R8, R8, -INF , !P4 ;  /* 0xff80000008087808 */ /* 0x000fe20006000000 */
[----:B------:R-:W-:Y:S01]  /*3740*/  FFMA.FTZ R27, R16, UR5, R27 ;  /* 0x00000005101b7c23 */ /* 0x000fe2000801001b */
[----:B------:R-:W-:Y:S01]  /*3750*/  ISETP.GE.AND P4, PT, R31, R216, PT ;  /* 0x000000d81f00720c */ /* 0x000fe20003f86270 */
[C---:B------:R-:W-:Y:S01]  /*3760*/  FFMA.FTZ R20, R19.reuse, UR5, R20 ;  /* 0x0000000513147c23 */ /* 0x040fe20008010014 */
[----:B------:R-:W-:Y:S01]  /*3770*/  FFMA.FTZ R22, R19, UR5, R22 ;  /* 0x0000000513167c23 */ /* 0x000fe20008010016 */
[----:B------:R-:W-:Y:S01]  /*3780*/  VIADD R19, R17, 0x30 ;  /* 0x0000003011137836 */ /* 0x000fe20000000000 */
[----:B------:R-:W-:-:S02]  /*3790*/  I2FP.F32.S32 R18, R29 ;  /* 0x0000001d00127245 */ /* 0x000fc40000201400 */
[----:B------:R-:W-:Y:S02]  /*37a0*/  I2FP.F32.S32 R16, R25 ;  /* 0x0000001900107245 */ /* 0x000fe40000201400 */
[----:B------:R-:W-:Y:S01]  /*37b0*/  FSEL R162, R26, -INF , !P2 ;  /* 0xff8000001aa27808 */ /* 0x000fe20005000000 */
[----:B------:R-:W-:Y:S01]  /*37c0*/  FFMA.FTZ R21, R18, UR5, R21 ;  /* 0x0000000512157c23 */ /* 0x000fe20008010015 */
[----:B------:R-:W-:Y:S01]  /*37d0*/  FSEL R159, R159, -INF , !P4 ;  /* 0xff8000009f9f7808 */ /* 0x000fe20006000000 */
[----:B------:R-:W-:Y:S01]  /*37e0*/  FFMA.FTZ R71, R16, UR5, R71 ;  /* 0x0000000510477c23 */ /* 0x000fe20008010047 */
[----:B------:R-:W-:Y:S01]  /*37f0*/  FSEL R11, R11, -INF , !P1 ;  /* 0xff8000000b0b7808 */ /* 0x000fe20004800000 */
[----:B------:R-:W-:Y:S01]  /*3800*/  FFMA.FTZ R23, R18, UR5, R23 ;  /* 0x0000000512177c23 */ /* 0x000fe20008010017 */
[C---:B------:R-:W-:Y:S01]  /*3810*/  ISETP.GE.AND P2, PT, R19.reuse, R216, PT ;  /* 0x000000d81300720c */ /* 0x040fe20003f46270 */
[----:B------:R-:W-:Y:S01]  /*3820*/  FFMA.FTZ R69, R16, UR5, R69 ;  /* 0x0000000510457c23 */ /* 0x000fe20008010045 */
[----:B------:R-:W-:-:S02]  /*3830*/  ISETP.GE.AND P4, PT, R19, R2, PT ;  /* 0x000000021300720c */ /* 0x000fc40003f86270 */
[----:B------:R-:W-:Y:S02]  /*3840*/  ISETP.GE.AND P1, PT, R31, R2, PT ;  /* 0x000000021f00720c */ /* 0x000fe40003f26270 */
[----:B------:R-:W-:Y:S02]  /*3850*/  FSEL R4, R4, -INF , !P3 ;  /* 0xff80000004047808 */ /* 0x000fe40005800000 */
[----:B------:R-:W-:Y:S02]  /*3860*/  I2FP.F32.S32 R19, R19 ;  /* 0x0000001300137245 */ /* 0x000fe40000201400 */
[----:B------:R-:W-:Y:S02]  /*3870*/  ISETP.GE.AND P3, PT, R29, R216, PT ;  /* 0x000000d81d00720c */ /* 0x000fe40003f66270 */
[----:B------:R-:W-:Y:S01]  /*3880*/  FSEL R163, R20, -INF , !P0 ;  /* 0xff80000014a37808 */ /* 0x000fe20004000000 */
[----:B------:R-:W-:Y:S01]  /*3890*/  FFMA.FTZ R68, R19, UR5, R68 ;  /* 0x0000000513447c23 */ /* 0x000fe20008010044 */
[----:B------:R-:W-:Y:S01]  /*38a0*/  ISETP.GE.AND P0, PT, R25, R2, PT ;  /* 0x000000021900720c */ /* 0x000fe20003f06270 */
[----:B------:R-:W-:Y:S01]  /*38b0*/  FFMA.FTZ R70, R19, UR5, R70 ;  /* 0x0000000513467c23 */ /* 0x000fe20008010046 */
[----:B------:R-:W-:-:S02]  /*38c0*/  FSEL R206, R27, -INF , !P1 ;  /* 0xff8000001bce7808 */ /* 0x000fc40004800000 */
[----:B------:R-:W-:Y:S02]  /*38d0*/  FSEL R167, R24, -INF , !P5 ;  /* 0xff80000018a77808 */ /* 0x000fe40006800000 */
[----:B------:R-:W-:Y:S01]  /*38e0*/  ISETP.GE.AND P1, PT, R25, R216, PT ;  /* 0x000000d81900720c */ /* 0x000fe20003f26270 */
[----:B------:R-:W-:Y:S01]  /*38f0*/  VIADD R25, R17, 0x38 ;  /* 0x0000003811197836 */ /* 0x000fe20000000000 */
[----:B------:R-:W-:Y:S02]  /*3900*/  FSEL R166, R22, -INF , !P6 ;  /* 0xff80000016a67808 */ /* 0x000fe40007000000 */
[----:B------:R-:W-:Y:S02]  /*3910*/  FSEL R161, R21, -INF , !P3 ;  /* 0xff80000015a17808 */ /* 0x000fe40005800000 */
[----:B------:R-:W-:Y:S02]  /*3920*/  ISETP.GE.AND P5, PT, R29, R2, PT ;  /* 0x000000021d00720c */ /* 0x000fe40003fa6270 */
[----:B------:R-:W-:-:S02]  /*3930*/  I2FP.F32.S32 R19, R17 ;  /* 0x0000001100137245 */ /* 0x000fc40000201400 */
[C---:B------:R-:W-:Y:S02]  /*3940*/  ISETP.GE.AND P6, PT, R17.reuse, R216, PT ;  /* 0x000000d81100720c */ /* 0x040fe40003fc6270 */
[C---:B------:R-:W-:Y:S01]  /*3950*/  ISETP.GE.AND P3, PT, R17.reuse, R2, PT ;  /* 0x000000021100720c */ /* 0x040fe20003f66270 */
[----:B------:R-:W-:Y:S01]  /*3960*/  VIADD R17, R17, 0x39 ;  /* 0x0000003911117836 */ /* 0x000fe20000000000 */
[----:B------:R-:W-:Y:S01]  /*3970*/  FSEL R170, R71, -INF , !P0 ;  /* 0xff80000047aa7808 */ /* 0x000fe20004000000 */
[C---:B------:R-:W-:Y:S01]  /*3980*/  FFMA.FTZ R27, R19.reuse, UR5, R40 ;  /* 0x00000005131b7c23 */ /* 0x040fe20008010028 */
[----:B------:R-:W-:Y:S01]  /*3990*/  PLOP3.LUT P0, PT, PT, PT, UP0, 0x80, 0x0 ;  /* 0x000000000000781c */ /* 0x000fe20003f0f008 */
[----:B------:R-:W-:Y:S01]  /*39a0*/  FFMA.FTZ R26, R19, UR5, R42 ;  /* 0x00000005131a7c23 */ /* 0x000fe2000801002a */
[----:B------:R-:W-:Y:S02]  /*39b0*/  FSEL R204, R23, -INF , !P5 ;  /* 0xff80000017cc7808 */ /* 0x000fe40006800000 */
[----:B------:R-:W-:-:S02]  /*39c0*/  FSEL R179, R68, -INF , !P2 ;  /* 0xff80000044b37808 */ /* 0x000fc40005000000 */
[C---:B------:R-:W-:Y:S02]  /*39d0*/  ISETP.GE.AND P5, PT, R25.reuse, R216, PT ;  /* 0x000000d81900720c */ /* 0x040fe40003fa6270 */
[----:B------:R-:W-:Y:S02]  /*39e0*/  ISETP.GE.AND P2, PT, R25, R2, PT ;  /* 0x000000021900720c */ /* 0x000fe40003f46270 */
[----:B------:R-:W-:Y:S02]  /*39f0*/  I2FP.F32.S32 R25, R25 ;  /* 0x0000001900197245 */ /* 0x000fe40000201400 */
[----:B------:R-:W-:Y:S02]  /*3a00*/  I2FP.F32.S32 R16, R17 ;  /* 0x0000001100107245 */ /* 0x000fe40000201400 */
[----:B------:R-:W-:Y:S01]  /*3a10*/  FSEL R176, R70, -INF , !P4 ;  /* 0xff80000046b07808 */ /* 0x000fe20006000000 */
[----:B------:R-:W-:Y:S01]  /*3a20*/  FFMA.FTZ R64, R25, UR5, R64 ;  /* 0x0000000519407c23 */ /* 0x000fe20008010040 */
[----:B------:R-:W-:Y:S01]  /*3a30*/  FSEL R177, R69, -INF , !P1 ;  /* 0xff80000045b17808 */ /* 0x000fe20004800000 */
[----:B------:R-:W-:Y:S01]  /*3a40*/  FFMA.FTZ R66, R25, UR5, R66 ;  /* 0x0000000519427c23 */ /* 0x000fe20008010042 */
[C---:B------:R-:W-:Y:S01]  /*3a50*/  FFMA.FTZ R65, R16.reuse, UR5, R65 ;  /* 0x0000000510417c23 */ /* 0x040fe20008010041 */
[----:B------:R-:W-:Y:S01]  /*3a60*/  FFMA.FTZ R67, R16, UR5, R67 ;  /* 0x0000000510437c23 */ /* 0x000fe20008010043 */
[----:B------:R-:W-:-:S02]  /*3a70*/  ISETP.GE.AND P4, PT, R17, R216, PT ;  /* 0x000000d81100720c */ /* 0x000fc40003f86270 */
[----:B------:R-:W-:Y:S02]  /*3a80*/  ISETP.GE.AND P1, PT, R17, R2, PT ;  /* 0x000000021100720c */ /* 0x000fe40003f26270 */
[----:B------:R-:W-:Y:S02]  /*3a90*/  FSEL R171, R64, -INF , !P5 ;  /* 0xff80000040ab7808 */ /* 0x000fe40006800000 */
[----:B------:R-:W-:Y:S02]  /*3aa0*/  FSEL R168, R66, -INF , !P2 ;  /* 0xff80000042a87808 */ /* 0x000fe40005000000 */
[----:B------:R-:W-:Y:S02]  /*3ab0*/  FSEL R27, R27, -INF , !P6 ;  /* 0xff8000001b1b7808 */ /* 0x000fe40007000000 */
[----:B------:R-:W-:Y:S02]  /*3ac0*/  FSEL R26, R26, -INF , !P3 ;  /* 0xff8000001a1a7808 */ /* 0x000fe40005800000 */
[----:B------:R-:W-:-:S02]  /*3ad0*/  FSEL R169, R65, -INF , !P4 ;  /* 0xff80000041a97808 */ /* 0x000fc40006000000 */
        /* <DEDUP_REMOVED lines=64> */
.L_x_223:
[----:B------:R-:W-:Y:S05]  /*3ee0*/  BSYNC B0 ;  /* 0x0000000000007941 */ /* 0x000fea0003800000 */
.L_x_222:
[----:B------:R-:W0:Y:S02]  /*3ef0*/  LDGDEPBAR ;  /* 0x00000000000079af */ /* 0x000e240000000000 */
.L_x_221:
        /* <DEDUP_REMOVED lines=52> */
[C---:B------:R-:W-:Y:S01]  /*4240*/  FSETP.NEU.FTZ.AND P1, PT, R132.reuse, -INF , PT ;  /* 0xff8000008400780b */ /* 0x040fe20003f3d000 */
[----:B------:R-:W-:Y:S01]  /*4250*/  FMUL.FTZ R178, R132, UR19 ;  /* 0x0000001384b27c20 */ /* 0x000fe20008410000 */
[----:B--2---:R-:W-:Y:S01]  /*4260*/  FMNMX.FTZ R3, R16, R3, !PT ;  /* 0x0000000310037209 */ /* 0x004fe20007810000 */
[----:B------:R-:W-:Y:S03]  /*4270*/  LDSM.16.MT88.4 R120, [R193+0x16000] ;  /* 0x01600000c178783b */ /* 0x000fe60000004200 */
[----:B------:R-:W-:Y:S01]  /*4280*/  FSEL R178, R178, RZ, P1 ;  /* 0x000000ffb2b27208 */ /* 0x000fe20000800000 */
[C---:B------:R-:W-:Y:S01]  /*4290*/  FMUL.FTZ R165, R3.reuse, UR19 ;  /* 0x0000001303a57c20 */ /* 0x040fe20008410000 */
[----:B------:R-:W-:Y:S01]  /*42a0*/  FSETP.NEU.FTZ.AND P1, PT, R3, -INF , PT ;  /* 0xff8000000300780b */ /* 0x000fe20003f3d000 */
[----:B------:R-:W-:Y:S02]  /*42b0*/  LDSM.16.MT88.4 R16, [R192+0x14800] ;  /* 0x01480000c010783b */ /* 0x000fe40000004200 */
[--C-:B------:R-:W-:Y:S01]  /*42c0*/  FFMA.FTZ R154, R41, UR19, -R178.reuse ;  /* 0x00000013299a7c23 */ /* 0x100fe200080108b2 */
[----:B------:R-:W-:Y:S01]  /*42d0*/  FSEL R165, R165, RZ, P1 ;  /* 0x000000ffa5a57208 */ /* 0x000fe20000800000 */
[----:B------:R-:W1:Y:S01]  /*42e0*/  LDSM.16.MT88.4 R40, [R194+0x12000] ;  /* 0x01200000c228783b */ /* 0x000e620000004200 */
        /* <DEDUP_REMOVED lines=12> */
[--C-:B------:R-:W-:Y:S01]  /*43b0*/  FFMA.FTZ R148, R10, UR19, -R165.reuse ;  /* 0x000000130a947c23 */ /* 0x100fe200080108a5 */
[--C-:B------:R-:W-:Y:S01]  /*43c0*/  FFMA.FTZ R145, R8, UR19, -R165.reuse ;  /* 0x0000001308917c23 */ /* 0x100fe200080108a5 */
[----:B------:R-:W2:Y:S01]  /*43d0*/  LDSM.16.MT88.4 R12, [R194+0x12800] ;  /* 0x01280000c20c783b */ /* 0x000ea20000004200 */
[----:B------:R-:W3:Y:S01]  /*43e0*/  MUFU.EX2 R154, R154 ;  /* 0x0000009a009a7308 */ /* 0x000ee20000000800 */
[--C-:B------:R-:W-:Y:S01]  /*43f0*/  FFMA.FTZ R144, R6, UR19, -R165.reuse ;  /* 0x0000001306907c23 */ /* 0x100fe200080108a5 */
[--C-:B------:R-:W-:Y:S01]  /*4400*/  FFMA.FTZ R133, R4, UR19, -R165.reuse ;  /* 0x0000001304857c23 */ /* 0x100fe200080108a5 */
[----:B------:R-:W4:Y:S01]  /*4410*/  LDSM.16.MT88.4 R8, [R196+0x14800] ;  /* 0x01480000c408783b */ /* 0x000f220000004200 */
        /* <DEDUP_REMOVED lines=19> */
[----:B------:R-:W-:Y:S01]  /*4550*/  LDSM.16.MT88.4 R24, [R194+0x14800] ;  /* 0x01480000c218783b */ /* 0x000fe20000004200 */
[----:B------:R-:W-:Y:S01]  /*4560*/  MUFU.EX2 R156, R156 ;  /* 0x0000009c009c7308 */ /* 0x000fe20000000800 */
[--C-:B------:R-:W-:Y:S01]  /*4570*/  FFMA.FTZ R169, R176, UR19, -R165.reuse ;  /* 0x00000013b0a97c23 */ /* 0x100fe200080108a5 */
[--C-:B------:R-:W-:Y:S01]  /*4580*/  FFMA.FTZ R170, R170, UR19, -R165.reuse ;  /* 0x00000013aaaa7c23 */ /* 0x100fe200080108a5 */
[--C-:B------:R-:W-:Y:S01]  /*4590*/  FFMA.FTZ R168, R168, UR19, -R165.reuse ;  /* 0x00000013a8a87c23 */ /* 0x100fe200080108a5 */
[----:B------:R-:W-:Y:S01]  /*45a0*/  FFMA.FTZ R215, R164, UR19, -R165 ;  /* 0x00000013a4d77c23 */ /* 0x000fe200080108a5 */
[----:B------:R-:W-:-:S03]  /*45b0*/  FADD.FTZ R154, R155, R154 ;  /* 0x0000009a9b9a7221 */ /* 0x000fc60000010000 */
[----:B------:R-:W3:Y:S01]  /*45c0*/  MUFU.EX2 R157, R157 ;  /* 0x0000009d009d7308 */ /* 0x000ee20000000800 */
[----:B-----5:R-:W-:Y:S01]  /*45d0*/  F2FP.BF16.F32.PACK_AB R114, R150, R153 ;  /* 0x000000999672723e */ /* 0x020fe200000010ff */
[----:B------:R-:W-:-:S04]  /*45e0*/  FADD.FTZ R153, R153, R154 ;  /* 0x0000009a99997221 */ /* 0x000fc80000010000 */
[----:B------:R-:W-:Y:S02]  /*45f0*/  FADD.FTZ R150, R150, R153 ;  /* 0x0000009996967221 */ /* 0x000fe40000010000 */
[----:B------:R-:W-:Y:S08]  /*4600*/  MUFU.EX2 R152, R152 ;  /* 0x0000009800987308 */ /* 0x000ff00000000800 */
[----:B------:R-:W5:Y:S01]  /*4610*/  MUFU.EX2 R151, R151 ;  /* 0x0000009700977308 */ /* 0x000f620000000800 */
[----:B---3--:R-:W-:Y:S01]  /*4620*/  F2FP.BF16.F32.PACK_AB R113, R157, R156 ;  /* 0x0000009c9d71723e */ /* 0x008fe200000010ff */
[----:B------:R-:W-:-:S06]  /*4630*/  FADD.FTZ R157, R156, R157 ;  /* 0x0000009d9c9d7221 */ /* 0x000fcc0000010000 */
[----:B------:R-:W-:Y:S08]  /*4640*/  MUFU.EX2 R149, R149 ;  /* 0x0000009500957308 */ /* 0x000ff00000000800 */
[----:B------:R-:W3:Y:S01]  /*4650*/  MUFU.EX2 R146, R146 ;  /* 0x0000009200927308 */ /* 0x000ee20000000800 */
[----:B-----5:R-:W-:Y:S01]  /*4660*/  F2FP.BF16.F32.PACK_AB R115, R151, R152 ;  /* 0x000000989773723e */ /* 0x020fe200000010ff */
[----:B------:R-:W-:-:S04]  /*4670*/  FADD.FTZ R152, R152, R157 ;  /* 0x0000009d98987221 */ /* 0x000fc80000010000 */
[----:B------:R-:W-:Y:S02]  /*4680*/  FADD.FTZ R151, R151, R152 ;  /* 0x0000009897977221 */ /* 0x000fe40000010000 */
[C---:B-1----:R-:W-:Y:S01]  /*4690*/  HMMA.16816.F32.BF16 R36, R112.reuse, R40, RZ ;  /* 0x000000287024723c */ /* 0x042fe200000418ff */
        /* <DEDUP_REMOVED lines=44> */
[----:B------:R-:W5:Y:S01]  /*4960*/  MUFU.EX2 R167, R167 ;  /* 0x000000a700a77308 */ /* 0x000f620000000800 */
[C---:B------:R-:W-:Y:S01]  /*4970*/  HMMA.16816.F32.BF16 R80, R4.reuse, R22, R80 ;  /* 0x000000160450723c */ /* 0x040fe20000041850 */
[----:B------:R-:W1:Y:S05]  /*4980*/  LDSM.16.MT88.4 R20, [R193+0x16800] ;  /* 0x01680000c114783b */ /* 0x000e6a0000004200 */
[C---:B------:R-:W-:Y:S01]  /*4990*/  HMMA.16816.F32.BF16 R84, R4.reuse, R16, R84 ;  /* 0x000000100454723c */ /* 0x040fe20000041854 */
[----:B------:R-:W-:Y:S05]  /*49a0*/  MUFU.EX2 R179, R179 ;  /* 0x000000b300b37308 */ /* 0x000fea0000000800 */
[----:B------:R-:W-:Y:S01]  /*49b0*/  HMMA.16816.F32.BF16 R88, R4, R18, R88 ;  /* 0x000000120458723c */ /* 0x000fe20000041858 */
[----:B------:R-:W4:Y:S02]  /*49c0*/  LDSM.16.MT88.4 R16, [R192+0x16800] ;  /* 0x01680000c010783b */ /* 0x000f240000004200 */
[----:B------:R-:W5:Y:S03]  /*49d0*/  MUFU.EX2 R204, R204 ;  /* 0x000000cc00cc7308 */ /* 0x000f660000000800 */
        /* <DEDUP_REMOVED lines=40> */
[----:B------:R-:W-:Y:S01]  /*4c60*/  HMMA.16816.F32.BF16 R112, R4, R18, R112 ;  /* 0x000000120470723c */ /* 0x000fe20000041870 */
[----:B------:R-:W4:Y:S06]  /*4c70*/  LDSM.16.MT88.4 R16, [R196+0x17000] ;  /* 0x01700000c410783b */ /* 0x000f2c0000004200 */
[----:B------:R-:W-:Y:S01]  /*4c80*/  F2FP.BF16.F32.PACK_AB R4, R159, R158 ;  /* 0x0000009e9f04723e */ /* 0x000fe200000010ff */
[----:B------:R-:W-:Y:S01]  /*4c90*/  FADD.FTZ R158, R158, R147 ;  /* 0x000000939e9e7221 */ /* 0x000fe20000010000 */
[----:B------:R-:W-:Y:S01]  /*4ca0*/  F2FP.BF16.F32.PACK_AB R5, R163, R162 ;  /* 0x000000a2a305723e */ /* 0x000fe200000010ff */
[----:B------:R-:W-:Y:S01]  /*4cb0*/  FADD.FTZ R162, R162, R133 ;  /* 0x00000085a2a27221 */ /* 0x000fe20000010000 */
[----:B------:R-:W-:Y:S01]  /*4cc0*/  F2FP.BF16.F32.PACK_AB R6, R161, R160 ;  /* 0x000000a0a106723e */ /* 0x000fe200000010ff */
[----:B------:R-:W-:Y:S01]  /*4cd0*/  FADD.FTZ R159, R159, R158 ;  /* 0x0000009e9f9f7221 */ /* 0x000fe20000010000 */
[----:B-----5:R-:W-:Y:S01]  /*4ce0*/  F2FP.BF16.F32.PACK_AB R7, R167, R166 ;  /* 0x000000a6a707723e */ /* 0x020fe200000010ff */
        /* <DEDUP_REMOVED lines=111> */
[----:B------:R-:W-:Y:S03]  /*53e0*/  @!P5 LDGSTS.E.BYPASS.LTC128B.128 [R203+0x12000], desc[UR22][R18.64] ;  /* 0x1200000012cbdfae */ /* 0x000fe6000b901d56 */
[C-C-:B------:R-:W-:Y:S01]  /*53f0*/  @!P4 LEA.HI.X R13, R16.reuse, R13, R0.reuse, 0x1, P1 ;  /* 0x0000000d100dc211 */ /* 0x140fe200008f0c00 */
[----:B------:R-:W-:Y:S02]  /*5400*/  @P4 STS.128 [R203+0x14000], RZ ;  /* 0x014000ffcb004388 */ /* 0x000fe40000000c00 */
[----:B------:R-:W2:Y:S01]  /*5410*/  @!P3 LDC.64 R4, c[0x0][0x220] ;  /* 0x00008800ff04bb82 */ /* 0x000ea20000000a00 */
        /* <DEDUP_REMOVED lines=22> */
[----:B--2---:R-:W-:-:S03]  /*5580*/  @!P3 LEA R22, P0, R14, R4, 0x1 ;  /* 0x000000040e16b211 */ /* 0x004fc600078008ff */
        /* <DEDUP_REMOVED lines=11> */
[----:B---3--:R-:W2:Y:S04]  /*5640*/  LDSM.16.M88.4 R12, [R201+0xc000] ;  /* 0x00c00000c90c783b */ /* 0x008ea80000000200 */
[----:B------:R-:W-:Y:S04]  /*5650*/  LDSM.16.M88.4 R24, [R200] ;  /* 0x00000000c818783b */ /* 0x000fe80000000200 */
[----:B------:R-:W-:Y:S04]  /*5660*/  LDSM.16.M88.4 R4, [R199] ;  /* 0x00000000c704783b */ /* 0x000fe80000000200 */
[----:B------:R-:W3:Y:S04]  /*5670*/  LDSM.16.M88.4 R152, [R201+0xc800] ;  /* 0x00c80000c998783b */ /* 0x000ee80000000200 */
[----:B------:R-:W4:Y:S04]  /*5680*/  LDSM.16.M88.4 R144, [R201+0xd000] ;  /* 0x00d00000c990783b */ /* 0x000f280000000200 */
[----:B------:R-:W5:Y:S04]  /*5690*/  LDSM.16.M88.4 R136, [R191] ;  /* 0x00000000bf88783b */ /* 0x000f680000000200 */
[----:B------:R-:W-:Y:S04]  /*56a0*/  LDSM.16.M88.4 R160, [R198] ;  /* 0x00000000c6a0783b */ /* 0x000fe80000000200 */
[----:B------:R-:W5:Y:S04]  /*56b0*/  LDSM.16.M88.4 R28, [R195+0xc000] ;  /* 0x00c00000c31c783b */ /* 0x000f680000000200 */
[----:B------:R-:W5:Y:S04]  /*56c0*/  LDSM.16.M88.4 R164, [R201+0xd800] ;  /* 0x00d80000c9a4783b */ /* 0x000f680000000200 */
[----:B------:R-:W5:Y:S01]  /*56d0*/  LDSM.16.M88.4 R32, [R190] ;  /* 0x00000000be20783b */ /* 0x000f620000000200 */
[C---:B--2---:R-:W-:Y:S03]  /*56e0*/  HMMA.16816.F32.BF16 R16, R204.reuse, R12, RZ ;  /* 0x0000000ccc10723c */ /* 0x044fe600000418ff */
[----:B-1----:R-:W1:Y:S04]  /*56f0*/  LDSM.16.M88.4 R20, [R195+0xc800] ;  /* 0x00c80000c314783b */ /* 0x002e680000000200 */
[----:B------:R-:W-:Y:S01]  /*5700*/  LDSM.16.M88.4 R176, [R197] ;  /* 0x00000000c5b0783b */ /* 0x000fe20000000200 */
[C---:B------:R-:W-:Y:S03]  /*5710*/  HMMA.16816.F32.BF16 R12, R204.reuse, R14, RZ ;  /* 0x0000000ecc0c723c */ /* 0x040fe600000418ff */
[----:B------:R-:W-:Y:S03]  /*5720*/  LDSM.16.M88.4 R168, [R189] ;  /* 0x00000000bda8783b */ /* 0x000fe60000000200 */
[C---:B---3--:R-:W-:Y:S01]  /*5730*/  HMMA.16816.F32.BF16 R156, R204.reuse, R152, RZ ;  /* 0x00000098cc9c723c */ /* 0x048fe200000418ff */
[----:B------:R-:W-:Y:S04]  /*5740*/  LDSM.16.M88.4 R8, [R195+0xd000] ;  /* 0x00d00000c308783b */ /* 0x000fe80000000200 */
[----:B------:R-:W-:Y:S01]  /*5750*/  LDSM.16.M88.4 R220, [R195+0xd800] ;  /* 0x00d80000c3dc783b */ /* 0x000fe20000000200 */
[----:B------:R-:W-:Y:S03]  /*5760*/  HMMA.16816.F32.BF16 R152, R204, R154, RZ ;  /* 0x0000009acc98723c */ /* 0x000fe600000418ff */
[----:B------:R-:W-:Y:S03]  /*5770*/  LDSM.16.M88.4 R224, [R188+0x1800] ;  /* 0x00180000bce0783b */ /* 0x000fe60000000200 */
[----:B------:R-:W-:Y:S01]  /*5780*/  HMMA.16816.F32.BF16 R16, R24, R4, R16 ;  /* 0x000000041810723c */ /* 0x000fe20000041810 */
[----:B------:R-:W0:Y:S05]  /*5790*/  LDGDEPBAR ;  /* 0x00000000000079af */ /* 0x000e2a0000000000 */
[----:B----4-:R-:W-:Y:S06]  /*57a0*/  HMMA.16816.F32.BF16 R148, R204, R144, RZ ;  /* 0x00000090cc94723c */ /* 0x010fec00000418ff */
[----:B------:R-:W-:Y:S01]  /*57b0*/  HMMA.16816.F32.BF16 R12, R24, R6, R12 ;  /* 0x00000006180c723c */ /* 0x000fe2000004180c */
[----:B------:R-:W2:Y:S05]  /*57c0*/  LDSM.16.M88.4 R4, [R188] ;  /* 0x00000000bc04783b */ /* 0x000eaa0000000200 */
[----:B------:R-:W-:Y:S06]  /*57d0*/  HMMA.16816.F32.BF16 R144, R204, R146, RZ ;  /* 0x00000092cc90723c */ /* 0x000fec00000418ff */
[----:B-----5:R-:W-:Y:S06]  /*57e0*/  HMMA.16816.F32.BF16 R156, R24, R136, R156 ;  /* 0x00000088189c723c */ /* 0x020fec000004189c */
[----:B------:R-:W-:Y:S06]  /*57f0*/  HMMA.16816.F32.BF16 R16, R160, R28, R16 ;  /* 0x0000001ca010723c */ /* 0x000fec0000041810 */
[C---:B------:R-:W-:Y:S06]  /*5800*/  HMMA.16816.F32.BF16 R140, R204.reuse, R164, RZ ;  /* 0x000000a4cc8c723c */ /* 0x040fec00000418ff */
[----:B------:R-:W-:Y:S01]  /*5810*/  HMMA.16816.F32.BF16 R204, R204, R166, RZ ;  /* 0x000000a6cccc723c */ /* 0x000fe200000418ff */
[----:B------:R-:W-:Y:S05]  /*5820*/  LDSM.16.M88.4 R164, [R202+0x4000] ;  /* 0x00400000caa4783b */ /* 0x000fea0000000200 */
[----:B------:R-:W-:Y:S01]  /*5830*/  HMMA.16816.F32.BF16 R152, R24, R138, R152 ;  /* 0x0000008a1898723c */ /* 0x000fe20000041898 */
[----:B------:R-:W3:Y:S05]  /*5840*/  LDSM.16.M88.4 R136, [R188+0x800] ;  /* 0x00080000bc88783b */ /* 0x000eea0000000200 */
[----:B------:R-:W-:Y:S01]  /*5850*/  HMMA.16816.F32.BF16 R12, R160, R30, R12 ;  /* 0x0000001ea00c723c */ /* 0x000fe2000004180c */
[----:B------:R-:W4:Y:S05]  /*5860*/  LDSM.16.M88.4 R28, [R201+0xe000] ;  /* 0x00e00000c91c783b */ /* 0x000f2a0000000200 */
[C---:B------:R-:W-:Y:S06]  /*5870*/  HMMA.16816.F32.BF16 R148, R24.reuse, R32, R148 ;  /* 0x000000201894723c */ /* 0x040fec0000041894 */
[----:B------:R-:W-:Y:S01]  /*5880*/  HMMA.16816.F32.BF16 R144, R24, R34, R144 ;  /* 0x000000221890723c */ /* 0x000fe20000041890 */
[----:B------:R-:W5:Y:S05]  /*5890*/  LDSM.16.M88.4 R32, [R188+0x1000] ;  /* 0x00100000bc20783b */ /* 0x000f6a0000000200 */
[----:B-1----:R-:W-:Y:S06]  /*58a0*/  HMMA.16816.F32.BF16 R156, R160, R20, R156 ;  /* 0x00000014a09c723c */ /* 0x002fec000004189c */
[----:B--2---:R-:W-:Y:S06]  /*58b0*/  HMMA.16816.F32.BF16 R16, R176, R4, R16 ;  /* 0x00000004b010723c */ /* 0x004fec0000041810 */
[----:B------:R-:W-:Y:S06]  /*58c0*/  HMMA.16816.F32.BF16 R204, R24, R170, R204 ;  /* 0x000000aa18cc723c */ /* 0x000fec00000418cc */
[----:B------:R-:W-:Y:S01]  /*58d0*/  HMMA.16816.F32.BF16 R152, R160, R22, R152 ;  /* 0x00000016a098723c */ /* 0x000fe20000041898 */
[----:B------:R-:W1:Y:S05]  /*58e0*/  LDSM.16.M88.4 R20, [R201+0xe800] ;  /* 0x00e80000c914783b */ /* 0x000e6a0000000200 */
[----:B------:R-:W-:Y:S01]  /*58f0*/  HMMA.16816.F32.BF16 R12, R176, R6, R12 ;  /* 0x00000006b00c723c */ /* 0x000fe2000004180c */
[----:B------:R-:W-:Y:S05]  /*5900*/  LDSM.16.M88.4 R4, [R187] ;  /* 0x00000000bb04783b */ /* 0x000fea0000000200 */
[----:B------:R-:W-:Y:S01]  /*5910*/  HMMA.16816.F32.BF16 R140, R24, R168, R140 ;  /* 0x000000a8188c723c */ /* 0x000fe2000004188c */
[----:B------:R-:W2:Y:S04]  /*5920*/  LDSM.16.M88.4 R24, [R200+0x4000] ;  /* 0x00400000c818783b */ /* 0x000ea80000000200 */
[----:B------:R-:W-:Y:S01]  /*5930*/  LDSM.16.M88.4 R168, [R201+0xf800] ;  /* 0x00f80000c9a8783b */ /* 0x000fe20000000200 */
[C---:B------:R-:W-:Y:S06]  /*5940*/  HMMA.16816.F32.BF16 R148, R160.reuse, R8, R148 ;  /* 0x00000008a094723c */ /* 0x040fec0000041894 */
[----:B------:R-:W-:Y:S01]  /*5950*/  HMMA.16816.F32.BF16 R144, R160, R10, R144 ;  /* 0x0000000aa090723c */ /* 0x000fe20000041890 */
[----:B------:R-:W2:Y:S05]  /*5960*/  LDSM.16.M88.4 R8, [R201+0xf000] ;  /* 0x00f00000c908783b */ /* 0x000eaa0000000200 */
[----:B---3--:R-:W-:Y:S06]  /*5970*/  HMMA.16816.F32.BF16 R156, R176, R136, R156 ;  /* 0x00000088b09c723c */ /* 0x008fec000004189c */
[----:B----4-:R-:W-:Y:S06]  /*5980*/  HMMA.16816.F32.BF16 R16, R164, R28, R16 ;  /* 0x0000001ca410723c */ /* 0x010fec0000041810 */
[----:B------:R-:W-:Y:S06]  /*5990*/  HMMA.16816.F32.BF16 R204, R160, R222, R204 ;  /* 0x000000dea0cc723c */ /* 0x000fec00000418cc */
[----:B------:R-:W-:Y:S01]  /*59a0*/  HMMA.16816.F32.BF16 R152, R176, R138, R152 ;  /* 0x0000008ab098723c */ /* 0x000fe20000041898 */
[----:B------:R-:W-:Y:S05]  /*59b0*/  LDSM.16.M88.4 R136, [R185] ;  /* 0x00000000b988783b */ /* 0x000fea0000000200 */
[----:B------:R-:W-:Y:S01]  /*59c0*/  HMMA.16816.F32.BF16 R12, R164, R30, R12 ;  /* 0x0000001ea40c723c */ /* 0x000fe2000004180c */
[----:B------:R-:W-:Y:S05]  /*59d0*/  LDSM.16.M88.4 R28, [R184] ;  /* 0x00000000b81c783b */ /* 0x000fea0000000200 */
[----:B------:R-:W-:Y:S01]  /*59e0*/  HMMA.16816.F32.BF16 R140, R160, R220, R140 ;  /* 0x000000dca08c723c */ /* 0x000fe2000004188c */
[----:B------:R-:W3:Y:S04]  /*59f0*/  LDSM.16.M88.4 R160, [R186] ;  /* 0x00000000baa0783b */ /* 0x000ee80000000200 */
[----:B------:R-:W-:Y:S01]  /*5a00*/  LDSM.16.M88.4 R220, [R198+0x4000] ;  /* 0x00400000c6dc783b */ /* 0x000fe20000000200 */
[C---:B-----5:R-:W-:Y:S06]  /*5a10*/  HMMA.16816.F32.BF16 R148, R176.reuse, R32, R148 ;  /* 0x00000020b094723c */ /* 0x060fec0000041894 */
[----:B------:R-:W-:Y:S01]  /*5a20*/  HMMA.16816.F32.BF16 R144, R176, R34, R144 ;  /* 0x00000022b090723c */ /* 0x000fe20000041890 */
[----:B------:R-:W4:Y:S05]  /*5a30*/  LDSM.16.M88.4 R32, [R195+0xe000] ;  /* 0x00e00000c320783b */ /* 0x000f2a0000000200 */
[----:B-1----:R-:W-:Y:S06]  /*5a40*/  HMMA.16816.F32.BF16 R156, R164, R20, R156 ;  /* 0x00000014a49c723c */ /* 0x002fec000004189c */
[----:B--2---:R-:W-:Y:S06]  /*5a50*/  HMMA.16816.F32.BF16 R16, R24, R4, R16 ;  /* 0x000000041810723c */ /* 0x004fec0000041810 */
[----:B------:R-:W-:Y:S06]  /*5a60*/  HMMA.16816.F32.BF16 R204, R176, R226, R204 ;  /* 0x000000e2b0cc723c */ /* 0x000fec00000418cc */
[----:B------:R-:W-:Y:S01]  /*5a70*/  HMMA.16816.F32.BF16 R152, R164, R22, R152 ;  /* 0x00000016a498723c */ /* 0x000fe20000041898 */
[----:B------:R-:W1:Y:S05]  /*5a80*/  LDSM.16.M88.4 R20, [R195+0xe800] ;  /* 0x00e80000c314783b */ /* 0x000e6a0000000200 */
[----:B------:R-:W-:Y:S01]  /*5a90*/  HMMA.16816.F32.BF16 R12, R24, R6, R12 ;  /* 0x00000006180c723c */ /* 0x000fe2000004180c */
[----:B------:R-:W-:Y:S05]  /*5aa0*/  LDSM.16.M88.4 R4, [R188+0x2000] ;  /* 0x00200000bc04783b */ /* 0x000fea0000000200 */
[----:B------:R-:W-:Y:S01]  /*5ab0*/  HMMA.16816.F32.BF16 R140, R176, R224, R140 ;  /* 0x000000e0b08c723c */ /* 0x000fe2000004188c */
[----:B------:R-:W2:Y:S04]  /*5ac0*/  LDSM.16.M88.4 R176, [R197+0x4000] ;  /* 0x00400000c5b0783b */ /* 0x000ea80000000200 */
[----:B------:R-:W-:Y:S01]  /*5ad0*/  LDSM.16.M88.4 R224, [R195+0xf800] ;  /* 0x00f80000c3e0783b */ /* 0x000fe20000000200 */
[C---:B------:R-:W-:Y:S06]  /*5ae0*/  HMMA.16816.F32.BF16 R148, R164.reuse, R8, R148 ;  /* 0x00000008a494723c */ /* 0x040fec0000041894 */
[----:B------:R-:W-:Y:S01]  /*5af0*/  HMMA.16816.F32.BF16 R144, R164, R10, R144 ;  /* 0x0000000aa490723c */ /* 0x000fe20000041890 */
[----:B------:R-:W5:Y:S05]  /*5b00*/  LDSM.16.M88.4 R8, [R195+0xf000] ;  /* 0x00f00000c308783b */ /* 0x000f6a0000000200 */
[----:B---3--:R-:W-:Y:S06]  /*5b10*/  HMMA.16816.F32.BF16 R156, R24, R160, R156 ;  /* 0x000000a0189c723c */ /* 0x008fec000004189c */
[----:B----4-:R-:W-:Y:S06]  /*5b20*/  HMMA.16816.F32.BF16 R16, R220, R32, R16 ;  /* 0x00000020dc10723c */ /* 0x010fec0000041810 */
[----:B------:R-:W-:Y:S06]  /*5b30*/  HMMA.16816.F32.BF16 R204, R164, R170, R204 ;  /* 0x000000aaa4cc723c */ /* 0x000fec00000418cc */
[----:B------:R-:W-:Y:S01]  /*5b40*/  HMMA.16816.F32.BF16 R152, R24, R162, R152 ;  /* 0x000000a21898723c */ /* 0x000fe20000041898 */
[----:B------:R-:W-:Y:S05]  /*5b50*/  LDSM.16.M88.4 R160, [R188+0x3800] ;  /* 0x00380000bca0783b */ /* 0x000fea0000000200 */
[----:B------:R-:W-:Y:S01]  /*5b60*/  HMMA.16816.F32.BF16 R12, R220, R34, R12 ;  /* 0x00000022dc0c723c */ /* 0x000fe2000004180c */
[----:B------:R-:W-:Y:S05]  /*5b70*/  LDSM.16.M88.4 R32, [R201+0x10000] ;  /* 0x01000000c920783b */ /* 0x000fea0000000200 */
[----:B------:R-:W-:Y:S01]  /*5b80*/  HMMA.16816.F32.BF16 R140, R164, R168, R140 ;  /* 0x000000a8a48c723c */ /* 0x000fe2000004188c */
[----:B------:R-:W3:Y:S04]  /*5b90*/  LDSM.16.M88.4 R168, [R188+0x2800] ;  /* 0x00280000bca8783b */ /* 0x000ee80000000200 */
[----:B------:R-:W-:Y:S01]  /*5ba0*/  LDSM.16.M88.4 R164, [R188+0x3000] ;  /* 0x00300000bca4783b */ /* 0x000fe20000000200 */
[C---:B------:R-:W-:Y:S06]  /*5bb0*/  HMMA.16816.F32.BF16 R148, R24.reuse, R136, R148 ;  /* 0x000000881894723c */ /* 0x040fec0000041894 */
[----:B------:R-:W-:Y:S01]  /*5bc0*/  HMMA.16816.F32.BF16 R144, R24, R138, R144 ;  /* 0x0000008a1890723c */ /* 0x000fe20000041890 */
[----:B------:R-:W4:Y:S05]  /*5bd0*/  LDSM.16.M88.4 R136, [R202+0x8000] ;  /* 0x00800000ca88783b */ /* 0x000f2a0000000200 */
[----:B-1----:R-:W-:Y:S06]  /*5be0*/  HMMA.16816.F32.BF16 R156, R220, R20, R156 ;  /* 0x00000014dc9c723c */ /* 0x002fec000004189c */
[----:B--2---:R-:W-:Y:S06]  /*5bf0*/  HMMA.16816.F32.BF16 R16, R176, R4, R16 ;  /* 0x00000004b010723c */ /* 0x004fec0000041810 */
[----:B------:R-:W-:Y:S06]  /*5c00*/  HMMA.16816.F32.BF16 R204, R24, R30, R204 ;  /* 0x0000001e18cc723c */ /* 0x000fec00000418cc */
[----:B------:R-:W-:Y:S01]  /*5c10*/  HMMA.16816.F32.BF16 R152, R220, R22, R152 ;  /* 0x00000016dc98723c */ /* 0x000fe20000041898 */
[----:B------:R-:W-:Y:S05]  /*5c20*/  LDSM.16.M88.4 R20, [R201+0x11800] ;  /* 0x01180000c914783b */ /* 0x000fea0000000200 */
[----:B------:R-:W-:Y:S01]  /*5c30*/  HMMA.16816.F32.BF16 R12, R176, R6, R12 ;  /* 0x00000006b00c723c */ /* 0x000fe2000004180c */
[----:B------:R-:W-:Y:S05]  /*5c40*/  LDSM.16.M88.4 R4, [R183] ;  /* 0x00000000b704783b */ /* 0x000fea0000000200 */
[----:B------:R-:W-:Y:S01]  /*5c50*/  HMMA.16816.F32.BF16 R140, R24, R28, R140 ;  /* 0x0000001c188c723c */ /* 0x000fe2000004188c */
[----:B------:R-:W1:Y:S04]  /*5c60*/  LDSM.16.M88.4 R28, [R201+0x10800] ;  /* 0x01080000c91c783b */ /* 0x000e680000000200 */
[----:B------:R-:W-:Y:S01]  /*5c70*/  LDSM.16.M88.4 R24, [R201+0x11000] ;  /* 0x01100000c918783b */ /* 0x000fe20000000200 */
[C---:B-----5:R-:W-:Y:S06]  /*5c80*/  HMMA.16816.F32.BF16 R148, R220.reuse, R8, R148 ;  /* 0x00000008dc94723c */ /* 0x060fec0000041894 */
[----:B------:R-:W-:Y:S01]  /*5c90*/  HMMA.16816.F32.BF16 R144, R220, R10, R144 ;  /* 0x0000000adc90723c */ /* 0x000fe20000041890 */
[----:B------:R-:W2:Y:S05]  /*5ca0*/  LDSM.16.M88.4 R8, [R200+0x8000] ;  /* 0x00800000c808783b */ /* 0x000eaa0000000200 */
[----:B---3--:R-:W-:Y:S06]  /*5cb0*/  HMMA.16816.F32.BF16 R156, R176, R168, R156 ;  /* 0x000000a8b09c723c */ /* 0x008fec000004189c */
[----:B----4-:R-:W-:Y:S06]  /*5cc0*/  HMMA.16816.F32.BF16 R16, R136, R32, R16 ;  /* 0x000000208810723c */ /* 0x010fec0000041810 */
[----:B------:R-:W-:Y:S06]  /*5cd0*/  HMMA.16816.F32.BF16 R204, R220, R226, R204 ;  /* 0x000000e2dccc723c */ /* 0x000fec00000418cc */
[----:B------:R-:W-:Y:S06]  /*5ce0*/  HMMA.16816.F32.BF16 R152, R176, R170, R152 ;  /* 0x000000aab098723c */ /* 0x000fec0000041898 */
[----:B------:R-:W-:Y:S01]  /*5cf0*/  HMMA.16816.F32.BF16 R168, R136, R34, R12 ;  /* 0x0000002288a8723c */ /* 0x000fe2000004180c */
[----:B------:R-:W-:Y:S04]  /*5d00*/  LDSM.16.M88.4 R32, [R198+0x8000] ;  /* 0x00800000c620783b */ /* 0x000fe80000000200 */
[----:B------:R-:W-:Y:S01]  /*5d10*/  LDSM.16.M88.4 R12, [R195+0x10000] ;  /* 0x01000000c30c783b */ /* 0x000fe20000000200 */
[----:B------:R-:W-:Y:S03]  /*5d20*/  HMMA.16816.F32.BF16 R140, R220, R224, R140 ;  /* 0x000000e0dc8c723c */ /* 0x000fe6000004188c */
[----:B------:R-:W-:Y:S03]  /*5d30*/  LDSM.16.M88.4 R220, [R181] ;  /* 0x00000000b5dc783b */ /* 0x000fe60000000200 */
[C---:B------:R-:W-:Y:S06]  /*5d40*/  HMMA.16816.F32.BF16 R148, R176.reuse, R164, R148 ;  /* 0x000000a4b094723c */ /* 0x040fec0000041894 */
[----:B------:R-:W-:Y:S01]  /*5d50*/  HMMA.16816.F32.BF16 R144, R176, R166, R144 ;  /* 0x000000a6b090723c */ /* 0x000fe20000041890 */
[----:B------:R-:W3:Y:S05]  /*5d60*/  LDSM.16.M88.4 R164, [R182] ;  /* 0x00000000b6a4783b */ /* 0x000eea0000000200 */
[----:B-1----:R-:W-:Y:S06]  /*5d70*/  HMMA.16816.F32.BF16 R156, R136, R28, R156 ;  /* 0x0000001c889c723c */ /* 0x002fec000004189c */
[----:B--2---:R-:W-:Y:S06]  /*5d80*/  HMMA.16816.F32.BF16 R16, R8, R4, R16 ;  /* 0x000000040810723c */ /* 0x004fec0000041810 */
[----:B------:R-:W-:Y:S06]  /*5d90*/  HMMA.16816.F32.BF16 R204, R176, R162, R204 ;  /* 0x000000a2b0cc723c */ /* 0x000fec00000418cc */
[----:B------:R-:W-:Y:S01]  /*5da0*/  HMMA.16816.F32.BF16 R168, R8, R6, R168 ;  /* 0x0000000608a8723c */ /* 0x000fe200000418a8 */
[----:B------:R-:W-:Y:S05]  /*5db0*/  LDSM.16.M88.4 R4, [R188+0x4000] ;  /* 0x00400000bc04783b */ /* 0x000fea0000000200 */
[----:B------:R-:W-:Y:S01]  /*5dc0*/  HMMA.16816.F32.BF16 R140, R176, R160, R140 ;  /* 0x000000a0b08c723c */ /* 0x000fe2000004188c */
[----:B------:R-:W-:Y:S04]  /*5dd0*/  LDSM.16.M88.4 R160, [R180] ;  /* 0x00000000b4a0783b */ /* 0x000fe80000000200 */
[----:B------:R-:W-:Y:S01]  /*5de0*/  LDSM.16.M88.4 R176, [R195+0x11000] ;  /* 0x01100000c3b0783b */ /* 0x000fe20000000200 */
[C---:B------:R-:W-:Y:S03]  /*5df0*/  HMMA.16816.F32.BF16 R152, R136.reuse, R30, R152 ;  /* 0x0000001e8898723c */ /* 0x040fe60000041898 */
[----:B------:R-:W-:Y:S03]  /*5e00*/  LDSM.16.M88.4 R28, [R197+0x8000] ;  /* 0x00800000c51c783b */ /* 0x000fe60000000200 */
[C---:B------:R-:W-:Y:S06]  /*5e10*/  HMMA.16816.F32.BF16 R148, R136.reuse, R24, R148 ;  /* 0x000000188894723c */ /* 0x040fec0000041894 */
[----:B------:R-:W-:Y:S01]  /*5e20*/  HMMA.16816.F32.BF16 R144, R136, R26, R144 ;  /* 0x0000001a8890723c */ /* 0x000fe20000041890 */
[----:B------:R-:W1:Y:S05]  /*5e30*/  LDSM.16.M88.4 R24, [R195+0x10800] ;  /* 0x01080000c318783b */ /* 0x000e6a0000000200 */
[----:B---3--:R-:W-:Y:S06]  /*5e40*/  HMMA.16816.F32.BF16 R156, R8, R164, R156 ;  /* 0x000000a4089c723c */ /* 0x008fec000004189c */
[----:B------:R-:W-:Y:S06]  /*5e50*/  HMMA.16816.F32.BF16 R16, R32, R12, R16 ;  /* 0x0000000c2010723c */ /* 0x000fec0000041810 */
[----:B------:R-:W-:Y:S01]  /*5e60*/  HMMA.16816.F32.BF16 R204, R136, R22, R204 ;  /* 0x0000001688cc723c */ /* 0x000fe200000418cc */
[----:B------:R-:W-:-:S04]  /*5e70*/  IMAD.U32 R13, RZ, RZ, UR21 ;  /* 0x00000015ff0d7e24 */ /* 0x000fc8000f8e00ff */
[----:B------:R-:W-:Y:S01]  /*5e80*/  IMAD R13, R13, 0x40, R214 ;  /* 0x000000400d0d7824 */ /* 0x000fe200078e02d6 */
[----:B------:R-:W-:Y:S06]  /*5e90*/  HMMA.16816.F32.BF16 R168, R32, R14, R168 ;  /* 0x0000000e20a8723c */ /* 0x000fec00000418a8 */
[----:B------:R-:W-:Y:S01]  /*5ea0*/  HMMA.16816.F32.BF16 R140, R136, R20, R140 ;  /* 0x00000014888c723c */ /* 0x000fe2000004188c */
[----:B------:R-:W2:Y:S04]  /*5eb0*/  LDSM.16.M88.4 R136, [R188+0x4800] ;  /* 0x00480000bc88783b */ /* 0x000ea80000000200 */
[----:B------:R-:W3:Y:S01]  /*5ec0*/  LDSM.16.M88.4 R20, [R195+0x11800] ;  /* 0x01180000c314783b */ /* 0x000ee20000000200 */
[C---:B------:R-:W-:Y:S06]  /*5ed0*/  HMMA.16816.F32.BF16 R152, R8.reuse, R166, R152 ;  /* 0x000000a60898723c */ /* 0x040fec0000041898 */
[----:B------:R-:W-:Y:S06]  /*5ee0*/  HMMA.16816.F32.BF16 R148, R8, R220, R148 ;  /* 0x000000dc0894723c */ /* 0x000fec0000041894 */
[----:B-1----:R-:W-:Y:S06]  /*5ef0*/  HMMA.16816.F32.BF16 R156, R32, R24, R156 ;  /* 0x00000018209c723c */ /* 0x002fec000004189c */
[----:B------:R-:W-:Y:S06]  /*5f00*/  HMMA.16816.F32.BF16 R16, R28, R4, R16 ;  /* 0x000000041c10723c */ /* 0x000fec0000041810 */
[----:B------:R-:W-:Y:S06]  /*5f10*/  HMMA.16816.F32.BF16 R204, R8, R162, R204 ;  /* 0x000000a208cc723c */ /* 0x000fec00000418cc */
[----:B------:R-:W-:Y:S01]  /*5f20*/  HMMA.16816.F32.BF16 R168, R28, R6, R168 ;  /* 0x000000061ca8723c */ /* 0x000fe200000418a8 */
[----:B------:R-:W1:Y:S05]  /*5f30*/  LDSM.16.M88.4 R4, [R188+0x5000] ;  /* 0x00500000bc04783b */ /* 0x000e6a0000000200 */
[C---:B------:R-:W-:Y:S06]  /*5f40*/  HMMA.16816.F32.BF16 R144, R8.reuse, R222, R144 ;  /* 0x000000de0890723c */ /* 0x040fec0000041890 */
[----:B------:R-:W-:Y:S06]  /*5f50*/  HMMA.16816.F32.BF16 R140, R8, R160, R140 ;  /* 0x000000a0088c723c */ /* 0x000fec000004188c */
[----:B------:R-:W-:Y:S01]  /*5f60*/  HMMA.16816.F32.BF16 R152, R32, R26, R152 ;  /* 0x0000001a2098723c */ /* 0x000fe20000041898 */
[----:B------:R-:W-:-:S02]  /*5f70*/  VIADD R9, R13, 0x1 ;  /* 0x000000010d097836 */ /* 0x000fc40000000000 */
[----:B------:R-:W-:-:S03]  /*5f80*/  VIADD R11, R13, 0x9 ;  /* 0x000000090d0b7836 */ /* 0x000fc60000000000 */
[----:B------:R-:W-:Y:S01]  /*5f90*/  I2FP.F32.S32 R0, R9 ;  /* 0x0000000900007245 */ /* 0x000fe20000201400 */
[----:B------:R-:W-:Y:S01]  /*5fa0*/  HMMA.16816.F32.BF16 R148, R32, R176, R148 ;  /* 0x000000b02094723c */ /* 0x000fe20000041894 */
[C---:B------:R-:W-:Y:S02]  /*5fb0*/  ISETP.GE.AND P0, PT, R9.reuse, R216, PT ;  /* 0x000000d80900720c */ /* 0x040fe40003f06270 */
[----:B------:R-:W-:Y:S01]  /*5fc0*/  ISETP.GE.AND P2, PT, R9, R2, PT ;  /* 0x000000020900720c */ /* 0x000fe20003f46270 */
[----:B------:R-:W-:Y:S02]  /*5fd0*/  VIADD R9, R13, 0x8 ;  /* 0x000000080d097836 */ /* 0x000fe40000000000 */
[C---:B------:R-:W-:Y:S01]  /*5fe0*/  FFMA.FTZ R15, R0.reuse, UR5, R17 ;  /* 0x00000005000f7c23 */ /* 0x040fe20008010011 */
[----:B--2---:R-:W-:Y:S01]  /*5ff0*/  HMMA.16816.F32.BF16 R156, R28, R136, R156 ;  /* 0x000000881c9c723c */ /* 0x004fe2000004189c */
[----:B------:R-:W-:Y:S01]  /*6000*/  FFMA.FTZ R14, R0, UR5, R19 ;  /* 0x00000005000e7c23 */ /* 0x000fe20008010013 */
[----:B------:R-:W-:-:S02]  /*6010*/  I2FP.F32.S32 R0, R11 ;  /* 0x0000000b00007245 */ /* 0x000fc40000201400 */
[C---:B------:R-:W-:Y:S02]  /*6020*/  ISETP.GE.AND P6, PT, R9.reuse, R216, PT ;  /* 0x000000d80900720c */ /* 0x040fe40003fc6270 */
[----:B------:R-:W-:Y:S01]  /*6030*/  ISETP.GE.AND P1, PT, R9, R2, PT ;  /* 0x000000020900720c */ /* 0x000fe20003f26270 */
[C---:B---3--:R-:W-:Y:S01]  /*6040*/  HMMA.16816.F32.BF16 R204, R32.reuse, R22, R204 ;  /* 0x0000001620cc723c */ /* 0x048fe200000418cc */
[----:B------:R-:W-:Y:S01]  /*6050*/  I2FP.F32.S32 R9, R9 ;  /* 0x0000000900097245 */ /* 0x000fe20000201400 */
[----:B------:R-:W-:Y:S01]  /*6060*/  FFMA.FTZ R17, R0, UR5, R169 ;  /* 0x0000000500117c23 */ /* 0x000fe200080100a9 */
[----:B------:R-:W-:Y:S02]  /*6070*/  FSEL R15, R15, -INF , !P0 ;  /* 0xff8000000f0f7808 */ /* 0x000fe40004000000 */
[----:B------:R-:W-:Y:S01]  /*6080*/  FSEL R14, R14, -INF , !P2 ;  /* 0xff8000000e0e7808 */ /* 0x000fe20005000000 */
[----:B------:R-:W-:Y:S01]  /*6090*/  FFMA.FTZ R19, R9, UR5, R168 ;  /* 0x0000000509137c23 */ /* 0x000fe200080100a8 */
[----:B------:R-:W-:Y:S01]  /*60a0*/  ISETP.GE.AND P0, PT, R11, R216, PT ;  /* 0x000000d80b00720c */ /* 0x000fe20003f06270 */
[----:B------:R-:W-:Y:S01]  /*60b0*/  FFMA.FTZ R22, R9, UR5, R170 ;  /* 0x0000000509167c23 */ /* 0x000fe200080100aa */
[----:B------:R-:W-:Y:S01]  /*60c0*/  ISETP.GE.AND P2, PT, R11, R2, PT ;  /* 0x000000020b00720c */ /* 0x000fe20003f46270 */
[----:B------:R-:W-:Y:S01]  /*60d0*/  HMMA.16816.F32.BF16 R144, R32, R178, R144 ;  /* 0x000000b22090723c */ /* 0x000fe20000041890 */
[----:B------:R-:W2:Y:S01]  /*60e0*/  LDSM.16.M88.4 R8, [R188+0x5800] ;  /* 0x00580000bc08783b */ /* 0x000ea20000000200 */
[----:B------:R-:W-:Y:S01]  /*60f0*/  FSEL R19, R19, -INF , !P6 ;  /* 0xff80000013137808 */ /* 0x000fe20007000000 */
[----:B------:R-:W-:Y:S01]  /*6100*/  VIADD R23, R13, 0x11 ;  /* 0x000000110d177836 */ /* 0x000fe20000000000 */
[----:B------:R-:W-:Y:S01]  /*6110*/  FSEL R22, R22, -INF , !P1 ;  /* 0xff80000016167808 */ /* 0x000fe20004800000 */
[----:B------:R-:W-:-:S04]  /*6120*/  DEPBAR.LE SB0, 0x0 ;  /* 0x000080000000791a */ /* 0x000fc80000000000 */
[----:B------:R-:W-:Y:S01]  /*6130*/  HMMA.16816.F32.BF16 R140, R32, R20, R140 ;  /* 0x00000014208c723c */ /* 0x000fe2000004188c */
[----:B------:R-:W-:Y:S02]  /*6140*/  FSEL R17, R17, -INF , !P0 ;  /* 0xff80000011117808 */ /* 0x000fe40004000000 */
[----:B------:R-:W-:-:S03]  /*6150*/  ISETP.GE.AND P0, PT, R23, R216, PT ;  /* 0x000000d81700720c */ /* 0x000fc60003f06270 */
[C---:B------:R-:W-:Y:S01]  /*6160*/  HMMA.16816.F32.BF16 R152, R28.reuse, R138, R152 ;  /* 0x0000008a1c98723c */ /* 0x040fe20000041898 */
[----:B------:R-:W-:Y:S02]  /*6170*/  VIADD R21, R13, 0x10 ;  /* 0x000000100d157836 */ /* 0x000fe40000000000 */
[----:B------:R-:W-:Y:S01]  /*6180*/  FFMA.FTZ R20, R0, UR5, R171 ;  /* 0x0000000500147c23 */ /* 0x000fe200080100ab */
[----:B------:R-:W-:Y:S02]  /*6190*/  I2FP.F32.S32 R0, R23 ;  /* 0x0000001700007245 */ /* 0x000fe40000201400 */
[C---:B------:R-:W-:Y:S01]  /*61a0*/  ISETP.GE.AND P6, PT, R21.reuse, R216, PT ;  /* 0x000000d81500720c */ /* 0x040fe20003fc6270 */
[C---:B-1----:R-:W-:Y:S01]  /*61b0*/  HMMA.16816.F32.BF16 R148, R28.reuse, R4, R148 ;  /* 0x000000041c94723c */ /* 0x042fe20000041894 */
[----:B------:R-:W-:Y:S01]  /*61c0*/  ISETP.GE.AND P1, PT, R21, R2, PT ;  /* 0x000000021500720c */ /* 0x000fe20003f26270 */
[C---:B------:R-:W-:Y:S01]  /*61d0*/  FFMA.FTZ R135, R0.reuse, UR5, R157 ;  /* 0x0000000500877c23 */ /* 0x040fe2000801009d */
[----:B------:R-:W-:Y:S01]  /*61e0*/  I2FP.F32.S32 R21, R21 ;  /* 0x0000001500157245 */ /* 0x000fe20000201400 */
[----:B------:R-:W-:Y:S01]  /*61f0*/  FFMA.FTZ R134, R0, UR5, R159 ;  /* 0x0000000500867c23 */ /* 0x000fe2000801009f */
[----:B------:R-:W-:Y:S01]  /*6200*/  FSEL R20, R20, -INF , !P2 ;  /* 0xff80000014147808 */ /* 0x000fe20005000000 */
[----:B------:R-:W-:Y:S01]  /*6210*/  HMMA.16816.F32.BF16 R144, R28, R6, R144 ;  /* 0x000000061c90723c */ /* 0x000fe20000041890 */
[----:B------:R-:W-:-:S02]  /*6220*/  VIADD R5, R13, 0x18 ;  /* 0x000000180d057836 */ /* 0x000fc40000000000 */
[C---:B------:R-:W-:Y:S01]  /*6230*/  FFMA.FTZ R139, R21.reuse, UR5, R156 ;  /* 0x00000005158b7c23 */ /* 0x040fe2000801009c */
[----:B------:R-:W-:Y:S01]  /*6240*/  FFMA.FTZ R136, R21, UR5, R158 ;  /* 0x0000000515887c23 */ /* 0x000fe2000801009e */
[----:B------:R-:W-:Y:S01]  /*6250*/  VIADD R21, R13, 0x19 ;  /* 0x000000190d157836 */ /* 0x000fe20000000000 */
[----:B------:R-:W-:Y:S02]  /*6260*/  ISETP.GE.AND P2, PT, R23, R2, PT ;  /* 0x000000021700720c */ /* 0x000fe40003f46270 */
[----:B------:R-:W-:Y:S01]  /*6270*/  FSEL R139, R139, -INF , !P6 ;  /* 0xff8000008b8b7808 */ /* 0x000fe20007000000 */
[----:B------:R-:W-:Y:S01]  /*6280*/  VIADD R7, R13, 0x21 ;  /* 0x000000210d077836 */ /* 0x000fe20000000000 */
[----:B------:R-:W-:Y:S01]  /*6290*/  FSEL R136, R136, -INF , !P1 ;  /* 0xff80000088887808 */ /* 0x000fe20004800000 */
[----:B------:R-:W-:Y:S01]  /*62a0*/  BAR.SYNC.DEFER_BLOCKING 0x0 ;  /* 0x0000000000007b1d */ /* 0x000fe20000010000 */
[C---:B------:R-:W-:Y:S02]  /*62b0*/  ISETP.GE.AND P6, PT, R5.reuse, R216, PT ;  /* 0x000000d80500720c */ /* 0x040fe40003fc6270 */
[----:B------:R-:W-:Y:S01]  /*62c0*/  ISETP.GE.AND P1, PT, R5, R2, PT ;  /* 0x000000020500720c */ /* 0x000fe20003f26270 */
[----:B--2---:R-:W-:Y:S01]  /*62d0*/  HMMA.16816.F32.BF16 R140, R28, R8, R140 ;  /* 0x000000081c8c723c */ /* 0x004fe2000004188c */
[----:B------:R-:W-:-:S02]  /*62e0*/  I2FP.F32.S32 R5, R5 ;  /* 0x0000000500057245 */ /* 0x000fc40000201400 */
[----:B------:R-:W-:Y:S02]  /*62f0*/  I2FP.F32.S32 R0, R21 ;  /* 0x0000001500007245 */ /* 0x000fe40000201400 */
[----:B------:R-:W-:Y:S01]  /*6300*/  FSEL R135, R135, -INF , !P0 ;  /* 0xff80000087877808 */ /* 0x000fe20004000000 */
[C---:B------:R-:W-:Y:S01]  /*6310*/  FFMA.FTZ R137, R5.reuse, UR5, R152 ;  /* 0x0000000505897c23 */ /* 0x040fe20008010098 */
[----:B------:R-:W-:Y:S01]  /*6320*/  FFMA.FTZ R156, R5, UR5, R154 ;  /* 0x00000005059c7c23 */ /* 0x000fe2000801009a */
[----:B------:R-:W-:Y:S02]  /*6330*/  VIADD R5, R13, 0x20 ;  /* 0x000000200d057836 */ /* 0x000fe40000000000 */
[C---:B------:R-:W-:Y:S01]  /*6340*/  FFMA.FTZ R133, R0.reuse, UR5, R153 ;  /* 0x0000000500857c23 */ /* 0x040fe20008010099 */
[----:B------:R-:W-:Y:S01]  /*6350*/  FFMA.FTZ R154, R0, UR5, R155 ;  /* 0x00000005009a7c23 */ /* 0x000fe2000801009b */
[----:B------:R-:W-:Y:S01]  /*6360*/  FSEL R137, R137, -INF , !P6 ;  /* 0xff80000089897808 */ /* 0x000fe20007000000 */
[----:B------:R-:W-:Y:S01]  /*6370*/  HMMA.16816.F32.BF16 R204, R28, R10, R204 ;  /* 0x0000000a1ccc723c */ /* 0x000fe200000418cc */
[----:B------:R-:W-:-:S02]  /*6380*/  FSEL R156, R156, -INF , !P1 ;  /* 0xff8000009c9c7808 */ /* 0x000fc40004800000 */
[C---:B------:R-:W-:Y:S02]  /*6390*/  ISETP.GE.AND P6, PT, R5.reuse, R216, PT ;  /* 0x000000d80500720c */ /* 0x040fe40003fc6270 */
[----:B------:R-:W-:Y:S02]  /*63a0*/  ISETP.GE.AND P1, PT, R5, R2, PT ;  /* 0x000000020500720c */ /* 0x000fe40003f26270 */
[----:B------:R-:W-:Y:S02]  /*63b0*/  I2FP.F32.S32 R5, R5 ;  /* 0x0000000500057245 */ /* 0x000fe40000201400 */
[----:B------:R-:W-:Y:S02]  /*63c0*/  I2FP.F32.S32 R0, R7 ;  /* 0x0000000700007245 */ /* 0x000fe40000201400 */
[----:B------:R-:W-:Y:S01]  /*63d0*/  FSEL R134, R134, -INF , !P2 ;  /* 0xff80000086867808 */ /* 0x000fe20005000000 */
[C---:B------:R-:W-:Y:S01]  /*63e0*/  FFMA.FTZ R148, R5.reuse, UR5, R148 ;  /* 0x0000000505947c23 */ /* 0x040fe20008010094 */
[----:B------:R-:W-:Y:S01]  /*63f0*/  FFMA.FTZ R152, R5, UR5, R150 ;  /* 0x0000000505987c23 */ /* 0x000fe20008010096 */
[----:B------:R-:W-:Y:S01]  /*6400*/  VIADD R5, R13, 0x28 ;  /* 0x000000280d057836 */ /* 0x000fe20000000000 */
[C---:B------:R-:W-:Y:S01]  /*6410*/  ISETP.GE.AND P0, PT, R21.reuse, R216, PT ;  /* 0x000000d81500720c */ /* 0x040fe20003f06270 */
[C---:B------:R-:W-:Y:S01]  /*6420*/  FFMA.FTZ R150, R0.reuse, UR5, R151 ;  /* 0x0000000500967c23 */ /* 0x040fe20008010097 */
[----:B------:R-:W-:Y:S01]  /*6430*/  ISETP.GE.AND P2, PT, R21, R2, PT ;  /* 0x000000021500720c */ /* 0x000fe20003f46270 */
[----:B------:R-:W-:Y:S01]  /*6440*/  FFMA.FTZ R149, R0, UR5, R149 ;  /* 0x0000000500957c23 */ /* 0x000fe20008010095 */
[----:B------:R-:W-:-:S02]  /*6450*/  FSEL R151, R148, -INF , !P6 ;  /* 0xff80000094977808 */ /* 0x000fc40007000000 */
[----:B------:R-:W-:Y:S02]  /*6460*/  FSEL R152, R152, -INF , !P1 ;  /* 0xff80000098987808 */ /* 0x000fe40004800000 */
[C---:B------:R-:W-:Y:S02]  /*6470*/  ISETP.GE.AND P6, PT, R5.reuse, R216, PT ;  /* 0x000000d80500720c */ /* 0x040fe40003fc6270 */
[----:B------:R-:W-:Y:S02]  /*6480*/  ISETP.GE.AND P1, PT, R5, R2, PT ;  /* 0x000000020500720c */ /* 0x000fe40003f26270 */
[----:B------:R-:W-:Y:S02]  /*6490*/  I2FP.F32.S32 R5, R5 ;  /* 0x0000000500057245 */ /* 0x000fe40000201400 */
[----:B------:R-:W-:Y:S02]  /*64a0*/  FSEL R133, R133, -INF , !P0 ;  /* 0xff80000085857808 */ /* 0x000fe40004000000 */
[----:B------:R-:W-:Y:S01]  /*64b0*/  FSEL R154, R154, -INF , !P2 ;  /* 0xff8000009a9a7808 */ /* 0x000fe20005000000 */
[----:B------:R-:W-:Y:S01]  /*64c0*/  FFMA.FTZ R144, R5, UR5, R144 ;  /* 0x0000000505907c23 */ /* 0x000fe20008010090 */
[----:B------:R-:W-:Y:S01]  /*64d0*/  ISETP.GE.AND P0, PT, R7, R216, PT ;  /* 0x000000d80700720c */ /* 0x000fe20003f06270 */
[----:B------:R-:W-:Y:S01]  /*64e0*/  FFMA.FTZ R146, R5, UR5, R146 ;  /* 0x0000000505927c23 */ /* 0x000fe20008010092 */
[----:B------:R-:W-:Y:S01]  /*64f0*/  ISETP.GE.AND P2, PT, R7, R2, PT ;  /* 0x000000020700720c */ /* 0x000fe20003f46270 */
[----:B------:R-:W-:Y:S01]  /*6500*/  VIADD R7, R13, 0x29 ;  /* 0x000000290d077836 */ /* 0x000fe20000000000 */
[----:B------:R-:W-:Y:S01]  /*6510*/  FSEL R149, R149, -INF , !P0 ;  /* 0xff80000095957808 */ /* 0x000fe20004000000 */
[----:B------:R-:W-:Y:S01]  /*6520*/  VIADD R5, R13, 0x30 ;  /* 0x000000300d057836 */ /* 0x000fe20000000000 */
[----:B------:R-:W-:-:S02]  /*6530*/  FSEL R150, R150, -INF , !P2 ;  /* 0xff80000096967808 */ /* 0x000fc40005000000 */
[----:B------:R-:W-:Y:S02]  /*6540*/  I2FP.F32.S32 R0, R7 ;  /* 0x0000000700007245 */ /* 0x000fe40000201400 */
[----:B------:R-:W-:Y:S02]  /*6550*/  I2FP.F32.S32 R9, R5 ;  /* 0x0000000500097245 */ /* 0x000fe40000201400 */
[C---:B------:R-:W-:Y:S01]  /*6560*/  ISETP.GE.AND P0, PT, R7.reuse, R216, PT ;  /* 0x000000d80700720c */ /* 0x040fe20003f06270 */
[----:B------:R-:W-:Y:S01]  /*6570*/  FFMA.FTZ R148, R0, UR5, R147 ;  /* 0x0000000500947c23 */ /* 0x000fe20008010093 */
[----:B------:R-:W-:Y:S01]  /*6580*/  ISETP.GE.AND P2, PT, R7, R2, PT ;  /* 0x000000020700720c */ /* 0x000fe20003f46270 */
[----:B------:R-:W-:Y:S01]  /*6590*/  VIADD R7, R13, 0x31 ;  /* 0x000000310d077836 */ /* 0x000fe20000000000 */
[----:B------:R-:W-:Y:S01]  /*65a0*/  FSEL R147, R144, -INF , !P6 ;  /* 0xff80000090937808 */ /* 0x000fe20007000000 */
[----:B------:R-:W-:Y:S01]  /*65b0*/  FFMA.FTZ R145, R0, UR5, R145 ;  /* 0x0000000500917c23 */ /* 0x000fe20008010091 */
[----:B------:R-:W-:Y:S01]  /*65c0*/  FSEL R144, R146, -INF , !P1 ;  /* 0xff80000092907808 */ /* 0x000fe20004800000 */
[----:B------:R-:W-:Y:S01]  /*65d0*/  FFMA.FTZ R140, R9, UR5, R140 ;  /* 0x00000005098c7c23 */ /* 0x000fe2000801008c */
[----:B------:R-:W-:Y:S01]  /*65e0*/  ISETP.GE.AND P6, PT, R5, R216, PT ;  /* 0x000000d80500720c */ /* 0x000fe20003fc6270 */
[----:B------:R-:W-:Y:S01]  /*65f0*/  FFMA.FTZ R142, R9, UR5, R142 ;  /* 0x00000005098e7c23 */ /* 0x000fe2000801008e */
[----:B------:R-:W-:Y:S01]  /*6600*/  ISETP.GE.AND P1, PT, R5, R2, PT ;  /* 0x000000020500720c */ /* 0x000fe20003f26270 */
[----:B------:R-:W-:Y:S01]  /*6610*/  VIADD R5, R13, 0x38 ;  /* 0x000000380d057836 */ /* 0x000fe20000000000 */
[----:B------:R-:W-:-:S02]  /*6620*/  I2FP.F32.S32 R0, R7 ;  /* 0x0000000700007245 */ /* 0x000fc40000201400 */
[----:B------:R-:W-:Y:S02]  /*6630*/  FSEL R145, R145, -INF , !P0 ;  /* 0xff80000091917808 */ /* 0x000fe40004000000 */
[----:B------:R-:W-:Y:S01]  /*6640*/  FSEL R148, R148, -INF , !P2 ;  /* 0xff80000094947808 */ /* 0x000fe20005000000 */
[C---:B------:R-:W-:Y:S01]  /*6650*/  FFMA.FTZ R141, R0.reuse, UR5, R141 ;  /* 0x00000005008d7c23 */ /* 0x040fe2000801008d */
[C---:B------:R-:W-:Y:S01]  /*6660*/  ISETP.GE.AND P0, PT, R7.reuse, R216, PT ;  /* 0x000000d80700720c */ /* 0x040fe20003f06270 */
[----:B------:R-:W-:Y:S01]  /*6670*/  FFMA.FTZ R143, R0, UR5, R143 ;  /* 0x00000005008f7c23 */ /* 0x000fe2000801008f */
[----:B------:R-:W-:Y:S02]  /*6680*/  ISETP.GE.AND P2, PT, R7, R2, PT ;  /* 0x000000020700720c */ /* 0x000fe40003f46270 */
[----:B------:R-:W-:Y:S02]  /*6690*/  FSEL R227, R140, -INF , !P6 ;  /* 0xff8000008ce37808 */ /* 0x000fe40007000000 */
[----:B------:R-:W-:-:S02]  /*66a0*/  FSEL R222, R142, -INF , !P1 ;  /* 0xff8000008ede7808 */ /* 0x000fc40004800000 */
[C---:B------:R-:W-:Y:S02]  /*66b0*/  ISETP.GE.AND P6, PT, R5.reuse, R216, PT ;  /* 0x000000d80500720c */ /* 0x040fe40003fc6270 */
[----:B------:R-:W-:Y:S02]  /*66c0*/  I2FP.F32.S32 R7, R5 ;  /* 0x0000000500077245 */ /* 0x000fe40000201400 */
[----:B------:R-:W-:Y:S02]  /*66d0*/  ISETP.GE.AND P1, PT, R5, R2, PT ;  /* 0x000000020500720c */ /* 0x000fe40003f26270 */
[----:B------:R-:W-:Y:S01]  /*66e0*/  I2FP.F32.S32 R5, R13 ;  /* 0x0000000d00057245 */ /* 0x000fe20000201400 */
[----:B------:R-:W-:Y:S01]  /*66f0*/  FFMA.FTZ R204, R7, UR5, R204 ;  /* 0x0000000507cc7c23 */ /* 0x000fe200080100cc */
[----:B------:R-:W-:Y:S01]  /*6700*/  FSEL R223, R141, -INF , !P0 ;  /* 0xff8000008ddf7808 */ /* 0x000fe20004000000 */
[----:B------:R-:W-:Y:S01]  /*6710*/  FFMA.FTZ R170, R7, UR5, R206 ;  /* 0x0000000507aa7c23 */ /* 0x000fe200080100ce */
[----:B------:R-:W-:Y:S01]  /*6720*/  ISETP.GE.AND P0, PT, R13, R216, PT ;  /* 0x000000d80d00720c */ /* 0x000fe20003f06270 */
[----:B------:R-:W-:Y:S01]  /*6730*/  FFMA.FTZ R16, R5, UR5, R16 ;  /* 0x0000000505107c23 */ /* 0x000fe20008010010 */
[----:B------:R-:W-:Y:S01]  /*6740*/  FSEL R220, R143, -INF , !P2 ;  /* 0xff8000008fdc7808 */ /* 0x000fe20005000000 */
[----:B------:R-:W-:Y:S01]  /*6750*/  FFMA.FTZ R18, R5, UR5, R18 ;  /* 0x0000000505127c23 */ /* 0x000fe20008010012 */
[C---:B------:R-:W-:Y:S01]  /*6760*/  ISETP.GE.AND P2, PT, R13.reuse, R2, PT ;  /* 0x000000020d00720c */ /* 0x040fe20003f46270 */
[----:B------:R-:W-:Y:S01]  /*6770*/  VIADD R13, R13, 0x39 ;  /* 0x000000390d0d7836 */ /* 0x000fe20000000000 */
[----:B------:R-:W-:-:S02]  /*6780*/  FSEL R21, R16, -INF , !P0 ;  /* 0xff80000010157808 */ /* 0x000fc40004000000 */
[----:B------:R-:W-:Y:S02]  /*6790*/  PLOP3.LUT P0, PT, PT, PT, UP0, 0x80, 0x0 ;  /* 0x000000000000781c */ /* 0x000fe40003f0f008 */
[----:B------:R-:W-:Y:S02]  /*67a0*/  I2FP.F32.S32 R0, R13 ;  /* 0x0000000d00007245 */ /* 0x000fe40000201400 */
[----:B------:R-:W-:Y:S02]  /*67b0*/  FSEL R221, R204, -INF , !P6 ;  /* 0xff800000ccdd7808 */ /* 0x000fe40007000000 */
[----:B------:R-:W-:Y:S01]  /*67c0*/  FSEL R170, R170, -INF , !P1 ;  /* 0xff800000aaaa7808 */ /* 0x000fe20004800000 */
[C---:B------:R-:W-:Y:S01]  /*67d0*/  FFMA.FTZ R171, R0.reuse, UR5, R205 ;  /* 0x0000000500ab7c23 */ /* 0x040fe200080100cd */
[----:B------:R-:W-:Y:S01]  /*67e0*/  FFMA.FTZ R168, R0, UR5, R207 ;  /* 0x0000000500a87c23 */ /* 0x000fe200080100cf */
        /* <DEDUP_REMOVED lines=69> */
.L_x_227:
[----:B------:R-:W-:Y:S05]  /*6c40*/  BSYNC B0 ;  /* 0x0000000000007941 */ /* 0x000fea0003800000 */
.L_x_226:
[----:B------:R-:W0:Y:S02]  /*6c50*/  LDGDEPBAR ;  /* 0x00000000000079af */ /* 0x000e240000000000 */
.L_x_225:
[----:B------:R-:W-:Y:S01]  /*6c60*/  FMNMX.FTZ R0, R132, R21, !PT ;  /* 0x0000001584007209 */ /* 0x000fe20007810000 */
[----:B--2---:R-:W-:Y:S01]  /*6c70*/  LDSM.16.MT88.4 R24, [R193+0x12000] ;  /* 0x01200000c118783b */ /* 0x004fe20000004200 */
        /* <DEDUP_REMOVED lines=44> */
[C---:B------:R-:W-:Y:S02]  /*6f40*/  FSETP.NEU.FTZ.AND P2, PT, R217.reuse, -INF , PT ;  /* 0xff800000d900780b */ /* 0x040fe40003f5d000 */
[C---:B------:R-:W-:Y:S01]  /*6f50*/  FSETP.NEU.FTZ.AND P1, PT, R0.reuse, -INF , PT ;  /* 0xff8000000000780b */ /* 0x040fe20003f3d000 */
[----:B------:R-:W-:Y:S01]  /*6f60*/  FMUL.FTZ R169, R0, UR19 ;  /* 0x0000001300a97c20 */ /* 0x000fe20008410000 */
[----:B------:R-:W-:Y:S02]  /*6f70*/  FSEL R224, R224, RZ, P2 ;  /* 0x000000ffe0e07208 */ /* 0x000fe40001000000 */
[----:B------:R-:W-:Y:S02]  /*6f80*/  FSEL R5, R217, RZ, P2 ;  /* 0x000000ffd9057208 */ /* 0x000fe40001000000 */
[----:B------:R-:W-:Y:S01]  /*6f90*/  FSEL R169, R169, RZ, P1 ;  /* 0x000000ffa9a97208 */ /* 0x000fe20000800000 */
[--C-:B------:R-:W-:Y:S01]  /*6fa0*/  FFMA.FTZ R204, R19, UR19, -R224.reuse ;  /* 0x0000001313cc7c23 */ /* 0x100fe200080108e0 */
[--C-:B------:R-:W-:Y:S01]  /*6fb0*/  FFMA.FTZ R179, R17, UR19, -R224.reuse ;  /* 0x0000001311b37c23 */ /* 0x100fe200080108e0 */
[----:B------:R-:W-:Y:S01]  /*6fc0*/  FSEL R6, R0, RZ, P1 ;  /* 0x000000ff00067208 */ /* 0x000fe20000800000 */
[----:B------:R-:W-:Y:S01]  /*6fd0*/  FADD.FTZ R4, R132, -R5 ;  /* 0x8000000584047221 */ /* 0x000fe20000010000 */
[--C-:B------:R-:W-:Y:S01]  /*6fe0*/  FFMA.FTZ R178, R16, UR19, -R169.reuse ;  /* 0x0000001310b27c23 */ /* 0x100fe200080108a9 */
[----:B------:R-:W-:Y:S01]  /*6ff0*/  FFMA.FTZ R206, R21, UR19, -R224 ;  /* 0x0000001315ce7c23 */ /* 0x000fe200080108e0 */
[----:B------:R-:W1:Y:S01]  /*7000*/  LDSM.16.MT88.4 R16, [R194+0x12000] ;  /* 0x01200000c210783b */ /* 0x000e620000004200 */
[----:B------:R-:W-:Y:S01]  /*7010*/  FADD.FTZ R6, R3, -R6 ;  /* 0x8000000603067221 */ /* 0x000fe20000010000 */
[--C-:B------:R-:W-:Y:S01]  /*7020*/  FFMA.FTZ R205, R15, UR19, -R224.reuse ;  /* 0x000000130fcd7c23 */ /* 0x100fe200080108e0 */
[--C-:B------:R-:W-:Y:S01]  /*7030*/  FFMA.FTZ R177, R14, UR19, -R169.reuse ;  /* 0x000000130eb17c23 */ /* 0x100fe200080108a9 */
[--C-:B------:R-:W-:Y:S01]  /*7040*/  FFMA.FTZ R176, R22, UR19, -R169.reuse ;  /* 0x0000001316b07c23 */ /* 0x100fe200080108a9 */
[--C-:B------:R-:W-:Y:S01]  /*7050*/  FFMA.FTZ R207, R20, UR19, -R169.reuse ;  /* 0x0000001314cf7c23 */ /* 0x100fe200080108a9 */
[----:B------:R-:W-:Y:S01]  /*7060*/  FMUL.FTZ R218, R4, UR19 ;  /* 0x0000001304da7c20 */ /* 0x000fe20008410000 */
[----:B------:R-:W-:Y:S01]  /*7070*/  FMUL.FTZ R3, R6, UR19 ;  /* 0x0000001306037c20 */ /* 0x000fe20008410000 */
[----:B------:R-:W-:Y:S01]  /*7080*/  MUFU.EX2 R206, R206 ;  /* 0x000000ce00ce7308 */ /* 0x000fe20000000800 */
[--C-:B------:R-:W-:Y:S01]  /*7090*/  FFMA.FTZ R225, R139, UR19, -R224.reuse ;  /* 0x000000138be17c23 */ /* 0x100fe200080108e0 */
[--C-:B------:R-:W-:Y:S01]  /*70a0*/  FFMA.FTZ R226, R137, UR19, -R224.reuse ;  /* 0x0000001389e27c23 */ /* 0x100fe200080108e0 */
[--C-:B------:R-:W-:Y:S01]  /*70b0*/  FFMA.FTZ R230, R136, UR19, -R169.reuse ;  /* 0x0000001388e67c23 */ /* 0x100fe200080108a9 */
[--C-:B------:R-:W-:Y:S01]  /*70c0*/  FFMA.FTZ R228, R135, UR19, -R224.reuse ;  /* 0x0000001387e47c23 */ /* 0x100fe200080108e0 */
[--C-:B------:R-:W-:Y:S01]  /*70d0*/  FFMA.FTZ R229, R133, UR19, -R224.reuse ;  /* 0x0000001385e57c23 */ /* 0x100fe200080108e0 */
[--C-:B------:R-:W-:Y:S01]  /*70e0*/  FFMA.FTZ R233, R134, UR19, -R169.reuse ;  /* 0x0000001386e97c23 */ /* 0x100fe200080108a9 */
[----:B------:R-:W-:Y:S01]  /*70f0*/  LDSM.16.MT88.4 R136, [R196+0x12800] ;  /* 0x01280000c488783b */ /* 0x000fe20000004200 */
        /* <DEDUP_REMOVED lines=12> */
[----:B------:R-:W-:Y:S01]  /*71c0*/  LDSM.16.MT88.4 R132, [R194+0x12800] ;  /* 0x01280000c284783b */ /* 0x000fe20000004200 */
[--C-:B------:R-:W-:Y:S01]  /*71d0*/  FFMA.FTZ R242, R223, UR19, -R224.reuse ;  /* 0x00000013dff27c23 */ /* 0x100fe200080108e0 */
[--C-:B------:R-:W-:Y:S01]  /*71e0*/  FFMA.FTZ R227, R227, UR19, -R224.reuse ;  /* 0x00000013e3e37c23 */ /* 0x100fe200080108e0 */
[--C-:B------:R-:W-:Y:S01]  /*71f0*/  FFMA.FTZ R221, R221, UR19, -R224.reuse ;  /* 0x00000013dddd7c23 */ /* 0x100fe200080108e0 */
[----:B------:R-:W3:Y:S01]  /*7200*/  MUFU.EX2 R179, R179 ;  /* 0x000000b300b37308 */ /* 0x000ee20000000800 */
[----:B--2---:R-:W-:Y:S01]  /*7210*/  F2FP.BF16.F32.PACK_AB R4, R205, R206 ;  /* 0x000000cecd04723e */ /* 0x004fe200000010ff */
[----:B------:R-:W-:Y:S01]  /*7220*/  LDSM.16.MT88.4 R144, [R192+0x13000] ;  /* 0x01300000c090783b */ /* 0x000fe20000004200 */
[--C-:B------:R-:W-:Y:S01]  /*7230*/  FFMA.FTZ R223, R220, UR19, -R169.reuse ;  /* 0x00000013dcdf7c23 */ /* 0x100fe200080108a9 */
[----:B------:R-:W-:Y:S01]  /*7240*/  FFMA.FTZ R224, R171, UR19, -R224 ;  /* 0x00000013abe07c23 */ /* 0x000fe200080108e0 */
[--C-:B------:R-:W-:Y:S01]  /*7250*/  FFMA.FTZ R222, R222, UR19, -R169.reuse ;  /* 0x00000013dede7c23 */ /* 0x100fe200080108a9 */
[----:B------:R-:W-:Y:S01]  /*7260*/  LDSM.16.MT88.4 R152, [R193+0x13000] ;  /* 0x01300000c198783b */ /* 0x000fe20000004200 */
[--C-:B------:R-:W-:Y:S01]  /*7270*/  FFMA.FTZ R220, R170, UR19, -R169.reuse ;  /* 0x00000013aadc7c23 */ /* 0x100fe200080108a9 */
[----:B------:R-:W-:Y:S01]  /*7280*/  MUFU.EX2 R178, R178 ;  /* 0x000000b200b27308 */ /* 0x000fe20000000800 */
[----:B------:R-:W-:-:S07]  /*7290*/  FFMA.FTZ R243, R168, UR19, -R169 ;  /* 0x00000013a8f37c23 */ /* 0x000fce00080108a9 */
        /* <DEDUP_REMOVED lines=56> */
[-C--:B------:R-:W-:Y:S01]  /*7620*/  FMUL.FTZ R59, R59, R3.reuse ;  /* 0x000000033b3b7220 */ /* 0x080fe20000410000 */
[----:B------:R-:W3:Y:S01]  /*7630*/  LDSM.16.MT88.4 R124, [R193+0x16000] ;  /* 0x01600000c17c783b */ /* 0x000ee20000004200 */
        /* <DEDUP_REMOVED lines=10> */
[----:B------:R-:W4:Y:S01]  /*76e0*/  LDSM.16.MT88.4 R56, [R193+0x14000] ;  /* 0x01400000c138783b */ /* 0x000f220000004200 */
        /* <DEDUP_REMOVED lines=30> */
[----:B------:R-:W5:Y:S01]  /*78d0*/  LDSM.16.MT88.4 R128, [R194+0x16000] ;  /* 0x01600000c280783b */ /* 0x000f620000004200 */
[-C--:B------:R-:W-:Y:S01]  /*78e0*/  FMUL.FTZ R80, R80, R218.reuse ;  /* 0x000000da50507220 */ /* 0x080fe20000410000 */
[C---:B---3--:R-:W-:Y:S01]  /*78f0*/  HMMA.16816.F32.BF16 R84, R4.reuse, R124, R84 ;  /* 0x0000007c0454723c */ /* 0x048fe20000041854 */
[-C--:B------:R-:W-:Y:S01]  /*7900*/  FMUL.FTZ R81, R81, R218.reuse ;  /* 0x000000da51517220 */ /* 0x080fe20000410000 */
[----:B------:R-:W-:Y:S01]  /*7910*/  LDSM.16.MT88.4 R108, [R194+0x14800] ;  /* 0x01480000c26c783b */ /* 0x000fe20000004200 */
[-C--:B------:R-:W-:Y:S01]  /*7920*/  FMUL.FTZ R82, R82, R3.reuse ;  /* 0x0000000352527220 */ /* 0x080fe20000410000 */
[-C--:B------:R-:W-:Y:S01]  /*7930*/  FMUL.FTZ R83, R83, R3.reuse ;  /* 0x0000000353537220 */ /* 0x080fe20000410000 */
[----:B------:R-:W3:Y:S01]  /*7940*/  MUFU.EX2 R228, R228 ;  /* 0x000000e400e47308 */ /* 0x000ee20000000800 */
[C---:B------:R-:W-:Y:S01]  /*7950*/  HMMA.16816.F32.BF16 R92, R4.reuse, R126, R92 ;  /* 0x0000007e045c723c */ /* 0x040fe2000004185c */
[----:B------:R-:W5:Y:S01]  /*7960*/  LDSM.16.MT88.4 R124, [R192+0x12800] ;  /* 0x01280000c07c783b */ /* 0x000f620000004200 */
[-C--:B------:R-:W-:Y:S01]  /*7970*/  FMUL.FTZ R96, R96, R218.reuse ;  /* 0x000000da60607220 */ /* 0x080fe20000410000 */
[-C--:B------:R-:W-:Y:S01]  /*7980*/  FMUL.FTZ R97, R97, R218.reuse ;  /* 0x000000da61617220 */ /* 0x080fe20000410000 */
[-C--:B------:R-:W-:Y:S01]  /*7990*/  FMUL.FTZ R98, R98, R3.reuse ;  /* 0x0000000362627220 */ /* 0x080fe20000410000 */
[----:B------:R-:W-:Y:S01]  /*79a0*/  LDSM.16.MT88.4 R120, [R196+0x14800] ;  /* 0x01480000c478783b */ /* 0x000fe20000004200 */
[C---:B----4-:R-:W-:Y:S01]  /*79b0*/  HMMA.16816.F32.BF16 R60, R4.reuse, R56, R60 ;  /* 0x00000038043c723c */ /* 0x050fe2000004183c */
[----:B------:R-:W-:Y:S01]  /*79c0*/  MUFU.EX2 R226, R226 ;  /* 0x000000e200e27308 */ /* 0x000fe20000000800 */
[-C--:B------:R-:W-:Y:S01]  /*79d0*/  FMUL.FTZ R99, R99, R3.reuse ;  /* 0x0000000363637220 */ /* 0x080fe20000410000 */
[-C--:B------:R-:W-:Y:S01]  /*79e0*/  FMUL.FTZ R112, R112, R218.reuse ;  /* 0x000000da70707220 */ /* 0x080fe20000410000 */
[-C--:B------:R-:W-:Y:S01]  /*79f0*/  FMUL.FTZ R113, R113, R218.reuse ;  /* 0x000000da71717220 */ /* 0x080fe20000410000 */
[-C--:B------:R-:W-:Y:S01]  /*7a00*/  FMUL.FTZ R114, R114, R3.reuse ;  /* 0x0000000372727220 */ /* 0x080fe20000410000 */
[----:B------:R-:W-:Y:S01]  /*7a10*/  HMMA.16816.F32.BF16 R56, R4, R58, R80 ;  /* 0x0000003a0438723c */ /* 0x000fe20000041850 */
[-C--:B------:R-:W-:Y:S01]  /*7a20*/  FMUL.FTZ R115, R115, R3.reuse ;  /* 0x0000000373737220 */ /* 0x080fe20000410000 */
[----:B------:R-:W-:Y:S01]  /*7a30*/  FFMA.FTZ R206, R219, R218, R206 ;  /* 0x000000dadbce7223 */ /* 0x000fe200000100ce */
[----:B------:R-:W4:Y:S01]  /*7a40*/  MUFU.EX2 R229, R229 ;  /* 0x000000e500e57308 */ /* 0x000f220000000800 */
[----:B------:R-:W-:-:S02]  /*7a50*/  FFMA.FTZ R178, R215, R3, R178 ;  /* 0x00000003d7b27223 */ /* 0x000fc400000100b2 */
[C---:B-1----:R-:W-:Y:S01]  /*7a60*/  HMMA.16816.F32.BF16 R68, R4.reuse, R64, R68 ;  /* 0x000000400444723c */ /* 0x042fe20000041844 */
[-C--:B------:R-:W-:Y:S01]  /*7a70*/  FMUL.FTZ R80, R100, R218.reuse ;  /* 0x000000da64507220 */ /* 0x080fe20000410000 */
[----:B------:R-:W-:Y:S01]  /*7a80*/  FMUL.FTZ R81, R101, R218 ;  /* 0x000000da65517220 */ /* 0x000fe20000410000 */
[-C--:B------:R-:W-:Y:S01]  /*7a90*/  FMUL.FTZ R82, R102, R3.reuse ;  /* 0x0000000366527220 */ /* 0x080fe20000410000 */
[----:B------:R-:W-:Y:S01]  /*7aa0*/  FMUL.FTZ R83, R103, R3 ;  /* 0x0000000367537220 */ /* 0x000fe20000410000 */
[----:B------:R-:W-:Y:S01]  /*7ab0*/  MUFU.EX2 R230, R230 ;  /* 0x000000e600e67308 */ /* 0x000fe20000000800 */
[----:B------:R-:W-:Y:S01]  /*7ac0*/  HMMA.16816.F32.BF16 R64, R4, R66, R88 ;  /* 0x000000420440723c */ /* 0x000fe20000041858 */
[----:B---3--:R-:W-:Y:S01]  /*7ad0*/  F2FP.BF16.F32.PACK_AB R100, R228, R225 ;  /* 0x000000e1e464723e */ /* 0x008fe200000010ff */
[----:B------:R-:W-:Y:S01]  /*7ae0*/  FADD.FTZ R205, R205, R206 ;  /* 0x000000cecdcd7221 */ /* 0x000fe20000010000 */
[----:B------:R-:W-:-:S03]  /*7af0*/  FADD.FTZ R177, R177, R178 ;  /* 0x000000b2b1b17221 */ /* 0x000fc60000010000 */
[C---:B--2---:R-:W-:Y:S01]  /*7b00*/  HMMA.16816.F32.BF16 R76, R4.reuse, R72, R76 ;  /* 0x00000048044c723c */ /* 0x044fe2000004184c */
[-C--:B------:R-:W-:Y:S01]  /*7b10*/  FMUL.FTZ R88, R104, R218.reuse ;  /* 0x000000da68587220 */ /* 0x080fe20000410000 */
[----:B------:R-:W-:Y:S01]  /*7b20*/  FMUL.FTZ R89, R105, R218 ;  /* 0x000000da69597220 */ /* 0x000fe20000410000 */
[-C--:B------:R-:W-:Y:S01]  /*7b30*/  FMUL.FTZ R90, R106, R3.reuse ;  /* 0x000000036a5a7220 */ /* 0x080fe20000410000 */
[----:B------:R-:W-:Y:S01]  /*7b40*/  FMUL.FTZ R91, R107, R3 ;  /* 0x000000036b5b7220 */ /* 0x000fe20000410000 */
[----:B------:R-:W1:Y:S01]  /*7b50*/  MUFU.EX2 R233, R233 ;  /* 0x000000e900e97308 */ /* 0x000e620000000800 */
[----:B------:R-:W2:Y:S01]  /*7b60*/  LDSM.16.MT88.4 R104, [R193+0x14800] ;  /* 0x01480000c168783b */ /* 0x000ea20000004200 */
[----:B----4-:R-:W-:Y:S01]  /*7b70*/  F2FP.BF16.F32.PACK_AB R102, R229, R226 ;  /* 0x000000e2e566723e */ /* 0x010fe200000010ff */
[----:B------:R-:W-:Y:S01]  /*7b80*/  HMMA.16816.F32.BF16 R72, R4, R74, R96 ;  /* 0x0000004a0448723c */ /* 0x000fe20000041860 */
[----:B------:R-:W-:Y:S01]  /*7b90*/  FADD.FTZ R204, R204, R205 ;  /* 0x000000cdcccc7221 */ /* 0x000fe20000010000 */
[----:B------:R-:W-:-:S03]  /*7ba0*/  FADD.FTZ R176, R176, R177 ;  /* 0x000000b1b0b07221 */ /* 0x000fc60000010000 */
[----:B------:R-:W-:Y:S01]  /*7bb0*/  MUFU.EX2 R231, R231 ;  /* 0x000000e700e77308 */ /* 0x000fe20000000800 */
[C---:B-----5:R-:W-:Y:S01]  /*7bc0*/  HMMA.16816.F32.BF16 R80, R4.reuse, R128, R80 ;  /* 0x000000800450723c */ /* 0x060fe20000041850 */
[-C--:B------:R-:W-:Y:S01]  /*7bd0*/  FMUL.FTZ R96, R116, R218.reuse ;  /* 0x000000da74607220 */ /* 0x080fe20000410000 */
[----:B------:R-:W-:Y:S01]  /*7be0*/  FMUL.FTZ R97, R117, R218 ;  /* 0x000000da75617220 */ /* 0x000fe20000410000 */
[-C--:B------:R-:W-:Y:S01]  /*7bf0*/  FMUL.FTZ R98, R118, R3.reuse ;  /* 0x0000000376627220 */ /* 0x080fe20000410000 */
[----:B------:R-:W-:Y:S01]  /*7c00*/  FMUL.FTZ R99, R119, R3 ;  /* 0x0000000377637220 */ /* 0x000fe20000410000 */
[----:B------:R-:W-:Y:S01]  /*7c10*/  FADD.FTZ R204, R179, R204 ;  /* 0x000000ccb3cc7221 */ /* 0x000fe20000010000 */
[C---:B------:R-:W-:Y:S01]  /*7c20*/  HMMA.16816.F32.BF16 R88, R4.reuse, R130, R88 ;  /* 0x000000820458723c */ /* 0x040fe20000041858 */
[----:B------:R-:W3:Y:S01]  /*7c30*/  MUFU.EX2 R232, R232 ;  /* 0x000000e800e87308 */ /* 0x000ee20000000800 */
[----:B-1----:R-:W-:Y:S01]  /*7c40*/  F2FP.BF16.F32.PACK_AB R101, R233, R230 ;  /* 0x000000e6e965723e */ /* 0x002fe200000010ff */
[----:B------:R-:W-:Y:S01]  /*7c50*/  LDSM.16.MT88.4 R128, [R193+0x12800] ;  /* 0x01280000c180783b */ /* 0x000fe20000004200 */
[----:B------:R-:W-:Y:S01]  /*7c60*/  FADD.FTZ R207, R207, R176 ;  /* 0x000000b0cfcf7221 */ /* 0x000fe20000010000 */
[----:B------:R-:W-:Y:S01]  /*7c70*/  FADD.FTZ R3, R225, R204 ;  /* 0x000000cce1037221 */ /* 0x000fe20000010000 */
[----:B------:R-:W-:Y:S01]  /*7c80*/  HMMA.16816.F32.BF16 R96, R4, R140, R96 ;  /* 0x0000008c0460723c */ /* 0x000fe20000041860 */
[----:B------:R-:W-:Y:S02]  /*7c90*/  LDSM.16.MT88.4 R116, [R196+0x16800] ;  /* 0x01680000c474783b */ /* 0x000fe40000004200 */
[----:B------:R-:W-:Y:S01]  /*7ca0*/  MUFU.EX2 R234, R234 ;  /* 0x000000ea00ea7308 */ /* 0x000fe20000000800 */
[----:B------:R-:W-:-:S02]  /*7cb0*/  FADD.FTZ R3, R228, R3 ;  /* 0x00000003e4037221 */ /* 0x000fc40000010000 */
[----:B------:R-:W-:Y:S01]  /*7cc0*/  HMMA.16816.F32.BF16 R4, R4, R142, R112 ;  /* 0x0000008e0404723c */ /* 0x000fe20000041870 */
[----:B------:R-:W-:Y:S01]  /*7cd0*/  LDSM.16.MT88.4 R112, [R192+0x14800] ;  /* 0x01480000c070783b */ /* 0x000fe20000004200 */
[----:B------:R-:W-:-:S03]  /*7ce0*/  FADD.FTZ R226, R226, R3 ;  /* 0x00000003e2e27221 */ /* 0x000fc60000010000 */
[----:B------:R-:W1:Y:S01]  /*7cf0*/  MUFU.EX2 R235, R235 ;  /* 0x000000eb00eb7308 */ /* 0x000e620000000800 */
[----:B---3--:R-:W-:Y:S01]  /*7d00*/  F2FP.BF16.F32.PACK_AB R103, R232, R231 ;  /* 0x000000e7e867723e */ /* 0x008fe200000010ff */
[----:B------:R-:W-:-:S06]  /*7d10*/  FADD.FTZ R229, R229, R226 ;  /* 0x000000e2e5e57221 */ /* 0x000fcc0000010000 */
[C---:B------:R-:W-:Y:S01]  /*7d20*/  HMMA.16816.F32.BF16 R36, R100.reuse, R124, R36 ;  /* 0x0000007c6424723c */ /* 0x040fe20000041824 */
[----:B------:R-:W-:Y:S05]  /*7d30*/  MUFU.EX2 R236, R236 ;  /* 0x000000ec00ec7308 */ /* 0x000fea0000000800 */
[C---:B--2---:R-:W-:Y:S03]  /*7d40*/  HMMA.16816.F32.BF16 R60, R100.reuse, R104, R60 ;  /* 0x00000068643c723c */ /* 0x044fe6000004183c */
[----:B------:R-:W-:Y:S03]  /*7d50*/  MUFU.EX2 R237, R237 ;  /* 0x000000ed00ed7308 */ /* 0x000fe60000000800 */
[C---:B------:R-:W-:Y:S01]  /*7d60*/  HMMA.16816.F32.BF16 R56, R100.reuse, R106, R56 ;  /* 0x0000006a6438723c */ /* 0x040fe20000041838 */
[----:B------:R-:W2:Y:S04]  /*7d70*/  LDSM.16.MT88.4 R104, [R193+0x16800] ;  /* 0x01680000c168783b */ /* 0x000ea80000004200 */
[----:B------:R-:W-:Y:S01]  /*7d80*/  MUFU.EX2 R238, R238 ;  /* 0x000000ee00ee7308 */ /* 0x000fe20000000800 */
[C---:B------:R-:W-:Y:S01]  /*7d90*/  HMMA.16816.F32.BF16 R32, R100.reuse, R126, R32 ;  /* 0x0000007e6420723c */ /* 0x040fe20000041820 */
[----:B------:R-:W-:Y:S05]  /*7da0*/  LDSM.16.MT88.4 R124, [R196+0x13000] ;  /* 0x01300000c47c783b */ /* 0x000fea0000004200 */
[C---:B------:R-:W-:Y:S01]  /*7db0*/  HMMA.16816.F32.BF16 R52, R100.reuse, R108, R52 ;  /* 0x0000006c6434723c */ /* 0x040fe20000041834 */
[----:B------:R-:W3:Y:S05]  /*7dc0*/  MUFU.EX2 R239, R239 ;  /* 0x000000ef00ef7308 */ /* 0x000eea0000000800 */
[C---:B------:R-:W-:Y:S01]  /*7dd0*/  HMMA.16816.F32.BF16 R48, R100.reuse, R110, R48 ;  /* 0x0000006e6430723c */ /* 0x040fe20000041830 */
[----:B------:R-:W4:Y:S02]  /*7de0*/  LDSM.16.MT88.4 R108, [R194+0x16800] ;  /* 0x01680000c26c783b */ /* 0x000f240000004200 */
[----:B------:R-:W-:Y:S03]  /*7df0*/  MUFU.EX2 R240, R240 ;  /* 0x000000f000f07308 */ /* 0x000fe60000000800 */
[C---:B------:R-:W-:Y:S05]  /*7e00*/  HMMA.16816.F32.BF16 R44, R100.reuse, R120, R44 ;  /* 0x00000078642c723c */ /* 0x040fea000004182c */
[----:B------:R-:W5:Y:S01]  /*7e10*/  MUFU.EX2 R241, R241 ;  /* 0x000000f100f17308 */ /* 0x000f620000000800 */
[C---:B------:R-:W-:Y:S01]  /*7e20*/  HMMA.16816.F32.BF16 R40, R100.reuse, R122, R40 ;  /* 0x0000007a6428723c */ /* 0x040fe20000041828 */
[----:B------:R-:W4:Y:S05]  /*7e30*/  LDSM.16.MT88.4 R120, [R192+0x16800] ;  /* 0x01680000c078783b */ /* 0x000f2a0000004200 */
[C---:B------:R-:W-:Y:S01]  /*7e40*/  HMMA.16816.F32.BF16 R12, R100.reuse, R136, R12 ;  /* 0x00000088640c723c */ /* 0x040fe2000004180c */
[----:B------:R-:W-:Y:S05]  /*7e50*/  MUFU.EX2 R227, R227 ;  /* 0x000000e300e37308 */ /* 0x000fea0000000800 */
[C---:B------:R-:W-:Y:S01]  /*7e60*/  HMMA.16816.F32.BF16 R8, R100.reuse, R138, R8 ;  /* 0x0000008a6408723c */ /* 0x040fe20000041808 */
[----:B------:R-:W4:Y:S02]  /*7e70*/  LDSM.16.MT88.4 R136, [R196+0x15000] ;  /* 0x01500000c488783b */ /* 0x000f240000004200 */
[----:B------:R-:W5:Y:S03]  /*7e80*/  MUFU.EX2 R242, R242 ;  /* 0x000000f200f27308 */ /* 0x000f660000000800 */
[C---:B--2---:R-:W-:Y:S05]  /*7e90*/  HMMA.16816.F32.BF16 R84, R100.reuse, R104, R84 ;  /* 0x000000686454723c */ /* 0x044fea0000041854 */
[----:B------:R-:W-:Y:S01]  /*7ea0*/  MUFU.EX2 R221, R221 ;  /* 0x000000dd00dd7308 */ /* 0x000fe20000000800 */
[----:B------:R-:W-:Y:S01]  /*7eb0*/  HMMA.16816.F32.BF16 R92, R100, R106, R92 ;  /* 0x0000006a645c723c */ /* 0x000fe2000004185c */
[----:B-1----:R-:W-:Y:S01]  /*7ec0*/  F2FP.BF16.F32.PACK_AB R104, R235, R234 ;  /* 0x000000eaeb68723e */ /* 0x002fe200000010ff */
[----:B------:R-:W-:Y:S01]  /*7ed0*/  FADD.FTZ R234, R234, R229 ;  /* 0x000000e5eaea7221 */ /* 0x000fe20000010000 */
[----:B---3--:R-:W-:-:S03]  /*7ee0*/  F2FP.BF16.F32.PACK_AB R105, R239, R238 ;  /* 0x000000eeef69723e */ /* 0x008fc600000010ff */
[C---:B------:R-:W-:Y:S01]  /*7ef0*/  HMMA.16816.F32.BF16 R28, R100.reuse, R128, R28 ;  /* 0x00000080641c723c */ /* 0x040fe2000004181c */
[----:B------:R-:W-:Y:S01]  /*7f00*/  F2FP.BF16.F32.PACK_AB R106, R237, R236 ;  /* 0x000000eced6a723e */ /* 0x000fe200000010ff */
[----:B------:R-:W1:Y:S01]  /*7f10*/  MUFU.EX2 R224, R224 ;  /* 0x000000e000e07308 */ /* 0x000e620000000800 */
[----:B-----5:R-:W-:Y:S01]  /*7f20*/  F2FP.BF16.F32.PACK_AB R107, R241, R240 ;  /* 0x000000f0f16b723e */ /* 0x020fe200000010ff */
[----:B------:R-:W-:Y:S01]  /*7f30*/  FADD.FTZ R235, R235, R234 ;  /* 0x000000eaebeb7221 */ /* 0x000fe20000010000 */
[----:B------:R-:W-:Y:S01]  /*7f40*/  F2FP.BF16.F32.PACK_AB R168, R242, R227 ;  /* 0x000000e3f2a8723e */ /* 0x000fe200000010ff */
[C---:B------:R-:W-:Y:S04]  /*7f50*/  HMMA.16816.F32.BF16 R24, R100.reuse, R130, R24 ;  /* 0x000000826418723c */ /* 0x040fe80000041818 */
[----:B------:R-:W-:Y:S02]  /*7f60*/  MUFU.EX2 R222, R222 ;  /* 0x000000de00de7308 */ /* 0x000fe40000000800 */
[C---:B----4-:R-:W-:Y:S06]  /*7f70*/  HMMA.16816.F32.BF16 R80, R100.reuse, R108, R80 ;  /* 0x0000006c6450723c */ /* 0x050fec0000041850 */
[----:B------:R-:W-:Y:S01]  /*7f80*/  HMMA.16816.F32.BF16 R88, R100, R110, R88 ;  /* 0x0000006e6458723c */ /* 0x000fe20000041858 */
[----:B------:R-:W2:Y:S01]  /*7f90*/  LDSM.16.MT88.4 R108, [R193+0x15000] ;  /* 0x01500000c16c783b */ /* 0x000ea20000004200 */
[----:B------:R-:W3:Y:S01]  /*7fa0*/  MUFU.EX2 R223, R223 ;  /* 0x000000df00df7308 */ /* 0x000ee20000000800 */
[----:B-1----:R-:W-:-:S03]  /*7fb0*/  F2FP.BF16.F32.PACK_AB R170, R224, R221 ;  /* 0x000000dde0aa723e */ /* 0x002fc600000010ff */
[----:B------:R-:W-:Y:S01]  /*7fc0*/  HMMA.16816.F32.BF16 R128, R104, R124, R12 ;  /* 0x0000007c6880723c */ /* 0x000fe2000004180c */
[----:B------:R-:W-:Y:S03]  /*7fd0*/  LDSM.16.MT88.4 R12, [R196+0x17000] ;  /* 0x01700000c40c783b */ /* 0x000fe60000004200 */
[----:B------:R-:W-:Y:S02]  /*7fe0*/  MUFU.EX2 R220, R220 ;  /* 0x000000dc00dc7308 */ /* 0x000fe40000000800 */
[C---:B------:R-:W-:Y:S06]  /*7ff0*/  HMMA.16816.F32.BF16 R68, R100.reuse, R112, R68 ;  /* 0x000000706444723c */ /* 0x040fec0000041844 */
[----:B------:R-:W-:Y:S01]  /*8000*/  HMMA.16816.F32.BF16 R64, R100, R114, R64 ;  /* 0x000000726440723c */ /* 0x000fe20000041840 */
[----:B------:R-:W1:Y:S01]  /*8010*/  LDSM.16.MT88.4 R112, [R194+0x15000] ;  /* 0x01500000c270783b */ /* 0x000e620000004200 */
[----:B------:R-:W4:Y:S01]  /*8020*/  MUFU.EX2 R243, R243 ;  /* 0x000000f300f37308 */ /* 0x000f220000000800 */
[----:B---3--:R-:W-:-:S03]  /*8030*/  F2FP.BF16.F32.PACK_AB R169, R223, R222 ;  /* 0x000000dedfa9723e */ /* 0x008fc600000010ff */
[C---:B------:R-:W-:Y:S06]  /*8040*/  HMMA.16816.F32.BF16 R76, R100.reuse, R116, R76 ;  /* 0x00000074644c723c */ /* 0x040fec000004184c */
[C---:B------:R-:W-:Y:S01]  /*8050*/  HMMA.16816.F32.BF16 R72, R100.reuse, R118, R72 ;  /* 0x000000766448723c */ /* 0x040fe20000041848 */
[----:B------:R-:W3:Y:S05]  /*8060*/  LDSM.16.MT88.4 R116, [R192+0x15000] ;  /* 0x01500000c074783b */ /* 0x000eea0000004200 */
[----:B------:R-:W-:Y:S01]  /*8070*/  HMMA.16816.F32.BF16 R96, R100, R120, R96 ;  /* 0x000000786460723c */ /* 0x000fe20000041860 */
[----:B----4-:R-:W-:-:S05]  /*8080*/  F2FP.BF16.F32.PACK_AB R171, R243, R220 ;  /* 0x000000dcf3ab723e */ /* 0x010fca00000010ff */
[----:B------:R-:W-:Y:S01]  /*8090*/  HMMA.16816.F32.BF16 R4, R100, R122, R4 ;  /* 0x0000007a6404723c */ /* 0x000fe20000041804 */
[----:B------:R-:W-:Y:S05]  /*80a0*/  LDSM.16.MT88.4 R120, [R193+0x17000] ;  /* 0x01700000c178783b */ /* 0x000fea0000004200 */
[C---:B------:R-:W-:Y:S01]  /*80b0*/  HMMA.16816.F32.BF16 R124, R104.reuse, R126, R8 ;  /* 0x0000007e687c723c */ /* 0x040fe20000041808 */
[----:B------:R-:W4:Y:S05]  /*80c0*/  LDSM.16.MT88.4 R8, [R194+0x17000] ;  /* 0x01700000c208783b */ /* 0x000f2a0000004200 */
[----:B------:R-:W-:Y:S01]  /*80d0*/  HMMA.16816.F32.BF16 R140, R104, R136, R44 ;  /* 0x00000088688c723c */ /* 0x000fe2000004182c */
[----:B------:R-:W5:Y:S05]  /*80e0*/  LDSM.16.MT88.4 R44, [R192+0x17000] ;  /* 0x01700000c02c783b */ /* 0x000f6a0000004200 */
[C---:B------:R-:W-:Y:S06]  /*80f0*/  HMMA.16816.F32.BF16 R20, R100.reuse, R132, R20 ;  /* 0x000000846414723c */ /* 0x040fec0000041814 */
[----:B------:R-:W-:Y:S06]  /*8100*/  HMMA.16816.F32.BF16 R16, R100, R134, R16 ;  /* 0x000000866410723c */ /* 0x000fec0000041810 */
[C---:B------:R-:W-:Y:S01]  /*8110*/  HMMA.16816.F32.BF16 R148, R104.reuse, R144, R36 ;  /* 0x000000906894723c */ /* 0x040fe20000041824 */
[----:B------:R-:W5:Y:S05]  /*8120*/  LDSM.16.MT88.4 R36, [R196+0x13800] ;  /* 0x01380000c424783b */ /* 0x000f6a0000004200 */
[C---:B------:R-:W-:Y:S06]  /*8130*/  HMMA.16816.F32.BF16 R156, R104.reuse, R152, R28 ;  /* 0x00000098689c723c */ /* 0x040fec000004181c */
[C---:B------:R-:W-:Y:S06]  /*8140*/  HMMA.16816.F32.BF16 R164, R104.reuse, R160, R20 ;  /* 0x000000a068a4723c */ /* 0x040fec0000041814 */
[C---:B------:R-:W-:Y:S06]  /*8150*/  HMMA.16816.F32.BF16 R144, R104.reuse, R146, R32 ;  /* 0x000000926890723c */ /* 0x040fec0000041820 */
[C---:B------:R-:W-:Y:S06]  /*8160*/  HMMA.16816.F32.BF16 R160, R104.reuse, R162, R16 ;  /* 0x000000a268a0723c */ /* 0x040fec0000041810 */
[C---:B------:R-:W-:Y:S06]  /*8170*/  HMMA.16816.F32.BF16 R152, R104.reuse, R154, R24 ;  /* 0x0000009a6898723c */ /* 0x040fec0000041818 */
[C---:B--2---:R-:W-:Y:S06]  /*8180*/  HMMA.16816.F32.BF16 R32, R104.reuse, R108, R60 ;  /* 0x0000006c6820723c */ /* 0x044fec000004183c */
[C---:B------:R-:W-:Y:S01]  /*8190*/  HMMA.16816.F32.BF16 R28, R104.reuse, R110, R56 ;  /* 0x0000006e681c723c */ /* 0x040fe20000041838 */
[----:B------:R-:W-:Y:S05]  /*81a0*/  LDSM.16.MT88.4 R56, [R192+0x13800] ;  /* 0x01380000c038783b */ /* 0x000fea0000004200 */
[C---:B-1----:R-:W-:Y:S06]  /*81b0*/  HMMA.16816.F32.BF16 R132, R104.reuse, R112, R52 ;  /* 0x000000706884723c */ /* 0x042fec0000041834 */
[C---:B---3--:R-:W-:Y:S06]  /*81c0*/  HMMA.16816.F32.BF16 R24, R104.reuse, R116, R68 ;  /* 0x000000746818723c */ /* 0x048fec0000041844 */
[C---:B------:R-:W-:Y:S01]  /*81d0*/  HMMA.16816.F32.BF16 R20, R104.reuse, R118, R64 ;  /* 0x000000766814723c */ /* 0x040fe20000041840 */
[----:B------:R-:W-:Y:S05]  /*81e0*/  LDSM.16.MT88.4 R64, [R196+0x15800] ;  /* 0x01580000c440783b */ /* 0x000fea0000004200 */
[C---:B------:R-:W-:Y:S06]  /*81f0*/  HMMA.16816.F32.BF16 R16, R104.reuse, R12, R76 ;  /* 0x0000000c6810723c */ /* 0x040fec000004184c */
[C---:B----4-:R-:W-:Y:S01]  /*8200*/  HMMA.16816.F32.BF16 R100, R104.reuse, R8, R80 ;  /* 0x000000086864723c */ /* 0x050fe20000041850 */
[----:B------:R-:W-:Y:S05]  /*8210*/  LDSM.16.MT88.4 R80, [R193+0x15800] ;  /* 0x01580000c150783b */ /* 0x000fea0000004200 */
[C---:B------:R-:W-:Y:S06]  /*8220*/  HMMA.16816.F32.BF16 R108, R104.reuse, R120, R84 ;  /* 0x00000078686c723c */ /* 0x040fec0000041854 */
[C---:B------:R-:W-:Y:S01]  /*8230*/  HMMA.16816.F32.BF16 R136, R104.reuse, R138, R40 ;  /* 0x0000008a6888723c */ /* 0x040fe20000041828 */
[----:B------:R-:W-:Y:S05]  /*8240*/  LDSM.16.MT88.4 R40, [R194+0x13800] ;  /* 0x01380000c228783b */ /* 0x000fea0000004200 */
[C---:B------:R-:W-:Y:S01]  /*8250*/  HMMA.16816.F32.BF16 R112, R104.reuse, R114, R48 ;  /* 0x000000726870723c */ /* 0x040fe20000041830 */
[----:B------:R-:W1:Y:S05]  /*8260*/  LDSM.16.MT88.4 R48, [R193+0x13800] ;  /* 0x01380000c130783b */ /* 0x000e6a0000004200 */
[C---:B------:R-:W-:Y:S01]  /*8270*/  HMMA.16816.F32.BF16 R12, R104.reuse, R14, R72 ;  /* 0x0000000e680c723c */ /* 0x040fe20000041848 */
[----:B------:R-:W2:Y:S05]  /*8280*/  LDSM.16.MT88.4 R72, [R194+0x15800] ;  /* 0x01580000c248783b */ /* 0x000eaa0000004200 */
[C---:B------:R-:W-:Y:S01]  /*8290*/  HMMA.16816.F32.BF16 R8, R104.reuse, R10, R88 ;  /* 0x0000000a6808723c */ /* 0x040fe20000041858 */
[----:B------:R-:W-:Y:S05]  /*82a0*/  LDSM.16.MT88.4 R88, [R192+0x15800] ;  /* 0x01580000c058783b */ /* 0x000fea0000004200 */
[C---:B------:R-:W-:Y:S06]  /*82b0*/  HMMA.16816.F32.BF16 R120, R104.reuse, R122, R92 ;  /* 0x0000007a6878723c */ /* 0x040fec000004185c */
[C---:B-----5:R-:W-:Y:S01]  /*82c0*/  HMMA.16816.F32.BF16 R116, R104.reuse, R44, R96 ;  /* 0x0000002c6874723c */ /* 0x060fe20000041860 */
[----:B------:R-:W-:Y:S05]  /*82d0*/  LDSM.16.MT88.4 R96, [R196+0x17800] ;  /* 0x01780000c460783b */ /* 0x000fea0000004200 */
[----:B------:R-:W-:Y:S01]  /*82e0*/  HMMA.16816.F32.BF16 R4, R104, R46, R4 ;  /* 0x0000002e6804723c */ /* 0x000fe20000041804 */
[----:B------:R-:W3:Y:S05]  /*82f0*/  LDSM.16.MT88.4 R104, [R194+0x17800] ;  /* 0x01780000c268783b */ /* 0x000eea0000004200 */
[C---:B------:R-:W-:Y:S06]  /*8300*/  HMMA.16816.F32.BF16 R128, R168.reuse, R36, R128 ;  /* 0x00000024a880723c */ /* 0x040fec0000041880 */
[C---:B-1----:R-:W-:Y:S06]  /*8310*/  HMMA.16816.F32.BF16 R44, R168.reuse, R48, R156 ;  /* 0x00000030a82c723c */ /* 0x042fec000004189c */
[C---:B--2---:R-:W-:Y:S06]  /*8320*/  HMMA.16816.F32.BF16 R68, R168.reuse, R72, R132 ;  /* 0x00000048a844723c */ /* 0x044fec0000041884 */
[----:B------:R-:W-:Y:S01]  /*8330*/  HMMA.16816.F32.BF16 R72, R168, R74, R112 ;  /* 0x0000004aa848723c */ /* 0x000fe20000041870 */
[----:B------:R-:W1:Y:S01]  /*8340*/  LDSM.16.MT88.4 R112, [R192+0x17800] ;  /* 0x01780000c070783b */ /* 0x000e620000004200 */
[----:B------:R-:W-:-:S04]  /*8350*/  MOV R132, R217 ;  /* 0x000000d900847202 */ /* 0x000fc80000000f00 */
[C---:B------:R-:W-:Y:S01]  /*8360*/  HMMA.16816.F32.BF16 R48, R168.reuse, R50, R152 ;  /* 0x00000032a830723c */ /* 0x040fe20000041898 */
[----:B------:R-:W2:Y:S05]  /*8370*/  LDSM.16.MT88.4 R152, [R193+0x17800] ;  /* 0x01780000c198783b */ /* 0x000eaa0000004200 */
[C---:B------:R-:W-:Y:S06]  /*8380*/  HMMA.16816.F32.BF16 R124, R168.reuse, R38, R124 ;  /* 0x00000026a87c723c */ /* 0x040fec000004187c */
[C---:B---3--:R-:W-:Y:S06]  /*8390*/  HMMA.16816.F32.BF16 R100, R168.reuse, R104, R100 ;  /* 0x00000068a864723c */ /* 0x048fec0000041864 */
[C---:B------:R-:W-:Y:S06]  /*83a0*/  HMMA.16816.F32.BF16 R104, R168.reuse, R106, R8 ;  /* 0x0000006aa868723c */ /* 0x040fec0000041808 */
[----:B------:R-:W-:Y:S01]  /*83b0*/  HMMA.16816.F32.BF16 R36, R168, R40, R164 ;  /* 0x00000028a824723c */ /* 0x000fe200000418a4 */
[----:B------:R-:W-:-:S04]  /*83c0*/  FADD.FTZ R8, R230, R207 ;  /* 0x000000cfe6087221 */ /* 0x000fc80000010000 */
[----:B------:R-:W-:Y:S01]  /*83d0*/  FADD.FTZ R8, R233, R8 ;  /* 0x00000008e9087221 */ /* 0x000fe20000010000 */
[C---:B------:R-:W-:Y:S03]  /*83e0*/  HMMA.16816.F32.BF16 R52, R168.reuse, R56, R148 ;  /* 0x00000038a834723c */ /* 0x040fe60000041894 */
[----:B------:R-:W-:Y:S01]  /*83f0*/  FADD.FTZ R3, R231, R8 ;  /* 0x00000008e7037221 */ /* 0x000fe20000010000 */
[----:B------:R-:W-:Y:S02]  /*8400*/  FADD.FTZ R8, R236, R235 ;  /* 0x000000ebec087221 */ /* 0x000fe40000010000 */
[----:B------:R-:W-:Y:S01]  /*8410*/  HMMA.16816.F32.BF16 R60, R168, R64, R140 ;  /* 0x00000040a83c723c */ /* 0x000fe2000004188c */
        /* <DEDUP_REMOVED lines=8> */
[----:B------:R-:W-:Y:S01]  /*84a0*/  FADD.FTZ R240, R240, R239 ;  /* 0x000000eff0f07221 */ /* 0x000fe20000010000 */
[C---:B------:R-:W-:Y:S01]  /*84b0*/  HMMA.16816.F32.BF16 R84, R168.reuse, R88, R24 ;  /* 0x00000058a854723c */ /* 0x040fe20000041818 */
[----:B------:R-:W-:Y:S02]  /*84c0*/  FADD.FTZ R219, R221, R242 ;  /* 0x000000f2dddb7221 */ /* 0x000fe40000010000 */
[----:B------:R-:W-:Y:S02]  /*84d0*/  FADD.FTZ R241, R241, R240 ;  /* 0x000000f0f1f17221 */ /* 0x000fe40000010000 */
[----:B------:R-:W-:Y:S01]  /*84e0*/  FADD.FTZ R219, R224, R219 ;  /* 0x000000dbe0db7221 */ /* 0x000fe20000010000 */
[----:B------:R-:W-:Y:S01]  /*84f0*/  HMMA.16816.F32.BF16 R92, R168, R96, R16 ;  /* 0x00000060a85c723c */ /* 0x000fe20000041810 */
[----:B------:R-:W-:-:S04]  /*8500*/  FADD.FTZ R222, R222, R241 ;  /* 0x000000f1dede7221 */ /* 0x000fc80000010000 */
[----:B------:R-:W-:Y:S01]  /*8510*/  FADD.FTZ R223, R223, R222 ;  /* 0x000000dedfdf7221 */ /* 0x000fe20000010000 */
[----:B-1----:R-:W-:Y:S03]  /*8520*/  HMMA.16816.F32.BF16 R116, R168, R112, R116 ;  /* 0x00000070a874723c */ /* 0x002fe60000041874 */
        /* <DEDUP_REMOVED lines=8> */
[C---:B--2---:R-:W-:Y:S06]  /*85b0*/  HMMA.16816.F32.BF16 R108, R168.reuse, R152, R108 ;  /* 0x00000098a86c723c */ /* 0x044fec000004186c */
        /* <DEDUP_REMOVED lines=31> */
[----:B------:R-:W-:Y:S01]  /*87b0*/  @!P5 LDGSTS.E.BYPASS.LTC128B.128 [R203+0x12000], desc[UR22][R18.64] ;  /* 0x1200000012cbdfae */ /* 0x000fe2000b901d56 */
[----:B------:R-:W-:-:S03]  /*87c0*/  @!P4 LEA.HI.X R13, R16, R13, R3, 0x1, P1 ;  /* 0x0000000d100dc211 */ /* 0x000fc600008f0c03 */
[----:B------:R-:W2:Y:S01]  /*87d0*/  @!P3 LDC.64 R4, c[0x0][0x220] ;  /* 0x00008800ff04bb82 */ /* 0x000ea20000000a00 */
        /* <DEDUP_REMOVED lines=22> */
[----:B--2---:R-:W-:-:S03]  /*8940*/  @!P3 LEA R22, P0, R14, R4, 0x1 ;  /* 0x000000040e16b211 */ /* 0x004fc600078008ff */
[----:B------:R-:W-:Y:S01]  /*8950*/  @P4 STS.128 [R203+0x15000], RZ ;  /* 0x015000ffcb004388 */ /* 0x000fe20000000c00 */
[----:B------:R-:W-:Y:S01]  /*8960*/  @!P3 LEA.HI.X R23, R14, R5, R3, 0x1, P0 ;  /* 0x000000050e17b211 */ /* 0x000fe200000f0c03 */
[----:B------:R-:W-:Y:S02]  /*8970*/  IMAD.U32 R3, RZ, RZ, UR21 ;  /* 0x00000015ff037e24 */ /* 0x000fe4000f8e00ff */
[----:B------:R-:W-:Y:S01]  /*8980*/  @!PT LDS RZ, [RZ] ;  /* 0x00000000fffff984 */ /* 0x000fe20000000800 */
[----:B------:R-:W-:Y:S01]  /*8990*/  @!PT LDS RZ, [RZ] ;  /* 0x00000000fffff984 */ /* 0x000fe20000000800 */
[----:B------:R-:W-:Y:S01]  /*89a0*/  @!PT LDS RZ, [RZ] ;  /* 0x00000000fffff984 */ /* 0x000fe20000000800 */
[----:B------:R-:W-:Y:S02]  /*89b0*/  @!P4 LDGSTS.E.BYPASS.LTC128B.128 [R203+0x15000], desc[UR22][R20.64+0x80] ;  /* 0x1500008014cbcfae */ /* 0x000fe4000b901d56 */
[----:B------:R-:W-:Y:S02]  /*89c0*/  IMAD R3, R3, 0x40, R214 ;  /* 0x0000004003037824 */ /* 0x000fe400078e02d6 */
        /* <DEDUP_REMOVED lines=46> */
[C---:B------:R-:W-:Y:S06]  /*8cb0*/  HMMA.16816.F32.BF16 R136, R24.reuse, R164, R136 ;  /* 0x000000a41888723c */ /* 0x040fec0000041888 */
[----:B------:R-:W-:Y:S01]  /*8cc0*/  HMMA.16816.F32.BF16 R176, R24, R166, R176 ;  /* 0x000000a618b0723c */ /* 0x000fe200000418b0 */
[----:B------:R-:W-:Y:S04]  /*8cd0*/  LDSM.16.M88.4 R24, [R200+0x4000] ;  /* 0x00400000c818783b */ /* 0x000fe80000000200 */
[----:B------:R-:W-:Y:S01]  /*8ce0*/  LDSM.16.M88.4 R164, [R201+0xf800] ;  /* 0x00f80000c9a4783b */ /* 0x000fe20000000200 */
[----:B------:R-:W-:Y:S03]  /*8cf0*/  HMMA.16816.F32.BF16 R148, R156, R22, R148 ;  /* 0x000000169c94723c */ /* 0x000fe60000041894 */
[----:B------:R-:W1:Y:S03]  /*8d00*/  LDSM.16.M88.4 R20, [R201+0xe800] ;  /* 0x00e80000c914783b */ /* 0x000e660000000200 */
[----:B------:R-:W-:Y:S01]  /*8d10*/  HMMA.16816.F32.BF16 R12, R168, R6, R12 ;  /* 0x00000006a80c723c */ /* 0x000fe2000004180c */
[----:B------:R-:W2:Y:S05]  /*8d20*/  LDSM.16.M88.4 R4, [R187] ;  /* 0x00000000bb04783b */ /* 0x000eaa0000000200 */
[C---:B------:R-:W-:Y:S06]  /*8d30*/  HMMA.16816.F32.BF16 R144, R156.reuse, R8, R144 ;  /* 0x000000089c90723c */ /* 0x040fec0000041890 */
[----:B------:R-:W-:Y:S01]  /*8d40*/  HMMA.16816.F32.BF16 R140, R156, R10, R140 ;  /* 0x0000000a9c8c723c */ /* 0x000fe2000004188c */
[----:B------:R-:W2:Y:S05]  /*8d50*/  LDSM.16.M88.4 R8, [R201+0xf000] ;  /* 0x00f00000c908783b */ /* 0x000eaa0000000200 */
[----:B---3--:R-:W-:Y:S06]  /*8d60*/  HMMA.16816.F32.BF16 R152, R168, R132, R152 ;  /* 0x00000084a898723c */ /* 0x008fec0000041898 */
[----:B----4-:R-:W-:Y:S06]  /*8d70*/  HMMA.16816.F32.BF16 R16, R160, R28, R16 ;  /* 0x0000001ca010723c */ /* 0x010fec0000041810 */
[C---:B------:R-:W-:Y:S06]  /*8d80*/  HMMA.16816.F32.BF16 R136, R156.reuse, R204, R136 ;  /* 0x000000cc9c88723c */ /* 0x040fec0000041888 */
[----:B------:R-:W-:Y:S01]  /*8d90*/  HMMA.16816.F32.BF16 R176, R156, R206, R176 ;  /* 0x000000ce9cb0723c */ /* 0x000fe200000418b0 */
[----:B------:R-:W3:Y:S04]  /*8da0*/  LDSM.16.M88.4 R156, [R186] ;  /* 0x00000000ba9c783b */ /* 0x000ee80000000200 */
[----:B------:R-:W-:Y:S01]  /*8db0*/  LDSM.16.M88.4 R204, [R198+0x4000] ;  /* 0x00400000c6cc783b */ /* 0x000fe20000000200 */
[----:B------:R-:W-:Y:S03]  /*8dc0*/  HMMA.16816.F32.BF16 R148, R168, R134, R148 ;  /* 0x00000086a894723c */ /* 0x000fe60000041894 */
[----:B------:R-:W-:Y:S03]  /*8dd0*/  LDSM.16.M88.4 R132, [R185] ;  /* 0x00000000b984783b */ /* 0x000fe60000000200 */
[----:B------:R-:W-:Y:S01]  /*8de0*/  HMMA.16816.F32.BF16 R12, R160, R30, R12 ;  /* 0x0000001ea00c723c */ /* 0x000fe2000004180c */
[----:B------:R-:W-:Y:S05]  /*8df0*/  LDSM.16.M88.4 R28, [R184] ;  /* 0x00000000b81c783b */ /* 0x000fea0000000200 */
[C---:B-----5:R-:W-:Y:S06]  /*8e00*/  HMMA.16816.F32.BF16 R144, R168.reuse, R32, R144 ;  /* 0x00000020a890723c */ /* 0x060fec0000041890 */
[----:B------:R-:W-:Y:S01]  /*8e10*/  HMMA.16816.F32.BF16 R140, R168, R34, R140 ;  /* 0x00000022a88c723c */ /* 0x000fe2000004188c */
[----:B------:R-:W4:Y:S05]  /*8e20*/  LDSM.16.M88.4 R32, [R195+0xe000] ;  /* 0x00e00000c320783b */ /* 0x000f2a0000000200 */
        /* <DEDUP_REMOVED lines=9> */
[----:B------:R-:W2:Y:S05]  /*8ec0*/  LDSM.16.M88.4 R4, [R188+0x2000] ;  /* 0x00200000bc04783b */ /* 0x000eaa0000000200 */
[C---:B------:R-:W-:Y:S06]  /*8ed0*/  HMMA.16816.F32.BF16 R144, R160.reuse, R8, R144 ;  /* 0x00000008a090723c */ /* 0x040fec0000041890 */
[----:B------:R-:W-:Y:S01]  /*8ee0*/  HMMA.16816.F32.BF16 R140, R160, R10, R140 ;  /* 0x0000000aa08c723c */ /* 0x000fe2000004188c */
[----:B------:R-:W5:Y:S05]  /*8ef0*/  LDSM.16.M88.4 R8, [R195+0xf000] ;  /* 0x00f00000c308783b */ /* 0x000f6a0000000200 */
[----:B---3--:R-:W-:Y:S06]  /*8f00*/  HMMA.16816.F32.BF16 R152, R24, R156, R152 ;  /* 0x0000009c1898723c */ /* 0x008fec0000041898 */
[----:B----4-:R-:W-:Y:S06]  /*8f10*/  HMMA.16816.F32.BF16 R16, R204, R32, R16 ;  /* 0x00000020cc10723c */ /* 0x010fec0000041810 */
[C---:B------:R-:W-:Y:S06]  /*8f20*/  HMMA.16816.F32.BF16 R136, R160.reuse, R164, R136 ;  /* 0x000000a4a088723c */ /* 0x040fec0000041888 */
[----:B------:R-:W-:Y:S01]  /*8f30*/  HMMA.16816.F32.BF16 R176, R160, R166, R176 ;  /* 0x000000a6a0b0723c */ /* 0x000fe200000418b0 */
[----:B------:R-:W3:Y:S04]  /*8f40*/  LDSM.16.M88.4 R164, [R188+0x2800] ;  /* 0x00280000bca4783b */ /* 0x000ee80000000200 */
[----:B------:R-:W-:Y:S01]  /*8f50*/  LDSM.16.M88.4 R160, [R188+0x3000] ;  /* 0x00300000bca0783b */ /* 0x000fe20000000200 */
[----:B------:R-:W-:Y:S03]  /*8f60*/  HMMA.16816.F32.BF16 R148, R24, R158, R148 ;  /* 0x0000009e1894723c */ /* 0x000fe60000041894 */
[----:B------:R-:W-:Y:S03]  /*8f70*/  LDSM.16.M88.4 R156, [R188+0x3800] ;  /* 0x00380000bc9c783b */ /* 0x000fe60000000200 */
[----:B------:R-:W-:Y:S01]  /*8f80*/  HMMA.16816.F32.BF16 R12, R204, R34, R12 ;  /* 0x00000022cc0c723c */ /* 0x000fe2000004180c */
[----:B------:R-:W-:Y:S05]  /*8f90*/  LDSM.16.M88.4 R32, [R201+0x10000] ;  /* 0x01000000c920783b */ /* 0x000fea0000000200 */
[C---:B------:R-:W-:Y:S06]  /*8fa0*/  HMMA.16816.F32.BF16 R144, R24.reuse, R132, R144 ;  /* 0x000000841890723c */ /* 0x040fec0000041890 */
[----:B------:R-:W-:Y:S01]  /*8fb0*/  HMMA.16816.F32.BF16 R140, R24, R134, R140 ;  /* 0x00000086188c723c */ /* 0x000fe2000004188c */
[----:B------:R-:W4:Y:S05]  /*8fc0*/  LDSM.16.M88.4 R132, [R202+0x8000] ;  /* 0x00800000ca84783b */ /* 0x000f2a0000000200 */
[----:B-1----:R-:W-:Y:S06]  /*8fd0*/  HMMA.16816.F32.BF16 R152, R204, R20, R152 ;  /* 0x00000014cc98723c */ /* 0x002fec0000041898 */
[----:B--2---:R-:W-:Y:S06]  /*8fe0*/  HMMA.16816.F32.BF16 R16, R168, R4, R16 ;  /* 0x00000004a810723c */ /* 0x004fec0000041810 */
[C---:B------:R-:W-:Y:S06]  /*8ff0*/  HMMA.16816.F32.BF16 R136, R24.reuse, R28, R136 ;  /* 0x0000001c1888723c */ /* 0x040fec0000041888 */
[----:B------:R-:W-:Y:S01]  /*9000*/  HMMA.16816.F32.BF16 R176, R24, R30, R176 ;  /* 0x0000001e18b0723c */ /* 0x000fe200000418b0 */
[----:B------:R-:W1:Y:S04]  /*9010*/  LDSM.16.M88.4 R28, [R201+0x10800] ;  /* 0x01080000c91c783b */ /* 0x000e680000000200 */
[----:B------:R-:W-:Y:S01]  /*9020*/  LDSM.16.M88.4 R24, [R201+0x11000] ;  /* 0x01100000c918783b */ /* 0x000fe20000000200 */
[----:B------:R-:W-:Y:S03]  /*9030*/  HMMA.16816.F32.BF16 R148, R204, R22, R148 ;  /* 0x00000016cc94723c */ /* 0x000fe60000041894 */
[----:B------:R-:W-:Y:S03]  /*9040*/  LDSM.16.M88.4 R20, [R201+0x11800] ;  /* 0x01180000c914783b */ /* 0x000fe60000000200 */
[----:B------:R-:W-:Y:S01]  /*9050*/  HMMA.16816.F32.BF16 R12, R168, R6, R12 ;  /* 0x00000006a80c723c */ /* 0x000fe2000004180c */
[----:B------:R-:W-:Y:S05]  /*9060*/  LDSM.16.M88.4 R4, [R183] ;  /* 0x00000000b704783b */ /* 0x000fea0000000200 */
[C---:B-----5:R-:W-:Y:S06]  /*9070*/  HMMA.16816.F32.BF16 R144, R204.reuse, R8, R144 ;  /* 0x00000008cc90723c */ /* 0x060fec0000041890 */
[----:B------:R-:W-:Y:S01]  /*9080*/  HMMA.16816.F32.BF16 R140, R204, R10, R140 ;  /* 0x0000000acc8c723c */ /* 0x000fe2000004188c */
[----:B------:R-:W2:Y:S05]  /*9090*/  LDSM.16.M88.4 R8, [R200+0x8000] ;  /* 0x00800000c808783b */ /* 0x000eaa0000000200 */
[----:B---3--:R-:W-:Y:S06]  /*90a0*/  HMMA.16816.F32.BF16 R152, R168, R164, R152 ;  /* 0x000000a4a898723c */ /* 0x008fec0000041898 */
[----:B----4-:R-:W-:Y:S06]  /*90b0*/  HMMA.16816.F32.BF16 R16, R132, R32, R16 ;  /* 0x000000208410723c */ /* 0x010fec0000041810 */
[C---:B------:R-:W-:Y:S06]  /*90c0*/  HMMA.16816.F32.BF16 R136, R204.reuse, R220, R136 ;  /* 0x000000dccc88723c */ /* 0x040fec0000041888 */
[----:B------:R-:W-:Y:S01]  /*90d0*/  HMMA.16816.F32.BF16 R176, R204, R222, R176 ;  /* 0x000000deccb0723c */ /* 0x000fe200000418b0 */
[----:B------:R-:W-:Y:S05]  /*90e0*/  LDSM.16.M88.4 R204, [R181] ;  /* 0x00000000b5cc783b */ /* 0x000fea0000000200 */
[----:B------:R-:W-:Y:S06]  /*90f0*/  HMMA.16816.F32.BF16 R148, R168, R166, R148 ;  /* 0x000000a6a894723c */ /* 0x000fec0000041894 */
[----:B------:R-:W-:Y:S01]  /*9100*/  HMMA.16816.F32.BF16 R164, R132, R34, R12 ;  /* 0x0000002284a4723c */ /* 0x000fe2000004180c */
[----:B------:R-:W-:Y:S04]  /*9110*/  LDSM.16.M88.4 R32, [R198+0x8000] ;  /* 0x00800000c620783b */ /* 0x000fe80000000200 */
[----:B------:R-:W-:Y:S01]  /*9120*/  LDSM.16.M88.4 R12, [R195+0x10000] ;  /* 0x01000000c30c783b */ /* 0x000fe20000000200 */
[C---:B------:R-:W-:Y:S06]  /*9130*/  HMMA.16816.F32.BF16 R144, R168.reuse, R160, R144 ;  /* 0x000000a0a890723c */ /* 0x040fec0000041890 */
[----:B------:R-:W-:Y:S01]  /*9140*/  HMMA.16816.F32.BF16 R140, R168, R162, R140 ;  /* 0x000000a2a88c723c */ /* 0x000fe2000004188c */
[----:B------:R-:W3:Y:S05]  /*9150*/  LDSM.16.M88.4 R160, [R182] ;  /* 0x00000000b6a0783b */ /* 0x000eea0000000200 */
[----:B-1----:R-:W-:Y:S06]  /*9160*/  HMMA.16816.F32.BF16 R152, R132, R28, R152 ;  /* 0x0000001c8498723c */ /* 0x002fec0000041898 */
[----:B--2---:R-:W-:Y:S06]  /*9170*/  HMMA.16816.F32.BF16 R16, R8, R4, R16 ;  /* 0x000000040810723c */ /* 0x004fec0000041810 */
[C---:B------:R-:W-:Y:S06]  /*9180*/  HMMA.16816.F32.BF16 R136, R168.reuse, R156, R136 ;  /* 0x0000009ca888723c */ /* 0x040fec0000041888 */
[----:B------:R-:W-:Y:S01]  /*9190*/  HMMA.16816.F32.BF16 R176, R168, R158, R176 ;  /* 0x0000009ea8b0723c */ /* 0x000fe200000418b0 */
[----:B------:R-:W-:Y:S04]  /*91a0*/  LDSM.16.M88.4 R156, [R180] ;  /* 0x00000000b49c783b */ /* 0x000fe80000000200 */
[----:B------:R-:W-:Y:S01]  /*91b0*/  LDSM.16.M88.4 R168, [R195+0x11000] ;  /* 0x01100000c3a8783b */ /* 0x000fe20000000200 */
[----:B------:R-:W-:Y:S03]  /*91c0*/  HMMA.16816.F32.BF16 R164, R8, R6, R164 ;  /* 0x0000000608a4723c */ /* 0x000fe600000418a4 */
[----:B------:R-:W-:Y:S03]  /*91d0*/  LDSM.16.M88.4 R4, [R188+0x4000] ;  /* 0x00400000bc04783b */ /* 0x000fe60000000200 */
[C---:B------:R-:W-:Y:S01]  /*91e0*/  HMMA.16816.F32.BF16 R148, R132.reuse, R30, R148 ;  /* 0x0000001e8494723c */ /* 0x040fe20000041894 */
[----:B------:R-:W-:Y:S05]  /*91f0*/  LDSM.16.M88.4 R28, [R197+0x8000] ;  /* 0x00800000c51c783b */ /* 0x000fea0000000200 */
[C---:B------:R-:W-:Y:S06]  /*9200*/  HMMA.16816.F32.BF16 R144, R132.reuse, R24, R144 ;  /* 0x000000188490723c */ /* 0x040fec0000041890 */
[----:B------:R-:W-:Y:S01]  /*9210*/  HMMA.16816.F32.BF16 R140, R132, R26, R140 ;  /* 0x0000001a848c723c */ /* 0x000fe2000004188c */
[----:B------:R-:W1:Y:S05]  /*9220*/  LDSM.16.M88.4 R24, [R195+0x10800] ;  /* 0x01080000c318783b */ /* 0x000e6a0000000200 */
[----:B---3--:R-:W-:Y:S06]  /*9230*/  HMMA.16816.F32.BF16 R152, R8, R160, R152 ;  /* 0x000000a00898723c */ /* 0x008fec0000041898 */
[----:B------:R-:W-:Y:S06]  /*9240*/  HMMA.16816.F32.BF16 R16, R32, R12, R16 ;  /* 0x0000000c2010723c */ /* 0x000fec0000041810 */
[C---:B------:R-:W-:Y:S06]  /*9250*/  HMMA.16816.F32.BF16 R136, R132.reuse, R20, R136 ;  /* 0x000000148488723c */ /* 0x040fec0000041888 */
[----:B------:R-:W-:Y:S01]  /*9260*/  HMMA.16816.F32.BF16 R176, R132, R22, R176 ;  /* 0x0000001684b0723c */ /* 0x000fe200000418b0 */
[----:B------:R-:W2:Y:S04]  /*9270*/  LDSM.16.M88.4 R132, [R188+0x4800] ;  /* 0x00480000bc84783b */ /* 0x000ea80000000200 */
[----:B------:R-:W3:Y:S01]  /*9280*/  LDSM.16.M88.4 R20, [R195+0x11800] ;  /* 0x01180000c314783b */ /* 0x000ee20000000200 */
[----:B------:R-:W-:Y:S06]  /*9290*/  HMMA.16816.F32.BF16 R164, R32, R14, R164 ;  /* 0x0000000e20a4723c */ /* 0x000fec00000418a4 */
[C---:B------:R-:W-:Y:S06]  /*92a0*/  HMMA.16816.F32.BF16 R148, R8.reuse, R162, R148 ;  /* 0x000000a20894723c */ /* 0x040fec0000041894 */
[----:B------:R-:W-:Y:S06]  /*92b0*/  HMMA.16816.F32.BF16 R144, R8, R204, R144 ;  /* 0x000000cc0890723c */ /* 0x000fec0000041890 */
[----:B-1----:R-:W-:Y:S06]  /*92c0*/  HMMA.16816.F32.BF16 R152, R32, R24, R152 ;  /* 0x000000182098723c */ /* 0x002fec0000041898 */
[----:B------:R-:W-:Y:S06]  /*92d0*/  HMMA.16816.F32.BF16 R16, R28, R4, R16 ;  /* 0x000000041c10723c */ /* 0x000fec0000041810 */
[C---:B------:R-:W-:Y:S06]  /*92e0*/  HMMA.16816.F32.BF16 R140, R8.reuse, R206, R140 ;  /* 0x000000ce088c723c */ /* 0x040fec000004188c */
[C---:B------:R-:W-:Y:S06]  /*92f0*/  HMMA.16816.F32.BF16 R136, R8.reuse, R156, R136 ;  /* 0x0000009c0888723c */ /* 0x040fec0000041888 */
[----:B------:R-:W-:Y:S06]  /*9300*/  HMMA.16816.F32.BF16 R176, R8, R158, R176 ;  /* 0x0000009e08b0723c */ /* 0x000fec00000418b0 */
[----:B------:R-:W-:Y:S01]  /*9310*/  HMMA.16816.F32.BF16 R164, R28, R6, R164 ;  /* 0x000000061ca4723c */ /* 0x000fe200000418a4 */
[----:B------:R-:W1:Y:S01]  /*9320*/  LDSM.16.M88.4 R4, [R188+0x5000] ;  /* 0x00500000bc04783b */ /* 0x000e620000000200 */
[----:B------:R-:W-:-:S02]  /*9330*/  VIADD R9, R3, 0x1 ;  /* 0x0000000103097836 */ /* 0x000fc40000000000 */
[----:B------:R-:W-:Y:S02]  /*9340*/  VIADD R11, R3, 0x9 ;  /* 0x00000009030b7836 */ /* 0x000fe40000000000 */
[C---:B------:R-:W-:Y:S01]  /*9350*/  HMMA.16816.F32.BF16 R148, R32.reuse, R26, R148 ;  /* 0x0000001a2094723c */ /* 0x040fe20000041894 */
[----:B------:R-:W-:Y:S02]  /*9360*/  I2FP.F32.S32 R8, R9 ;  /* 0x0000000900087245 */ /* 0x000fe40000201400 */
[C---:B------:R-:W-:Y:S02]  /*9370*/  ISETP.GE.AND P0, PT, R9.reuse, R216, PT ;  /* 0x000000d80900720c */ /* 0x040fe40003f06270 */
[----:B------:R-:W-:Y:S01]  /*9380*/  ISETP.GE.AND P2, PT, R9, R2, PT ;  /* 0x000000020900720c */ /* 0x000fe20003f46270 */
[C---:B------:R-:W-:Y:S01]  /*9390*/  VIADD R9, R3.reuse, 0x8 ;  /* 0x0000000803097836 */ /* 0x040fe20000000000 */
[----:B------:R-:W-:Y:S01]  /*93a0*/  HMMA.16816.F32.BF16 R144, R32, R168, R144 ;  /* 0x000000a82090723c */ /* 0x000fe20000041890 */
[C---:B------:R-:W-:Y:S01]  /*93b0*/  FFMA.FTZ R12, R8.reuse, UR5, R17 ;  /* 0x00000005080c7c23 */ /* 0x040fe20008010011 */
[----:B------:R-:W-:Y:S01]  /*93c0*/  FFMA.FTZ R13, R8, UR5, R19 ;  /* 0x00000005080d7c23 */ /* 0x000fe20008010013 */
[----:B------:R-:W-:Y:S01]  /*93d0*/  I2FP.F32.S32 R8, R11 ;  /* 0x0000000b00087245 */ /* 0x000fe20000201400 */
[----:B------:R-:W-:Y:S01]  /*93e0*/  VIADD R19, R3, 0x10 ;  /* 0x0000001003137836 */ /* 0x000fe20000000000 */
[C---:B------:R-:W-:Y:S01]  /*93f0*/  ISETP.GE.AND P6, PT, R9.reuse, R216, PT ;  /* 0x000000d80900720c */ /* 0x040fe20003fc6270 */
[----:B--2---:R-:W-:Y:S01]  /*9400*/  HMMA.16816.F32.BF16 R152, R28, R132, R152 ;  /* 0x000000841c98723c */ /* 0x004fe20000041898 */
[----:B------:R-:W-:-:S02]  /*9410*/  ISETP.GE.AND P1, PT, R9, R2, PT ;  /* 0x000000020900720c */ /* 0x000fc40003f26270 */
[----:B------:R-:W-:Y:S02]  /*9420*/  I2FP.F32.S32 R9, R9 ;  /* 0x0000000900097245 */ /* 0x000fe40000201400 */
[----:B------:R-:W-:Y:S01]  /*9430*/  FSEL R12, R12, -INF , !P0 ;  /* 0xff8000000c0c7808 */ /* 0x000fe20004000000 */
[C---:B------:R-:W-:Y:S01]  /*9440*/  HMMA.16816.F32.BF16 R140, R32.reuse, R170, R140 ;  /* 0x000000aa208c723c */ /* 0x040fe2000004188c */
[----:B------:R-:W-:Y:S01]  /*9450*/  FSEL R13, R13, -INF , !P2 ;  /* 0xff8000000d0d7808 */ /* 0x000fe20005000000 */
[----:B------:R-:W-:Y:S01]  /*9460*/  FFMA.FTZ R15, R9, UR5, R166 ;  /* 0x00000005090f7c23 */ /* 0x000fe200080100a6 */
[C---:B------:R-:W-:Y:S01]  /*9470*/  ISETP.GE.AND P0, PT, R11.reuse, R216, PT ;  /* 0x000000d80b00720c */ /* 0x040fe20003f06270 */
[C---:B------:R-:W-:Y:S01]  /*9480*/  FFMA.FTZ R14, R8.reuse, UR5, R165 ;  /* 0x00000005080e7c23 */ /* 0x040fe200080100a5 */
[----:B------:R-:W-:Y:S01]  /*9490*/  ISETP.GE.AND P2, PT, R11, R2, PT ;  /* 0x000000020b00720c */ /* 0x000fe20003f46270 */
[----:B---3--:R-:W-:Y:S01]  /*94a0*/  HMMA.16816.F32.BF16 R136, R32, R20, R136 ;  /* 0x000000142088723c */ /* 0x008fe20000041888 */
[----:B------:R-:W-:Y:S01]  /*94b0*/  FFMA.FTZ R17, R8, UR5, R167 ;  /* 0x0000000508117c23 */ /* 0x000fe200080100a7 */
[----:B------:R-:W-:-:S02]  /*94c0*/  FSEL R15, R15, -INF , !P1 ;  /* 0xff8000000f0f7808 */ /* 0x000fc40004800000 */
[----:B------:R-:W-:Y:S02]  /*94d0*/  ISETP.GE.AND P1, PT, R19, R2, PT ;  /* 0x000000021300720c */ /* 0x000fe40003f26270 */
[----:B------:R-:W-:Y:S01]  /*94e0*/  HMMA.16816.F32.BF16 R176, R32, R22, R176 ;  /* 0x0000001620b0723c */ /* 0x000fe200000418b0 */
[----:B------:R-:W-:Y:S01]  /*94f0*/  VIADD R21, R3, 0x11 ;  /* 0x0000001103157836 */ /* 0x000fe20000000000 */
[----:B------:R-:W-:Y:S02]  /*9500*/  FSEL R14, R14, -INF , !P0 ;  /* 0xff8000000e0e7808 */ /* 0x000fe40004000000 */
[----:B------:R-:W-:Y:S02]  /*9510*/  FSEL R17, R17, -INF , !P2 ;  /* 0xff80000011117808 */ /* 0x000fe40005000000 */
[----:B------:R-:W-:Y:S01]  /*9520*/  HMMA.16816.F32.BF16 R148, R28, R134, R148 ;  /* 0x000000861c94723c */ /* 0x000fe20000041894 */
[----:B------:R-:W-:Y:S01]  /*9530*/  FFMA.FTZ R32, R9, UR5, R164 ;  /* 0x0000000509207c23 */ /* 0x000fe200080100a4 */
[----:B------:R-:W-:Y:S01]  /*9540*/  I2FP.F32.S32 R20, R21 ;  /* 0x0000001500147245 */ /* 0x000fe20000201400 */
[----:B------:R-:W2:Y:S01]  /*9550*/  LDSM.16.M88.4 R8, [R188+0x5800] ;  /* 0x00580000bc08783b */ /* 0x000ea20000000200 */
[----:B------:R-:W-:Y:S01]  /*9560*/  ISETP.GE.AND P0, PT, R21, R216, PT ;  /* 0x000000d81500720c */ /* 0x000fe20003f06270 */
[----:B------:R-:W-:-:S04]  /*9570*/  DEPBAR.LE SB0, 0x0 ;  /* 0x000080000000791a */ /* 0x000fc80000000000 */
[----:B------:R-:W-:Y:S01]  /*9580*/  FSEL R32, R32, -INF , !P6 ;  /* 0xff80000020207808 */ /* 0x000fe20007000000 */
[C---:B-1----:R-:W-:Y:S01]  /*9590*/  HMMA.16816.F32.BF16 R144, R28.reuse, R4, R144 ;  /* 0x000000041c90723c */ /* 0x042fe20000041890 */
[----:B------:R-:W-:Y:S01]  /*95a0*/  BAR.SYNC.DEFER_BLOCKING 0x0 ;  /* 0x0000000000007b1d */ /* 0x000fe20000010000 */
[----:B------:R-:W-:Y:S01]  /*95b0*/  ISETP.GE.AND P6, PT, R19, R216, PT ;  /* 0x000000d81300720c */ /* 0x000fe20003fc6270 */
[----:B------:R-:W-:Y:S01]  /*95c0*/  FFMA.FTZ R153, R20, UR5, R153 ;  /* 0x0000000514997c23 */ /* 0x000fe20008010099 */
[----:B------:R-:W-:Y:S02]  /*95d0*/  I2FP.F32.S32 R19, R19 ;  /* 0x0000001300137245 */ /* 0x000fe40000201400 */
[----:B------:R-:W-:Y:S01]  /*95e0*/  HMMA.16816.F32.BF16 R140, R28, R6, R140 ;  /* 0x000000061c8c723c */ /* 0x000fe2000004188c */
[----:B------:R-:W-:Y:S01]  /*95f0*/  VIADD R5, R3, 0x18 ;  /* 0x0000001803057836 */ /* 0x000fe20000000000 */
[----:B------:R-:W-:Y:S01]  /*9600*/  ISETP.GE.AND P2, PT, R21, R2, PT ;  /* 0x000000021500720c */ /* 0x000fe20003f46270 */
[C---:B------:R-:W-:Y:S01]  /*9610*/  FFMA.FTZ R26, R19.reuse, UR5, R152 ;  /* 0x00000005131a7c23 */ /* 0x040fe20008010098 */
[----:B------:R-:W-:Y:S01]  /*9620*/  FFMA.FTZ R27, R19, UR5, R154 ;  /* 0x00000005131b7c23 */ /* 0x000fe2000801009a */
[----:B------:R-:W-:-:S02]  /*9630*/  VIADD R19, R3, 0x19 ;  /* 0x0000001903137836 */ /* 0x000fc40000000000 */
[----:B------:R-:W-:Y:S01]  /*9640*/  FFMA.FTZ R21, R20, UR5, R155 ;  /* 0x0000000514157c23 */ /* 0x000fe2000801009b */
[----:B------:R-:W-:Y:S01]  /*9650*/  VIADD R7, R3, 0x21 ;  /* 0x0000002103077836 */ /* 0x000fe20000000000 */
[----:B------:R-:W-:Y:S02]  /*9660*/  FSEL R26, R26, -INF , !P6 ;  /* 0xff8000001a1a7808 */ /* 0x000fe40007000000 */
[----:B------:R-:W-:Y:S02]  /*9670*/  FSEL R27, R27, -INF , !P1 ;  /* 0xff8000001b1b7808 */ /* 0x000fe40004800000 */
[C---:B------:R-:W-:Y:S02]  /*9680*/  ISETP.GE.AND P6, PT, R5.reuse, R216, PT ;  /* 0x000000d80500720c */ /* 0x040fe40003fc6270 */
[----:B------:R-:W-:Y:S02]  /*9690*/  ISETP.GE.AND P1, PT, R5, R2, PT ;  /* 0x000000020500720c */ /* 0x000fe40003f26270 */
[----:B------:R-:W-:-:S02]  /*96a0*/  I2FP.F32.S32 R5, R5 ;  /* 0x0000000500057245 */ /* 0x000fc40000201400 */
[----:B------:R-:W-:Y:S02]  /*96b0*/  I2FP.F32.S32 R4, R19 ;  /* 0x0000001300047245 */ /* 0x000fe40000201400 */
[----:B------:R-:W-:Y:S01]  /*96c0*/  FSEL R20, R153, -INF , !P0 ;  /* 0xff80000099147808 */ /* 0x000fe20004000000 */
[C---:B------:R-:W-:Y:S01]  /*96d0*/  FFMA.FTZ R24, R5.reuse, UR5, R148 ;  /* 0x0000000505187c23 */ /* 0x040fe20008010094 */
[----:B------:R-:W-:Y:S01]  /*96e0*/  FFMA.FTZ R23, R5, UR5, R150 ;  /* 0x0000000505177c23 */ /* 0x000fe20008010096 */
[----:B------:R-:W-:Y:S01]  /*96f0*/  VIADD R5, R3, 0x20 ;  /* 0x0000002003057836 */ /* 0x000fe20000000000 */
[----:B------:R-:W-:Y:S01]  /*9700*/  FSEL R21, R21, -INF , !P2 ;  /* 0xff80000015157808 */ /* 0x000fe20005000000 */
[----:B------:R-:W-:Y:S01]  /*9710*/  FFMA.FTZ R22, R4, UR5, R149 ;  /* 0x0000000504167c23 */ /* 0x000fe20008010095 */
[----:B------:R-:W-:Y:S01]  /*9720*/  FSEL R24, R24, -INF , !P6 ;  /* 0xff80000018187808 */ /* 0x000fe20007000000 */
[----:B--2---:R-:W-:Y:S01]  /*9730*/  HMMA.16816.F32.BF16 R136, R28, R8, R136 ;  /* 0x000000081c88723c */ /* 0x004fe20000041888 */
[----:B------:R-:W-:Y:S01]  /*9740*/  FSEL R23, R23, -INF , !P1 ;  /* 0xff80000017177808 */ /* 0x000fe20004800000 */
[----:B------:R-:W-:Y:S01]  /*9750*/  FFMA.FTZ R25, R4, UR5, R151 ;  /* 0x0000000504197c23 */ /* 0x000fe20008010097 */
[----:B------:R-:W-:-:S02]  /*9760*/  ISETP.GE.AND P6, PT, R5, R216, PT ;  /* 0x000000d80500720c */ /* 0x000fc40003fc6270 */
[----:B------:R-:W-:Y:S01]  /*9770*/  ISETP.GE.AND P1, PT, R5, R2, PT ;  /* 0x000000020500720c */ /* 0x000fe20003f26270 */
[----:B------:R-:W-:Y:S01]  /*9780*/  HMMA.16816.F32.BF16 R176, R28, R10, R176 ;  /* 0x0000000a1cb0723c */ /* 0x000fe200000418b0 */
[----:B------:R-:W-:Y:S02]  /*9790*/  I2FP.F32.S32 R5, R5 ;  /* 0x0000000500057245 */ /* 0x000fe40000201400 */
[C---:B------:R-:W-:Y:S02]  /*97a0*/  ISETP.GE.AND P0, PT, R19.reuse, R216, PT ;  /* 0x000000d81300720c */ /* 0x040fe40003f06270 */
[----:B------:R-:W-:Y:S01]  /*97b0*/  ISETP.GE.AND P2, PT, R19, R2, PT ;  /* 0x000000021300720c */ /* 0x000fe20003f46270 */
[C---:B------:R-:W-:Y:S01]  /*97c0*/  FFMA.FTZ R144, R5.reuse, UR5, R144 ;  /* 0x0000000505907c23 */ /* 0x040fe20008010090 */
[----:B------:R-:W-:Y:S01]  /*97d0*/  FFMA.FTZ R146, R5, UR5, R146 ;  /* 0x0000000505927c23 */ /* 0x000fe20008010092 */
        /* <DEDUP_REMOVED lines=8> */
[----:B------:R-:W-:Y:S02]  /*9860*/  I2FP.F32.S32 R5, R5 ;  /* 0x0000000500057245 */ /* 0x000fe40000201400 */
[----:B------:R-:W-:-:S02]  /*9870*/  FSEL R22, R22, -INF , !P0 ;  /* 0xff80000016167808 */ /* 0x000fc40004000000 */
        /* <DEDUP_REMOVED lines=8> */
[----:B------:R-:W-:Y:S02]  /*9900*/  FSEL R169, R147, -INF , !P2 ;  /* 0xff80000093a97808 */ /* 0x000fe40005000000 */
[----:B------:R-:W-:-:S02]  /*9910*/  I2FP.F32.S32 R4, R7 ;  /* 0x0000000700047245 */ /* 0x000fc40000201400 */
[----:B------:R-:W-:Y:S02]  /*9920*/  I2FP.F32.S32 R9, R5 ;  /* 0x0000000500097245 */ /* 0x000fe40000201400 */
[C---:B------:R-:W-:Y:S01]  /*9930*/  ISETP.GE.AND P0, PT, R7.reuse, R216, PT ;  /* 0x000000d80700720c */ /* 0x040fe20003f06270 */
[C---:B------:R-:W-:Y:S01]  /*9940*/  FFMA.FTZ R141, R4.reuse, UR5, R141 ;  /* 0x00000005048d7c23 */ /* 0x040fe2000801008d */
[----:B------:R-:W-:Y:S01]  /*9950*/  ISETP.GE.AND P2, PT, R7, R2, PT ;  /* 0x000000020700720c */ /* 0x000fe20003f46270 */
[----:B------:R-:W-:Y:S02]  /*9960*/  VIADD R7, R3, 0x31 ;  /* 0x0000003103077836 */ /* 0x000fe40000000000 */
[----:B------:R-:W-:Y:S01]  /*9970*/  FFMA.FTZ R143, R4, UR5, R143 ;  /* 0x00000005048f7c23 */ /* 0x000fe2000801008f */
[----:B------:R-:W-:Y:S01]  /*9980*/  FSEL R206, R140, -INF , !P6 ;  /* 0xff8000008cce7808 */ /* 0x000fe20007000000 */
[C---:B------:R-:W-:Y:S01]  /*9990*/  FFMA.FTZ R136, R9.reuse, UR5, R136 ;  /* 0x0000000509887c23 */ /* 0x040fe20008010088 */
[----:B------:R-:W-:Y:S01]  /*99a0*/  FSEL R171, R142, -INF , !P1 ;  /* 0xff8000008eab7808 */ /* 0x000fe20004800000 */
[----:B------:R-:W-:Y:S01]  /*99b0*/  FFMA.FTZ R138, R9, UR5, R138 ;  /* 0x00000005098a7c23 */ /* 0x000fe2000801008a */
[----:B------:R-:W-:-:S02]  /*99c0*/  ISETP.GE.AND P6, PT, R5, R216, PT ;  /* 0x000000d80500720c */ /* 0x000fc40003fc6270 */
[----:B------:R-:W-:Y:S01]  /*99d0*/  ISETP.GE.AND P1, PT, R5, R2, PT ;  /* 0x000000020500720c */ /* 0x000fe20003f26270 */
[----:B------:R-:W-:Y:S01]  /*99e0*/  VIADD R5, R3, 0x38 ;  /* 0x0000003803057836 */ /* 0x000fe20000000000 */
[----:B------:R-:W-:Y:S02]  /*99f0*/  I2FP.F32.S32 R4, R7 ;  /* 0x0000000700047245 */ /* 0x000fe40000201400 */
[----:B------:R-:W-:Y:S02]  /*9a00*/  FSEL R170, R141, -INF , !P0 ;  /* 0xff8000008daa7808 */ /* 0x000fe40004000000 */
[----:B------:R-:W-:Y:S01]  /*9a10*/  FSEL R151, R143, -INF , !P2 ;  /* 0xff8000008f977808 */ /* 0x000fe20005000000 */
[C---:B------:R-:W-:Y:S01]  /*9a20*/  FFMA.FTZ R137, R4.reuse, UR5, R137 ;  /* 0x0000000504897c23 */ /* 0x040fe20008010089 */
[C---:B------:R-:W-:Y:S01]  /*9a30*/  ISETP.GE.AND P0, PT, R7.reuse, R216, PT ;  /* 0x000000d80700720c */ /* 0x040fe20003f06270 */
[----:B------:R-:W-:Y:S01]  /*9a40*/  FFMA.FTZ R139, R4, UR5, R139 ;  /* 0x00000005048b7c23 */ /* 0x000fe2000801008b */
[----:B------:R-:W-:-:S02]  /*9a50*/  ISETP.GE.AND P2, PT, R7, R2, PT ;  /* 0x000000020700720c */ /* 0x000fc40003f46270 */
[----:B------:R-:W-:Y:S02]  /*9a60*/  FSEL R150, R136, -INF , !P6 ;  /* 0xff80000088967808 */ /* 0x000fe40007000000 */
[----:B------:R-:W-:Y:S02]  /*9a70*/  FSEL R147, R138, -INF , !P1 ;  /* 0xff8000008a937808 */ /* 0x000fe40004800000 */
        /* <DEDUP_REMOVED lines=89> */
.L_x_230:
[----:B------:R-:W-:Y:S05]  /*a010*/  BSYNC B0 ;  /* 0x0000000000007941 */ /* 0x000fea0003800000 */
.L_x_229:
[----:B------:R-:W0:Y:S02]  /*a020*/  LDGDEPBAR ;  /* 0x00000000000079af */ /* 0x000e240000000000 */
.L_x_228:
[----:B-12---:R-:W-:Y:S01]  /*a030*/  FMNMX.FTZ R3, R217, R16, !PT ;  /* 0x00000010d9037209 */ /* 0x006fe20007810000 */
[----:B------:R-:W-:Y:S01]  /*a040*/  LDSM.16.MT88.4 R140, [R192+0x16000] ;  /* 0x01600000c08c783b */ /* 0x000fe20000004200 */
[----:B------:R-:W-:Y:S01]  /*a050*/  FMNMX.FTZ R2, R0, R19, !PT ;  /* 0x0000001300027209 */ /* 0x000fe20007810000 */
[----:B------:R-:W-:Y:S01]  /*a060*/  @UP0 UIADD3 UR20, UR20, -0x4, URZ ;  /* 0xfffffffc14140890 */ /* 0x000fe2000fffe03f */
[----:B------:R-:W-:Y:S01]  /*a070*/  FMNMX.FTZ R3, R12, R3, !PT ;  /* 0x000000030c037209 */ /* 0x000fe20007810000 */
[----:B------:R-:W-:Y:S01]  /*a080*/  LDSM.16.MT88.4 R28, [R192+0x12800] ;  /* 0x01280000c01c783b */ /* 0x000fe20000004200 */
[----:B------:R-:W-:Y:S02]  /*a090*/  FMNMX.FTZ R2, R13, R2, !PT ;  /* 0x000000020d027209 */ /* 0x000fe40007810000 */
[----:B------:R-:W-:Y:S01]  /*a0a0*/  FMNMX.FTZ R3, R32, R3, !PT ;  /* 0x0000000320037209 */ /* 0x000fe20007810000 */
[----:B------:R-:W-:Y:S01]  /*a0b0*/  LDSM.16.MT88.4 R136, [R194+0x12800] ;  /* 0x01280000c288783b */ /* 0x000fe20000004200 */
        /* <DEDUP_REMOVED lines=38> */
[C---:B------:R-:W-:Y:S01]  /*a320*/  FMUL.FTZ R158, R3.reuse, UR19 ;  /* 0x00000013039e7c20 */ /* 0x040fe20008410000 */
[----:B------:R-:W-:Y:S02]  /*a330*/  FSEL R4, R132, RZ, P2 ;  /* 0x000000ff84047208 */ /* 0x000fe40001000000 */
[----:B------:R-:W-:Y:S02]  /*a340*/  FSEL R5, R3, RZ, P1 ;  /* 0x000000ff03057208 */ /* 0x000fe40000800000 */
[----:B------:R-:W-:Y:S01]  /*a350*/  FSEL R149, R149, RZ, P2 ;  /* 0x000000ff95957208 */ /* 0x000fe20001000000 */
[----:B------:R-:W-:Y:S01]  /*a360*/  FADD.FTZ R4, R217, -R4 ;  /* 0x80000004d9047221 */ /* 0x000fe20000010000 */
[----:B------:R-:W-:Y:S01]  /*a370*/  FSEL R158, R158, RZ, P1 ;  /* 0x000000ff9e9e7208 */ /* 0x000fe20000800000 */
[----:B------:R-:W-:-:S02]  /*a380*/  FADD.FTZ R5, R0, -R5 ;  /* 0x8000000500057221 */ /* 0x000fc40000010000 */
[----:B------:R-:W-:Y:S01]  /*a390*/  FMUL.FTZ R156, R4, UR19 ;  /* 0x00000013049c7c20 */ /* 0x000fe20008410000 */
[--C-:B------:R-:W-:Y:S01]  /*a3a0*/  FFMA.FTZ R154, R16, UR19, -R149.reuse ;  /* 0x00000013109a7c23 */ /* 0x100fe20008010895 */
[----:B------:R-:W-:Y:S01]  /*a3b0*/  FMUL.FTZ R0, R5, UR19 ;  /* 0x0000001305007c20 */ /* 0x000fe20008410000 */
[--C-:B------:R-:W-:Y:S01]  /*a3c0*/  FFMA.FTZ R134, R19, UR19, -R158.reuse ;  /* 0x0000001313867c23 */ /* 0x100fe2000801089e */
[----:B------:R-:W1:Y:S01]  /*a3d0*/  LDSM.16.MT88.4 R4, [R194+0x12000] ;  /* 0x01200000c204783b */ /* 0x000e620000004200 */
[--C-:B------:R-:W-:Y:S01]  /*a3e0*/  FFMA.FTZ R155, R17, UR19, -R158.reuse ;  /* 0x00000013119b7c23 */ /* 0x100fe2000801089e */
[--C-:B------:R-:W-:Y:S01]  /*a3f0*/  FFMA.FTZ R153, R12, UR19, -R149.reuse ;  /* 0x000000130c997c23 */ /* 0x100fe20008010895 */
[--C-:B------:R-:W-:Y:S01]  /*a400*/  FFMA.FTZ R152, R32, UR19, -R149.reuse ;  /* 0x0000001320987c23 */ /* 0x100fe20008010895 */
[----:B------:R-:W2:Y:S01]  /*a410*/  LDSM.16.MT88.4 R16, [R193+0x12000] ;  /* 0x01200000c110783b */ /* 0x000ea20000004200 */
[--C-:B------:R-:W-:Y:S01]  /*a420*/  FFMA.FTZ R135, R14, UR19, -R149.reuse ;  /* 0x000000130e877c23 */ /* 0x100fe20008010895 */
[--C-:B------:R-:W-:Y:S01]  /*a430*/  FFMA.FTZ R133, R13, UR19, -R158.reuse ;  /* 0x000000130d857c23 */ /* 0x100fe2000801089e */
[--C-:B------:R-:W-:Y:S01]  /*a440*/  FFMA.FTZ R2, R15, UR19, -R158.reuse ;  /* 0x000000130f027c23 */ /* 0x100fe2000801089e */
[----:B------:R-:W-:Y:S01]  /*a450*/  MUFU.EX2 R154, R154 ;  /* 0x0000009a009a7308 */ /* 0x000fe20000000800 */
[----:B------:R-:W3:Y:S01]  /*a460*/  LDSM.16.MT88.4 R12, [R196+0x12000] ;  /* 0x01200000c40c783b */ /* 0x000ee20000004200 */
[--C-:B------:R-:W-:Y:S01]  /*a470*/  FFMA.FTZ R160, R20, UR19, -R149.reuse ;  /* 0x0000001314a07c23 */ /* 0x100fe20008010895 */
[--C-:B------:R-:W-:Y:S01]  /*a480*/  FFMA.FTZ R163, R22, UR19, -R149.reuse ;  /* 0x0000001316a37c23 */ /* 0x100fe20008010895 */
[--C-:B------:R-:W-:Y:S01]  /*a490*/  FFMA.FTZ R164, R21, UR19, -R158.reuse ;  /* 0x0000001315a47c23 */ /* 0x100fe2000801089e */
[--C-:B------:R-:W-:Y:S01]  /*a4a0*/  FFMA.FTZ R166, R23, UR19, -R158.reuse ;  /* 0x0000001317a67c23 */ /* 0x100fe2000801089e */
[--C-:B------:R-:W-:Y:S01]  /*a4b0*/  FFMA.FTZ R161, R26, UR19, -R149.reuse ;  /* 0x000000131aa17c23 */ /* 0x100fe20008010895 */
[----:B------:R-:W-:Y:S01]  /*a4c0*/  LDSM.16.MT88.4 R20, [R196+0x12800] ;  /* 0x01280000c414783b */ /* 0x000fe20000004200 */
        /* <DEDUP_REMOVED lines=13> */
[--C-:B------:R-:W-:Y:S01]  /*a5a0*/  FFMA.FTZ R171, R171, UR19, -R158.reuse ;  /* 0x00000013abab7c23 */ /* 0x100fe2000801089e */
[--C-:B------:R-:W-:Y:S01]  /*a5b0*/  FFMA.FTZ R178, R151, UR19, -R158.reuse ;  /* 0x0000001397b27c23 */ /* 0x100fe2000801089e */
[--C-:B------:R-:W-:Y:S01]  /*a5c0*/  FFMA.FTZ R204, R150, UR19, -R149.reuse ;  /* 0x0000001396cc7c23 */ /* 0x100fe20008010895 */
[----:B------:R-:W5:Y:S01]  /*a5d0*/  MUFU.EX2 R135, R135 ;  /* 0x0000008700877308 */ /* 0x000f620000000800 */
[----:B----4-:R-:W-:Y:S01]  /*a5e0*/  F2FP.BF16.F32.PACK_AB R8, R153, R154 ;  /* 0x0000009a9908723e */ /* 0x010fe200000010ff */
[--C-:B------:R-:W-:Y:S01]  /*a5f0*/  FFMA.FTZ R205, R148, UR19, -R149.reuse ;  /* 0x0000001394cd7c23 */ /* 0x100fe20008010895 */
[--C-:B------:R-:W-:Y:S01]  /*a600*/  FFMA.FTZ R206, R146, UR19, -R149.reuse ;  /* 0x0000001392ce7c23 */ /* 0x100fe20008010895 */
[----:B------:R-:W-:Y:S01]  /*a610*/  FFMA.FTZ R207, R144, UR19, -R149 ;  /* 0x0000001390cf7c23 */ /* 0x000fe20008010895 */
[--C-:B------:R-:W-:Y:S01]  /*a620*/  FFMA.FTZ R216, R147, UR19, -R158.reuse ;  /* 0x0000001393d87c23 */ /* 0x100fe2000801089e */
[----:B------:R-:W-:Y:S01]  /*a630*/  LDSM.16.MT88.4 R148, [R192+0x17000] ;  /* 0x01700000c094783b */ /* 0x000fe20000004200 */
[--C-:B------:R-:W-:Y:S01]  /*a640*/  FFMA.FTZ R217, R145, UR19, -R158.reuse ;  /* 0x0000001391d97c23 */ /* 0x100fe2000801089e */
[----:B------:R-:W-:Y:S01]  /*a650*/  MUFU.EX2 R134, R134 ;  /* 0x0000008600867308 */ /* 0x000fe20000000800 */
[--C-:B------:R-:W-:Y:S01]  /*a660*/  FFMA.FTZ R159, R159, UR19, -R158.reuse ;  /* 0x000000139f9f7c23 */ /* 0x100fe2000801089e */
[----:B------:R-:W-:Y:S01]  /*a670*/  FFMA.FTZ R158, R157, UR19, -R158 ;  /* 0x000000139d9e7c23 */ /* 0x000fe2000801089e */
[----:B------:R-:W-:Y:S05]  /*a680*/  LDSM.16.MT88.4 R144, [R196+0x13800] ;  /* 0x01380000c490783b */ /* 0x000fea0000004200 */
[----:B------:R-:W4:Y:S01]  /*a690*/  MUFU.EX2 R133, R133 ;  /* 0x0000008500857308 */ /* 0x000f220000000800 */
[----:B-----5:R-:W-:-:S07]  /*a6a0*/  F2FP.BF16.F32.PACK_AB R10, R135, R152 ;  /* 0x00000098870a723e */ /* 0x020fce00000010ff */
[----:B------:R-:W-:Y:S08]  /*a6b0*/  MUFU.EX2 R2, R2 ;  /* 0x0000000200027308 */ /* 0x000ff00000000800 */
[----:B------:R-:W5:Y:S01]  /*a6c0*/  MUFU.EX2 R155, R155 ;  /* 0x0000009b009b7308 */ /* 0x000f620000000800 */
[----:B----4-:R-:W-:-:S07]  /*a6d0*/  F2FP.BF16.F32.PACK_AB R9, R133, R134 ;  /* 0x000000868509723e */ /* 0x010fce00000010ff */
[----:B------:R-:W4:Y:S08]  /*a6e0*/  MUFU.EX2 R156, R156 ;  /* 0x0000009c009c7308 */ /* 0x000f300000000800 */
[----:B------:R-:W1:Y:S01]  /*a6f0*/  MUFU.EX2 R0, R0 ;  /* 0x0000000000007308 */ /* 0x000e620000000800 */
[----:B-----5:R-:W-:-:S07]  /*a700*/  F2FP.BF16.F32.PACK_AB R11, R155, R2 ;  /* 0x000000029b0b723e */ /* 0x020fce00000010ff */
        /* <DEDUP_REMOVED lines=8> */
[----:B------:R-:W-:Y:S01]  /*a790*/  FMUL.FTZ R49, R49, R156 ;  /* 0x0000009c31317220 */ /* 0x000fe20000410000 */
[-C--:B-1----:R-:W-:Y:S01]  /*a7a0*/  FMUL.FTZ R38, R38, R0.reuse ;  /* 0x0000000026267220 */ /* 0x082fe20000410000 */
        /* <DEDUP_REMOVED lines=19> */
[C---:B--2---:R-:W-:Y:S01]  /*a8e0*/  HMMA.16816.F32.BF16 R44, R8.reuse, R16, R44 ;  /* 0x00000010082c723c */ /* 0x044fe2000004182c */
[-C--:B------:R-:W-:Y:S01]  /*a8f0*/  FMUL.FTZ R61, R61, R156.reuse ;  /* 0x0000009c3d3d7220 */ /* 0x080fe20000410000 */
[-C--:B------:R-:W-:Y:S01]  /*a900*/  FMUL.FTZ R64, R64, R156.reuse ;  /* 0x0000009c40407220 */ /* 0x080fe20000410000 */
[----:B------:R-:W-:Y:S01]  /*a910*/  FMUL.FTZ R65, R65, R156 ;  /* 0x0000009c41417220 */ /* 0x000fe20000410000 */
[-C--:B------:R-:W-:Y:S01]  /*a920*/  FMUL.FTZ R62, R62, R0.reuse ;  /* 0x000000003e3e7220 */ /* 0x080fe20000410000 */
[-C--:B------:R-:W-:Y:S01]  /*a930*/  FMUL.FTZ R63, R63, R0.reuse ;  /* 0x000000003f3f7220 */ /* 0x080fe20000410000 */
[C---:B------:R-:W-:Y:S01]  /*a940*/  HMMA.16816.F32.BF16 R48, R8.reuse, R18, R48 ;  /* 0x000000120830723c */ /* 0x040fe20000041830 */
[----:B------:R-:W2:Y:S01]  /*a950*/  LDSM.16.MT88.4 R16, [R194+0x14000] ;  /* 0x01400000c210783b */ /* 0x000ea20000004200 */
[-C--:B------:R-:W-:Y:S01]  /*a960*/  FMUL.FTZ R66, R66, R0.reuse ;  /* 0x0000000042427220 */ /* 0x080fe20000410000 */
[----:B------:R-:W-:Y:S01]  /*a970*/  FMUL.FTZ R67, R67, R0 ;  /* 0x0000000043437220 */ /* 0x000fe20000410000 */
[-C--:B------:R-:W-:Y:S01]  /*a980*/  FMUL.FTZ R68, R68, R156.reuse ;  /* 0x0000009c44447220 */ /* 0x080fe20000410000 */
[-C--:B------:R-:W-:Y:S01]  /*a990*/  FMUL.FTZ R69, R69, R156.reuse ;  /* 0x0000009c45457220 */ /* 0x080fe20000410000 */
[C---:B---3--:R-:W-:Y:S01]  /*a9a0*/  HMMA.16816.F32.BF16 R128, R8.reuse, R12, R128 ;  /* 0x0000000c0880723c */ /* 0x048fe20000041880 */
[-C--:B------:R-:W-:Y:S01]  /*a9b0*/  FMUL.FTZ R72, R72, R156.reuse ;  /* 0x0000009c48487220 */ /* 0x080fe20000410000 */
[----:B------:R-:W-:Y:S01]  /*a9c0*/  FMUL.FTZ R73, R73, R156 ;  /* 0x0000009c49497220 */ /* 0x000fe20000410000 */
[-C--:B------:R-:W-:Y:S01]  /*a9d0*/  FMUL.FTZ R70, R70, R0.reuse ;  /* 0x0000000046467220 */ /* 0x080fe20000410000 */
[-C--:B------:R-:W-:Y:S01]  /*a9e0*/  FMUL.FTZ R71, R71, R0.reuse ;  /* 0x0000000047477220 */ /* 0x080fe20000410000 */
[-C--:B------:R-:W-:Y:S01]  /*a9f0*/  FMUL.FTZ R74, R74, R0.reuse ;  /* 0x000000004a4a7220 */ /* 0x080fe20000410000 */
[C---:B------:R-:W-:Y:S01]  /*aa00*/  HMMA.16816.F32.BF16 R124, R8.reuse, R14, R124 ;  /* 0x0000000e087c723c */ /* 0x040fe2000004187c */
[----:B------:R-:W3:Y:S01]  /*aa10*/  LDSM.16.MT88.4 R12, [R192+0x12000] ;  /* 0x01200000c00c783b */ /* 0x000ee20000004200 */
        /* <DEDUP_REMOVED lines=27> */
[C---:B--2---:R-:W-:Y:S01]  /*abd0*/  HMMA.16816.F32.BF16 R68, R8.reuse, R16, R68 ;  /* 0x000000100844723c */ /* 0x044fe20000041844 */
[----:B------:R-:W-:Y:S01]  /*abe0*/  FMUL.FTZ R99, R99, R0 ;  /* 0x0000000063637220 */ /* 0x000fe20000410000 */
[----:B------:R-:W2:Y:S01]  /*abf0*/  MUFU.EX2 R160, R160 ;  /* 0x000000a000a07308 */ /* 0x000ea20000000800 */
        /* <DEDUP_REMOVED lines=9> */
[C---:B---3--:R-:W-:Y:S01]  /*ac90*/  HMMA.16816.F32.BF16 R52, R8.reuse, R12, R52 ;  /* 0x0000000c0834723c */ /* 0x048fe20000041834 */
[-C--:B------:R-:W-:Y:S01]  /*aca0*/  FMUL.FTZ R82, R82, R0.reuse ;  /* 0x0000000052527220 */ /* 0x080fe20000410000 */
[----:B------:R-:W-:Y:S01]  /*acb0*/  FMUL.FTZ R83, R83, R0 ;  /* 0x0000000053537220 */ /* 0x000fe20000410000 */
[-C--:B------:R-:W-:Y:S01]  /*acc0*/  FMUL.FTZ R108, R108, R156.reuse ;  /* 0x0000009c6c6c7220 */ /* 0x080fe20000410000 */
[----:B------:R-:W-:Y:S01]  /*acd0*/  FMUL.FTZ R109, R109, R156 ;  /* 0x0000009c6d6d7220 */ /* 0x000fe20000410000 */
[-C--:B------:R-:W-:Y:S01]  /*ace0*/  FMUL.FTZ R110, R110, R0.reuse ;  /* 0x000000006e6e7220 */ /* 0x080fe20000410000 */
[C---:B------:R-:W-:Y:S01]  /*acf0*/  HMMA.16816.F32.BF16 R56, R8.reuse, R14, R56 ;  /* 0x0000000e0838723c */ /* 0x040fe20000041838 */
[----:B------:R-:W3:Y:S01]  /*ad00*/  LDSM.16.MT88.4 R12, [R193+0x14000] ;  /* 0x01400000c10c783b */ /* 0x000ee20000004200 */
        /* <DEDUP_REMOVED lines=203> */
.L_x_224:
[----:B------:R-:W-:-:S12]  /*b9c0*/  UIADD3 UR20, UR21, -0x1, URZ ;  /* 0xffffffff15147890 */ /* 0x000fd8000fffe03f */
.L_x_231:
        /* <DEDUP_REMOVED lines=20> */
.L_x_235:
        /* <DEDUP_REMOVED lines=63> */
.L_x_233:
        /* <DEDUP_REMOVED lines=64> */
[----:B------:R-:W0:Y:S01]  /*c300*/  LDGDEPBAR ;  /* 0x00000000000079af */ /* 0x000e220000000000 */
[----:B-1----:R-:W-:Y:S03]  /*c310*/  IMAD.U32 R3, RZ, RZ, UR20 ;  /* 0x00000014ff037e24 */ /* 0x002fe6000f8e00ff */
[----:B------:R-:W-:Y:S01]  /*c320*/  LDSM.16.M88.4 R156, [R200] ;  /* 0x00000000c89c783b */ /* 0x000fe20000000200 */
[----:B------:R-:W-:Y:S03]  /*c330*/  IMAD R2, R3, 0x40, R214 ;  /* 0x0000004003027824 */ /* 0x000fe600078e02d6 */
[----:B------:R-:W1:Y:S01]  /*c340*/  LDSM.16.M88.4 R160, [R199] ;  /* 0x00000000c7a0783b */ /* 0x000e620000000200 */
[C---:B------:R-:W-:Y:S03]  /*c350*/  VIADD R132, R2.reuse, 0x1 ;  /* 0x0000000102847836 */ /* 0x040fe60000000000 */
[----:B------:R-:W1:Y:S01]  /*c360*/  LDSM.16.M88.4 R164, [R191] ;  /* 0x00000000bfa4783b */ /* 0x000e620000000200 */
[----:B------:R-:W-:Y:S01]  /*c370*/  I2FP.F32.S32 R3, R2 ;  /* 0x0000000200037245 */ /* 0x000fe20000201400 */
[C---:B------:R-:W-:Y:S02]  /*c380*/  VIADD R218, R2.reuse, 0x11 ;  /* 0x0000001102da7836 */ /* 0x040fe40000000000 */
[----:B------:R-:W-:Y:S01]  /*c390*/  LDSM.16.M88.4 R168, [R189] ;  /* 0x00000000bda8783b */ /* 0x000fe20000000200 */
[----:B------:R-:W-:Y:S01]  /*c3a0*/  I2FP.F32.S32 R132, R132 ;  /* 0x0000008400847245 */ /* 0x000fe20000201400 */
[C---:B------:R-:W-:Y:S02]  /*c3b0*/  VIADD R134, R2.reuse, 0x9 ;  /* 0x0000000902867836 */ /* 0x040fe40000000000 */
[----:B------:R-:W-:Y:S01]  /*c3c0*/  LDSM.16.M88.4 R172, [R198] ;  /* 0x00000000c6ac783b */ /* 0x000fe20000000200 */
[----:B------:R-:W-:Y:S02]  /*c3d0*/  VIADD R223, R2, 0x28 ;  /* 0x0000002802df7836 */ /* 0x000fe40000000000 */
[----:B------:R-:W-:Y:S01]  /*c3e0*/  I2FP.F32.S32 R134, R134 ;  /* 0x0000008600867245 */ /* 0x000fe20000201400 */
[C---:B--2---:R-:W-:Y:S01]  /*c3f0*/  HMMA.16816.F32.BF16 R4, R136.reuse, R140, RZ ;  /* 0x0000008c8804723c */ /* 0x044fe200000418ff */
[----:B------:R-:W-:Y:S02]  /*c400*/  LDSM.16.M88.4 R176, [R195+0xc000] ;  /* 0x00c00000c3b0783b */ /* 0x000fe40000000200 */
[----:B------:R-:W-:Y:S03]  /*c410*/  I2FP.F32.S32 R223, R223 ;  /* 0x000000df00df7245 */ /* 0x000fe60000201400 */
[C---:B------:R-:W-:Y:S01]  /*c420*/  HMMA.16816.F32.BF16 R8, R136.reuse, R142, RZ ;  /* 0x0000008e8808723c */ /* 0x040fe200000418ff */
[----:B------:R-:W2:Y:S05]  /*c430*/  LDSM.16.M88.4 R140, [R190] ;  /* 0x00000000be8c783b */ /* 0x000eaa0000000200 */
[C---:B---3--:R-:W-:Y:S06]  /*c440*/  HMMA.16816.F32.BF16 R12, R136.reuse, R144, RZ ;  /* 0x00000090880c723c */ /* 0x048fec00000418ff */
[C---:B------:R-:W-:Y:S01]  /*c450*/  HMMA.16816.F32.BF16 R16, R136.reuse, R146, RZ ;  /* 0x000000928810723c */ /* 0x040fe200000418ff */
[----:B------:R-:W3:Y:S05]  /*c460*/  LDSM.16.M88.4 R144, [R195+0xc800] ;  /* 0x00c80000c390783b */ /* 0x000eea0000000200 */
[C---:B----4-:R-:W-:Y:S06]  /*c470*/  HMMA.16816.F32.BF16 R20, R136.reuse, R148, RZ ;  /* 0x000000948814723c */ /* 0x050fec00000418ff */
[C---:B------:R-:W-:Y:S01]  /*c480*/  HMMA.16816.F32.BF16 R24, R136.reuse, R150, RZ ;  /* 0x000000968818723c */ /* 0x040fe200000418ff */
[----:B------:R-:W-:Y:S05]  /*c490*/  LDSM.16.M88.4 R148, [R195+0xd800] ;  /* 0x00d80000c394783b */ /* 0x000fea0000000200 */
[C---:B-----5:R-:W-:Y:S06]  /*c4a0*/  HMMA.16816.F32.BF16 R28, R136.reuse, R152, RZ ;  /* 0x00000098881c723c */ /* 0x060fec00000418ff */
[----:B------:R-:W-:Y:S01]  /*c4b0*/  HMMA.16816.F32.BF16 R32, R136, R154, RZ ;  /* 0x0000009a8820723c */ /* 0x000fe200000418ff */
[----:B------:R-:W4:Y:S04]  /*c4c0*/  LDSM.16.M88.4 R136, [R195+0xd000] ;  /* 0x00d00000c388783b */ /* 0x000f280000000200 */
[----:B------:R-:W-:Y:S01]  /*c4d0*/  LDSM.16.M88.4 R152, [R197] ;  /* 0x00000000c598783b */ /* 0x000fe20000000200 */
[C---:B-1----:R-:W-:Y:S06]  /*c4e0*/  HMMA.16816.F32.BF16 R4, R156.reuse, R160, R4 ;  /* 0x000000a09c04723c */ /* 0x042fec0000041804 */
[C---:B------:R-:W-:Y:S01]  /*c4f0*/  HMMA.16816.F32.BF16 R8, R156.reuse, R162, R8 ;  /* 0x000000a29c08723c */ /* 0x040fe20000041808 */
[----:B------:R-:W1:Y:S05]  /*c500*/  LDSM.16.M88.4 R160, [R188] ;  /* 0x00000000bca0783b */ /* 0x000e6a0000000200 */
[C---:B------:R-:W-:Y:S06]  /*c510*/  HMMA.16816.F32.BF16 R12, R156.reuse, R164, R12 ;  /* 0x000000a49c0c723c */ /* 0x040fec000004180c */
[C---:B------:R-:W-:Y:S01]  /*c520*/  HMMA.16816.F32.BF16 R16, R156.reuse, R166, R16 ;  /* 0x000000a69c10723c */ /* 0x040fe20000041810 */
[----:B------:R-:W5:Y:S05]  /*c530*/  LDSM.16.M88.4 R164, [R188+0x800] ;  /* 0x00080000bca4783b */ /* 0x000f6a0000000200 */
[C---:B--2---:R-:W-:Y:S06]  /*c540*/  HMMA.16816.F32.BF16 R20, R156.reuse, R140, R20 ;  /* 0x0000008c9c14723c */ /* 0x044fec0000041814 */
[C---:B------:R-:W-:Y:S01]  /*c550*/  HMMA.16816.F32.BF16 R24, R156.reuse, R142, R24 ;  /* 0x0000008e9c18723c */ /* 0x040fe20000041818 */
[----:B------:R-:W2:Y:S05]  /*c560*/  LDSM.16.M88.4 R140, [R188+0x1000] ;  /* 0x00100000bc8c783b */ /* 0x000eaa0000000200 */
[C---:B------:R-:W-:Y:S06]  /*c570*/  HMMA.16816.F32.BF16 R28, R156.reuse, R168, R28 ;  /* 0x000000a89c1c723c */ /* 0x040fec000004181c */
[----:B------:R-:W-:Y:S01]  /*c580*/  HMMA.16816.F32.BF16 R32, R156, R170, R32 ;  /* 0x000000aa9c20723c */ /* 0x000fe20000041820 */
[----:B------:R-:W2:Y:S04]  /*c590*/  LDSM.16.M88.4 R156, [R188+0x1800] ;  /* 0x00180000bc9c783b */ /* 0x000ea80000000200 */
[----:B------:R-:W-:Y:S01]  /*c5a0*/  LDSM.16.M88.4 R168, [R202+0x4000] ;  /* 0x00400000caa8783b */ /* 0x000fe20000000200 */
[C---:B------:R-:W-:Y:S06]  /*c5b0*/  HMMA.16816.F32.BF16 R4, R172.reuse, R176, R4 ;  /* 0x000000b0ac04723c */ /* 0x040fec0000041804 */
[C---:B------:R-:W-:Y:S01]  /*c5c0*/  HMMA.16816.F32.BF16 R8, R172.reuse, R178, R8 ;  /* 0x000000b2ac08723c */ /* 0x040fe20000041808 */
[----:B------:R-:W2:Y:S05]  /*c5d0*/  LDSM.16.M88.4 R176, [R201+0xe000] ;  /* 0x00e00000c9b0783b */ /* 0x000eaa0000000200 */
[C---:B---3--:R-:W-:Y:S06]  /*c5e0*/  HMMA.16816.F32.BF16 R12, R172.reuse, R144, R12 ;  /* 0x00000090ac0c723c */ /* 0x048fec000004180c */
[C---:B------:R-:W-:Y:S01]  /*c5f0*/  HMMA.16816.F32.BF16 R16, R172.reuse, R146, R16 ;  /* 0x00000092ac10723c */ /* 0x040fe20000041810 */
[----:B------:R-:W3:Y:S05]  /*c600*/  LDSM.16.M88.4 R144, [R201+0xe800] ;  /* 0x00e80000c990783b */ /* 0x000eea0000000200 */
[C---:B----4-:R-:W-:Y:S06]  /*c610*/  HMMA.16816.F32.BF16 R20, R172.reuse, R136, R20 ;  /* 0x00000088ac14723c */ /* 0x050fec0000041814 */
[C---:B------:R-:W-:Y:S01]  /*c620*/  HMMA.16816.F32.BF16 R24, R172.reuse, R138, R24 ;  /* 0x0000008aac18723c */ /* 0x040fe20000041818 */
[----:B------:R-:W4:Y:S05]  /*c630*/  LDSM.16.M88.4 R136, [R201+0xf000] ;  /* 0x00f00000c988783b */ /* 0x000f2a0000000200 */
        /* <DEDUP_REMOVED lines=15> */
[----:B------:R-:W2:Y:S04]  /*c730*/  LDSM.16.M88.4 R152, [R184] ;  /* 0x00000000b898783b */ /* 0x000ea80000000200 */
        /* <DEDUP_REMOVED lines=42> */
[----:B------:R-:W1:Y:S05]  /*c9e0*/  LDSM.16.M88.4 R172, [R183] ;  /* 0x00000000b7ac783b */ /* 0x000e6a0000000200 */
        /* <DEDUP_REMOVED lines=11> */
[C---:B------:R-:W-:Y:S06]  /*caa0*/  HMMA.16816.F32.BF16 R8, R160.reuse, R178, R8 ;  /* 0x000000b2a008723c */ /* 0x040fec0000041808 */
        /* <DEDUP_REMOVED lines=9> */
[----:B------:R-:W4:Y:S01]  /*cb40*/  LDSM.16.M88.4 R160, [R195+0x11800] ;  /* 0x01180000c3a0783b */ /* 0x000f220000000200 */
[C---:B-1----:R-:W-:Y:S06]  /*cb50*/  HMMA.16816.F32.BF16 R4, R156.reuse, R172, R4 ;  /* 0x000000ac9c04723c */ /* 0x042fec0000041804 */
[C---:B------:R-:W-:Y:S01]  /*cb60*/  HMMA.16816.F32.BF16 R8, R156.reuse, R174, R8 ;  /* 0x000000ae9c08723c */ /* 0x040fe20000041808 */
[----:B------:R-:W-:Y:S05]  /*cb70*/  LDSM.16.M88.4 R172, [R188+0x4000] ;  /* 0x00400000bcac783b */ /* 0x000fea0000000200 */
[C---:B-----5:R-:W-:Y:S06]  /*cb80*/  HMMA.16816.F32.BF16 R12, R156.reuse, R164, R12 ;  /* 0x000000a49c0c723c */ /* 0x060fec000004180c */
[C---:B------:R-:W-:Y:S01]  /*cb90*/  HMMA.16816.F32.BF16 R16, R156.reuse, R166, R16 ;  /* 0x000000a69c10723c */ /* 0x040fe20000041810 */
[----:B------:R-:W1:Y:S05]  /*cba0*/  LDSM.16.M88.4 R164, [R197+0x8000] ;  /* 0x00800000c5a4783b */ /* 0x000e6a0000000200 */
[C---:B--2---:R-:W-:Y:S06]  /*cbb0*/  HMMA.16816.F32.BF16 R20, R156.reuse, R140, R20 ;  /* 0x0000008c9c14723c */ /* 0x044fec0000041814 */
[C---:B------:R-:W-:Y:S01]  /*cbc0*/  HMMA.16816.F32.BF16 R24, R156.reuse, R142, R24 ;  /* 0x0000008e9c18723c */ /* 0x040fe20000041818 */
[----:B------:R-:W2:Y:S05]  /*cbd0*/  LDSM.16.M88.4 R140, [R188+0x4800] ;  /* 0x00480000bc8c783b */ /* 0x000eaa0000000200 */
[C---:B------:R-:W-:Y:S06]  /*cbe0*/  HMMA.16816.F32.BF16 R28, R156.reuse, R152, R28 ;  /* 0x000000989c1c723c */ /* 0x040fec000004181c */
[----:B------:R-:W-:Y:S06]  /*cbf0*/  HMMA.16816.F32.BF16 R32, R156, R154, R32 ;  /* 0x0000009a9c20723c */ /* 0x000fec0000041820 */
[C---:B---3--:R-:W-:Y:S06]  /*cc00*/  HMMA.16816.F32.BF16 R4, R144.reuse, R168, R4 ;  /* 0x000000a89004723c */ /* 0x048fec0000041804 */
[C---:B------:R-:W-:Y:S06]  /*cc10*/  HMMA.16816.F32.BF16 R8, R144.reuse, R170, R8 ;  /* 0x000000aa9008723c */ /* 0x040fec0000041808 */
[C---:B----4-:R-:W-:Y:S06]  /*cc20*/  HMMA.16816.F32.BF16 R12, R144.reuse, R136, R12 ;  /* 0x00000088900c723c */ /* 0x050fec000004180c */
[C---:B------:R-:W-:Y:S01]  /*cc30*/  HMMA.16816.F32.BF16 R16, R144.reuse, R138, R16 ;  /* 0x0000008a9010723c */ /* 0x040fe20000041810 */
[----:B------:R-:W3:Y:S05]  /*cc40*/  LDSM.16.M88.4 R136, [R188+0x5000] ;  /* 0x00500000bc88783b */ /* 0x000eea0000000200 */
[C---:B------:R-:W-:Y:S06]  /*cc50*/  HMMA.16816.F32.BF16 R20, R144.reuse, R148, R20 ;  /* 0x000000949014723c */ /* 0x040fec0000041814 */
[C---:B------:R-:W-:Y:S06]  /*cc60*/  HMMA.16816.F32.BF16 R24, R144.reuse, R150, R24 ;  /* 0x000000969018723c */ /* 0x040fec0000041818 */
[C---:B------:R-:W-:Y:S06]  /*cc70*/  HMMA.16816.F32.BF16 R28, R144.reuse, R160, R28 ;  /* 0x000000a0901c723c */ /* 0x040fec000004181c */
[----:B------:R-:W-:Y:S01]  /*cc80*/  HMMA.16816.F32.BF16 R32, R144, R162, R32 ;  /* 0x000000a29020723c */ /* 0x000fe20000041820 */
[----:B------:R-:W4:Y:S01]  /*cc90*/  LDSM.16.M88.4 R144, [R188+0x5800] ;  /* 0x00580000bc90783b */ /* 0x000f220000000200 */
[----:B------:R-:W-:Y:S04]  /*cca0*/  DEPBAR.LE SB0, 0x0 ;  /* 0x000080000000791a */ /* 0x000fe80000000000 */
[C---:B-1----:R-:W-:Y:S01]  /*ccb0*/  HMMA.16816.F32.BF16 R4, R164.reuse, R172, R4 ;  /* 0x000000aca404723c */ /* 0x042fe20000041804 */
[----:B------:R-:W-:Y:S05]  /*ccc0*/  BAR.SYNC.DEFER_BLOCKING 0x0 ;  /* 0x0000000000007b1d */ /* 0x000fea0000010000 */
[C---:B------:R-:W-:Y:S06]  /*ccd0*/  HMMA.16816.F32.BF16 R8, R164.reuse, R174, R8 ;  /* 0x000000aea408723c */ /* 0x040fec0000041808 */
[C---:B--2---:R-:W-:Y:S06]  /*cce0*/  HMMA.16816.F32.BF16 R12, R164.reuse, R140, R12 ;  /* 0x0000008ca40c723c */ /* 0x044fec000004180c */
[C---:B------:R-:W-:Y:S06]  /*ccf0*/  HMMA.16816.F32.BF16 R16, R164.reuse, R142, R16 ;  /* 0x0000008ea410723c */ /* 0x040fec0000041810 */
[C---:B------:R-:W-:Y:S01]  /*cd00*/  FFMA.FTZ R7, R132.reuse, UR5, R7 ;  /* 0x0000000584077c23 */ /* 0x040fe20008010007 */
[----:B------:R-:W-:Y:S01]  /*cd10*/  FFMA.FTZ R5, R132, UR5, R5 ;  /* 0x0000000584057c23 */ /* 0x000fe20008010005 */
[C---:B---3--:R-:W-:Y:S03]  /*cd20*/  HMMA.16816.F32.BF16 R20, R164.reuse, R136, R20 ;  /* 0x00000088a414723c */ /* 0x048fe60000041814 */
[C---:B------:R-:W-:Y:S02]  /*cd30*/  VIADD R132, R2.reuse, 0x10 ;  /* 0x0000001002847836 */ /* 0x040fe40000000000 */
[C---:B------:R-:W-:Y:S01]  /*cd40*/  FFMA.FTZ R6, R3.reuse, UR5, R6 ;  /* 0x0000000503067c23 */ /* 0x040fe20008010006 */
[----:B------:R-:W-:Y:S01]  /*cd50*/  FFMA.FTZ R4, R3, UR5, R4 ;  /* 0x0000000503047c23 */ /* 0x000fe20008010004 */
[----:B------:R-:W-:Y:S04]  /*cd60*/  VIADD R3, R2, 0x8 ;  /* 0x0000000802037836 */ /* 0x000fe80000000000 */
[C---:B------:R-:W-:Y:S01]  /*cd70*/  FFMA.FTZ R11, R134.reuse, UR5, R11 ;  /* 0x00000005860b7c23 */ /* 0x040fe2000801000b */
[----:B------:R-:W-:Y:S01]  /*cd80*/  I2FP.F32.S32 R135, R132 ;  /* 0x0000008400877245 */ /* 0x000fe20000201400 */
[C---:B------:R-:W-:Y:S03]  /*cd90*/  HMMA.16816.F32.BF16 R24, R164.reuse, R138, R24 ;  /* 0x0000008aa418723c */ /* 0x040fe60000041818 */
[----:B------:R-:W-:Y:S01]  /*cda0*/  I2FP.F32.S32 R132, R218 ;  /* 0x000000da00847245 */ /* 0x000fe20000201400 */
[----:B------:R-:W-:Y:S01]  /*cdb0*/  FFMA.FTZ R9, R134, UR5, R9 ;  /* 0x0000000586097c23 */ /* 0x000fe20008010009 */
[----:B------:R-:W-:Y:S01]  /*cdc0*/  I2FP.F32.S32 R3, R3 ;  /* 0x0000000300037245 */ /* 0x000fe20000201400 */
[----:B------:R-:W-:Y:S02]  /*cdd0*/  VIADD R134, R2, 0x19 ;  /* 0x0000001902867836 */ /* 0x000fe40000000000 */
[----:B------:R-:W-:Y:S03]  /*cde0*/  FFMA.FTZ R14, R135, UR5, R14 ;  /* 0x00000005870e7c23 */ /* 0x000fe6000801000e */
[C---:B------:R-:W-:Y:S01]  /*cdf0*/  FFMA.FTZ R15, R132.reuse, UR5, R15 ;  /* 0x00000005840f7c23 */ /* 0x040fe2000801000f */
[C---:B----4-:R-:W-:Y:S03]  /*ce00*/  HMMA.16816.F32.BF16 R28, R164.reuse, R144, R28 ;  /* 0x00000090a41c723c */ /* 0x050fe6000004181c */
[----:B------:R-:W-:Y:S01]  /*ce10*/  I2FP.F32.S32 R134, R134 ;  /* 0x0000008600867245 */ /* 0x000fe20000201400 */
[----:B------:R-:W-:Y:S01]  /*ce20*/  FFMA.FTZ R13, R132, UR5, R13 ;  /* 0x00000005840d7c23 */ /* 0x000fe2000801000d */
[C---:B------:R-:W-:Y:S02]  /*ce30*/  VIADD R132, R2.reuse, 0x20 ;  /* 0x0000002002847836 */ /* 0x040fe40000000000 */
[C---:B------:R-:W-:Y:S01]  /*ce40*/  FFMA.FTZ R10, R3.reuse, UR5, R10 ;  /* 0x00000005030a7c23 */ /* 0x040fe2000801000a */
[C---:B------:R-:W-:Y:S03]  /*ce50*/  VIADD R218, R2.reuse, 0x21 ;  /* 0x0000002102da7836 */ /* 0x040fe60000000000 */
[----:B------:R-:W-:Y:S01]  /*ce60*/  FFMA.FTZ R8, R3, UR5, R8 ;  /* 0x0000000503087c23 */ /* 0x000fe20008010008 */
[----:B------:R-:W-:Y:S03]  /*ce70*/  HMMA.16816.F32.BF16 R32, R164, R146, R32 ;  /* 0x00000092a420723c */ /* 0x000fe60000041820 */
[----:B------:R-:W-:Y:S01]  /*ce80*/  FFMA.FTZ R12, R135, UR5, R12 ;  /* 0x00000005870c7c23 */ /* 0x000fe2000801000c */
[----:B------:R-:W-:Y:S01]  /*ce90*/  I2FP.F32.S32 R135, R132 ;  /* 0x0000008400877245 */ /* 0x000fe20000201400 */
[----:B------:R-:W-:Y:S01]  /*cea0*/  VIADD R3, R2, 0x18 ;  /* 0x0000001802037836 */ /* 0x000fe20000000000 */
[----:B------:R-:W-:Y:S01]  /*ceb0*/  I2FP.F32.S32 R132, R218 ;  /* 0x000000da00847245 */ /* 0x000fe20000201400 */
[C---:B------:R-:W-:Y:S01]  /*cec0*/  FFMA.FTZ R19, R134.reuse, UR5, R19 ;  /* 0x0000000586137c23 */ /* 0x040fe20008010013 */
[----:B------:R-:W-:Y:S03]  /*ced0*/  FFMA.FTZ R17, R134, UR5, R17 ;  /* 0x0000000586117c23 */ /* 0x000fe60008010011 */
[----:B------:R-:W-:Y:S01]  /*cee0*/  I2FP.F32.S32 R3, R3 ;  /* 0x0000000300037245 */ /* 0x000fe20000201400 */
[----:B------:R-:W-:Y:S01]  /*cef0*/  FFMA.FTZ R23, R132, UR5, R23 ;  /* 0x0000000584177c23 */ /* 0x000fe20008010017 */
[----:B------:R-:W-:Y:S01]  /*cf00*/  FMNMX.FTZ R134, R4, R133, !PT ;  /* 0x0000008504867209 */ /* 0x000fe20007810000 */
[----:B------:R-:W-:Y:S01]  /*cf10*/  FFMA.FTZ R21, R132, UR5, R21 ;  /* 0x0000000584157c23 */ /* 0x000fe20008010015 */
[----:B------:R-:W-:Y:S01]  /*cf20*/  FMNMX.FTZ R132, R6, R0, !PT ;  /* 0x0000000006847209 */ /* 0x000fe20007810000 */
[C---:B------:R-:W-:Y:S01]  /*cf30*/  FFMA.FTZ R18, R3.reuse, UR5, R18 ;  /* 0x0000000503127c23 */ /* 0x040fe20008010012 */
[----:B------:R-:W-:Y:S01]  /*cf40*/  FFMA.FTZ R16, R3, UR5, R16 ;  /* 0x0000000503107c23 */ /* 0x000fe20008010010 */
[----:B------:R-:W-:Y:S01]  /*cf50*/  FFMA.FTZ R22, R135, UR5, R22 ;  /* 0x0000000587167c23 */ /* 0x000fe20008010016 */
[----:B------:R-:W-:Y:S01]  /*cf60*/  FMNMX.FTZ R3, R7, R132, !PT ;  /* 0x0000008407037209 */ /* 0x000fe20007810000 */
[----:B------:R-:W-:Y:S01]  /*cf70*/  FFMA.FTZ R20, R135, UR5, R20 ;  /* 0x0000000587147c23 */ /* 0x000fe20008010014 */
[----:B------:R-:W-:Y:S01]  /*cf80*/  FMNMX.FTZ R135, R5, R134, !PT ;  /* 0x0000008605877209 */ /* 0x000fe20007810000 */
[----:B------:R-:W-:Y:S01]  /*cf90*/  VIADD R132, R2, 0x29 ;  /* 0x0000002902847836 */ /* 0x000fe20000000000 */
[----:B------:R-:W-:Y:S01]  /*cfa0*/  FMNMX.FTZ R218, R10, R3, !PT ;  /* 0x000000030ada7209 */ /* 0x000fe20007810000 */
[----:B------:R-:W-:Y:S01]  /*cfb0*/  VIADD R3, R2, 0x30 ;  /* 0x0000003002037836 */ /* 0x000fe20000000000 */
[----:B------:R-:W-:Y:S01]  /*cfc0*/  FMNMX.FTZ R134, R8, R135, !PT ;  /* 0x0000008708867209 */ /* 0x000fe20007810000 */
[----:B------:R-:W-:Y:S01]  /*cfd0*/  FFMA.FTZ R26, R223, UR5, R26 ;  /* 0x00000005df1a7c23 */ /* 0x000fe2000801001a */
[----:B------:R-:W-:Y:S01]  /*cfe0*/  FMNMX.FTZ R221, R11, R218, !PT ;  /* 0x000000da0bdd7209 */ /* 0x000fe20007810000 */
[----:B------:R-:W-:Y:S01]  /*cff0*/  FFMA.FTZ R24, R223, UR5, R24 ;  /* 0x00000005df187c23 */ /* 0x000fe20008010018 */
[----:B------:R-:W-:Y:S02]  /*d000*/  FMNMX.FTZ R135, R9, R134, !PT ;  /* 0x0000008609877209 */ /* 0x000fe40007810000 */
[----:B------:R-:W-:Y:S02]  /*d010*/  FMNMX.FTZ R218, R14, R221, !PT ;  /* 0x000000dd0eda7209 */ /* 0x000fe40007810000 */
[----:B------:R-:W-:Y:S02]  /*d020*/  FMNMX.FTZ R134, R12, R135, !PT ;  /* 0x000000870c867209 */ /* 0x000fe40007810000 */
[----:B------:R-:W-:Y:S02]  /*d030*/  I2FP.F32.S32 R132, R132 ;  /* 0x0000008400847245 */ /* 0x000fe40000201400 */
[----:B------:R-:W-:Y:S01]  /*d040*/  FMNMX.FTZ R135, R15, R218, !PT ;  /* 0x000000da0f877209 */ /* 0x000fe20007810000 */
[----:B------:R-:W-:Y:S01]  /*d050*/  VIADD R218, R2, 0x31 ;  /* 0x0000003102da7836 */ /* 0x000fe20000000000 */
[----:B------:R-:W-:Y:S01]  /*d060*/  FMNMX.FTZ R221, R13, R134, !PT ;  /* 0x000000860ddd7209 */ /* 0x000fe20007810000 */
[C---:B------:R-:W-:Y:S01]  /*d070*/  FFMA.FTZ R27, R132.reuse, UR5, R27 ;  /* 0x00000005841b7c23 */ /* 0x040fe2000801001b */
[----:B------:R-:W-:Y:S01]  /*d080*/  I2FP.F32.S32 R3, R3 ;  /* 0x0000000300037245 */ /* 0x000fe20000201400 */
[----:B------:R-:W-:Y:S01]  /*d090*/  FFMA.FTZ R25, R132, UR5, R25 ;  /* 0x0000000584197c23 */ /* 0x000fe20008010019 */
[----:B------:R-:W-:Y:S02]  /*d0a0*/  FMNMX.FTZ R132, R18, R135, !PT ;  /* 0x0000008712847209 */ /* 0x000fe40007810000 */
[----:B------:R-:W-:Y:S01]  /*d0b0*/  FMNMX.FTZ R134, R16, R221, !PT ;  /* 0x000000dd10867209 */ /* 0x000fe20007810000 */
[----:B------:R-:W-:Y:S01]  /*d0c0*/  FFMA.FTZ R30, R3, UR5, R30 ;  /* 0x00000005031e7c23 */ /* 0x000fe2000801001e */
[----:B------:R-:W-:Y:S01]  /*d0d0*/  FMNMX.FTZ R135, R19, R132, !PT ;  /* 0x0000008413877209 */ /* 0x000fe20007810000 */
[----:B------:R-:W-:Y:S01]  /*d0e0*/  FFMA.FTZ R28, R3, UR5, R28 ;  /* 0x00000005031c7c23 */ /* 0x000fe2000801001c */
[----:B------:R-:W-:Y:S01]  /*d0f0*/  FMNMX.FTZ R221, R17, R134, !PT ;  /* 0x0000008611dd7209 */ /* 0x000fe20007810000 */
[----:B------:R-:W-:Y:S01]  /*d100*/  VIADD R3, R2, 0x38 ;  /* 0x0000003802037836 */ /* 0x000fe20000000000 */
[----:B------:R-:W-:Y:S01]  /*d110*/  FMNMX.FTZ R134, R22, R135, !PT ;  /* 0x0000008716867209 */ /* 0x000fe20007810000 */
[----:B------:R-:W-:Y:S01]  /*d120*/  VIADD R2, R2, 0x39 ;  /* 0x0000003902027836 */ /* 0x000fe20000000000 */
[----:B------:R-:W-:Y:S02]  /*d130*/  FMNMX.FTZ R132, R20, R221, !PT ;  /* 0x000000dd14847209 */ /* 0x000fe40007810000 */
[----:B------:R-:W-:Y:S02]  /*d140*/  FMNMX.FTZ R221, R23, R134, !PT ;  /* 0x0000008617dd7209 */ /* 0x000fe40007810000 */
[----:B------:R-:W-:Y:S02]  /*d150*/  FMNMX.FTZ R135, R21, R132, !PT ;  /* 0x0000008415877209 */ /* 0x000fe40007810000 */
[----:B------:R-:W-:Y:S02]  /*d160*/  FMNMX.FTZ R134, R26, R221, !PT ;  /* 0x000000dd1a867209 */ /* 0x000fe40007810000 */
[----:B------:R-:W-:Y:S02]  /*d170*/  FMNMX.FTZ R132, R24, R135, !PT ;  /* 0x0000008718847209 */ /* 0x000fe40007810000 */
[----:B------:R-:W-:Y:S02]  /*d180*/  I2FP.F32.S32 R218, R218 ;  /* 0x000000da00da7245 */ /* 0x000fe40000201400 */
[----:B------:R-:W-:Y:S02]  /*d190*/  FMNMX.FTZ R221, R27, R134, !PT ;  /* 0x000000861bdd7209 */ /* 0x000fe40007810000 */
[----:B------:R-:W-:Y:S01]  /*d1a0*/  FMNMX.FTZ R135, R25, R132, !PT ;  /* 0x0000008419877209 */ /* 0x000fe20007810000 */
[C---:B------:R-:W-:Y:S01]  /*d1b0*/  FFMA.FTZ R31, R218.reuse, UR5, R31 ;  /* 0x00000005da1f7c23 */ /* 0x040fe2000801001f */
[----:B------:R-:W-:Y:S01]  /*d1c0*/  I2FP.F32.S32 R3, R3 ;  /* 0x0000000300037245 */ /* 0x000fe20000201400 */
[----:B------:R-:W-:Y:S01]  /*d1d0*/  FFMA.FTZ R29, R218, UR5, R29 ;  /* 0x00000005da1d7c23 */ /* 0x000fe2000801001d */
        /* <DEDUP_REMOVED lines=8> */
[----:B------:R-:W-:Y:S01]  /*d260*/  FFMA.FTZ R33, R2, UR5, R33 ;  /* 0x0000000502217c23 */ /* 0x000fe20008010021 */
[----:B------:R-:W-:Y:S02]  /*d270*/  FMNMX.FTZ R2, R34, R3, !PT ;  /* 0x0000000322027209 */ /* 0x000fe40007810000 */
[----:B------:R-:W-:Y:S02]  /*d280*/  FMNMX.FTZ R134, R32, R135, !PT ;  /* 0x0000008720867209 */ /* 0x000fe40007810000 */
[----:B------:R-:W-:Y:S02]  /*d290*/  FMNMX.FTZ R135, R35, R2, !PT ;  /* 0x0000000223877209 */ /* 0x000fe40007810000 */
[----:B------:R-:W-:Y:S01]  /*d2a0*/  FMNMX.FTZ R134, R33, R134, !PT ;  /* 0x0000008621867209 */ /* 0x000fe20007810000 */
[----:B------:R-:W-:Y:S06]  /*d2b0*/  @P5 BRA `(.L_x_235) ;  /* 0xffffffe800145947 */ /* 0x000fec000383ffff */
.L_x_234:
[----:B--2---:R-:W1:Y:S01]  /*d2c0*/  SHFL.BFLY PT, R2, R135, 0x2, 0x1f ;  /* 0x0c401f0087027f89 */ /* 0x004e6200000e0000 */
[----:B------:R-:W-:Y:S07]  /*d2d0*/  UIADD3 UR20, UR20, -0x1, URZ ;  /* 0xffffffff14147890 */ /* 0x000fee000fffe03f */
[----:B------:R-:W2:Y:S08]  /*d2e0*/  SHFL.BFLY PT, R3, R134, 0x2, 0x1f ;  /* 0x0c401f0086037f89 */ /* 0x000eb000000e0000 */
[----:B------:R-:W-:Y:S08]  /*d2f0*/  LDSM.16.MT88.4 R140, [R194+0x12000] ;  /* 0x01200000c28c783b */ /* 0x000ff00000004200 */
[----:B------:R-:W-:Y:S08]  /*d300*/  LDSM.16.MT88.4 R144, [R193+0x12000] ;  /* 0x01200000c190783b */ /* 0x000ff00000004200 */
[----:B------:R-:W-:Y:S08]  /*d310*/  LDSM.16.MT88.4 R148, [R193+0x12800] ;  /* 0x01280000c194783b */ /* 0x000ff00000004200 */
[----:B------:R-:W-:Y:S08]  /*d320*/  LDSM.16.MT88.4 R152, [R192+0x12800] ;  /* 0x01280000c098783b */ /* 0x000ff00000004200 */
[----:B------:R-:W-:Y:S01]  /*d330*/  LDSM.16.MT88.4 R156, [R193+0x14800] ;  /* 0x01480000c19c783b */ /* 0x000fe20000004200 */
[----:B-1----:R-:W-:Y:S02]  /*d340*/  FMNMX.FTZ R136, R135, R2, !PT ;  /* 0x0000000287887209 */ /* 0x002fe40007810000 */
[----:B--2---:R-:W-:Y:S05]  /*d350*/  FMNMX.FTZ R137, R134, R3, !PT ;  /* 0x0000000386897209 */ /* 0x004fea0007810000 */
[----:B------:R-:W1:Y:S08]  /*d360*/  SHFL.BFLY PT, R3, R136, 0x1, 0x1f ;  /* 0x0c201f0088037f89 */ /* 0x000e7000000e0000 */
[----:B------:R-:W2:Y:S01]  /*d370*/  SHFL.BFLY PT, R132, R137, 0x1, 0x1f ;  /* 0x0c201f0089847f89 */ /* 0x000ea200000e0000 */
[----:B-1----:R-:W-:Y:S02]  /*d380*/  FMNMX.FTZ R3, R136, R3, !PT ;  /* 0x0000000388037209 */ /* 0x002fe40007810000 */
[----:B--2---:R-:W-:Y:S03]  /*d390*/  FMNMX.FTZ R132, R137, R132, !PT ;  /* 0x0000008489847209 */ /* 0x004fe60007810000 */
[C---:B------:R-:W-:Y:S01]  /*d3a0*/  FADD.FTZ R0, -R3.reuse, R0 ;  /* 0x0000000003007221 */ /* 0x040fe20000010100 */
[C---:B------:R-:W-:Y:S01]  /*d3b0*/  FMUL.FTZ R166, R3.reuse, UR4 ;  /* 0x0000000403a67c20 */ /* 0x040fe20008410000 */
[----:B------:R-:W-:Y:S01]  /*d3c0*/  FSETP.NEU.FTZ.AND P0, PT, R3, -INF , PT ;  /* 0xff8000000300780b */ /* 0x000fe20003f1d000 */
[----:B------:R-:W1:Y:S01]  /*d3d0*/  LDSM.16.MT88.4 R136, [R196+0x12000] ;  /* 0x01200000c488783b */ /* 0x000e620000004200 */
[----:B------:R-:W-:Y:S01]  /*d3e0*/  FADD.FTZ R2, -R132, R133 ;  /* 0x0000008584027221 */ /* 0x000fe20000010100 */
[----:B------:R-:W-:Y:S01]  /*d3f0*/  FMUL.FTZ R133, R0, UR4 ;  /* 0x0000000400857c20 */ /* 0x000fe20008410000 */
[----:B------:R-:W-:Y:S01]  /*d400*/  FSEL R166, R166, RZ, P0 ;  /* 0x000000ffa6a67208 */ /* 0x000fe20000000000 */
[----:B------:R-:W-:Y:S01]  /*d410*/  FMUL.FTZ R164, R132, UR4 ;  /* 0x0000000484a47c20 */ /* 0x000fe20008410000 */
[----:B------:R-:W-:Y:S01]  /*d420*/  FMUL.FTZ R134, R2, UR4 ;  /* 0x0000000402867c20 */ /* 0x000fe20008410000 */
[----:B------:R2:W3:Y:S01]  /*d430*/  MUFU.EX2 R0, R133 ;  /* 0x0000008500007308 */ /* 0x0004e20000000800 */
[----:B------:R-:W-:Y:S01]  /*d440*/  FSETP.NEU.FTZ.AND P0, PT, R132, -INF , PT ;  /* 0xff8000008400780b */ /* 0x000fe20003f1d000 */
[--C-:B------:R-:W-:Y:S01]  /*d450*/  FFMA.FTZ R165, R6, UR4, -R166.reuse ;  /* 0x0000000406a57c23 */ /* 0x100fe200080108a6 */
[--C-:B------:R-:W-:Y:S01]  /*d460*/  FFMA.FTZ R161, R7, UR4, -R166.reuse ;  /* 0x0000000407a17c23 */ /* 0x100fe200080108a6 */
[--C-:B------:R-:W-:Y:S01]  /*d470*/  FFMA.FTZ R160, R10, UR4, -R166.reuse ;  /* 0x000000040aa07c23 */ /* 0x100fe200080108a6 */
[----:B------:R-:W-:Y:S01]  /*d480*/  FSEL R164, R164, RZ, P0 ;  /* 0x000000ffa4a47208 */ /* 0x000fe20000000000 */
[--C-:B------:R-:W-:Y:S01]  /*d490*/  FFMA.FTZ R168, R14, UR4, -R166.reuse ;  /* 0x000000040ea87c23 */ /* 0x100fe200080108a6 */
[--C-:B------:R-:W-:Y:S03]  /*d4a0*/  FFMA.FTZ R169, R15, UR4, -R166.reuse ;  /* 0x000000040fa97c23 */ /* 0x100fe600080108a6 */
[----:B------:R4:W5:Y:S01]  /*d4b0*/  MUFU.EX2 R2, R134 ;  /* 0x0000008600027308 */ /* 0x0009620000000800 */
[----:B------:R-:W-:Y:S01]  /*d4c0*/  FFMA.FTZ R171, R18, UR4, -R166 ;  /* 0x0000000412ab7c23 */ /* 0x000fe200080108a6 */
[--C-:B------:R-:W-:Y:S01]  /*d4d0*/  FFMA.FTZ R167, R4, UR4, -R164.reuse ;  /* 0x0000000404a77c23 */ /* 0x100fe200080108a4 */
[--C-:B------:R-:W-:Y:S01]  /*d4e0*/  FFMA.FTZ R162, R5, UR4, -R164.reuse ;  /* 0x0000000405a27c23 */ /* 0x100fe200080108a4 */
[--C-:B------:R-:W-:Y:S01]  /*d4f0*/  FFMA.FTZ R163, R8, UR4, -R164.reuse ;  /* 0x0000000408a37c23 */ /* 0x100fe200080108a4 */
[--C-:B------:R-:W-:Y:S01]  /*d500*/  FFMA.FTZ R178, R24, UR4, -R164.reuse ;  /* 0x0000000418b27c23 */ /* 0x100fe200080108a4 */
[----:B------:R-:W-:Y:S01]  /*d510*/  FFMA.FTZ R179, R25, UR4, -R164 ;  /* 0x0000000419b37c23 */ /* 0x000fe200080108a4 */
[--C-:B------:R-:W-:Y:S03]  /*d520*/  FFMA.FTZ R170, R19, UR4, -R166.reuse ;  /* 0x0000000413aa7c23 */ /* 0x100fe600080108a6 */
[----:B------:R-:W-:Y:S01]  /*d530*/  MUFU.EX2 R165, R165 ;  /* 0x000000a500a57308 */ /* 0x000fe20000000800 */
[----:B--2---:R-:W-:Y:S01]  /*d540*/  FFMA.FTZ R133, R11, UR4, -R166 ;  /* 0x000000040b857c23 */ /* 0x004fe200080108a6 */
[C---:B---3--:R-:W-:Y:S01]  /*d550*/  FMUL.FTZ R6, R0.reuse, R130 ;  /* 0x0000008200067220 */ /* 0x048fe20000410000 */
[C---:B------:R-:W-:Y:S01]  /*d560*/  FMUL.FTZ R7, R0.reuse, R131 ;  /* 0x0000008300077220 */ /* 0x040fe20000410000 */
[C---:B------:R-:W-:Y:S01]  /*d570*/  FMUL.FTZ R10, R0.reuse, R126 ;  /* 0x0000007e000a7220 */ /* 0x040fe20000410000 */
[C---:B------:R-:W-:Y:S01]  /*d580*/  FMUL.FTZ R11, R0.reuse, R127 ;  /* 0x0000007f000b7220 */ /* 0x040fe20000410000 */
[C---:B------:R-:W-:Y:S01]  /*d590*/  FMUL.FTZ R38, R0.reuse, R38 ;  /* 0x0000002600267220 */ /* 0x040fe20000410000 */
[----:B------:R-:W-:Y:S03]  /*d5a0*/  FMUL.FTZ R39, R0, R39 ;  /* 0x0000002700277220 */ /* 0x000fe60000410000 */
[----:B------:R-:W2:Y:S01]  /*d5b0*/  MUFU.EX2 R161, R161 ;  /* 0x000000a100a17308 */ /* 0x000ea20000000800 */
[--C-:B----4-:R-:W-:Y:S01]  /*d5c0*/  FFMA.FTZ R134, R9, UR4, -R164.reuse ;  /* 0x0000000409867c23 */ /* 0x110fe200080108a4 */
[C---:B-----5:R-:W-:Y:S01]  /*d5d0*/  FMUL.FTZ R4, R2.reuse, R128 ;  /* 0x0000008002047220 */ /* 0x060fe20000410000 */
[C---:B------:R-:W-:Y:S01]  /*d5e0*/  FMUL.FTZ R5, R2.reuse, R129 ;  /* 0x0000008102057220 */ /* 0x040fe20000410000 */
[C---:B------:R-:W-:Y:S01]  /*d5f0*/  FMUL.FTZ R8, R2.reuse, R124 ;  /* 0x0000007c02087220 */ /* 0x040fe20000410000 */
[C---:B------:R-:W-:Y:S01]  /*d600*/  FMUL.FTZ R9, R2.reuse, R125 ;  /* 0x0000007d02097220 */ /* 0x040fe20000410000 */
[C---:B------:R-:W-:Y:S01]  /*d610*/  FMUL.FTZ R36, R2.reuse, R36 ;  /* 0x0000002402247220 */ /* 0x040fe20000410000 */
[----:B------:R-:W3:Y:S03]  /*d620*/  LDSM.16.MT88.4 R124, [R192+0x12000] ;  /* 0x01200000c07c783b */ /* 0x000ee60000004200 */
        /* <DEDUP_REMOVED lines=8> */
[----:B------:R-:W4:Y:S01]  /*d6b0*/  MUFU.EX2 R133, R133 ;  /* 0x0000008500857308 */ /* 0x000f220000000800 */
        /* <DEDUP_REMOVED lines=14> */
[C---:B------:R-:W-:Y:S03]  /*d7a0*/  FMUL.FTZ R56, R2.reuse, R56 ;  /* 0x0000003802387220 */ /* 0x040fe60000410000 */
[----:B------:R-:W2:Y:S01]  /*d7b0*/  MUFU.EX2 R162, R162 ;  /* 0x000000a200a27308 */ /* 0x000ea20000000800 */
[----:B----4-:R-:W-:Y:S01]  /*d7c0*/  F2FP.BF16.F32.PACK_AB R131, R133, R160 ;  /* 0x000000a08583723e */ /* 0x010fe200000010ff */
[----:B------:R-:W-:Y:S01]  /*d7d0*/  FMUL.FTZ R57, R2, R57 ;  /* 0x0000003902397220 */ /* 0x000fe20000410000 */
[C---:B------:R-:W-:Y:S01]  /*d7e0*/  FMUL.FTZ R62, R0.reuse, R62 ;  /* 0x0000003e003e7220 */ /* 0x040fe20000410000 */
[----:B------:R-:W-:Y:S01]  /*d7f0*/  FMUL.FTZ R63, R0, R63 ;  /* 0x0000003f003f7220 */ /* 0x000fe20000410000 */
[C---:B------:R-:W-:Y:S01]  /*d800*/  FMUL.FTZ R60, R2.reuse, R60 ;  /* 0x0000003c023c7220 */ /* 0x040fe20000410000 */
[----:B------:R-:W-:Y:S01]  /*d810*/  FMUL.FTZ R61, R2, R61 ;  /* 0x0000003d023d7220 */ /* 0x000fe20000410000 */
[C---:B------:R-:W-:Y:S03]  /*d820*/  FMUL.FTZ R14, R0.reuse, R122 ;  /* 0x0000007a000e7220 */ /* 0x040fe60000410000 */
[----:B------:R-:W-:Y:S01]  /*d830*/  MUFU.EX2 R163, R163 ;  /* 0x000000a300a37308 */ /* 0x000fe20000000800 */
[C---:B------:R-:W-:Y:S01]  /*d840*/  FMUL.FTZ R15, R0.reuse, R123 ;  /* 0x0000007b000f7220 */ /* 0x040fe20000410000 */
        /* <DEDUP_REMOVED lines=22> */
[----:B------:R-:W-:Y:S01]  /*d9b0*/  FMUL.FTZ R86, R0, R86 ;  /* 0x0000005600567220 */ /* 0x000fe20000410000 */
[----:B----4-:R-:W-:Y:S01]  /*d9c0*/  F2FP.BF16.F32.PACK_AB R130, R134, R163 ;  /* 0x000000a38682723e */ /* 0x010fe200000010ff */
[----:B------:R-:W-:Y:S01]  /*d9d0*/  FMUL.FTZ R87, R0, R87 ;  /* 0x0000005700577220 */ /* 0x000fe20000410000 */
[C---:B------:R-:W-:Y:S01]  /*d9e0*/  FMUL.FTZ R84, R2.reuse, R84 ;  /* 0x0000005402547220 */ /* 0x040fe20000410000 */
[----:B------:R-:W-:Y:S01]  /*d9f0*/  FMUL.FTZ R85, R2, R85 ;  /* 0x0000005502557220 */ /* 0x000fe20000410000 */
[C---:B------:R-:W-:Y:S01]  /*da00*/  FMUL.FTZ R90, R0.reuse, R90 ;  /* 0x0000005a005a7220 */ /* 0x040fe20000410000 */
[----:B------:R-:W-:Y:S01]  /*da10*/  FMUL.FTZ R91, R0, R91 ;  /* 0x0000005b005b7220 */ /* 0x000fe20000410000 */
[C---:B------:R-:W-:Y:S01]  /*da20*/  FMUL.FTZ R88, R2.reuse, R88 ;  /* 0x0000005802587220 */ /* 0x040fe20000410000 */
[C---:B-1----:R-:W-:Y:S01]  /*da30*/  HMMA.16816.F32.BF16 R4, R128.reuse, R136, R4 ;  /* 0x000000888004723c */ /* 0x042fe20000041804 */
[----:B------:R-:W-:Y:S04]  /*da40*/  MUFU.EX2 R168, R168 ;  /* 0x000000a800a87308 */ /* 0x000fe80000000800 */
[----:B------:R-:W-:Y:S01]  /*da50*/  FMUL.FTZ R89, R2, R89 ;  /* 0x0000005902597220 */ /* 0x000fe20000410000 */
[C---:B------:R-:W-:Y:S01]  /*da60*/  HMMA.16816.F32.BF16 R8, R128.reuse, R138, R8 ;  /* 0x0000008a8008723c */ /* 0x040fe20000041808 */
[----:B------:R-:W1:Y:S04]  /*da70*/  LDSM.16.MT88.4 R136, [R196+0x14000] ;  /* 0x01400000c488783b */ /* 0x000e680000004200 */
[----:B------:R-:W-:Y:S01]  /*da80*/  MUFU.EX2 R169, R169 ;  /* 0x000000a900a97308 */ /* 0x000fe20000000800 */
[C---:B------:R-:W-:Y:S01]  /*da90*/  FMUL.FTZ R94, R0.reuse, R94 ;  /* 0x0000005e005e7220 */ /* 0x040fe20000410000 */
[C---:B------:R-:W-:Y:S04]  /*daa0*/  HMMA.16816.F32.BF16 R36, R128.reuse, R140, R36 ;  /* 0x0000008c8024723c */ /* 0x040fe80000041824 */
[----:B------:R-:W-:Y:S02]  /*dab0*/  FMUL.FTZ R95, R0, R95 ;  /* 0x0000005f005f7220 */ /* 0x000fe40000410000 */
[C---:B------:R-:W-:Y:S01]  /*dac0*/  HMMA.16816.F32.BF16 R40, R128.reuse, R142, R40 ;  /* 0x0000008e8028723c */ /* 0x040fe20000041828 */
[----:B------:R-:W2:Y:S01]  /*dad0*/  LDSM.16.MT88.4 R140, [R194+0x14000] ;  /* 0x01400000c28c783b */ /* 0x000ea20000004200 */
[----:B------:R-:W-:Y:S03]  /*dae0*/  MUFU.EX2 R171, R171 ;  /* 0x000000ab00ab7308 */ /* 0x000fe60000000800 */
[C---:B------:R-:W-:Y:S01]  /*daf0*/  FMUL.FTZ R92, R2.reuse, R92 ;  /* 0x0000005c025c7220 */ /* 0x040fe20000410000 */
[C---:B------:R-:W-:Y:S06]  /*db00*/  HMMA.16816.F32.BF16 R44, R128.reuse, R144, R44 ;  /* 0x00000090802c723c */ /* 0x040fec000004182c */
[----:B------:R-:W4:Y:S01]  /*db10*/  MUFU.EX2 R170, R170 ;  /* 0x000000aa00aa7308 */ /* 0x000f220000000800 */
[----:B------:R-:W-:Y:S01]  /*db20*/  FMUL.FTZ R93, R2, R93 ;  /* 0x0000005d025d7220 */ /* 0x000fe20000410000 */
[C---:B------:R-:W-:Y:S01]  /*db30*/  HMMA.16816.F32.BF16 R48, R128.reuse, R146, R48 ;  /* 0x000000928030723c */ /* 0x040fe20000041830 */
[----:B------:R-:W-:Y:S02]  /*db40*/  LDSM.16.MT88.4 R144, [R194+0x12800] ;  /* 0x01280000c290783b */ /* 0x000fe40000004200 */
[C---:B------:R-:W-:Y:S03]  /*db50*/  FMUL.FTZ R98, R0.reuse, R98 ;  /* 0x0000006200627220 */ /* 0x040fe60000410000 */
[C---:B---3--:R-:W-:Y:S02]  /*db60*/  HMMA.16816.F32.BF16 R52, R128.reuse, R124, R52 ;  /* 0x0000007c8034723c */ /* 0x048fe40000041834 */
[----:B------:R-:W-:Y:S03]  /*db70*/  MUFU.EX2 R178, R178 ;  /* 0x000000b200b27308 */ /* 0x000fe60000000800 */
[----:B------:R-:W-:Y:S01]  /*db80*/  FMUL.FTZ R99, R0, R99 ;  /* 0x0000006300637220 */ /* 0x000fe20000410000 */
[C---:B------:R-:W-:Y:S01]  /*db90*/  HMMA.16816.F32.BF16 R56, R128.reuse, R126, R56 ;  /* 0x0000007e8038723c */ /* 0x040fe20000041838 */
[----:B------:R-:W3:Y:S05]  /*dba0*/  LDSM.16.MT88.4 R124, [R193+0x14000] ;  /* 0x01400000c17c783b */ /* 0x000eea0000004200 */
[----:B------:R-:W-:Y:S01]  /*dbb0*/  MUFU.EX2 R179, R179 ;  /* 0x000000b300b37308 */ /* 0x000fe20000000800 */
[C---:B------:R-:W-:Y:S01]  /*dbc0*/  FMUL.FTZ R96, R2.reuse, R96 ;  /* 0x0000006002607220 */ /* 0x040fe20000410000 */
[C---:B-1----:R-:W-:Y:S03]  /*dbd0*/  HMMA.16816.F32.BF16 R60, R128.reuse, R136, R60 ;  /* 0x00000088803c723c */ /* 0x042fe6000004183c */
[----:B------:R-:W-:Y:S03]  /*dbe0*/  FMUL.FTZ R97, R2, R97 ;  /* 0x0000006102617220 */ /* 0x000fe60000410000 */
[C---:B------:R-:W-:Y:S01]  /*dbf0*/  HMMA.16816.F32.BF16 R64, R128.reuse, R138, R64 ;  /* 0x0000008a8040723c */ /* 0x040fe20000041840 */
[----:B------:R-:W1:Y:S04]  /*dc00*/  LDSM.16.MT88.4 R136, [R192+0x14000] ;  /* 0x01400000c088783b */ /* 0x000e680000004200 */
[C---:B------:R-:W-:Y:S01]  /*dc10*/  FMUL.FTZ R102, R0.reuse, R102 ;  /* 0x0000006600667220 */ /* 0x040fe20000410000 */
[C---:B--2---:R-:W-:Y:S05]  /*dc20*/  HMMA.16816.F32.BF16 R68, R128.reuse, R140, R68 ;  /* 0x0000008c8044723c */ /* 0x044fea0000041844 */
[----:B------:R-:W-:Y:S01]  /*dc30*/  FMUL.FTZ R103, R0, R103 ;  /* 0x0000006700677220 */ /* 0x000fe20000410000 */
[C---:B------:R-:W-:Y:S01]  /*dc40*/  HMMA.16816.F32.BF16 R72, R128.reuse, R142, R72 ;  /* 0x0000008e8048723c */ /* 0x040fe20000041848 */
[----:B------:R-:W2:Y:S04]  /*dc50*/  LDSM.16.MT88.4 R140, [R196+0x16000] ;  /* 0x01600000c48c783b */ /* 0x000ea80000004200 */
[C---:B------:R-:W-:Y:S01]  /*dc60*/  FMUL.FTZ R100, R2.reuse, R100 ;  /* 0x0000006402647220 */ /* 0x040fe20000410000 */
[----:B------:R-:W-:Y:S01]  /*dc70*/  FMUL.FTZ R101, R2, R101 ;  /* 0x0000006502657220 */ /* 0x000fe20000410000 */
[C---:B------:R-:W-:Y:S01]  /*dc80*/  FMUL.FTZ R106, R0.reuse, R106 ;  /* 0x0000006a006a7220 */ /* 0x040fe20000410000 */
[----:B------:R-:W-:Y:S03]  /*dc90*/  FMUL.FTZ R107, R0, R107 ;  /* 0x0000006b006b7220 */ /* 0x000fe60000410000 */
[C---:B------:R-:W-:Y:S01]  /*dca0*/  FMUL.FTZ R104, R2.reuse, R104 ;  /* 0x0000006802687220 */ /* 0x040fe20000410000 */
[----:B------:R-:W-:Y:S01]  /*dcb0*/  FMUL.FTZ R105, R2, R105 ;  /* 0x0000006902697220 */ /* 0x000fe20000410000 */
[C---:B------:R-:W-:Y:S01]  /*dcc0*/  FMUL.FTZ R110, R0.reuse, R110 ;  /* 0x0000006e006e7220 */ /* 0x040fe20000410000 */
[----:B------:R-:W-:Y:S01]  /*dcd0*/  FMUL.FTZ R111, R0, R111 ;  /* 0x0000006f006f7220 */ /* 0x000fe20000410000 */
[C---:B------:R-:W-:Y:S01]  /*dce0*/  FMUL.FTZ R108, R2.reuse, R108 ;  /* 0x0000006c026c7220 */ /* 0x040fe20000410000 */
[----:B------:R-:W-:Y:S01]  /*dcf0*/  FMUL.FTZ R109, R2, R109 ;  /* 0x0000006d026d7220 */ /* 0x000fe20000410000 */
[C---:B---3--:R-:W-:Y:S03]  /*dd00*/  HMMA.16816.F32.BF16 R76, R128.reuse, R124, R76 ;  /* 0x0000007c804c723c */ /* 0x048fe6000004184c */
[--C-:B------:R-:W-:Y:S01]  /*dd10*/  FFMA.FTZ R172, R12, UR4, -R164.reuse ;  /* 0x000000040cac7c23 */ /* 0x100fe200080108a4 */
[C---:B------:R-:W-:Y:S01]  /*dd20*/  FMUL.FTZ R12, R2.reuse, R120 ;  /* 0x00000078020c7220 */ /* 0x040fe20000410000 */
[--C-:B------:R-:W-:Y:S01]  /*dd30*/  FFMA.FTZ R173, R13, UR4, -R164.reuse ;  /* 0x000000040dad7c23 */ /* 0x100fe200080108a4 */
[C---:B------:R-:W-:Y:S01]  /*dd40*/  HMMA.16816.F32.BF16 R80, R128.reuse, R126, R80 ;  /* 0x0000007e8050723c */ /* 0x040fe20000041850 */
[----:B------:R-:W3:Y:S02]  /*dd50*/  LDSM.16.MT88.4 R124, [R194+0x16000] ;  /* 0x01600000c27c783b */ /* 0x000ee40000004200 */
[----:B------:R-:W-:Y:S02]  /*dd60*/  MUFU.EX2 R172, R172 ;  /* 0x000000ac00ac7308 */ /* 0x000fe40000000800 */
[----:B------:R-:W-:Y:S01]  /*dd70*/  FMUL.FTZ R13, R2, R121 ;  /* 0x00000079020d7220 */ /* 0x000fe20000410000 */
[C---:B-1----:R-:W-:Y:S03]  /*dd80*/  HMMA.16816.F32.BF16 R84, R128.reuse, R136, R84 ;  /* 0x000000888054723c */ /* 0x042fe60000041854 */
[----:B------:R-:W-:Y:S02]  /*dd90*/  LDSM.16.MT88.4 R120, [R196+0x14800] ;  /* 0x01480000c478783b */ /* 0x000fe40000004200 */
[--C-:B------:R-:W-:Y:S01]  /*dda0*/  FFMA.FTZ R174, R16, UR4, -R164.reuse ;  /* 0x0000000410ae7c23 */ /* 0x100fe200080108a4 */
[C---:B------:R-:W-:Y:S01]  /*ddb0*/  HMMA.16816.F32.BF16 R88, R128.reuse, R138, R88 ;  /* 0x0000008a8058723c */ /* 0x040fe20000041858 */
[----:B------:R-:W1:Y:S04]  /*ddc0*/  MUFU.EX2 R173, R173 ;  /* 0x000000ad00ad7308 */ /* 0x000e680000000800 */
[----:B------:R-:W5:Y:S01]  /*ddd0*/  LDSM.16.MT88.4 R136, [R193+0x16000] ;  /* 0x01600000c188783b */ /* 0x000f620000004200 */
[C---:B--2---:R-:W-:Y:S05]  /*dde0*/  HMMA.16816.F32.BF16 R92, R128.reuse, R140, R92 ;  /* 0x0000008c805c723c */ /* 0x044fea000004185c */
[----:B------:R-:W-:Y:S01]  /*ddf0*/  MUFU.EX2 R174, R174 ;  /* 0x000000ae00ae7308 */ /* 0x000fe20000000800 */
[----:B------:R-:W-:Y:S01]  /*de00*/  FFMA.FTZ R175, R17, UR4, -R164 ;  /* 0x0000000411af7c23 */ /* 0x000fe200080108a4 */
[C---:B------:R-:W-:Y:S01]  /*de10*/  HMMA.16816.F32.BF16 R96, R128.reuse, R142, R96 ;  /* 0x0000008e8060723c */ /* 0x040fe20000041860 */
[----:B------:R-:W2:Y:S07]  /*de20*/  LDSM.16.MT88.4 R140, [R192+0x16000] ;  /* 0x01600000c08c783b */ /* 0x000eae0000004200 */
[----:B------:R-:W3:Y:S03]  /*de30*/  MUFU.EX2 R175, R175 ;  /* 0x000000af00af7308 */ /* 0x000ee60000000800 */
[C---:B------:R-:W-:Y:S01]  /*de40*/  FMUL.FTZ R18, R0.reuse, R118 ;  /* 0x0000007600127220 */ /* 0x040fe20000410000 */
[----:B------:R-:W-:Y:S01]  /*de50*/  FMUL.FTZ R19, R0, R119 ;  /* 0x0000007700137220 */ /* 0x000fe20000410000 */
[----:B----4-:R-:W-:Y:S01]  /*de60*/  F2FP.BF16.F32.PACK_AB R119, R170, R171 ;  /* 0x000000abaa77723e */ /* 0x010fe200000010ff */
[C---:B------:R-:W-:Y:S01]  /*de70*/  FMUL.FTZ R16, R2.reuse, R116 ;  /* 0x0000007402107220 */ /* 0x040fe20000410000 */
[----:B-1----:R-:W-:Y:S01]  /*de80*/  F2FP.BF16.F32.PACK_AB R116, R173, R172 ;  /* 0x000000acad74723e */ /* 0x002fe200000010ff */
[----:B------:R-:W-:Y:S01]  /*de90*/  FMUL.FTZ R17, R2, R117 ;  /* 0x0000007502117220 */ /* 0x000fe20000410000 */
[----:B------:R-:W-:Y:S01]  /*dea0*/  F2FP.BF16.F32.PACK_AB R117, R169, R168 ;  /* 0x000000a8a975723e */ /* 0x000fe200000010ff */
[C---:B------:R-:W-:Y:S01]  /*deb0*/  FMUL.FTZ R114, R0.reuse, R114 ;  /* 0x0000007200727220 */ /* 0x040fe20000410000 */
[----:B------:R-:W-:Y:S01]  /*dec0*/  FMUL.FTZ R115, R0, R115 ;  /* 0x0000007300737220 */ /* 0x000fe20000410000 */
[C---:B---3--:R-:W-:Y:S03]  /*ded0*/  HMMA.16816.F32.BF16 R100, R128.reuse, R124, R100 ;  /* 0x0000007c8064723c */ /* 0x048fe60000041864 */
[C---:B------:R-:W-:Y:S01]  /*dee0*/  FMUL.FTZ R112, R2.reuse, R112 ;  /* 0x0000007002707220 */ /* 0x040fe20000410000 */
[----:B------:R-:W-:Y:S01]  /*def0*/  FMUL.FTZ R113, R2, R113 ;  /* 0x0000007102717220 */ /* 0x000fe20000410000 */
[----:B------:R-:W-:Y:S01]  /*df00*/  F2FP.BF16.F32.PACK_AB R118, R175, R174 ;  /* 0x000000aeaf76723e */ /* 0x000fe200000010ff */
[C---:B------:R-:W-:Y:S01]  /*df10*/  HMMA.16816.F32.BF16 R104, R128.reuse, R126, R104 ;  /* 0x0000007e8068723c */ /* 0x040fe20000041868 */
[----:B------:R-:W1:Y:S04]  /*df20*/  LDSM.16.MT88.4 R124, [R196+0x12800] ;  /* 0x01280000c47c783b */ /* 0x000e680000004200 */
[----:B------:R-:W-:Y:S01]  /*df30*/  FFMA.FTZ R176, R22, UR4, -R166 ;  /* 0x0000000416b07c23 */ /* 0x000fe200080108a6 */
[----:B------:R-:W-:Y:S01]  /*df40*/  FFMA.FTZ R177, R21, UR4, -R164 ;  /* 0x0000000415b17c23 */ /* 0x000fe200080108a4 */
[----:B------:R-:W-:Y:S01]  /*df50*/  F2FP.BF16.F32.PACK_AB R22, R179, R178 ;  /* 0x000000b2b316723e */ /* 0x000fe200000010ff */
[----:B------:R-:W-:Y:S01]  /*df60*/  FFMA.FTZ R165, R0, R215, R165 ;  /* 0x000000d700a57223 */ /* 0x000fe200000100a5 */
[C---:B-----5:R-:W-:Y:S02]  /*df70*/  HMMA.16816.F32.BF16 R108, R128.reuse, R136, R108 ;  /* 0x00000088806c723c */ /* 0x060fe4000004186c */
[----:B------:R-:W-:Y:S01]  /*df80*/  MUFU.EX2 R176, R176 ;  /* 0x000000b000b07308 */ /* 0x000fe20000000800 */
[----:B------:R-:W-:Y:S01]  /*df90*/  MOV R0, R3 ;  /* 0x0000000300007202 */ /* 0x000fe20000000f00 */
[----:B------:R-:W-:Y:S01]  /*dfa0*/  FFMA.FTZ R167, R2, R219, R167 ;  /* 0x000000db02a77223 */ /* 0x000fe200000100a7 */
[----:B------:R-:W-:Y:S01]  /*dfb0*/  FADD.FTZ R165, R161, R165 ;  /* 0x000000a5a1a57221 */ /* 0x000fe20000010000 */
[C---:B------:R-:W-:Y:S01]  /*dfc0*/  HMMA.16816.F32.BF16 R12, R128.reuse, R138, R12 ;  /* 0x0000008a800c723c */ /* 0x040fe2000004180c */
[----:B------:R-:W3:Y:S05]  /*dfd0*/  LDSM.16.MT88.4 R136, [R194+0x14800] ;  /* 0x01480000c288783b */ /* 0x000eea0000004200 */
[----:B------:R-:W-:Y:S01]  /*dfe0*/  MUFU.EX2 R177, R177 ;  /* 0x000000b100b17308 */ /* 0x000fe20000000800 */
[----:B------:R-:W-:Y:S01]  /*dff0*/  FADD.FTZ R162, R162, R167 ;  /* 0x000000a7a2a27221 */ /* 0x000fe20000010000 */
[C---:B--2---:R-:W-:Y:S03]  /*e000*/  HMMA.16816.F32.BF16 R16, R128.reuse, R140, R16 ;  /* 0x0000008c8010723c */ /* 0x044fe60000041810 */
[----:B------:R-:W-:Y:S03]  /*e010*/  FADD.FTZ R160, R160, R165 ;  /* 0x000000a5a0a07221 */ /* 0x000fe60000010000 */
[----:B------:R-:W-:Y:S01]  /*e020*/  HMMA.16816.F32.BF16 R112, R128, R142, R112 ;  /* 0x0000008e8070723c */ /* 0x000fe20000041870 */
[----:B------:R-:W2:Y:S04]  /*e030*/  LDSM.16.MT88.4 R128, [R192+0x14800] ;  /* 0x01480000c080783b */ /* 0x000ea80000004200 */
[----:B------:R-:W-:Y:S01]  /*e040*/  FADD.FTZ R163, R163, R162 ;  /* 0x000000a2a3a37221 */ /* 0x000fe20000010000 */
[----:B------:R-:W-:Y:S03]  /*e050*/  FADD.FTZ R133, R133, R160 ;  /* 0x000000a085857221 */ /* 0x000fe60000010000 */
[----:B------:R-:W-:Y:S02]  /*e060*/  LDSM.16.MT88.4 R140, [R192+0x16800] ;  /* 0x01680000c08c783b */ /* 0x000fe40000004200 */
[----:B------:R-:W-:Y:S01]  /*e070*/  FADD.FTZ R163, R134, R163 ;  /* 0x000000a386a37221 */ /* 0x000fe20000010000 */
        /* <DEDUP_REMOVED lines=20> */
[----:B------:R-:W-:Y:S01]  /*e1c0*/  MOV R133, R132 ;  /* 0x0000008400857202 */ /* 0x000fe20000000f00 */
[C---:B------:R-:W-:Y:S06]  /*e1d0*/  HMMA.16816.F32.BF16 R60, R116.reuse, R120, R60 ;  /* 0x00000078743c723c */ /* 0x040fec000004183c */
[C---:B------:R-:W-:Y:S01]  /*e1e0*/  HMMA.16816.F32.BF16 R64, R116.reuse, R122, R64 ;  /* 0x0000007a7440723c */ /* 0x040fe20000041840 */
[----:B------:R-:W4:Y:S05]  /*e1f0*/  LDSM.16.MT88.4 R120, [R194+0x16800] ;  /* 0x01680000c278783b */ /* 0x000f2a0000004200 */
[C---:B---3--:R-:W-:Y:S06]  /*e200*/  HMMA.16816.F32.BF16 R68, R116.reuse, R136, R68 ;  /* 0x000000887444723c */ /* 0x048fec0000041844 */
[C---:B------:R-:W-:Y:S01]  /*e210*/  HMMA.16816.F32.BF16 R72, R116.reuse, R138, R72 ;  /* 0x0000008a7448723c */ /* 0x040fe20000041848 */
[----:B------:R-:W3:Y:S05]  /*e220*/  LDSM.16.MT88.4 R136, [R193+0x16800] ;  /* 0x01680000c188783b */ /* 0x000eea0000004200 */
[C---:B------:R-:W-:Y:S06]  /*e230*/  HMMA.16816.F32.BF16 R76, R116.reuse, R156, R76 ;  /* 0x0000009c744c723c */ /* 0x040fec000004184c */
[C---:B------:R-:W-:Y:S05]  /*e240*/  HMMA.16816.F32.BF16 R80, R116.reuse, R158, R80 ;  /* 0x0000009e7450723c */ /* 0x040fea0000041850 */
[--C-:B------:R-:W-:Y:S01]  /*e250*/  FFMA.FTZ R156, R26, UR4, -R166.reuse ;  /* 0x000000041a9c7c23 */ /* 0x100fe200080108a6 */
[C---:B--2---:R-:W-:Y:S05]  /*e260*/  HMMA.16816.F32.BF16 R84, R116.reuse, R128, R84 ;  /* 0x000000807454723c */ /* 0x044fea0000041854 */
[--C-:B------:R-:W-:Y:S01]  /*e270*/  FFMA.FTZ R159, R27, UR4, -R166.reuse ;  /* 0x000000041b9f7c23 */ /* 0x100fe200080108a6 */
[C---:B------:R-:W-:Y:S01]  /*e280*/  HMMA.16816.F32.BF16 R88, R116.reuse, R130, R88 ;  /* 0x000000827458723c */ /* 0x040fe20000041858 */
[----:B------:R-:W2:Y:S01]  /*e290*/  LDSM.16.MT88.4 R128, [R196+0x13000] ;  /* 0x01300000c480783b */ /* 0x000ea20000004200 */
[----:B------:R-:W-:Y:S03]  /*e2a0*/  MUFU.EX2 R156, R156 ;  /* 0x0000009c009c7308 */ /* 0x000fe60000000800 */
[----:B------:R-:W-:Y:S01]  /*e2b0*/  FFMA.FTZ R157, R23, UR4, -R166 ;  /* 0x00000004179d7c23 */ /* 0x000fe200080108a6 */
[C---:B-1----:R-:W-:Y:S03]  /*e2c0*/  HMMA.16816.F32.BF16 R92, R116.reuse, R124, R92 ;  /* 0x0000007c745c723c */ /* 0x042fe6000004185c */
[----:B------:R-:W-:Y:S03]  /*e2d0*/  LDSM.16.MT88.4 R24, [R196+0x15000] ;  /* 0x01500000c418783b */ /* 0x000fe60000004200 */
[----:B------:R-:W1:Y:S01]  /*e2e0*/  MUFU.EX2 R159, R159 ;  /* 0x0000009f009f7308 */ /* 0x000e620000000800 */
[----:B------:R-:W-:Y:S01]  /*e2f0*/  FFMA.FTZ R158, R20, UR4, -R164 ;  /* 0x00000004149e7c23 */ /* 0x000fe200080108a4 */
[C---:B------:R-:W-:Y:S03]  /*e300*/  HMMA.16816.F32.BF16 R96, R116.reuse, R126, R96 ;  /* 0x0000007e7460723c */ /* 0x040fe60000041860 */
[----:B------:R-:W5:Y:S03]  /*e310*/  LDSM.16.MT88.4 R124, [R193+0x13000] ;  /* 0x01300000c17c783b */ /* 0x000f660000004200 */
[C---:B----4-:R-:W-:Y:S02]  /*e320*/  HMMA.16816.F32.BF16 R100, R116.reuse, R120, R100 ;  /* 0x000000787464723c */ /* 0x050fe40000041864 */
[----:B------:R-:W4:Y:S04]  /*e330*/  MUFU.EX2 R157, R157 ;  /* 0x0000009d009d7308 */ /* 0x000f280000000800 */
[C---:B------:R-:W-:Y:S01]  /*e340*/  HMMA.16816.F32.BF16 R104, R116.reuse, R122, R104 ;  /* 0x0000007a7468723c */ /* 0x040fe20000041868 */
[----:B------:R-:W5:Y:S05]  /*e350*/  LDSM.16.MT88.4 R120, [R194+0x15000] ;  /* 0x01500000c278783b */ /* 0x000f6a0000004200 */
[----:B------:R-:W2:Y:S01]  /*e360*/  MUFU.EX2 R158, R158 ;  /* 0x0000009e009e7308 */ /* 0x000ea20000000800 */
[----:B-1----:R-:W-:Y:S01]  /*e370*/  F2FP.BF16.F32.PACK_AB R23, R159, R156 ;  /* 0x0000009c9f17723e */ /* 0x002fe200000010ff */
[C---:B---3--:R-:W-:Y:S06]  /*e380*/  HMMA.16816.F32.BF16 R108, R116.reuse, R136, R108 ;  /* 0x00000088746c723c */ /* 0x048fec000004186c */
[C---:B------:R-:W-:Y:S01]  /*e390*/  HMMA.16816.F32.BF16 R12, R116.reuse, R138, R12 ;  /* 0x0000008a740c723c */ /* 0x040fe2000004180c */
[----:B------:R-:W1:Y:S04]  /*e3a0*/  LDSM.16.MT88.4 R136, [R193+0x15000] ;  /* 0x01500000c188783b */ /* 0x000e680000004200 */
[----:B----4-:R-:W-:Y:S01]  /*e3b0*/  F2FP.BF16.F32.PACK_AB R21, R157, R176 ;  /* 0x000000b09d15723e */ /* 0x010fe200000010ff */
[C---:B------:R-:W-:Y:S05]  /*e3c0*/  HMMA.16816.F32.BF16 R16, R116.reuse, R140, R16 ;  /* 0x0000008c7410723c */ /* 0x040fea0000041810 */
[----:B--2---:R-:W-:Y:S01]  /*e3d0*/  F2FP.BF16.F32.PACK_AB R20, R177, R158 ;  /* 0x0000009eb114723e */ /* 0x004fe200000010ff */
[----:B------:R-:W-:Y:S01]  /*e3e0*/  HMMA.16816.F32.BF16 R112, R116, R142, R112 ;  /* 0x0000008e7470723c */ /* 0x000fe20000041870 */
[----:B------:R-:W2:Y:S04]  /*e3f0*/  LDSM.16.MT88.4 R116, [R196+0x17000] ;  /* 0x01700000c474783b */ /* 0x000ea80000004200 */
[--C-:B------:R-:W-:Y:S01]  /*e400*/  FFMA.FTZ R140, R30, UR4, -R166.reuse ;  /* 0x000000041e8c7c23 */ /* 0x100fe200080108a6 */
[C---:B------:R-:W-:Y:S05]  /*e410*/  HMMA.16816.F32.BF16 R4, R20.reuse, R128, R4 ;  /* 0x000000801404723c */ /* 0x040fea0000041804 */
[--C-:B------:R-:W-:Y:S01]  /*e420*/  FFMA.FTZ R141, R31, UR4, -R166.reuse ;  /* 0x000000041f8d7c23 */ /* 0x100fe200080108a6 */
[C---:B------:R-:W-:Y:S01]  /*e430*/  HMMA.16816.F32.BF16 R8, R20.reuse, R130, R8 ;  /* 0x000000821408723c */ /* 0x040fe20000041808 */
[----:B------:R-:W-:Y:S04]  /*e440*/  MUFU.EX2 R140, R140 ;  /* 0x0000008c008c7308 */ /* 0x000fe80000000800 */
[--C-:B------:R-:W-:Y:S01]  /*e450*/  FFMA.FTZ R142, R34, UR4, -R166.reuse ;  /* 0x00000004228e7c23 */ /* 0x100fe200080108a6 */
[C---:B------:R-:W-:Y:S05]  /*e460*/  HMMA.16816.F32.BF16 R36, R20.reuse, R144, R36 ;  /* 0x000000901424723c */ /* 0x040fea0000041824 */
[----:B------:R-:W3:Y:S01]  /*e470*/  MUFU.EX2 R141, R141 ;  /* 0x0000008d008d7308 */ /* 0x000ee20000000800 */
[----:B------:R-:W-:Y:S01]  /*e480*/  FFMA.FTZ R166, R35, UR4, -R166 ;  /* 0x0000000423a67c23 */ /* 0x000fe200080108a6 */
[C---:B------:R-:W-:Y:S04]  /*e490*/  HMMA.16816.F32.BF16 R40, R20.reuse, R146, R40 ;  /* 0x000000921428723c */ /* 0x040fe80000041828 */
[--C-:B------:R-:W-:Y:S02]  /*e4a0*/  FFMA.FTZ R144, R28, UR4, -R164.reuse ;  /* 0x000000041c907c23 */ /* 0x100fe400080108a4 */
[C---:B-----5:R-:W-:Y:S02]  /*e4b0*/  HMMA.16816.F32.BF16 R44, R20.reuse, R124, R44 ;  /* 0x0000007c142c723c */ /* 0x060fe4000004182c */
[----:B------:R-:W-:Y:S03]  /*e4c0*/  MUFU.EX2 R142, R142 ;  /* 0x0000008e008e7308 */ /* 0x000fe60000000800 */
[--C-:B------:R-:W-:Y:S01]  /*e4d0*/  FFMA.FTZ R145, R29, UR4, -R164.reuse ;  /* 0x000000041d917c23 */ /* 0x100fe200080108a4 */
[C---:B------:R-:W-:Y:S01]  /*e4e0*/  HMMA.16816.F32.BF16 R48, R20.reuse, R126, R48 ;  /* 0x0000007e1430723c */ /* 0x040fe20000041830 */
[----:B------:R-:W-:Y:S05]  /*e4f0*/  LDSM.16.MT88.4 R124, [R192+0x17000] ;  /* 0x01700000c07c783b */ /* 0x000fea0000004200 */
[----:B------:R-:W4:Y:S01]  /*e500*/  MUFU.EX2 R143, R166 ;  /* 0x000000a6008f7308 */ /* 0x000f220000000800 */
[--C-:B------:R-:W-:Y:S01]  /*e510*/  FFMA.FTZ R146, R32, UR4, -R164.reuse ;  /* 0x0000000420927c23 */ /* 0x100fe200080108a4 */
[C---:B------:R-:W-:Y:S01]  /*e520*/  HMMA.16816.F32.BF16 R52, R20.reuse, R148, R52 ;  /* 0x000000941434723c */ /* 0x040fe20000041834 */
[----:B------:R-:W-:Y:S02]  /*e530*/  LDSM.16.MT88.4 R28, [R196+0x13800] ;  /* 0x01380000c41c783b */ /* 0x000fe40000004200 */
[----:B------:R-:W-:Y:S03]  /*e540*/  FFMA.FTZ R164, R33, UR4, -R164 ;  /* 0x0000000421a47c23 */ /* 0x000fe600080108a4 */
[C---:B------:R-:W-:Y:S02]  /*e550*/  HMMA.16816.F32.BF16 R56, R20.reuse, R150, R56 ;  /* 0x000000961438723c */ /* 0x040fe40000041838 */
[----:B------:R-:W-:Y:S01]  /*e560*/  MUFU.EX2 R144, R144 ;  /* 0x0000009000907308 */ /* 0x000fe20000000800 */
[----:B------:R-:W-:Y:S03]  /*e570*/  LDSM.16.MT88.4 R32, [R196+0x15800] ;  /* 0x01580000c420783b */ /* 0x000fe60000004200 */
[C---:B------:R-:W-:Y:S06]  /*e580*/  HMMA.16816.F32.BF16 R60, R20.reuse, R24, R60 ;  /* 0x00000018143c723c */ /* 0x040fec000004183c */
[----:B------:R-:W5:Y:S01]  /*e590*/  MUFU.EX2 R145, R145 ;  /* 0x0000009100917308 */ /* 0x000f620000000800 */
[----:B------:R-:W-:Y:S01]  /*e5a0*/  FADD.FTZ R176, R176, R171 ;  /* 0x000000abb0b07221 */ /* 0x000fe20000010000 */
[C---:B------:R-:W-:Y:S01]  /*e5b0*/  HMMA.16816.F32.BF16 R64, R20.reuse, R26, R64 ;  /* 0x0000001a1440723c */ /* 0x040fe20000041840 */
[----:B------:R-:W3:Y:S07]  /*e5c0*/  LDSM.16.MT88.4 R24, [R194+0x17000] ;  /* 0x01700000c218783b */ /* 0x000eee0000004200 */
[----:B------:R-:W-:Y:S01]  /*e5d0*/  MUFU.EX2 R146, R146 ;  /* 0x0000009200927308 */ /* 0x000fe20000000800 */
[C---:B------:R-:W-:Y:S03]  /*e5e0*/  HMMA.16816.F32.BF16 R68, R20.reuse, R120, R68 ;  /* 0x000000781444723c */ /* 0x040fe60000041844 */
[----:B------:R-:W-:Y:S03]  /*e5f0*/  FADD.FTZ R158, R158, R175 ;  /* 0x000000af9e9e7221 */ /* 0x000fe60000010000 */
[C---:B------:R-:W-:Y:S01]  /*e600*/  HMMA.16816.F32.BF16 R72, R20.reuse, R122, R72 ;  /* 0x0000007a1448723c */ /* 0x040fe20000041848 */
[----:B------:R-:W4:Y:S02]  /*e610*/  LDSM.16.MT88.4 R120, [R193+0x17000] ;  /* 0x01700000c178783b */ /* 0x000f240000004200 */
[----:B------:R-:W5:Y:S02]  /*e620*/  MUFU.EX2 R147, R164 ;  /* 0x000000a400937308 */ /* 0x000f640000000800 */
[----:B------:R-:W-:Y:S01]  /*e630*/  FADD.FTZ R157, R157, R176 ;  /* 0x000000b09d9d7221 */ /* 0x000fe20000010000 */
[C---:B-1----:R-:W-:Y:S05]  /*e640*/  HMMA.16816.F32.BF16 R76, R20.reuse, R136, R76 ;  /* 0x00000088144c723c */ /* 0x042fea000004184c */
[----:B------:R-:W-:Y:S01]  /*e650*/  FADD.FTZ R177, R177, R158 ;  /* 0x0000009eb1b17221 */ /* 0x000fe20000010000 */
[C---:B------:R-:W-:Y:S01]  /*e660*/  HMMA.16816.F32.BF16 R80, R20.reuse, R138, R80 ;  /* 0x0000008a1450723c */ /* 0x040fe20000041850 */
[----:B------:R-:W-:Y:S04]  /*e670*/  LDSM.16.MT88.4 R136, [R193+0x13800] ;  /* 0x01380000c188783b */ /* 0x000fe80000004200 */
[----:B------:R-:W-:Y:S01]  /*e680*/  FADD.FTZ R156, R156, R157 ;  /* 0x0000009d9c9c7221 */ /* 0x000fe20000010000 */
[C---:B------:R-:W-:Y:S05]  /*e690*/  HMMA.16816.F32.BF16 R84, R20.reuse, R152, R84 ;  /* 0x000000981454723c */ /* 0x040fea0000041854 */
[----:B------:R-:W-:Y:S01]  /*e6a0*/  FADD.FTZ R178, R178, R177 ;  /* 0x000000b1b2b27221 */ /* 0x000fe20000010000 */
[C---:B------:R-:W-:Y:S05]  /*e6b0*/  HMMA.16816.F32.BF16 R88, R20.reuse, R154, R88 ;  /* 0x0000009a1458723c */ /* 0x040fea0000041858 */
[----:B------:R-:W-:Y:S01]  /*e6c0*/  FADD.FTZ R159, R159, R156 ;  /* 0x0000009c9f9f7221 */ /* 0x000fe20000010000 */
[C---:B--2---:R-:W-:Y:S05]  /*e6d0*/  HMMA.16816.F32.BF16 R92, R20.reuse, R116, R92 ;  /* 0x00000074145c723c */ /* 0x044fea000004185c */
[----:B------:R-:W-:Y:S01]  /*e6e0*/  FADD.FTZ R179, R179, R178 ;  /* 0x000000b2b3b37221 */ /* 0x000fe20000010000 */
[C---:B------:R-:W-:Y:S01]  /*e6f0*/  HMMA.16816.F32.BF16 R96, R20.reuse, R118, R96 ;  /* 0x000000761460723c */ /* 0x040fe20000041860 */
[----:B------:R-:W1:Y:S05]  /*e700*/  LDSM.16.MT88.4 R116, [R194+0x13800] ;  /* 0x01380000c274783b */ /* 0x000e6a0000004200 */
[C---:B---3--:R-:W-:Y:S06]  /*e710*/  HMMA.16816.F32.BF16 R100, R20.reuse, R24, R100 ;  /* 0x000000181464723c */ /* 0x048fec0000041864 */
[C---:B------:R-:W-:Y:S01]  /*e720*/  HMMA.16816.F32.BF16 R104, R20.reuse, R26, R104 ;  /* 0x0000001a1468723c */ /* 0x040fe20000041868 */
[----:B------:R-:W2:Y:S05]  /*e730*/  LDSM.16.MT88.4 R24, [R192+0x13800] ;  /* 0x01380000c018783b */ /* 0x000eaa0000004200 */
[C---:B----4-:R-:W-:Y:S06]  /*e740*/  HMMA.16816.F32.BF16 R108, R20.reuse, R120, R108 ;  /* 0x00000078146c723c */ /* 0x050fec000004186c */
[C---:B------:R-:W-:Y:S01]  /*e750*/  HMMA.16816.F32.BF16 R12, R20.reuse, R122, R12 ;  /* 0x0000007a140c723c */ /* 0x040fe2000004180c */
[----:B------:R-:W3:Y:S05]  /*e760*/  LDSM.16.MT88.4 R120, [R194+0x15800] ;  /* 0x01580000c278783b */ /* 0x000eea0000004200 */
[C---:B------:R-:W-:Y:S06]  /*e770*/  HMMA.16816.F32.BF16 R16, R20.reuse, R124, R16 ;  /* 0x0000007c1410723c */ /* 0x040fec0000041810 */
[----:B------:R-:W-:Y:S07]  /*e780*/  HMMA.16816.F32.BF16 R112, R20, R126, R112 ;  /* 0x0000007e1470723c */ /* 0x000fee0000041870 */
[----:B------:R-:W-:Y:S01]  /*e790*/  F2FP.BF16.F32.PACK_AB R21, R141, R140 ;  /* 0x0000008c8d15723e */ /* 0x000fe200000010ff */
[----:B------:R-:W-:Y:S03]  /*e7a0*/  FADD.FTZ R140, R140, R159 ;  /* 0x0000009f8c8c7221 */ /* 0x000fe60000010000 */
[----:B------:R-:W-:Y:S01]  /*e7b0*/  F2FP.BF16.F32.PACK_AB R23, R143, R142 ;  /* 0x0000008e8f17723e */ /* 0x000fe200000010ff */
[----:B------:R-:W-:Y:S01]  /*e7c0*/  FADD.FTZ R141, R141, R140 ;  /* 0x0000008c8d8d7221 */ /* 0x000fe20000010000 */
[----:B-----5:R-:W-:Y:S01]  /*e7d0*/  F2FP.BF16.F32.PACK_AB R20, R145, R144 ;  /* 0x000000909114723e */ /* 0x020fe200000010ff */
[----:B------:R-:W-:Y:S01]  /*e7e0*/  FADD.FTZ R144, R144, R179 ;  /* 0x000000b390907221 */ /* 0x000fe20000010000 */
[----:B------:R-:W-:Y:S01]  /*e7f0*/  F2FP.BF16.F32.PACK_AB R22, R147, R146 ;  /* 0x000000929316723e */ /* 0x000fe200000010ff */
[----:B------:R-:W-:Y:S02]  /*e800*/  FADD.FTZ R142, R142, R141 ;  /* 0x0000008d8e8e7221 */ /* 0x000fe40000010000 */
[----:B------:R-:W-:Y:S02]  /*e810*/  FADD.FTZ R145, R145, R144 ;  /* 0x0000009091917221 */ /* 0x000fe40000010000 */
[----:B------:R-:W-:Y:S02]  /*e820*/  FADD.FTZ R215, R143, R142 ;  /* 0x0000008e8fd77221 */ /* 0x000fe40000010000 */
[C---:B------:R-:W-:Y:S01]  /*e830*/  HMMA.16816.F32.BF16 R128, R20.reuse, R28, R4 ;  /* 0x0000001c1480723c */ /* 0x040fe20000041804 */
[----:B------:R-:W4:Y:S02]  /*e840*/  LDSM.16.MT88.4 R4, [R193+0x15800] ;  /* 0x01580000c104783b */ /* 0x000f240000004200 */
[----:B------:R-:W-:Y:S03]  /*e850*/  FADD.FTZ R146, R146, R145 ;  /* 0x0000009192927221 */ /* 0x000fe60000010000 */
[C---:B------:R-:W-:Y:S03]  /*e860*/  HMMA.16816.F32.BF16 R124, R20.reuse, R30, R8 ;  /* 0x0000001e147c723c */ /* 0x040fe60000041808 */
[----:B------:R-:W5:Y:S02]  /*e870*/  LDSM.16.MT88.4 R8, [R192+0x15800] ;  /* 0x01580000c008783b */ /* 0x000f640000004200 */
[----:B------:R-:W-:Y:S01]  /*e880*/  FADD.FTZ R219, R147, R146 ;  /* 0x0000009293db7221 */ /* 0x000fe20000010000 */
[C---:B-1----:R-:W-:Y:S05]  /*e890*/  HMMA.16816.F32.BF16 R36, R20.reuse, R116, R36 ;  /* 0x000000741424723c */ /* 0x042fea0000041824 */
[----:B------:R-:W1:Y:S01]  /*e8a0*/  LDSM.16.MT88.4 R28, [R196+0x17800] ;  /* 0x01780000c41c783b */ /* 0x000e620000004200 */
[C---:B------:R-:W-:Y:S06]  /*e8b0*/  HMMA.16816.F32.BF16 R40, R20.reuse, R118, R40 ;  /* 0x000000761428723c */ /* 0x040fec0000041828 */
[C---:B------:R-:W-:Y:S06]  /*e8c0*/  HMMA.16816.F32.BF16 R44, R20.reuse, R136, R44 ;  /* 0x00000088142c723c */ /* 0x040fec000004182c */
[C---:B------:R-:W-:Y:S01]  /*e8d0*/  HMMA.16816.F32.BF16 R48, R20.reuse, R138, R48 ;  /* 0x0000008a1430723c */ /* 0x040fe20000041830 */
[----:B------:R-:W-:Y:S05]  /*e8e0*/  LDSM.16.MT88.4 R136, [R192+0x17800] ;  /* 0x01780000c088783b */ /* 0x000fea0000004200 */
[C---:B--2---:R-:W-:Y:S06]  /*e8f0*/  HMMA.16816.F32.BF16 R52, R20.reuse, R24, R52 ;  /* 0x000000181434723c */ /* 0x044fec0000041834 */
[C---:B------:R-:W-:Y:S01]  /*e900*/  HMMA.16816.F32.BF16 R56, R20.reuse, R26, R56 ;  /* 0x0000001a1438723c */ /* 0x040fe20000041838 */
[----:B------:R-:W2:Y:S05]  /*e910*/  LDSM.16.MT88.4 R24, [R194+0x17800] ;  /* 0x01780000c218783b */ /* 0x000eaa0000004200 */
[C---:B------:R-:W-:Y:S06]  /*e920*/  HMMA.16816.F32.BF16 R60, R20.reuse, R32, R60 ;  /* 0x00000020143c723c */ /* 0x040fec000004183c */
[C---:B------:R-:W-:Y:S01]  /*e930*/  HMMA.16816.F32.BF16 R64, R20.reuse, R34, R64 ;  /* 0x000000221440723c */ /* 0x040fe20000041840 */
[----:B------:R-:W2:Y:S05]  /*e940*/  LDSM.16.MT88.4 R32, [R193+0x17800] ;  /* 0x01780000c120783b */ /* 0x000eaa0000004200 */
[C---:B---3--:R-:W-:Y:S06]  /*e950*/  HMMA.16816.F32.BF16 R68, R20.reuse, R120, R68 ;  /* 0x000000781444723c */ /* 0x048fec0000041844 */
[C---:B------:R-:W-:Y:S06]  /*e960*/  HMMA.16816.F32.BF16 R72, R20.reuse, R122, R72 ;  /* 0x0000007a1448723c */ /* 0x040fec0000041848 */
[C---:B----4-:R-:W-:Y:S06]  /*e970*/  HMMA.16816.F32.BF16 R76, R20.reuse, R4, R76 ;  /* 0x00000004144c723c */ /* 0x050fec000004184c */
[C---:B------:R-:W-:Y:S06]  /*e980*/  HMMA.16816.F32.BF16 R80, R20.reuse, R6, R80 ;  /* 0x000000061450723c */ /* 0x040fec0000041850 */
[C---:B-----5:R-:W-:Y:S06]  /*e990*/  HMMA.16816.F32.BF16 R84, R20.reuse, R8, R84 ;  /* 0x000000081454723c */ /* 0x060fec0000041854 */
[C---:B------:R-:W-:Y:S06]  /*e9a0*/  HMMA.16816.F32.BF16 R88, R20.reuse, R10, R88 ;  /* 0x0000000a1458723c */ /* 0x040fec0000041858 */
[C---:B-1----:R-:W-:Y:S06]  /*e9b0*/  HMMA.16816.F32.BF16 R92, R20.reuse, R28, R92 ;  /* 0x0000001c145c723c */ /* 0x042fec000004185c */
[C---:B------:R-:W-:Y:S06]  /*e9c0*/  HMMA.16816.F32.BF16 R96, R20.reuse, R30, R96 ;  /* 0x0000001e1460723c */ /* 0x040fec0000041860 */
[C---:B--2---:R-:W-:Y:S06]  /*e9d0*/  HMMA.16816.F32.BF16 R100, R20.reuse, R24, R100 ;  /* 0x000000181464723c */ /* 0x044fec0000041864 */
[C---:B------:R-:W-:Y:S06]  /*e9e0*/  HMMA.16816.F32.BF16 R104, R20.reuse, R26, R104 ;  /* 0x0000001a1468723c */ /* 0x040fec0000041868 */
[C---:B------:R-:W-:Y:S06]  /*e9f0*/  HMMA.16816.F32.BF16 R108, R20.reuse, R32, R108 ;  /* 0x00000020146c723c */ /* 0x040fec000004186c */
[C---:B------:R-:W-:Y:S06]  /*ea00*/  HMMA.16816.F32.BF16 R120, R20.reuse, R34, R12 ;  /* 0x000000221478723c */ /* 0x040fec000004180c */
[C---:B------:R-:W-:Y:S06]  /*ea10*/  HMMA.16816.F32.BF16 R116, R20.reuse, R136, R16 ;  /* 0x000000881474723c */ /* 0x040fec0000041810 */
[----:B------:R-:W-:Y:S01]  /*ea20*/  HMMA.16816.F32.BF16 R112, R20, R138, R112 ;  /* 0x0000008a1470723c */ /* 0x000fe20000041870 */
[----:B------:R-:W-:Y:S11]  /*ea30*/  @!UPT UIADD3 URZ, URZ, URZ, URZ ;  /* 0x0000003f3f3ff290 */ /* 0x000ff6000fffe03f */
[----:B------:R-:W-:Y:S01]  /*ea40*/  @!UPT UIADD3 URZ, URZ, URZ, URZ ;  /* 0x0000003f3f3ff290 */ /* 0x000fe2000fffe03f */
[----:B------:R-:W-:Y:S11]  /*ea50*/  @P5 BRA `(.L_x_233) ;  /* 0xffffffd400285947 */ /* 0x000ff6000383ffff */
.L_x_232:
        /* <DEDUP_REMOVED lines=12> */
[----:B------:R-:W1:Y:S04]  /*eb20*/  SHFL.BFLY PT, R10, R5, 0x1, 0x1f ;  /* 0x0c201f00050a7f89 */ /* 0x000e6800000e0000 */
        /* <DEDUP_REMOVED lines=100> */
[----:B------:R-:W-:Y:S01]  /*f170*/  @UP0 ULDC.64 UR4, c[0x0][0x298] ;  /* 0x0000a60000040ab9 */ /* 0x000fe20000000a00 */
[----:B------:R-:W-:Y:S01]  /*f180*/  F2FP.BF16.F32.PACK_AB R128, R129, R128 ;  /* 0x000000808180723e */ /* 0x000fe200000010ff */
[----:B------:R-:W-:Y:S01]  /*f190*/  @UP0 UIMAD.WIDE.U32 UR8, UR15, UR4, URZ ;  /* 0x000000040f0802a5 */ /* 0x000fe2000f8e003f */
        /* <DEDUP_REMOVED lines=103> */
.L_x_236:
        /* <DEDUP_REMOVED lines=24> */
.L_x_237:
        /* <DEDUP_REMOVED lines=111> */
.L_x_239:
[----:B------:R-:W-:Y:S05]  /*10080*/  BSYNC B0 ;  /* 0x0000000000007941 */ /* 0x000fea0003800000 */
.L_x_238:
        /* <DEDUP_REMOVED lines=38> */
.L_x_241:
[----:B------:R-:W-:Y:S05]  /*102f0*/  BSYNC B0 ;  /* 0x0000000000007941 */ /* 0x000fea0003800000 */
.L_x_240:
        /* <DEDUP_REMOVED lines=24> */
.L_x_243:
[----:B------:R-:W-:Y:S05]  /*10480*/  BSYNC B0 ;  /* 0x0000000000007941 */ /* 0x000fea0003800000 */
.L_x_242:
        /* <DEDUP_REMOVED lines=24> */
.L_x_245:
[----:B------:R-:W-:Y:S05]  /*10610*/  BSYNC B0 ;  /* 0x0000000000007941 */ /* 0x000fea0003800000 */
.L_x_244:
        /* <DEDUP_REMOVED lines=23> */
.L_x_202:
        /* <DEDUP_REMOVED lines=11> */
[----:B------:R-:W-:Y:S01]  /*10840*/  @UP4 ULDC.64 UR6, c[0x0][0x298] ;  /* 0x0000a60000064ab9 */ /* 0x000fe20000000a00 */
[----:B------:R-:W-:Y:S01]  /*10850*/  @!UP4 USHF.R.S32.HI UR9, URZ, 0x1f, UR26 ;  /* 0x0000001f3f09c899 */ /* 0x000fe2000801141a */
[----:B------:R-:W-:Y:S01]  /*10860*/  SHF.R.S32.HI R16, RZ, 0x3, R16 ;  /* 0x00000003ff107819 */ /* 0x000fe20000011410 */
[----:B------:R-:W-:Y:S01]  /*10870*/  @UP4 UIMAD.WIDE.U32 UR10, UR15, UR6, URZ ;  /* 0x000000060f0a42a5 */ /* 0x000fe2000f8e003f */
[----:B------:R-:W-:Y:S01]  /*10880*/  IMAD.IADD R4, R4, 0x1, -R3 ;  /* 0x0000000104047824 */ /* 0x000fe200078e0a03 */
[----:B------:R-:W-:Y:S01]  /*10890*/  @!UP4 ULDC.64 UR4, c[0x0][0x290] ;  /* 0x0000a4000004cab9 */ /* 0x000fe20000000a00 */
[--C-:B------:R-:W-:Y:S01]  /*108a0*/  SHF.R.S32.HI R17, RZ, 0x1f, R16.reuse ;  /* 0x0000001fff117819 */ /* 0x100fe20000011410 */
[----:B------:R-:W-:Y:S01]  /*108b0*/  @!UP4 UIMAD UR6, UR9, UR4, URZ ;  /* 0x000000040906c2a4 */ /* 0x000fe2000f8e023f */
[C---:B------:R-:W-:Y:S01]  /*108c0*/  IMAD.SHL.U32 R6, R4.reuse, 0x8, RZ ;  /* 0x0000000804067824 */ /* 0x040fe200078e00ff */
[----:B------:R-:W-:Y:S01]  /*108d0*/  @UP4 UIMAD UR7, UR15, UR7, UR11 ;  /* 0x000000070f0742a4 */ /* 0x000fe2000f8e020b */
[----:B------:R-:W-:Y:S01]  /*108e0*/  ISETP.NE.AND P3, PT, R4, RZ, PT ;  /* 0x000000ff0400720c */ /* 0x000fe20003f65270 */
[----:B------:R-:W-:Y:S01]  /*108f0*/  @!UP4 UIMAD.WIDE.U32 UR12, UR26, UR4, URZ ;  /* 0x000000041a0cc2a5 */ /* 0x000fe2000f8e003f */
[----:B------:R-:W-:Y:S01]  /*10900*/  IMAD.WIDE R14, R15, 0x80, R16 ;  /* 0x000000800f0e7825 */ /* 0x000fe200078e0210 */
[----:B------:R-:W-:Y:S01]  /*10910*/  ULDC.U8 UR11, c[0x0][0x3d8] ;  /* 0x0000f600000b7ab9 */ /* 0x000fe20000000000 */
[----:B------:R-:W-:Y:S01]  /*10920*/  @!UP4 UIMAD UR6, UR26, UR5, UR6 ;  /* 0x000000051a06c2a4 */ /* 0x000fe2000f8e0206 */
[----:B------:R-:W-:Y:S01]  /*10930*/  IADD3 R4, R6, 0x80, RZ ;  /* 0x0000008006047810 */ /* 0x000fe20007ffe0ff */
[----:B------:R-:W-:Y:S01]  /*10940*/  UISETP.NE.AND UP0, UPT, UR11, URZ, !UP2 ;  /* 0x0000003f0b00728c */ /* 0x000fe2000d705270 */
[----:B------:R-:W-:Y:S01]  /*10950*/  VIADD R0, R16, 0x60 ;  /* 0x0000006010007836 */ /* 0x000fe20000000000 */
[----:B------:R-:W-:Y:S01]  /*10960*/  @UP2 ULDC.64 UR4, c[0x0][0x2c0] ;  /* 0x0000b00000042ab9 */ /* 0x000fe20000000a00 */
[----:B------:R-:W-:Y:S01]  /*10970*/  USHF.R.S32.HI UR9, URZ, 0x1f, UR28 ;  /* 0x0000001f3f097899 */ /* 0x000fe2000801141c */
[----:B------:R-:W-:Y:S01]  /*10980*/  VIADD R5, R6, 0x40 ;  /* 0x0000004006057836 */ /* 0x000fe20000000000 */
[----:B------:R-:W-:-:S02]  /*10990*/  UISETP.NE.AND UP3, UPT, UR11, URZ, UPT ;  /* 0x0000003f0b00728c */ /* 0x000fc4000bf65270 */
[----:B------:R-:W-:Y:S02]  /*109a0*/  @UP2 UIMAD UR14, UR5, UR4, URZ ;  /* 0x00000004050e22a4 */ /* 0x000fe4000f8e023f */
[----:B------:R-:W-:Y:S01]  /*109b0*/  UISETP.NE.OR UP3, UPT, UR8, URZ, !UP3 ;  /* 0x0000003f0800728c */ /* 0x000fe2000df65670 */
[----:B------:R-:W-:Y:S02]  /*109c0*/  ULDC.64 UR4, c[0x0][0x2a0] ;  /* 0x0000a80000047ab9 */ /* 0x000fe40000000a00 */
[----:B------:R-:W-:Y:S01]  /*109d0*/  @!UP2 ULDC UR8, c[0x0][0x2c4] ;  /* 0x0000b1000008aab9 */ /* 0x000fe20000000800 */
[----:B------:R-:W-:Y:S01]  /*109e0*/  UIMAD UR9, UR9, UR4, URZ ;  /* 0x00000004090972a4 */ /* 0x000fe2000f8e023f */
[----:B------:R-:W-:Y:S01]  /*109f0*/  IMAD.U32 R10, RZ, RZ, UR4 ;  /* 0x00000004ff0a7e24 */ /* 0x000fe2000f8e00ff */
[----:B------:R-:W-:Y:S02]  /*10a00*/  UISETP.NE.OR UP1, UPT, UR15, -0x1, UP3 ;  /* 0xffffffff0f00788c */ /* 0x000fe40009f25670 */
[----:B------:R-:W-:Y:S01]  /*10a10*/  UIMAD UR5, UR28, UR5, UR9 ;  /* 0x000000051c0572a4 */ /* 0x000fe2000f8e0209 */
[----:B------:R-:W-:Y:S01]  /*10a20*/  @!UP2 ULDC UR4, c[0x0][0x270] ;  /* 0x00009c000004aab9 */ /* 0x000fe20000000800 */
[----:B------:R-:W-:Y:S01]  /*10a30*/  @UP0 ULDC UR8, c[0x0][0x2e4] ;  /* 0x0000b90000080ab9 */ /* 0x000fe20000000800 */
        /* <DEDUP_REMOVED lines=46> */
.L_x_247:
[----:B------:R-:W-:Y:S05]  /*10d20*/  BSYNC B0 ;  /* 0x0000000000007941 */ /* 0x000fea0003800000 */
.L_x_246:
        /* <DEDUP_REMOVED lines=22> */
.L_x_249:
[----:B------:R-:W-:Y:S05]  /*10e90*/  BSYNC B0 ;  /* 0x0000000000007941 */ /* 0x000fea0003800000 */
.L_x_248:
        /* <DEDUP_REMOVED lines=22> */
.L_x_251:
[----:B------:R-:W-:Y:S05]  /*11000*/  BSYNC B0 ;  /* 0x0000000000007941 */ /* 0x000fea0003800000 */
.L_x_250:
        /* <DEDUP_REMOVED lines=23> */
.L_x_253:
[----:B------:R-:W-:Y:S05]  /*11180*/  BSYNC B0 ;  /* 0x0000000000007941 */ /* 0x000fea0003800000 */
.L_x_252:
        /* <DEDUP_REMOVED lines=10> */
.L_x_255:
[----:B------:R-:W-:Y:S05]  /*11230*/  BSYNC B0 ;  /* 0x0000000000007941 */ /* 0x000fea0003800000 */
.L_x_254:
        /* <DEDUP_REMOVED lines=10> */
.L_x_257:
[----:B------:R-:W-:Y:S05]  /*112e0*/  BSYNC B0 ;  /* 0x0000000000007941 */ /* 0x000fea0003800000 */
.L_x_256:
        /* <DEDUP_REMOVED lines=10> */
.L_x_259:
[----:B------:R-:W-:Y:S05]  /*11390*/  BSYNC B0 ;  /* 0x0000000000007941 */ /* 0x000fea0003800000 */
.L_x_258:
        /* <DEDUP_REMOVED lines=10> */
.L_x_260:
        /* <DEDUP_REMOVED lines=12> */
.L_x_803:


//--------------------- .text._ZN5flash16flash_fwd_kernelI23Flash_fwd_kernel_traitsILi192ELi128ELi64ELi8ELb0ELb0EN7cutlass10bfloat16_tE19Flash_kernel_traitsILi192ELi128ELi64ELi8ES3_EELb0ELb1ELb0ELb1ELb0ELb0ELb1ELb0EEEvNS_16Flash_fwd_paramsE --------------------------
	.section	.text._ZN5flash16flash_fwd_kernelI23Flash_fwd_kernel_traitsILi192ELi128ELi64ELi8ELb0ELb0EN7cutlass10bfloat16_tE19Flash_kernel_traitsILi192ELi128ELi64ELi8ES3_EELb0ELb1ELb0ELb1ELb0ELb0ELb1ELb0EEEvNS_16Flash_fwd_paramsE,"ax",@progbits
	.align	128
        .global         _ZN5flash16flash_fwd_kernelI23Flash_fwd_kernel_traitsILi192ELi128ELi64ELi8ELb0ELb0EN7cutlass10bfloat16_tE19Flash_kernel_traitsILi192ELi128ELi64ELi8ES3_EELb0ELb1ELb0ELb1ELb0ELb0ELb1ELb0EEEvNS_16Flash_fwd_paramsE
        .type           _ZN5flash16flash_fwd_kernelI23Flash_fwd_kernel_traitsILi192ELi128ELi64ELi8ELb0ELb0EN7cutlass10bfloat16_tE19Flash_kernel_traitsILi192ELi128ELi64ELi8ES3_EELb0ELb1ELb0ELb1ELb0ELb0ELb1ELb0EEEvNS_16Flash_fwd_paramsE,@function
        .size           _ZN5flash16flash_fwd_kernelI23Flash_fwd_kernel_traitsILi192ELi128ELi64ELi8ELb0ELb0EN7cutlass10bfloat16_tE19Flash_kernel_traitsILi192ELi128ELi64ELi8ES3_EELb0ELb1ELb0ELb1ELb0ELb0ELb1ELb0EEEvNS_16Flash_fwd_paramsE,(.L_x_804 - _ZN5flash16flash_fwd_kernelI23Flash_fwd_kernel_traitsILi192ELi128ELi64ELi8ELb0ELb0EN7cutlass10bfloat16_tE19Flash_kernel_traitsILi192ELi128ELi64ELi8ES3_EELb0ELb1ELb0ELb1ELb0ELb0ELb1ELb0EEEvNS_16Flash_fwd_paramsE)
        .other          _ZN5flash16flash_fwd_kernelI23Flash_fwd_kernel_traitsILi192ELi128ELi64ELi8ELb0ELb0EN7cutlass10bfloat16_tE19Flash_kernel_traitsILi192ELi128ELi64ELi8ES3_EELb0ELb1ELb0ELb1ELb0ELb0ELb1ELb0EEEvNS_16Flash_fwd_paramsE,@"STO_CUDA_ENTRY STV_DEFAULT"
_ZN5flash16flash_fwd_kernelI23Flash_fwd_kernel_traitsILi192ELi128ELi64ELi8ELb0ELb0EN7cutlass10bfloat16_tE19Flash_kernel_traitsILi192ELi128ELi64ELi8ES3_EELb0ELb1ELb0ELb1ELb0ELb0ELb1ELb0EEEvNS_16Flash_fwd_paramsE:
.text._ZN5flash16flash_fwd_kernelI23Flash_fwd_kernel_traitsILi192ELi128ELi64ELi8ELb0ELb0EN7cutlass10bfloat16_tE19Flash_kernel_traitsILi192ELi128ELi64ELi8ES3_EELb0ELb1ELb0ELb1ELb0ELb0ELb1ELb0EEEvNS_16Flash_fwd_paramsE:
        /* <DEDUP_REMOVED lines=54> */
.L_x_261:
[----:B------:R-:W-:-:S05]  /*0360*/  ULDC UR7, c[0x0][0x2c8] ;  /* 0x0000b20000077ab9 */ /* 0x000fca0000000800 */
.L_x_262:
        /* <DEDUP_REMOVED lines=105> */
.L_x_264:
        /* <DEDUP_REMOVED lines=24> */
.L_x_265:
        /* <DEDUP_REMOVED lines=81> */
.L_x_267:
[----:B------:R-:W-:Y:S05]  /*1090*/  BSYNC B0 ;  /* 0x0000000000007941 */ /* 0x000fea0003800000 */
.L_x_266:
        /* <DEDUP_REMOVED lines=40> */
.L_x_269:
[----:B------:R-:W-:Y:S05]  /*1320*/  BSYNC B0 ;  /* 0x0000000000007941 */ /* 0x000fea0003800000 */
.L_x_268:
        /* <DEDUP_REMOVED lines=40> */
.L_x_271:
[----:B------:R-:W-:Y:S05]  /*15b0*/  BSYNC B0 ;  /* 0x0000000000007941 */ /* 0x000fea0003800000 */
.L_x_270:
        /* <DEDUP_REMOVED lines=41> */
.L_x_273:
[----:B------:R-:W-:Y:S05]  /*1850*/  BSYNC B0 ;  /* 0x0000000000007941 */ /* 0x000fea0003800000 */
.L_x_272:
        /* <DEDUP_REMOVED lines=41> */
.L_x_275:
[----:B------:R-:W-:Y:S05]  /*1af0*/  BSYNC B0 ;  /* 0x0000000000007941 */ /* 0x000fea0003800000 */
.L_x_274:
        /* <DEDUP_REMOVED lines=35> */
.L_x_277:
[----:B------:R-:W-:Y:S05]  /*1d30*/  BSYNC B0 ;  /* 0x0000000000007941 */ /* 0x000fea0003800000 */
.L_x_276:
        /* <DEDUP_REMOVED lines=101> */
.L_x_279:
[----:B------:R-:W-:Y:S05]  /*2390*/  BSYNC B0 ;  /* 0x0000000000007941 */ /* 0x000fea0003800000 */
.L_x_278:
        /* <DEDUP_REMOVED lines=39> */
.L_x_281:
[----:B------:R-:W-:Y:S05]  /*2610*/  BSYNC B0 ;  /* 0x0000000000007941 */ /* 0x000fea0003800000 */
.L_x_280:
        /* <DEDUP_REMOVED lines=9> */
[----:B------:R-:W-:Y:S01]  /*26b0*/  LOP3.LUT P0, RZ, R2, 0x4, RZ, 0xc0, !PT ;  /* 0x0000000402ff7812 */ /* 0x000fe2000780c0ff */
[----:B------:R-:W-:Y:S01]  /*26c0*/  IMAD.MOV.U32 R2, RZ, RZ, 0x40 ;  /* 0x00000040ff027424 */ /* 0x000fe200078e00ff */
[----:B------:R-:W3:Y:S01]  /*26d0*/  LDSM.16.M88.4 R40, [R205+0xc800] ;  /* 0x00c80000cd28783b */ /* 0x000ee20000000200 */
[----:B------:R-:W-:Y:S01]  /*26e0*/  IMAD R204, R7, 0x2, R206 ;  /* 0x0000000207cc7824 */ /* 0x000fe200078e02ce */
[----:B------:R-:W-:Y:S01]  /*26f0*/  LEA R97, R97, UR24, 0x4 ;  /* 0x0000001861617c11 */ /* 0x000fe2000f8e20ff */
[----:B------:R-:W-:Y:S01]  /*2700*/  @P1 VIADD R203, R5, 0xffffffe0 ;  /* 0xffffffe005cb1836 */ /* 0x000fe20000000000 */
[----:B------:R-:W-:Y:S01]  /*2710*/  SEL R2, R2, 0xffffffc0, !P2 ;  /* 0xffffffc002027807 */ /* 0x000fe20005000000 */
[----:B------:R-:W-:Y:S01]  /*2720*/  IMAD.MOV.U32 R5, RZ, RZ, 0x20 ;  /* 0x00000020ff057424 */ /* 0x000fe200078e00ff */
[----:B------:R-:W-:Y:S01]  /*2730*/  LDSM.16.M88.4 R32, [R204] ;  /* 0x00000000cc20783b */ /* 0x000fe20000000200 */
[----:B------:R-:W-:Y:S01]  /*2740*/  IMAD.SHL.U32 R218, R4, 0x2, RZ ;  /* 0x0000000204da7824 */ /* 0x000fe200078e00ff */
[----:B------:R-:W-:Y:S01]  /*2750*/  UISETP.GE.AND UP0, UPT, UR20, 0x2, UPT ;  /* 0x000000021400788c */ /* 0x000fe2000bf06270 */
[----:B------:R-:W-:Y:S01]  /*2760*/  IMAD.IADD R199, R205, 0x1, R2 ;  /* 0x00000001cdc77824 */ /* 0x000fe200078e0202 */
[----:B-12-4-:R-:W1:Y:S01]  /*2770*/  LDSM.16.M88.4 R8, [R203] ;  /* 0x00000000cb08783b */ /* 0x016e620000000200 */
[----:B------:R-:W-:Y:S01]  /*2780*/  SEL R5, R5, 0xffffffe0, !P0 ;  /* 0xffffffe005057807 */ /* 0x000fe20004000000 */
[----:B------:R-:W-:Y:S01]  /*2790*/  IMAD.IADD R192, R2, 0x1, R203 ;  /* 0x0000000102c07824 */ /* 0x000fe200078e02cb */
[----:B------:R-:W-:Y:S01]  /*27a0*/  LOP3.LUT R218, R218, 0x6, RZ, 0xc0, !PT ;  /* 0x00000006dada7812 */ /* 0x000fe200078ec0ff */
[----:B------:R-:W-:Y:S01]  /*27b0*/  LDSM.16.M88.4 R48, [R199+0xc000] ;  /* 0x00c00000c730783b */ /* 0x000fe20000000200 */
[C---:B------:R-:W-:Y:S01]  /*27c0*/  LEA R202, R5.reuse, R206, 0x1 ;  /* 0x000000ce05ca7211 */ /* 0x040fe200078e08ff */
[----:B------:R-:W-:Y:S01]  /*27d0*/  IMAD R201, R5, 0x2, R204 ;  /* 0x0000000205c97824 */ /* 0x000fe200078e02cc */
[C---:B------:R-:W-:Y:S01]  /*27e0*/  IADD3 R195, R203.reuse, 0x800, RZ ;  /* 0x00000800cbc37810 */ /* 0x040fe20007ffe0ff */
[----:B------:R-:W2:Y:S01]  /*27f0*/  LDSM.16.M88.4 R72, [R205+0xd000] ;  /* 0x00d00000cd48783b */ /* 0x000ea20000000200 */
[C---:B------:R-:W-:Y:S01]  /*2800*/  VIADD R194, R203.reuse, 0x1000 ;  /* 0x00001000cbc27836 */ /* 0x040fe20000000000 */
[C---:B------:R-:W-:Y:S01]  /*2810*/  IADD3 R188, R203.reuse, 0x3800, RZ ;  /* 0x00003800cbbc7810 */ /* 0x040fe20007ffe0ff */
[C---:B------:R-:W-:Y:S01]  /*2820*/  VIADD R193, R203.reuse, 0x1800 ;  /* 0x00001800cbc17836 */ /* 0x040fe20000000000 */
[----:B------:R-:W4:Y:S01]  /*2830*/  LDSM.16.M88.4 R64, [R202] ;  /* 0x00000000ca40783b */ /* 0x000f220000000200 */
[----:B------:R-:W-:-:S02]  /*2840*/  VIADD R191, R203, 0x2000 ;  /* 0x00002000cbbf7836 */ /* 0x000fc40000000000 */
[C---:B------:R-:W-:Y:S01]  /*2850*/  VIADD R190, R203.reuse, 0x2800 ;  /* 0x00002800cbbe7836 */ /* 0x040fe20000000000 */
[----:B------:R-:W4:Y:S01]  /*2860*/  LDSM.16.M88.4 R24, [R203+0x800] ;  /* 0x00080000cb18783b */ /* 0x000f220000000200 */
[C---:B------:R-:W-:Y:S02]  /*2870*/  VIADD R189, R203.reuse, 0x3000 ;  /* 0x00003000cbbd7836 */ /* 0x040fe40000000000 */
[C---:B------:R-:W-:Y:S01]  /*2880*/  VIADD R187, R203.reuse, 0x4000 ;  /* 0x00004000cbbb7836 */ /* 0x040fe20000000000 */
[----:B------:R-:W-:Y:S01]  /*2890*/  LDSM.16.M88.4 R20, [R201] ;  /* 0x00000000c914783b */ /* 0x000fe20000000200 */
[C---:B------:R-:W-:Y:S01]  /*28a0*/  VIADD R186, R203.reuse, 0x4800 ;  /* 0x00004800cbba7836 */ /* 0x040fe20000000000 */
[----:B-----5:R-:W-:Y:S02]  /*28b0*/  HMMA.16816.F32.BF16 R16, R52, R28, RZ ;  /* 0x0000001c3410723c */ /* 0x020fe400000418ff */
[----:B------:R-:W5:Y:S01]  /*28c0*/  LDSM.16.M88.4 R92, [R192] ;  /* 0x00000000c05c783b */ /* 0x000f620000000200 */
[----:B------:R-:W-:-:S02]  /*28d0*/  VIADD R185, R203, 0x5000 ;  /* 0x00005000cbb97836 */ /* 0x000fc40000000000 */
[----:B------:R-:W-:Y:S01]  /*28e0*/  VIADD R184, R203, 0x5800 ;  /* 0x00005800cbb87836 */ /* 0x000fe20000000000 */
[----:B------:R-:W5:Y:S01]  /*28f0*/  LDSM.16.M88.4 R36, [R205+0xd800] ;  /* 0x00d80000cd24783b */ /* 0x000f620000000200 */
[C---:B------:R-:W-:Y:S03]  /*2900*/  HMMA.16816.F32.BF16 R28, R52.reuse, R30, RZ ;  /* 0x0000001e341c723c */ /* 0x040fe600000418ff */
[----:B------:R-:W5:Y:S03]  /*2910*/  LDSM.16.M88.4 R60, [R203+0x1000] ;  /* 0x00100000cb3c783b */ /* 0x000f660000000200 */
[C---:B---3--:R-:W-:Y:S01]  /*2920*/  HMMA.16816.F32.BF16 R44, R52.reuse, R40, RZ ;  /* 0x00000028342c723c */ /* 0x048fe200000418ff */
[----:B------:R-:W3:Y:S04]  /*2930*/  LDSM.16.M88.4 R12, [R199+0xc800] ;  /* 0x00c80000c70c783b */ /* 0x000ee80000000200 */
[----:B------:R-:W-:Y:S01]  /*2940*/  LDSM.16.M88.4 R88, [R205+0xe000] ;  /* 0x00e00000cd58783b */ /* 0x000fe20000000200 */
[----:B------:R-:W-:Y:S03]  /*2950*/  HMMA.16816.F32.BF16 R40, R52, R42, RZ ;  /* 0x0000002a3428723c */ /* 0x000fe600000418ff */
[----:B------:R-:W-:Y:S03]  /*2960*/  LDSM.16.M88.4 R56, [R203+0x1800] ;  /* 0x00180000cb38783b */ /* 0x000fe60000000200 */
[C---:B-1----:R-:W-:Y:S01]  /*2970*/  HMMA.16816.F32.BF16 R16, R32.reuse, R8, R16 ;  /* 0x000000082010723c */ /* 0x042fe20000041810 */
[----:B------:R-:W-:Y:S04]  /*2980*/  LDSM.16.M88.4 R84, [R192+0x800] ;  /* 0x00080000c054783b */ /* 0x000fe80000000200 */
[----:B------:R-:W-:Y:S01]  /*2990*/  LDSM.16.M88.4 R80, [R203+0x2000] ;  /* 0x00200000cb50783b */ /* 0x000fe20000000200 */
[----:B------:R-:W-:Y:S03]  /*29a0*/  HMMA.16816.F32.BF16 R28, R32, R10, R28 ;  /* 0x0000000a201c723c */ /* 0x000fe6000004181c */
[----:B------:R-:W1:Y:S03]  /*29b0*/  LDSM.16.M88.4 R8, [R206+0x4000] ;  /* 0x00400000ce08783b */ /* 0x000e660000000200 */
[C---:B--2---:R-:W-:Y:S01]  /*29c0*/  HMMA.16816.F32.BF16 R76, R52.reuse, R72, RZ ;  /* 0x00000048344c723c */ /* 0x044fe200000418ff */
[----:B------:R-:W0:Y:S05]  /*29d0*/  LDGDEPBAR ;  /* 0x00000000000079af */ /* 0x000e2a0000000000 */
[----:B------:R-:W-:Y:S06]  /*29e0*/  HMMA.16816.F32.BF16 R72, R52, R74, RZ ;  /* 0x0000004a3448723c */ /* 0x000fec00000418ff */
[C---:B----4-:R-:W-:Y:S06]  /*29f0*/  HMMA.16816.F32.BF16 R16, R64.reuse, R48, R16 ;  /* 0x000000304010723c */ /* 0x050fec0000041810 */
[----:B------:R-:W-:Y:S01]  /*2a00*/  HMMA.16816.F32.BF16 R28, R64, R50, R28 ;  /* 0x00000032401c723c */ /* 0x000fe2000004181c */
[----:B------:R-:W2:Y:S05]  /*2a10*/  LDSM.16.M88.4 R48, [R199+0xd000] ;  /* 0x00d00000c730783b */ /* 0x000eaa0000000200 */
[C---:B------:R-:W-:Y:S06]  /*2a20*/  HMMA.16816.F32.BF16 R44, R32.reuse, R24, R44 ;  /* 0x00000018202c723c */ /* 0x040fec000004182c */
[----:B------:R-:W-:Y:S01]  /*2a30*/  HMMA.16816.F32.BF16 R40, R32, R26, R40 ;  /* 0x0000001a2028723c */ /* 0x000fe20000041828 */
[----:B------:R-:W4:Y:S05]  /*2a40*/  LDSM.16.M88.4 R24, [R204+0x4000] ;  /* 0x00400000cc18783b */ /* 0x000f2a0000000200 */
[----:B-----5:R-:W-:Y:S06]  /*2a50*/  HMMA.16816.F32.BF16 R16, R20, R92, R16 ;  /* 0x0000005c1410723c */ /* 0x020fec0000041810 */
[C---:B------:R-:W-:Y:S06]  /*2a60*/  HMMA.16816.F32.BF16 R68, R52.reuse, R36, RZ ;  /* 0x000000243444723c */ /* 0x040fec00000418ff */
[----:B------:R-:W-:Y:S01]  /*2a70*/  HMMA.16816.F32.BF16 R52, R52, R38, RZ ;  /* 0x000000263434723c */ /* 0x000fe200000418ff */
[----:B------:R-:W5:Y:S05]  /*2a80*/  LDSM.16.M88.4 R36, [R199+0xd800] ;  /* 0x00d80000c724783b */ /* 0x000f6a0000000200 */
[----:B------:R-:W-:Y:S01]  /*2a90*/  HMMA.16816.F32.BF16 R28, R20, R94, R28 ;  /* 0x0000005e141c723c */ /* 0x000fe2000004181c */
[----:B------:R-:W-:Y:S05]  /*2aa0*/  LDSM.16.M88.4 R92, [R199+0xe000] ;  /* 0x00e00000c75c783b */ /* 0x000fea0000000200 */
[C---:B------:R-:W-:Y:S06]  /*2ab0*/  HMMA.16816.F32.BF16 R76, R32.reuse, R60, R76 ;  /* 0x0000003c204c723c */ /* 0x040fec000004184c */
[----:B------:R-:W-:Y:S01]  /*2ac0*/  HMMA.16816.F32.BF16 R72, R32, R62, R72 ;  /* 0x0000003e2048723c */ /* 0x000fe20000041848 */
[----:B------:R-:W5:Y:S05]  /*2ad0*/  LDSM.16.M88.4 R60, [R192+0x1000] ;  /* 0x00100000c03c783b */ /* 0x000f6a0000000200 */
[----:B---3--:R-:W-:Y:S06]  /*2ae0*/  HMMA.16816.F32.BF16 R44, R64, R12, R44 ;  /* 0x0000000c402c723c */ /* 0x008fec000004182c */
[----:B-1----:R-:W-:Y:S06]  /*2af0*/  HMMA.16816.F32.BF16 R16, R8, R88, R16 ;  /* 0x000000580810723c */ /* 0x002fec0000041810 */
[----:B------:R-:W-:Y:S01]  /*2b00*/  HMMA.16816.F32.BF16 R40, R64, R14, R40 ;  /* 0x0000000e4028723c */ /* 0x000fe20000041828 */
[----:B------:R-:W-:Y:S05]  /*2b10*/  LDSM.16.M88.4 R12, [R202+0x4000] ;  /* 0x00400000ca0c783b */ /* 0x000fea0000000200 */
[C---:B------:R-:W-:Y:S06]  /*2b20*/  HMMA.16816.F32.BF16 R68, R32.reuse, R56, R68 ;  /* 0x000000382044723c */ /* 0x040fec0000041844 */
[----:B------:R-:W-:Y:S01]  /*2b30*/  HMMA.16816.F32.BF16 R32, R32, R58, R52 ;  /* 0x0000003a2020723c */ /* 0x000fe20000041834 */
[----:B------:R-:W1:Y:S04]  /*2b40*/  LDSM.16.M88.4 R52, [R205+0xe800] ;  /* 0x00e80000cd34783b */ /* 0x000e680000000200 */
[----:B------:R-:W3:Y:S01]  /*2b50*/  LDSM.16.M88.4 R56, [R192+0x1800] ;  /* 0x00180000c038783b */ /* 0x000ee20000000200 */
[----:B------:R-:W-:Y:S03]  /*2b60*/  HMMA.16816.F32.BF16 R28, R8, R90, R28 ;  /* 0x0000005a081c723c */ /* 0x000fe6000004181c */
[----:B------:R-:W-:Y:S03]  /*2b70*/  LDSM.16.M88.4 R88, [R201+0x4000] ;  /* 0x00400000c958783b */ /* 0x000fe60000000200 */
[C---:B--2---:R-:W-:Y:S06]  /*2b80*/  HMMA.16816.F32.BF16 R76, R64.reuse, R48, R76 ;  /* 0x00000030404c723c */ /* 0x044fec000004184c */
[----:B------:R-:W-:Y:S01]  /*2b90*/  HMMA.16816.F32.BF16 R72, R64, R50, R72 ;  /* 0x000000324048723c */ /* 0x000fe20000041848 */
[----:B------:R-:W2:Y:S05]  /*2ba0*/  LDSM.16.M88.4 R48, [R205+0xf000] ;  /* 0x00f00000cd30783b */ /* 0x000eaa0000000200 */
[----:B------:R-:W-:Y:S06]  /*2bb0*/  HMMA.16816.F32.BF16 R44, R20, R84, R44 ;  /* 0x00000054142c723c */ /* 0x000fec000004182c */
[----:B----4-:R-:W-:Y:S06]  /*2bc0*/  HMMA.16816.F32.BF16 R16, R24, R80, R16 ;  /* 0x000000501810723c */ /* 0x010fec0000041810 */
[----:B------:R-:W-:Y:S01]  /*2bd0*/  HMMA.16816.F32.BF16 R40, R20, R86, R40 ;  /* 0x000000561428723c */ /* 0x000fe20000041828 */
[----:B------:R-:W-:Y:S05]  /*2be0*/  LDSM.16.M88.4 R84, [R192+0x2000] ;  /* 0x00200000c054783b */ /* 0x000fea0000000200 */
[C---:B-----5:R-:W-:Y:S06]  /*2bf0*/  HMMA.16816.F32.BF16 R68, R64.reuse, R36, R68 ;  /* 0x000000244044723c */ /* 0x060fec0000041844 */
[----:B------:R-:W-:Y:S01]  /*2c00*/  HMMA.16816.F32.BF16 R64, R64, R38, R32 ;  /* 0x000000264040723c */ /* 0x000fe20000041820 */
[----:B------:R-:W4:Y:S04]  /*2c10*/  LDSM.16.M88.4 R36, [R203+0x2800] ;  /* 0x00280000cb24783b */ /* 0x000f280000000200 */
[----:B------:R-:W5:Y:S01]  /*2c20*/  LDSM.16.M88.4 R32, [R205+0xf800] ;  /* 0x00f80000cd20783b */ /* 0x000f620000000200 */
[----:B------:R-:W-:Y:S03]  /*2c30*/  HMMA.16816.F32.BF16 R28, R24, R82, R28 ;  /* 0x00000052181c723c */ /* 0x000fe6000004181c */
[----:B------:R-:W5:Y:S03]  /*2c40*/  LDSM.16.M88.4 R80, [R203+0x3000] ;  /* 0x00300000cb50783b */ /* 0x000f660000000200 */
[C---:B------:R-:W-:Y:S06]  /*2c50*/  HMMA.16816.F32.BF16 R76, R20.reuse, R60, R76 ;  /* 0x0000003c144c723c */ /* 0x040fec000004184c */
[----:B------:R-:W-:Y:S01]  /*2c60*/  HMMA.16816.F32.BF16 R72, R20, R62, R72 ;  /* 0x0000003e1448723c */ /* 0x000fe20000041848 */
[----:B------:R-:W-:Y:S05]  /*2c70*/  LDSM.16.M88.4 R60, [R206+0x8000] ;  /* 0x00800000ce3c783b */ /* 0x000fea0000000200 */
[----:B-1----:R-:W-:Y:S06]  /*2c80*/  HMMA.16816.F32.BF16 R44, R8, R52, R44 ;  /* 0x00000034082c723c */ /* 0x002fec000004182c */
[----:B------:R-:W-:Y:S06]  /*2c90*/  HMMA.16816.F32.BF16 R16, R12, R92, R16 ;  /* 0x0000005c0c10723c */ /* 0x000fec0000041810 */
[----:B------:R-:W-:Y:S01]  /*2ca0*/  HMMA.16816.F32.BF16 R40, R8, R54, R40 ;  /* 0x000000360828723c */ /* 0x000fe20000041828 */
[----:B------:R-:W-:Y:S05]  /*2cb0*/  LDSM.16.M88.4 R52, [R205+0x10000] ;  /* 0x01000000cd34783b */ /* 0x000fea0000000200 */
[C---:B---3--:R-:W-:Y:S06]  /*2cc0*/  HMMA.16816.F32.BF16 R68, R20.reuse, R56, R68 ;  /* 0x000000381444723c */ /* 0x048fec0000041844 */
        /* <DEDUP_REMOVED lines=8> */
[----:B----4-:R-:W-:Y:S06]  /*2d50*/  HMMA.16816.F32.BF16 R44, R24, R36, R44 ;  /* 0x00000024182c723c */ /* 0x010fec000004182c */
[----:B------:R-:W-:Y:S06]  /*2d60*/  HMMA.16816.F32.BF16 R16, R88, R84, R16 ;  /* 0x000000545810723c */ /* 0x000fec0000041810 */
        /* <DEDUP_REMOVED lines=20> */
[----:B------:R-:W3:Y:S03]  /*2eb0*/  LDSM.16.M88.4 R52, [R205+0x11000] ;  /* 0x01100000cd34783b */ /* 0x000ee60000000200 */
[C---:B--2---:R-:W-:Y:S06]  /*2ec0*/  HMMA.16816.F32.BF16 R76, R12.reuse, R48, R76 ;  /* 0x000000300c4c723c */ /* 0x044fec000004184c */
[----:B------:R-:W-:Y:S01]  /*2ed0*/  HMMA.16816.F32.BF16 R72, R12, R50, R72 ;  /* 0x000000320c48723c */ /* 0x000fe20000041848 */
[----:B------:R-:W-:Y:S05]  /*2ee0*/  LDSM.16.M88.4 R48, [R205+0x11800] ;  /* 0x01180000cd30783b */ /* 0x000fea0000000200 */
[----:B----4-:R-:W-:Y:S06]  /*2ef0*/  HMMA.16816.F32.BF16 R44, R88, R8, R44 ;  /* 0x00000008582c723c */ /* 0x010fec000004182c */
[----:B------:R-:W-:Y:S06]  /*2f00*/  HMMA.16816.F32.BF16 R16, R36, R92, R16 ;  /* 0x0000005c2410723c */ /* 0x000fec0000041810 */
[----:B------:R-:W-:Y:S01]  /*2f10*/  HMMA.16816.F32.BF16 R40, R88, R10, R40 ;  /* 0x0000000a5828723c */ /* 0x000fe20000041828 */
[----:B------:R-:W-:Y:S05]  /*2f20*/  LDSM.16.M88.4 R8, [R192+0x4000] ;  /* 0x00400000c008783b */ /* 0x000fea0000000200 */
[C---:B-----5:R-:W-:Y:S06]  /*2f30*/  HMMA.16816.F32.BF16 R68, R12.reuse, R32, R68 ;  /* 0x000000200c44723c */ /* 0x060fec0000041844 */
[----:B------:R-:W-:Y:S01]  /*2f40*/  HMMA.16816.F32.BF16 R64, R12, R34, R64 ;  /* 0x000000220c40723c */ /* 0x000fe20000041840 */
[----:B------:R-:W2:Y:S04]  /*2f50*/  LDSM.16.M88.4 R32, [R203+0x4800] ;  /* 0x00480000cb20783b */ /* 0x000ea80000000200 */
[----:B------:R-:W4:Y:S01]  /*2f60*/  LDSM.16.M88.4 R12, [R201+0x8000] ;  /* 0x00800000c90c783b */ /* 0x000f220000000200 */
[----:B------:R-:W-:Y:S06]  /*2f70*/  HMMA.16816.F32.BF16 R28, R36, R94, R28 ;  /* 0x0000005e241c723c */ /* 0x000fec000004181c */
[C---:B------:R-:W-:Y:S06]  /*2f80*/  HMMA.16816.F32.BF16 R76, R88.reuse, R84, R76 ;  /* 0x00000054584c723c */ /* 0x040fec000004184c */
[----:B------:R-:W-:Y:S01]  /*2f90*/  HMMA.16816.F32.BF16 R72, R88, R86, R72 ;  /* 0x000000565848723c */ /* 0x000fe20000041848 */
[----:B------:R-:W5:Y:S05]  /*2fa0*/  LDSM.16.M88.4 R84, [R203+0x5000] ;  /* 0x00500000cb54783b */ /* 0x000f6a0000000200 */
[----:B-1----:R-:W-:Y:S06]  /*2fb0*/  HMMA.16816.F32.BF16 R44, R60, R56, R44 ;  /* 0x000000383c2c723c */ /* 0x002fec000004182c */
[----:B---3--:R-:W-:Y:S06]  /*2fc0*/  HMMA.16816.F32.BF16 R16, R24, R20, R16 ;  /* 0x000000141810723c */ /* 0x008fec0000041810 */
[----:B------:R-:W-:Y:S01]  /*2fd0*/  HMMA.16816.F32.BF16 R40, R60, R58, R40 ;  /* 0x0000003a3c28723c */ /* 0x000fe20000041828 */
[----:B------:R-:W1:Y:S05]  /*2fe0*/  LDSM.16.M88.4 R56, [R203+0x5800] ;  /* 0x00580000cb38783b */ /* 0x000e6a0000000200 */
[C---:B------:R-:W-:Y:S06]  /*2ff0*/  HMMA.16816.F32.BF16 R68, R88.reuse, R80, R68 ;  /* 0x000000505844723c */ /* 0x040fec0000041844 */
[----:B------:R-:W-:Y:S01]  /*3000*/  HMMA.16816.F32.BF16 R80, R88, R82, R64 ;  /* 0x000000525850723c */ /* 0x000fe20000041840 */
[----:B------:R-:W-:Y:S05]  /*3010*/  LDSM.16.M88.4 R64, [R199+0x10800] ;  /* 0x01080000c740783b */ /* 0x000fea0000000200 */
[----:B------:R-:W-:Y:S01]  /*3020*/  HMMA.16816.F32.BF16 R28, R24, R22, R28 ;  /* 0x00000016181c723c */ /* 0x000fe2000004181c */
[----:B------:R-:W-:Y:S05]  /*3030*/  LDSM.16.M88.4 R20, [R192+0x4800] ;  /* 0x00480000c014783b */ /* 0x000fea0000000200 */
[----:B------:R-:W-:Y:S06]  /*3040*/  HMMA.16816.F32.BF16 R76, R60, R52, R76 ;  /* 0x000000343c4c723c */ /* 0x000fec000004184c */
[----:B--2---:R-:W-:Y:S06]  /*3050*/  HMMA.16816.F32.BF16 R44, R36, R32, R44 ;  /* 0x00000020242c723c */ /* 0x004fec000004182c */
[----:B----4-:R-:W-:Y:S06]  /*3060*/  HMMA.16816.F32.BF16 R16, R12, R8, R16 ;  /* 0x000000080c10723c */ /* 0x010fec0000041810 */
[----:B------:R-:W-:Y:S01]  /*3070*/  HMMA.16816.F32.BF16 R40, R36, R34, R40 ;  /* 0x000000222428723c */ /* 0x000fe20000041828 */
[----:B------:R-:W2:Y:S05]  /*3080*/  LDSM.16.M88.4 R32, [R199+0x11000] ;  /* 0x01100000c720783b */ /* 0x000eaa0000000200 */
[C---:B------:R-:W-:Y:S06]  /*3090*/  HMMA.16816.F32.BF16 R72, R60.reuse, R54, R72 ;  /* 0x000000363c48723c */ /* 0x040fec0000041848 */
[C---:B------:R-:W-:Y:S06]  /*30a0*/  HMMA.16816.F32.BF16 R68, R60.reuse, R48, R68 ;  /* 0x000000303c44723c */ /* 0x040fec0000041844 */
[----:B------:R-:W-:Y:S01]  /*30b0*/  HMMA.16816.F32.BF16 R80, R60, R50, R80 ;  /* 0x000000323c50723c */ /* 0x000fe20000041850 */
[----:B------:R-:W-:Y:S01]  /*30c0*/  FMUL.FTZ R48, R16, UR28 ;  /* 0x0000001c10307c20 */ /* 0x000fe20008410000 */
[----:B------:R-:W-:-:S04]  /*30d0*/  FMUL.FTZ R49, R18, UR28 ;  /* 0x0000001c12317c20 */ /* 0x000fc80008410000 */
[----:B------:R-:W-:Y:S01]  /*30e0*/  HMMA.16816.F32.BF16 R28, R12, R10, R28 ;  /* 0x0000000a0c1c723c */ /* 0x000fe2000004181c */
[----:B------:R-:W3:Y:S01]  /*30f0*/  LDSM.16.M88.4 R8, [R199+0x11800] ;  /* 0x01180000c708783b */ /* 0x000ee20000000200 */
[----:B------:R-:W-:Y:S01]  /*3100*/  FMUL.FTZ R50, R17, UR28 ;  /* 0x0000001c11327c20 */ /* 0x000fe20008410000 */
[----:B------:R-:W-:Y:S01]  /*3110*/  FMUL.FTZ R51, R19, UR28 ;  /* 0x0000001c13337c20 */ /* 0x000fe20008410000 */
[----:B------:R-:W-:Y:S01]  /*3120*/  MUFU.TANH R48, R48 ;  /* 0x0000003000307308 */ /* 0x000fe20000002400 */
[----:B------:R-:W4:Y:S01]  /*3130*/  LDSM.16.M88.4 R16, [R192+0x5000] ;  /* 0x00500000c010783b */ /* 0x000f220000000200 */
[C---:B-----5:R-:W-:Y:S06]  /*3140*/  HMMA.16816.F32.BF16 R76, R36.reuse, R84, R76 ;  /* 0x00000054244c723c */ /* 0x060fec000004184c */
[C---:B------:R-:W-:Y:S01]  /*3150*/  HMMA.16816.F32.BF16 R72, R36.reuse, R86, R72 ;  /* 0x000000562448723c */ /* 0x040fe20000041848 */
[----:B------:R-:W-:Y:S05]  /*3160*/  MUFU.TANH R50, R50 ;  /* 0x0000003200327308 */ /* 0x000fea0000002400 */
[C---:B-1----:R-:W-:Y:S03]  /*3170*/  HMMA.16816.F32.BF16 R68, R36.reuse, R56, R68 ;  /* 0x000000382444723c */ /* 0x042fe60000041844 */
[----:B------:R-:W-:Y:S03]  /*3180*/  MUFU.TANH R51, R51 ;  /* 0x0000003300337308 */ /* 0x000fe60000002400 */
[----:B------:R-:W-:Y:S01]  /*3190*/  HMMA.16816.F32.BF16 R80, R36, R58, R80 ;  /* 0x0000003a2450723c */ /* 0x000fe20000041850 */
[----:B------:R-:W1:Y:S01]  /*31a0*/  LDSM.16.M88.4 R36, [R192+0x5800] ;  /* 0x00580000c024783b */ /* 0x000e620000000200 */
[----:B------:R-:W-:-:S04]  /*31b0*/  DEPBAR.LE SB0, 0x0 ;  /* 0x000080000000791a */ /* 0x000fc80000000000 */
[C---:B--2---:R-:W-:Y:S01]  /*31c0*/  HMMA.16816.F32.BF16 R76, R24.reuse, R32, R76 ;  /* 0x00000020184c723c */ /* 0x044fe2000004184c */
[----:B------:R-:W-:Y:S05]  /*31d0*/  MUFU.TANH R49, R49 ;  /* 0x0000003100317308 */ /* 0x000fea0000002400 */
[C---:B------:R-:W-:Y:S06]  /*31e0*/  HMMA.16816.F32.BF16 R44, R24.reuse, R64, R44 ;  /* 0x00000040182c723c */ /* 0x040fec000004182c */
[C---:B------:R-:W-:Y:S06]  /*31f0*/  HMMA.16816.F32.BF16 R40, R24.reuse, R66, R40 ;  /* 0x000000421828723c */ /* 0x040fec0000041828 */
[C---:B------:R-:W-:Y:S06]  /*3200*/  HMMA.16816.F32.BF16 R72, R24.reuse, R34, R72 ;  /* 0x000000221848723c */ /* 0x040fec0000041848 */
[C---:B---3--:R-:W-:Y:S06]  /*3210*/  HMMA.16816.F32.BF16 R68, R24.reuse, R8, R68 ;  /* 0x000000081844723c */ /* 0x048fec0000041844 */
[----:B------:R-:W-:Y:S01]  /*3220*/  HMMA.16816.F32.BF16 R80, R24, R10, R80 ;  /* 0x0000000a1850723c */ /* 0x000fe20000041850 */
[----:B------:R-:W-:-:S05]  /*3230*/  FMUL.FTZ R8, R31, UR28 ;  /* 0x0000001c1f087c20 */ /* 0x000fca0008410000 */
[C---:B----4-:R-:W-:Y:S01]  /*3240*/  HMMA.16816.F32.BF16 R76, R12.reuse, R16, R76 ;  /* 0x000000100c4c723c */ /* 0x050fe2000004184c */
[----:B------:R-:W-:Y:S01]  /*3250*/  LOP3.LUT R11, R6, 0xffffffe0, RZ, 0xc0, !PT ;  /* 0xffffffe0060b7812 */ /* 0x000fe200078ec0ff */
[----:B------:R-:W-:Y:S04]  /*3260*/  MUFU.TANH R8, R8 ;  /* 0x0000000800087308 */ /* 0x000fe80000002400 */
[----:B------:R-:W-:Y:S01]  /*3270*/  IMAD.IADD R2, R4, 0x1, -R11 ;  /* 0x0000000104027824 */ /* 0x000fe200078e0a0b */
[----:B------:R-:W-:Y:S04]  /*3280*/  HMMA.16816.F32.BF16 R44, R12, R20, R44 ;  /* 0x000000140c2c723c */ /* 0x000fe8000004182c */
[----:B------:R-:W-:-:S02]  /*3290*/  SHF.R.S32.HI R17, RZ, 0x1f, R2 ;  /* 0x0000001fff117819 */ /* 0x000fc40000011402 */
[C---:B------:R-:W-:Y:S01]  /*32a0*/  HMMA.16816.F32.BF16 R40, R12.reuse, R22, R40 ;  /* 0x000000160c28723c */ /* 0x040fe20000041828 */
[----:B------:R-:W-:Y:S01]  /*32b0*/  FMUL.FTZ R20, R28, UR28 ;  /* 0x0000001c1c147c20 */ /* 0x000fe20008410000 */
[----:B------:R-:W-:Y:S01]  /*32c0*/  LEA.HI R2, R17, R2, RZ, 0x2 ;  /* 0x0000000211027211 */ /* 0x000fe200078f10ff */
[----:B------:R-:W-:Y:S01]  /*32d0*/  FMUL.FTZ R28, R30, UR28 ;  /* 0x0000001c1e1c7c20 */ /* 0x000fe20008410000 */
[----:B------:R-:W-:Y:S01]  /*32e0*/  MOV R17, UR19 ;  /* 0x0000001300117c02 */ /* 0x000fe20008000f00 */
[----:B------:R-:W-:Y:S01]  /*32f0*/  FMUL.FTZ R21, R29, UR28 ;  /* 0x0000001c1d157c20 */ /* 0x000fe20008410000 */
[----:B------:R-:W-:Y:S01]  /*3300*/  SHF.R.S32.HI R2, RZ, 0x2, R2 ;  /* 0x00000002ff027819 */ /* 0x000fe20000011402 */
[C---:B------:R-:W-:Y:S01]  /*3310*/  HMMA.16816.F32.BF16 R72, R12.reuse, R18, R72 ;  /* 0x000000120c48723c */ /* 0x040fe20000041848 */
[----:B------:R-:W-:Y:S01]  /*3320*/  MUFU.TANH R20, R20 ;  /* 0x0000001400147308 */ /* 0x000fe20000002400 */
[----:B------:R-:W-:Y:S01]  /*3330*/  IMAD R17, R17, 0x40, R218 ;  /* 0x0000004011117824 */ /* 0x000fe200078e02da */
[----:B------:R-:W-:Y:S01]  /*3340*/  IADD3 R2, R97, 0x1, R2 ;  /* 0x0000000161027810 */ /* 0x000fe20007ffe002 */
[----:B------:R-:W-:Y:S01]  /*3350*/  FMUL.FTZ R77, R77, UR28 ;  /* 0x0000001c4d4d7c20 */ /* 0x000fe20008410000 */
[----:B------:R-:W-:Y:S01]  /*3360*/  FMUL.FTZ R78, R78, UR28 ;  /* 0x0000001c4e4e7c20 */ /* 0x000fe20008410000 */
[----:B-1----:R-:W-:Y:S01]  /*3370*/  HMMA.16816.F32.BF16 R68, R12, R36, R68 ;  /* 0x000000240c44723c */ /* 0x002fe20000041844 */
[----:B------:R-:W-:-:S02]  /*3380*/  VIADD R23, R17, 0x1 ;  /* 0x0000000111177836 */ /* 0x000fc40000000000 */
[----:B------:R-:W-:Y:S01]  /*3390*/  FMUL.FTZ R18, R76, UR28 ;  /* 0x0000001c4c127c20 */ /* 0x000fe20008410000 */
[----:B------:R-:W-:Y:S01]  /*33a0*/  MUFU.TANH R28, R28 ;  /* 0x0000001c001c7308 */ /* 0x000fe20000002400 */
[----:B------:R-:W-:Y:S02]  /*33b0*/  VIADD R25, R17, 0x9 ;  /* 0x0000000911197836 */ /* 0x000fe40000000000 */
[----:B------:R-:W-:Y:S01]  /*33c0*/  FMUL.FTZ R9, R44, UR28 ;  /* 0x0000001c2c097c20 */ /* 0x000fe20008410000 */
[----:B------:R-:W-:Y:S01]  /*33d0*/  HMMA.16816.F32.BF16 R80, R12, R38, R80 ;  /* 0x000000260c50723c */ /* 0x000fe20000041850 */
[----:B------:R-:W-:Y:S01]  /*33e0*/  FMUL.FTZ R46, R46, UR28 ;  /* 0x0000001c2e2e7c20 */ /* 0x000fe20008410000 */
[----:B------:R-:W-:Y:S01]  /*33f0*/  FMUL.FTZ R10, R45, UR28 ;  /* 0x0000001c2d0a7c20 */ /* 0x000fe20008410000 */
[----:B------:R-:W-:Y:S01]  /*3400*/  FMUL.FTZ R11, R47, UR28 ;  /* 0x0000001c2f0b7c20 */ /* 0x000fe20008410000 */
[----:B------:R-:W-:Y:S01]  /*3410*/  FMUL.FTZ R79, R79, UR28 ;  /* 0x0000001c4f4f7c20 */ /* 0x000fe20008410000 */
[----:B------:R-:W1:Y:S01]  /*3420*/  MUFU.TANH R21, R21 ;  /* 0x0000001500157308 */ /* 0x000e620000002400 */
[----:B------:R-:W-:Y:S01]  /*3430*/  FMUL.FTZ R16, R40, UR28 ;  /* 0x0000001c28107c20 */ /* 0x000fe20008410000 */
[----:B------:R-:W-:-:S02]  /*3440*/  IMAD.U32 R15, RZ, RZ, UR25 ;  /* 0x00000019ff0f7e24 */ /* 0x000fc4000f8e00ff */
[----:B------:R-:W-:Y:S01]  /*3450*/  FMUL.FTZ R13, R42, UR28 ;  /* 0x0000001c2a0d7c20 */ /* 0x000fe20008410000 */
[----:B------:R-:W-:Y:S01]  /*3460*/  FMUL.FTZ R4, R41, UR28 ;  /* 0x0000001c29047c20 */ /* 0x000fe20008410000 */
[----:B------:R-:W-:Y:S01]  /*3470*/  FMUL.FTZ R19, R43, UR28 ;  /* 0x0000001c2b137c20 */ /* 0x000fe20008410000 */
[----:B------:R-:W-:Y:S01]  /*3480*/  I2FP.F32.S32 R12, R25 ;  /* 0x00000019000c7245 */ /* 0x000fe20000201400 */
[----:B------:R-:W-:Y:S01]  /*3490*/  FMUL.FTZ R72, R72, UR28 ;  /* 0x0000001c48487c20 */ /* 0x000fe20008410000 */
[----:B------:R-:W-:Y:S01]  /*34a0*/  IADD3 R2, R15, -UR17, R2 ;  /* 0x800000110f027c10 */ /* 0x000fe2000fffe002 */
[----:B------:R-:W2:Y:S01]  /*34b0*/  MUFU.TANH R9, R9 ;  /* 0x0000000900097308 */ /* 0x000ea20000002400 */
[----:B------:R-:W-:Y:S01]  /*34c0*/  FMUL.FTZ R74, R74, UR28 ;  /* 0x0000001c4a4a7c20 */ /* 0x000fe20008410000 */
[----:B------:R-:W-:Y:S01]  /*34d0*/  FMUL.FTZ R73, R73, UR28 ;  /* 0x0000001c49497c20 */ /* 0x000fe20008410000 */
[----:B------:R-:W-:Y:S01]  /*34e0*/  FMUL.FTZ R75, R75, UR28 ;  /* 0x0000001c4b4b7c20 */ /* 0x000fe20008410000 */
[----:B------:R-:W-:-:S02]  /*34f0*/  VIADD R222, R2, UR21 ;  /* 0x0000001502de7c36 */ /* 0x000fc40008000000 */
[----:B------:R-:W-:Y:S01]  /*3500*/  FMUL.FTZ R71, R71, UR28 ;  /* 0x0000001c47477c20 */ /* 0x000fe20008410000 */
[----:B------:R-:W-:Y:S01]  /*3510*/  FMUL.FTZ R68, R68, UR28 ;  /* 0x0000001c44447c20 */ /* 0x000fe20008410000 */
[----:B------:R-:W-:Y:S01]  /*3520*/  FMUL.FTZ R70, R70, UR28 ;  /* 0x0000001c46467c20 */ /* 0x000fe20008410000 */
[----:B------:R-:W3:Y:S01]  /*3530*/  MUFU.TANH R6, R46 ;  /* 0x0000002e00067308 */ /* 0x000ee20000002400 */
[C---:B------:R-:W-:Y:S01]  /*3540*/  VIADDMNMX R2, R222.reuse, 0x8, R15, PT ;  /* 0x00000008de027846 */ /* 0x040fe2000380010f */
[----:B------:R-:W-:Y:S01]  /*3550*/  VIADD R15, R17, 0x8 ;  /* 0x00000008110f7836 */ /* 0x000fe20000000000 */
[----:B------:R-:W-:Y:S01]  /*3560*/  VIMNMX R222, R222, UR25, PT ;  /* 0x00000019dede7c48 */ /* 0x000fe2000bfe0100 */
[C---:B-1----:R-:W-:Y:S01]  /*3570*/  FFMA.FTZ R29, R12.reuse, UR5, R21 ;  /* 0x000000050c1d7c23 */ /* 0x042fe20008010015 */
[C---:B------:R-:W-:Y:S01]  /*3580*/  ISETP.GE.AND P2, PT, R23.reuse, R2, PT ;  /* 0x000000021700720c */ /* 0x040fe20003f46270 */
[----:B------:R-:W-:Y:S01]  /*3590*/  FFMA.FTZ R12, R12, UR5, R8 ;  /* 0x000000050c0c7c23 */ /* 0x000fe20008010008 */
[-C--:B------:R-:W-:Y:S01]  /*35a0*/  ISETP.GE.AND P5, PT, R23, R222.reuse, PT ;  /* 0x000000de1700720c */ /* 0x080fe20003fa6270 */
[----:B------:R-:W1:Y:S01]  /*35b0*/  MUFU.TANH R16, R16 ;  /* 0x0000001000107308 */ /* 0x000e620000002400 */
[----:B------:R-:W-:Y:S01]  /*35c0*/  I2FP.F32.S32 R23, R23 ;  /* 0x0000001700177245 */ /* 0x000fe20000201400 */
[----:B------:R-:W-:Y:S01]  /*35d0*/  VIADD R21, R17, 0x19 ;  /* 0x0000001911157836 */ /* 0x000fe20000000000 */
[----:B------:R-:W-:Y:S01]  /*35e0*/  ISETP.GE.AND P4, PT, R15, R222, PT ;  /* 0x000000de0f00720c */ /* 0x000fe20003f86270 */
[----:B------:R-:W-:Y:S01]  /*35f0*/  FMUL.FTZ R69, R69, UR28 ;  /* 0x0000001c45457c20 */ /* 0x000fe20008410000 */
[----:B------:R-:W-:Y:S01]  /*3600*/  ISETP.GE.AND P1, PT, R15, R2, PT ;  /* 0x000000020f00720c */ /* 0x000fe20003f26270 */
[C---:B------:R-:W-:Y:S01]  /*3610*/  FFMA.FTZ R27, R23.reuse, UR5, R50 ;  /* 0x00000005171b7c23 */ /* 0x040fe20008010032 */
[----:B------:R-:W-:Y:S01]  /*3620*/  FFMA.FTZ R26, R23, UR5, R51 ;  /* 0x00000005171a7c23 */ /* 0x000fe20008010033 */
[----:B------:R-:W-:Y:S01]  /*3630*/  IADD3 R23, R17, 0x10, RZ ;  /* 0x0000001011177810 */ /* 0x000fe20007ffe0ff */
[----:B------:R-:W4:Y:S01]  /*3640*/  MUFU.TANH R13, R13 ;  /* 0x0000000d000d7308 */ /* 0x000f220000002400 */
[----:B------:R-:W-:Y:S01]  /*3650*/  I2FP.F32.S32 R15, R15 ;  /* 0x0000000f000f7245 */ /* 0x000fe20000201400 */
[----:B------:R-:W-:Y:S01]  /*3660*/  FMUL.FTZ R81, R81, UR28 ;  /* 0x0000001c51517c20 */ /* 0x000fe20008410000 */
[----:B------:R-:W-:Y:S01]  /*3670*/  I2FP.F32.S32 R22, R23 ;  /* 0x0000001700167245 */ /* 0x000fe20000201400 */
[----:B------:R-:W-:Y:S01]  /*3680*/  FMUL.FTZ R80, R80, UR28 ;  /* 0x0000001c50507c20 */ /* 0x000fe20008410000 */
[----:B------:R-:W-:Y:S01]  /*3690*/  ISETP.GE.AND P0, PT, R25, R222, PT ;  /* 0x000000de1900720c */ /* 0x000fe20003f06270 */
[C---:B------:R-:W-:Y:S01]  /*36a0*/  FFMA.FTZ R20, R15.reuse, UR5, R20 ;  /* 0x000000050f147c23 */ /* 0x040fe20008010014 */
[----:B------:R-:W-:Y:S01]  /*36b0*/  FFMA.FTZ R14, R15, UR5, R28 ;  /* 0x000000050f0e7c23 */ /* 0x000fe2000801001c */
[----:B------:R-:W5:Y:S01]  /*36c0*/  MUFU.TANH R4, R4 ;  /* 0x0000000400047308 */ /* 0x000f620000002400 */
[C---:B--2---:R-:W-:Y:S01]  /*36d0*/  FFMA.FTZ R15, R22.reuse, UR5, R9 ;  /* 0x00000005160f7c23 */ /* 0x044fe20008010009 */
[----:B------:R-:W-:Y:S01]  /*36e0*/  FSEL R27, R27, -INF , !P5 ;  /* 0xff8000001b1b7808 */ /* 0x000fe20006800000 */
[----:B------:R-:W-:Y:S01]  /*36f0*/  VIADD R9, R17, 0x18 ;  /* 0x0000001811097836 */ /* 0x000fe20000000000 */
[----:B------:R-:W-:Y:S01]  /*3700*/  ISETP.GE.AND P6, PT, R25, R2, PT ;  /* 0x000000021900720c */ /* 0x000fe20003fc6270 */
[----:B---3--:R-:W-:Y:S01]  /*3710*/  FFMA.FTZ R8, R22, UR5, R6 ;  /* 0x0000000516087c23 */ /* 0x008fe20008010006 */
[C---:B------:R-:W-:Y:S01]  /*3720*/  ISETP.GE.AND P3, PT, R23.reuse, R222, PT ;  /* 0x000000de1700720c */ /* 0x040fe20003f66270 */
[----:B------:R-:W-:Y:S01]  /*3730*/  FMUL.FTZ R82, R82, UR28 ;  /* 0x0000001c52527c20 */ /* 0x000fe20008410000 */
[----:B------:R-:W-:Y:S01]  /*3740*/  MUFU.TANH R10, R10 ;  /* 0x0000000a000a7308 */ /* 0x000fe20000002400 */
[----:B------:R-:W-:Y:S01]  /*3750*/  ISETP.GE.AND P5, PT, R23, R2, PT ;  /* 0x000000021700720c */ /* 0x000fe20003fa6270 */
[----:B------:R-:W-:Y:S01]  /*3760*/  VIADD R23, R17, 0x11 ;  /* 0x0000001111177836 */ /* 0x000fe20000000000 */
[----:B------:R-:W-:Y:S01]  /*3770*/  FSEL R14, R14, -INF , !P1 ;  /* 0xff8000000e0e7808 */ /* 0x000fe20004800000 */
[----:B------:R-:W-:Y:S01]  /*3780*/  FMUL.FTZ R83, R83, UR28 ;  /* 0x0000001c53537c20 */ /* 0x000fe20008410000 */
[----:B------:R-:W-:Y:S01]  /*3790*/  FSEL R29, R29, -INF , !P0 ;  /* 0xff8000001d1d7808 */ /* 0x000fe20004000000 */
[----:B------:R-:W-:Y:S01]  /*37a0*/  UMOV UR21, UR19 ;  /* 0x0000001300157c82 */ /* 0x000fe20008000000 */
[C---:B------:R-:W-:Y:S01]  /*37b0*/  ISETP.GE.AND P1, PT, R9.reuse, R222, PT ;  /* 0x000000de0900720c */ /* 0x040fe20003f26270 */
[----:B------:R-:W2:Y:S01]  /*37c0*/  MUFU.TANH R19, R19 ;  /* 0x0000001300137308 */ /* 0x000ea20000002400 */
[----:B------:R-:W-:-:S02]  /*37d0*/  ISETP.GE.AND P0, PT, R9, R2, PT ;  /* 0x000000020900720c */ /* 0x000fc40003f06270 */
[----:B------:R-:W-:Y:S02]  /*37e0*/  FSEL R12, R12, -INF , !P6 ;  /* 0xff8000000c0c7808 */ /* 0x000fe40007000000 */
[----:B------:R-:W-:Y:S02]  /*37f0*/  FSEL R15, R15, -INF , !P3 ;  /* 0xff8000000f0f7808 */ /* 0x000fe40005800000 */
[----:B------:R-:W-:Y:S01]  /*3800*/  FSEL R26, R26, -INF , !P2 ;  /* 0xff8000001a1a7808 */ /* 0x000fe20005000000 */
[----:B------:R-:W3:Y:S01]  /*3810*/  MUFU.TANH R11, R11 ;  /* 0x0000000b000b7308 */ /* 0x000ee20000002400 */
[----:B------:R-:W-:Y:S02]  /*3820*/  FSEL R31, R20, -INF , !P4 ;  /* 0xff800000141f7808 */ /* 0x000fe40006000000 */
[----:B------:R-:W-:Y:S02]  /*3830*/  I2FP.F32.S32 R9, R9 ;  /* 0x0000000900097245 */ /* 0x000fe40000201400 */
[----:B------:R-:W-:-:S02]  /*3840*/  ISETP.GE.AND P6, PT, R21, R222, PT ;  /* 0x000000de1500720c */ /* 0x000fc40003fc6270 */
[----:B------:R-:W-:Y:S01]  /*3850*/  ISETP.GE.AND P3, PT, R21, R2, PT ;  /* 0x000000021500720c */ /* 0x000fe20003f66270 */
[----:B------:R-:W3:Y:S01]  /*3860*/  MUFU.TANH R18, R18 ;  /* 0x0000001200127308 */ /* 0x000ee20000002400 */
[----:B------:R-:W-:Y:S01]  /*3870*/  ISETP.GE.AND P2, PT, R23, R222, PT ;  /* 0x000000de1700720c */ /* 0x000fe20003f46270 */
[----:B-1----:R-:W-:Y:S01]  /*3880*/  FFMA.FTZ R16, R9, UR5, R16 ;  /* 0x0000000509107c23 */ /* 0x002fe20008010010 */
[----:B------:R-:W-:Y:S01]  /*3890*/  ISETP.GE.AND P4, PT, R23, R2, PT ;  /* 0x000000021700720c */ /* 0x000fe20003f86270 */
[----:B----4-:R-:W-:Y:S01]  /*38a0*/  FFMA.FTZ R6, R9, UR5, R13 ;  /* 0x0000000509067c23 */ /* 0x010fe2000801000d */
[----:B------:R-:W-:Y:S02]  /*38b0*/  I2FP.F32.S32 R21, R21 ;  /* 0x0000001500157245 */ /* 0x000fe40000201400 */
[----:B------:R-:W-:Y:S01]  /*38c0*/  I2FP.F32.S32 R23, R23 ;  /* 0x0000001700177245 */ /* 0x000fe20000201400 */
[----:B------:R-:W1:Y:S01]  /*38d0*/  MUFU.TANH R72, R72 ;  /* 0x0000004800487308 */ /* 0x000e620000002400 */
[----:B------:R-:W-:Y:S01]  /*38e0*/  FSEL R6, R6, -INF , !P0 ;  /* 0xff80000006067808 */ /* 0x000fe20004000000 */
[C---:B-----5:R-:W-:Y:S01]  /*38f0*/  FFMA.FTZ R9, R21.reuse, UR5, R4 ;  /* 0x0000000515097c23 */ /* 0x060fe20008010004 */
[----:B--2---:R-:W-:Y:S01]  /*3900*/  FFMA.FTZ R4, R21, UR5, R19 ;  /* 0x0000000515047c23 */ /* 0x004fe20008010013 */
[----:B------:R-:W-:Y:S01]  /*3910*/  FFMA.FTZ R20, R23, UR5, R10 ;  /* 0x0000000517147c23 */ /* 0x000fe2000801000a */
[----:B------:R-:W-:-:S02]  /*3920*/  VIADD R21, R17, 0x20 ;  /* 0x0000002011157836 */ /* 0x000fc40000000000 */
[----:B---3--:R-:W-:Y:S01]  /*3930*/  FFMA.FTZ R11, R23, UR5, R11 ;  /* 0x00000005170b7c23 */ /* 0x008fe2000801000b */
[C---:B------:R-:W-:Y:S01]  /*3940*/  IADD3 R19, R17.reuse, 0x28, RZ ;  /* 0x0000002811137810 */ /* 0x040fe20007ffe0ff */
[----:B------:R-:W2:Y:S01]  /*3950*/  MUFU.TANH R74, R74 ;  /* 0x0000004a004a7308 */ /* 0x000ea20000002400 */
[----:B------:R-:W-:Y:S01]  /*3960*/  VIADD R23, R17, 0x21 ;  /* 0x0000002111177836 */ /* 0x000fe20000000000 */
[----:B------:R-:W-:Y:S02]  /*3970*/  FSEL R10, R8, -INF , !P5 ;  /* 0xff800000080a7808 */ /* 0x000fe40006800000 */
[----:B------:R-:W-:Y:S02]  /*3980*/  FSEL R13, R20, -INF , !P2 ;  /* 0xff800000140d7808 */ /* 0x000fe40005000000 */
[----:B------:R-:W-:Y:S02]  /*3990*/  FSEL R9, R9, -INF , !P6 ;  /* 0xff80000009097808 */ /* 0x000fe40007000000 */
[----:B------:R-:W3:Y:S01]  /*39a0*/  MUFU.TANH R77, R77 ;  /* 0x0000004d004d7308 */ /* 0x000ee20000002400 */
[----:B------:R-:W-:-:S02]  /*39b0*/  ISETP.GE.AND P5, PT, R21, R222, PT ;  /* 0x000000de1500720c */ /* 0x000fc40003fa6270 */
[----:B------:R-:W-:Y:S02]  /*39c0*/  ISETP.GE.AND P2, PT, R21, R2, PT ;  /* 0x000000021500720c */ /* 0x000fe40003f46270 */
[C---:B------:R-:W-:Y:S02]  /*39d0*/  ISETP.GE.AND P0, PT, R19.reuse, R222, PT ;  /* 0x000000de1300720c */ /* 0x040fe40003f06270 */
[----:B------:R-:W-:Y:S01]  /*39e0*/  ISETP.GE.AND P6, PT, R19, R2, PT ;  /* 0x000000021300720c */ /* 0x000fe20003fc6270 */
[----:B------:R-:W4:Y:S01]  /*39f0*/  MUFU.TANH R78, R78 ;  /* 0x0000004e004e7308 */ /* 0x000f220000002400 */
[----:B------:R-:W-:Y:S02]  /*3a00*/  I2FP.F32.S32 R21, R21 ;  /* 0x0000001500157245 */ /* 0x000fe40000201400 */
[----:B------:R-:W-:Y:S02]  /*3a10*/  FSEL R8, R11, -INF , !P4 ;  /* 0xff8000000b087808 */ /* 0x000fe40006000000 */
[----:B------:R-:W-:Y:S01]  /*3a20*/  I2FP.F32.S32 R19, R19 ;  /* 0x0000001300137245 */ /* 0x000fe20000201400 */
[----:B------:R-:W-:Y:S01]  /*3a30*/  FFMA.FTZ R18, R21, UR5, R18 ;  /* 0x0000000515127c23 */ /* 0x000fe20008010012 */
[----:B------:R-:W-:Y:S01]  /*3a40*/  FSEL R11, R16, -INF , !P1 ;  /* 0xff800000100b7808 */ /* 0x000fe20004800000 */
[----:B------:R-:W5:Y:S01]  /*3a50*/  MUFU.TANH R79, R79 ;  /* 0x0000004f004f7308 */ /* 0x000f620000002400 */
[----:B------:R-:W-:Y:S01]  /*3a60*/  I2FP.F32.S32 R16, R23 ;  /* 0x0000001700107245 */ /* 0x000fe20000201400 */
[----:B-1----:R-:W-:Y:S01]  /*3a70*/  FFMA.FTZ R72, R19, UR5, R72 ;  /* 0x0000000513487c23 */ /* 0x002fe20008010048 */
[----:B------:R-:W-:Y:S01]  /*3a80*/  ISETP.GE.AND P4, PT, R23, R222, PT ;  /* 0x000000de1700720c */ /* 0x000fe20003f86270 */
[----:B--2---:R-:W-:Y:S01]  /*3a90*/  FFMA.FTZ R74, R19, UR5, R74 ;  /* 0x00000005134a7c23 */ /* 0x004fe2000801004a */
[----:B------:R-:W-:Y:S01]  /*3aa0*/  ISETP.GE.AND P1, PT, R23, R2, PT ;  /* 0x000000021700720c */ /* 0x000fe20003f26270 */
[----:B------:R-:W-:-:S02]  /*3ab0*/  VIADD R23, R17, 0x29 ;  /* 0x0000002911177836 */ /* 0x000fc40000000000 */
[----:B---3--:R-:W-:Y:S01]  /*3ac0*/  FFMA.FTZ R77, R16, UR5, R77 ;  /* 0x00000005104d7c23 */ /* 0x008fe2000801004d */
[----:B------:R-:W1:Y:S01]  /*3ad0*/  MUFU.TANH R73, R73 ;  /* 0x0000004900497308 */ /* 0x000e620000002400 */
[----:B------:R-:W-:Y:S02]  /*3ae0*/  VIADD R19, R17, 0x31 ;  /* 0x0000003111137836 */ /* 0x000fe40000000000 */
[----:B----4-:R-:W-:Y:S01]  /*3af0*/  FFMA.FTZ R78, R21, UR5, R78 ;  /* 0x00000005154e7c23 */ /* 0x010fe2000801004e */
[----:B------:R-:W-:Y:S01]  /*3b00*/  VIADD R21, R17, 0x30 ;  /* 0x0000003011157836 */ /* 0x000fe20000000000 */
[----:B------:R-:W-:Y:S02]  /*3b10*/  FSEL R167, R18, -INF , !P5 ;  /* 0xff80000012a77808 */ /* 0x000fe40006800000 */
[----:B------:R-:W-:Y:S01]  /*3b20*/  I2FP.F32.S32 R18, R19 ;  /* 0x0000001300127245 */ /* 0x000fe20000201400 */
[----:B------:R-:W2:Y:S01]  /*3b30*/  MUFU.TANH R71, R71 ;  /* 0x0000004700477308 */ /* 0x000ea20000002400 */
[----:B-----5:R-:W-:Y:S01]  /*3b40*/  FFMA.FTZ R79, R16, UR5, R79 ;  /* 0x00000005104f7c23 */ /* 0x020fe2000801004f */
[----:B------:R-:W-:-:S02]  /*3b50*/  I2FP.F32.S32 R16, R23 ;  /* 0x0000001700107245 */ /* 0x000fc40000201400 */
[----:B------:R-:W-:Y:S02]  /*3b60*/  FSEL R162, R78, -INF , !P2 ;  /* 0xff8000004ea27808 */ /* 0x000fe40005000000 */
[----:B------:R-:W-:Y:S02]  /*3b70*/  FSEL R159, R77, -INF , !P4 ;  /* 0xff8000004d9f7808 */ /* 0x000fe40006000000 */
[----:B------:R-:W3:Y:S01]  /*3b80*/  MUFU.TANH R68, R68 ;  /* 0x0000004400447308 */ /* 0x000ee20000002400 */
[C---:B------:R-:W-:Y:S01]  /*3b90*/  ISETP.GE.AND P2, PT, R21.reuse, R222, PT ;  /* 0x000000de1500720c */ /* 0x040fe20003f46270 */
[----:B-1----:R-:W-:Y:S01]  /*3ba0*/  FFMA.FTZ R73, R16, UR5, R73 ;  /* 0x0000000510497c23 */ /* 0x002fe20008010049 */
[----:B------:R-:W-:Y:S02]  /*3bb0*/  ISETP.GE.AND P4, PT, R21, R2, PT ;  /* 0x000000021500720c */ /* 0x000fe40003f86270 */
[----:B------:R-:W-:Y:S02]  /*3bc0*/  FSEL R4, R4, -INF , !P3 ;  /* 0xff80000004047808 */ /* 0x000fe40005800000 */
[----:B------:R-:W-:Y:S01]  /*3bd0*/  I2FP.F32.S32 R21, R21 ;  /* 0x0000001500157245 */ /* 0x000fe20000201400 */
[----:B------:R-:W1:Y:S01]  /*3be0*/  MUFU.TANH R70, R70 ;  /* 0x0000004600467308 */ /* 0x000e620000002400 */
[----:B------:R-:W-:Y:S01]  /*3bf0*/  ISETP.GE.AND P3, PT, R23, R222, PT ;  /* 0x000000de1700720c */ /* 0x000fe20003f66270 */
[----:B--2---:R-:W-:Y:S01]  /*3c00*/  FFMA.FTZ R71, R18, UR5, R71 ;  /* 0x0000000512477c23 */ /* 0x004fe20008010047 */
[----:B------:R-:W-:-:S02]  /*3c10*/  FSEL R163, R72, -INF , !P0 ;  /* 0xff80000048a37808 */ /* 0x000fc40004000000 */
[----:B------:R-:W-:Y:S02]  /*3c20*/  ISETP.GE.AND P0, PT, R19, R2, PT ;  /* 0x000000021300720c */ /* 0x000fe40003f06270 */
[----:B------:R-:W-:Y:S01]  /*3c30*/  FSEL R178, R79, -INF , !P1 ;  /* 0xff8000004fb27808 */ /* 0x000fe20004800000 */
[----:B------:R-:W2:Y:S01]  /*3c40*/  MUFU.TANH R75, R75 ;  /* 0x0000004b004b7308 */ /* 0x000ea20000002400 */
[-C--:B------:R-:W-:Y:S01]  /*3c50*/  ISETP.GE.AND P1, PT, R19, R222.reuse, PT ;  /* 0x000000de1300720c */ /* 0x080fe20003f26270 */
[----:B---3--:R-:W-:Y:S01]  /*3c60*/  FFMA.FTZ R68, R21, UR5, R68 ;  /* 0x0000000515447c23 */ /* 0x008fe20008010044 */
[----:B------:R-:W-:Y:S02]  /*3c70*/  FSEL R166, R74, -INF , !P6 ;  /* 0xff8000004aa67808 */ /* 0x000fe40007000000 */
[----:B------:R-:W-:Y:S02]  /*3c80*/  FSEL R161, R73, -INF , !P3 ;  /* 0xff80000049a17808 */ /* 0x000fe40005800000 */
[----:B------:R-:W-:Y:S01]  /*3c90*/  I2FP.F32.S32 R19, R17 ;  /* 0x0000001100137245 */ /* 0x000fe20000201400 */
[----:B------:R-:W3:Y:S01]  /*3ca0*/  MUFU.TANH R69, R69 ;  /* 0x0000004500457308 */ /* 0x000ee20000002400 */
[----:B-1----:R-:W-:Y:S01]  /*3cb0*/  FFMA.FTZ R70, R21, UR5, R70 ;  /* 0x0000000515467c23 */ /* 0x002fe20008010046 */
[C---:B------:R-:W-:Y:S01]  /*3cc0*/  VIADD R21, R17.reuse, 0x38 ;  /* 0x0000003811157836 */ /* 0x040fe20000000000 */
[----:B------:R-:W-:Y:S01]  /*3cd0*/  ISETP.GE.AND P6, PT, R17, R222, PT ;  /* 0x000000de1100720c */ /* 0x000fe20003fc6270 */
[----:B------:R-:W-:Y:S01]  /*3ce0*/  FFMA.FTZ R33, R19, UR5, R48 ;  /* 0x0000000513217c23 */ /* 0x000fe20008010030 */
[CC--:B------:R-:W-:Y:S01]  /*3cf0*/  ISETP.GE.AND P3, PT, R17.reuse, R2.reuse, PT ;  /* 0x000000021100720c */ /* 0x0c0fe20003f66270 */
[----:B------:R-:W-:Y:S01]  /*3d00*/  VIADD R17, R17, 0x39 ;  /* 0x0000003911117836 */ /* 0x000fe20000000000 */
[----:B------:R-:W-:Y:S01]  /*3d10*/  ISETP.GE.AND P5, PT, R23, R2, PT ;  /* 0x000000021700720c */ /* 0x000fe20003fa6270 */
[----:B------:R-:W1:Y:S01]  /*3d20*/  MUFU.TANH R81, R81 ;  /* 0x0000005100517308 */ /* 0x000e620000002400 */
[----:B--2---:R-:W-:Y:S01]  /*3d30*/  FFMA.FTZ R75, R16, UR5, R75 ;  /* 0x00000005104b7c23 */ /* 0x004fe2000801004b */
[----:B------:R-:W-:Y:S01]  /*3d40*/  FSEL R170, R71, -INF , !P0 ;  /* 0xff80000047aa7808 */ /* 0x000fe20004000000 */
[----:B------:R-:W-:Y:S01]  /*3d50*/  FFMA.FTZ R28, R19, UR5, R49 ;  /* 0x00000005131c7c23 */ /* 0x000fe20008010031 */
[----:B------:R-:W-:-:S02]  /*3d60*/  PLOP3.LUT P0, PT, PT, PT, UP0, 0x80, 0x0 ;  /* 0x000000000000781c */ /* 0x000fc40003f0f008 */
[----:B------:R-:W-:Y:S02]  /*3d70*/  FSEL R176, R75, -INF , !P5 ;  /* 0xff8000004bb07808 */ /* 0x000fe40006800000 */
[----:B------:R-:W2:Y:S01]  /*3d80*/  MUFU.TANH R80, R80 ;  /* 0x0000005000507308 */ /* 0x000ea20000002400 */
[----:B------:R-:W-:Y:S01]  /*3d90*/  FSEL R175, R68, -INF , !P2 ;  /* 0xff80000044af7808 */ /* 0x000fe20005000000 */
[----:B---3--:R-:W-:Y:S01]  /*3da0*/  FFMA.FTZ R69, R18, UR5, R69 ;  /* 0x0000000512457c23 */ /* 0x008fe20008010045 */
[C---:B------:R-:W-:Y:S02]  /*3db0*/  ISETP.GE.AND P5, PT, R21.reuse, R222, PT ;  /* 0x000000de1500720c */ /* 0x040fe40003fa6270 */
[----:B------:R-:W-:Y:S02]  /*3dc0*/  ISETP.GE.AND P2, PT, R21, R2, PT ;  /* 0x000000021500720c */ /* 0x000fe40003f46270 */
[----:B------:R-:W-:Y:S01]  /*3dd0*/  I2FP.F32.S32 R164, R17 ;  /* 0x0000001100a47245 */ /* 0x000fe20000201400 */
[----:B------:R-:W3:Y:S01]  /*3de0*/  MUFU.TANH R82, R82 ;  /* 0x0000005200527308 */ /* 0x000ee20000002400 */
[----:B------:R-:W-:-:S02]  /*3df0*/  I2FP.F32.S32 R21, R21 ;  /* 0x0000001500157245 */ /* 0x000fc40000201400 */
[----:B------:R-:W-:Y:S01]  /*3e00*/  FSEL R172, R70, -INF , !P4 ;  /* 0xff80000046ac7808 */ /* 0x000fe20006000000 */
[----:B-1----:R-:W-:Y:S01]  /*3e10*/  FFMA.FTZ R169, R164, UR5, R81 ;  /* 0x00000005a4a97c23 */ /* 0x002fe20008010051 */
[----:B------:R-:W-:Y:S01]  /*3e20*/  FSEL R173, R69, -INF , !P1 ;  /* 0xff80000045ad7808 */ /* 0x000fe20004800000 */
[----:B------:R-:W-:Y:S01]  /*3e30*/  BAR.SYNC.DEFER_BLOCKING 0x0 ;  /* 0x0000000000007b1d */ /* 0x000fe20000010000 */
[----:B------:R-:W-:Y:S01]  /*3e40*/  ISETP.GE.AND P4, PT, R17, R222, PT ;  /* 0x000000de1100720c */ /* 0x000fe20003f86270 */
[----:B--2---:R-:W-:Y:S01]  /*3e50*/  FFMA.FTZ R171, R21, UR5, R80 ;  /* 0x0000000515ab7c23 */ /* 0x004fe20008010050 */
[----:B------:R-:W-:-:S03]  /*3e60*/  ISETP.GE.AND P1, PT, R17, R2, PT ;  /* 0x000000021100720c */ /* 0x000fc60003f26270 */
[----:B------:R-:W1:Y:S01]  /*3e70*/  MUFU.TANH R83, R83 ;  /* 0x0000005300537308 */ /* 0x000e620000002400 */
[----:B------:R-:W-:Y:S02]  /*3e80*/  FSEL R33, R33, -INF , !P6 ;  /* 0xff80000021217808 */ /* 0x000fe40007000000 */
[----:B------:R-:W-:Y:S01]  /*3e90*/  FSEL R171, R171, -INF , !P5 ;  /* 0xff800000abab7808 */ /* 0x000fe20006800000 */
[----:B---3--:R-:W-:Y:S01]  /*3ea0*/  FFMA.FTZ R168, R21, UR5, R82 ;  /* 0x0000000515a87c23 */ /* 0x008fe20008010052 */
[----:B------:R-:W-:Y:S02]  /*3eb0*/  FSEL R28, R28, -INF , !P3 ;  /* 0xff8000001c1c7808 */ /* 0x000fe40005800000 */
[----:B------:R-:W-:Y:S02]  /*3ec0*/  FSEL R169, R169, -INF , !P4 ;  /* 0xff800000a9a97808 */ /* 0x000fe40006000000 */
[----:B------:R-:W-:Y:S01]  /*3ed0*/  FSEL R168, R168, -INF , !P2 ;  /* 0xff800000a8a87808 */ /* 0x000fe20005000000 */
[----:B-1----:R-:W-:-:S05]  /*3ee0*/  FFMA.FTZ R164, R164, UR5, R83 ;  /* 0x00000005a4a47c23 */ /* 0x002fca0008010053 */
        /* <DEDUP_REMOVED lines=64> */
.L_x_284:
[----:B------:R-:W-:Y:S05]  /*42f0*/  BSYNC B0 ;  /* 0x0000000000007941 */ /* 0x000fea0003800000 */
.L_x_283:
[----:B------:R-:W0:Y:S02]  /*4300*/  LDGDEPBAR ;  /* 0x00000000000079af */ /* 0x000e240000000000 */
.L_x_282:
        /* <DEDUP_REMOVED lines=76> */
[----:B------:R-:W1:Y:S01]  /*47d0*/  LDSM.16.MT88.4 R12, [R198+0x12800] ;  /* 0x01280000c60c783b */ /* 0x000e620000004200 */
        /* <DEDUP_REMOVED lines=91> */
[----:B------:R-:W2:Y:S05]  /*4d90*/  LDSM.16.MT88.4 R20, [R197+0x16800] ;  /* 0x01680000c514783b */ /* 0x000eaa0000004200 */
[C---:B------:R-:W-:Y:S01]  /*4da0*/  HMMA.16816.F32.BF16 R60, R4.reuse, R16, R60 ;  /* 0x00000010043c723c */ /* 0x040fe2000004183c */
        /* <DEDUP_REMOVED lines=172> */
[----:B------:R-:W-:Y:S03]  /*5870*/  @!P4 LDGSTS.E.BYPASS.LTC128B.128 [R207+0x14000], desc[UR22][R12.64+0x80] ;  /* 0x140000800ccfcfae */ /* 0x000fe6000b901d56 */
        /* <DEDUP_REMOVED lines=29> */
[----:B------:R-:W4:Y:S04]  /*5a50*/  LDSM.16.M88.4 R24, [R205+0xc000] ;  /* 0x00c00000cd18783b */ /* 0x000f280000000200 */
[----:B--2---:R-:W-:Y:S04]  /*5a60*/  LDSM.16.M88.4 R16, [R204] ;  /* 0x00000000cc10783b */ /* 0x004fe80000000200 */
[----:B------:R-:W-:Y:S04]  /*5a70*/  LDSM.16.M88.4 R4, [R203] ;  /* 0x00000000cb04783b */ /* 0x000fe80000000200 */
[----:B------:R-:W2:Y:S04]  /*5a80*/  LDSM.16.M88.4 R136, [R205+0xc800] ;  /* 0x00c80000cd88783b */ /* 0x000ea80000000200 */
[----:B------:R-:W5:Y:S04]  /*5a90*/  LDSM.16.M88.4 R168, [R205+0xd000] ;  /* 0x00d00000cda8783b */ /* 0x000f680000000200 */
[----:B------:R-:W5:Y:S04]  /*5aa0*/  LDSM.16.M88.4 R20, [R205+0xd800] ;  /* 0x00d80000cd14783b */ /* 0x000f680000000200 */
[----:B------:R-:W-:Y:S04]  /*5ab0*/  LDSM.16.M88.4 R32, [R202] ;  /* 0x00000000ca20783b */ /* 0x000fe80000000200 */
[----:B-1----:R-:W1:Y:S04]  /*5ac0*/  LDSM.16.M88.4 R8, [R199+0xc000] ;  /* 0x00c00000c708783b */ /* 0x002e680000000200 */
[----:B------:R-:W1:Y:S04]  /*5ad0*/  LDSM.16.M88.4 R176, [R195] ;  /* 0x00000000c3b0783b */ /* 0x000e680000000200 */
[----:B------:R-:W1:Y:S01]  /*5ae0*/  LDSM.16.M88.4 R156, [R194] ;  /* 0x00000000c29c783b */ /* 0x000e620000000200 */
[C---:B----4-:R-:W-:Y:S03]  /*5af0*/  HMMA.16816.F32.BF16 R12, R160.reuse, R24, RZ ;  /* 0x00000018a00c723c */ /* 0x050fe600000418ff */
[----:B---3--:R-:W3:Y:S04]  /*5b00*/  LDSM.16.M88.4 R28, [R193] ;  /* 0x00000000c11c783b */ /* 0x008ee80000000200 */
[----:B------:R-:W-:Y:S01]  /*5b10*/  LDSM.16.M88.4 R152, [R199+0xc800] ;  /* 0x00c80000c798783b */ /* 0x000fe20000000200 */
[C---:B------:R-:W-:Y:S03]  /*5b20*/  HMMA.16816.F32.BF16 R24, R160.reuse, R26, RZ ;  /* 0x0000001aa018723c */ /* 0x040fe600000418ff */
[----:B------:R-:W-:Y:S03]  /*5b30*/  LDSM.16.M88.4 R148, [R199+0xd000] ;  /* 0x00d00000c794783b */ /* 0x000fe60000000200 */
[C---:B--2---:R-:W-:Y:S01]  /*5b40*/  HMMA.16816.F32.BF16 R140, R160.reuse, R136, RZ ;  /* 0x00000088a08c723c */ /* 0x044fe200000418ff */
[----:B------:R-:W-:Y:S04]  /*5b50*/  LDSM.16.M88.4 R144, [R199+0xd800] ;  /* 0x00d80000c790783b */ /* 0x000fe80000000200 */
[----:B------:R-:W-:Y:S01]  /*5b60*/  LDSM.16.M88.4 R208, [R201+0x4000] ;  /* 0x00400000c9d0783b */ /* 0x000fe20000000200 */
[----:B-----5:R-:W-:Y:S03]  /*5b70*/  HMMA.16816.F32.BF16 R172, R160, R168, RZ ;  /* 0x000000a8a0ac723c */ /* 0x020fe600000418ff */
[----:B------:R-:W-:Y:S03]  /*5b80*/  LDSM.16.M88.4 R180, [R189] ;  /* 0x00000000bdb4783b */ /* 0x000fe60000000200 */
[C---:B------:R-:W-:Y:S01]  /*5b90*/  HMMA.16816.F32.BF16 R12, R16.reuse, R4, R12 ;  /* 0x00000004100c723c */ /* 0x040fe2000004180c */
[----:B------:R-:W-:Y:S04]  /*5ba0*/  LDSM.16.M88.4 R228, [R187] ;  /* 0x00000000bbe4783b */ /* 0x000fe80000000200 */
[----:B------:R-:W0:Y:S01]  /*5bb0*/  LDGDEPBAR ;  /* 0x00000000000079af */ /* 0x000e220000000000 */
[----:B------:R-:W-:Y:S03]  /*5bc0*/  HMMA.16816.F32.BF16 R24, R16, R6, R24 ;  /* 0x000000061018723c */ /* 0x000fe60000041818 */
[----:B------:R-:W-:Y:S03]  /*5bd0*/  LDSM.16.M88.4 R4, [R201] ;  /* 0x00000000c904783b */ /* 0x000fe60000000200 */
[C---:B------:R-:W-:Y:S06]  /*5be0*/  HMMA.16816.F32.BF16 R136, R160.reuse, R138, RZ ;  /* 0x0000008aa088723c */ /* 0x040fec00000418ff */
[C---:B------:R-:W-:Y:S06]  /*5bf0*/  HMMA.16816.F32.BF16 R168, R160.reuse, R170, RZ ;  /* 0x000000aaa0a8723c */ /* 0x040fec00000418ff */
[C---:B------:R-:W-:Y:S06]  /*5c00*/  HMMA.16816.F32.BF16 R164, R160.reuse, R20, RZ ;  /* 0x00000014a0a4723c */ /* 0x040fec00000418ff */
[----:B------:R-:W-:Y:S01]  /*5c10*/  HMMA.16816.F32.BF16 R160, R160, R22, RZ ;  /* 0x00000016a0a0723c */ /* 0x000fe200000418ff */
[----:B------:R-:W2:Y:S05]  /*5c20*/  LDSM.16.M88.4 R20, [R192] ;  /* 0x00000000c014783b */ /* 0x000eaa0000000200 */
[C---:B-1----:R-:W-:Y:S06]  /*5c30*/  HMMA.16816.F32.BF16 R12, R32.reuse, R8, R12 ;  /* 0x00000008200c723c */ /* 0x042fec000004180c */
[----:B------:R-:W-:Y:S01]  /*5c40*/  HMMA.16816.F32.BF16 R24, R32, R10, R24 ;  /* 0x0000000a2018723c */ /* 0x000fe20000041818 */
        /* <DEDUP_REMOVED lines=9> */
[----:B------:R-:W1:Y:S04]  /*5ce0*/  LDSM.16.M88.4 R16, [R206+0x4000] ;  /* 0x00400000ce10783b */ /* 0x000e680000000200 */
[----:B------:R-:W3:Y:S01]  /*5cf0*/  LDSM.16.M88.4 R28, [R192+0x800] ;  /* 0x00080000c01c783b */ /* 0x000ee20000000200 */
[C---:B--2---:R-:W-:Y:S06]  /*5d00*/  HMMA.16816.F32.BF16 R12, R4.reuse, R20, R12 ;  /* 0x00000014040c723c */ /* 0x044fec000004180c */
        /* <DEDUP_REMOVED lines=10> */
[----:B------:R-:W2:Y:S04]  /*5db0*/  LDSM.16.M88.4 R144, [R191] ;  /* 0x00000000bf90783b */ /* 0x000ea80000000200 */
[----:B------:R-:W4:Y:S01]  /*5dc0*/  LDSM.16.M88.4 R32, [R205+0xf800] ;  /* 0x00f80000cd20783b */ /* 0x000f220000000200 */
[C---:B-1----:R-:W-:Y:S06]  /*5dd0*/  HMMA.16816.F32.BF16 R12, R16.reuse, R156, R12 ;  /* 0x0000009c100c723c */ /* 0x042fec000004180c */
[----:B------:R-:W-:Y:S01]  /*5de0*/  HMMA.16816.F32.BF16 R24, R16, R158, R24 ;  /* 0x0000009e1018723c */ /* 0x000fe20000041818 */
[----:B------:R-:W-:Y:S05]  /*5df0*/  LDSM.16.M88.4 R156, [R206+0x8000] ;  /* 0x00800000ce9c783b */ /* 0x000fea0000000200 */
[C---:B---3--:R-:W-:Y:S06]  /*5e00*/  HMMA.16816.F32.BF16 R140, R4.reuse, R28, R140 ;  /* 0x0000001c048c723c */ /* 0x048fec000004188c */
[C---:B------:R-:W-:Y:S01]  /*5e10*/  HMMA.16816.F32.BF16 R136, R4.reuse, R30, R136 ;  /* 0x0000001e0488723c */ /* 0x040fe20000041888 */
[----:B------:R-:W-:Y:S05]  /*5e20*/  LDSM.16.M88.4 R28, [R199+0xe000] ;  /* 0x00e00000c71c783b */ /* 0x000fea0000000200 */
[C---:B------:R-:W-:Y:S06]  /*5e30*/  HMMA.16816.F32.BF16 R172, R4.reuse, R8, R172 ;  /* 0x0000000804ac723c */ /* 0x040fec00000418ac */
[C---:B------:R-:W-:Y:S01]  /*5e40*/  HMMA.16816.F32.BF16 R168, R4.reuse, R10, R168 ;  /* 0x0000000a04a8723c */ /* 0x040fe200000418a8 */
[----:B------:R-:W1:Y:S05]  /*5e50*/  LDSM.16.M88.4 R8, [R202+0x4000] ;  /* 0x00400000ca08783b */ /* 0x000e6a0000000200 */
[C---:B------:R-:W-:Y:S06]  /*5e60*/  HMMA.16816.F32.BF16 R164, R4.reuse, R176, R164 ;  /* 0x000000b004a4723c */ /* 0x040fec00000418a4 */
[----:B------:R-:W-:Y:S01]  /*5e70*/  HMMA.16816.F32.BF16 R160, R4, R178, R160 ;  /* 0x000000b204a0723c */ /* 0x000fe200000418a0 */
[----:B------:R-:W3:Y:S04]  /*5e80*/  LDSM.16.M88.4 R4, [R190] ;  /* 0x00000000be04783b */ /* 0x000ee80000000200 */
[----:B------:R-:W5:Y:S01]  /*5e90*/  LDSM.16.M88.4 R176, [R192+0x2000] ;  /* 0x00200000c0b0783b */ /* 0x000f620000000200 */
[C---:B--2---:R-:W-:Y:S06]  /*5ea0*/  HMMA.16816.F32.BF16 R12, R20.reuse, R144, R12 ;  /* 0x00000090140c723c */ /* 0x044fec000004180c */
[----:B------:R-:W-:Y:S01]  /*5eb0*/  HMMA.16816.F32.BF16 R24, R20, R146, R24 ;  /* 0x000000921418723c */ /* 0x000fe20000041818 */
[----:B------:R-:W-:Y:S05]  /*5ec0*/  LDSM.16.M88.4 R144, [R205+0x10000] ;  /* 0x01000000cd90783b */ /* 0x000fea0000000200 */
[C---:B------:R-:W-:Y:S06]  /*5ed0*/  HMMA.16816.F32.BF16 R140, R16.reuse, R152, R140 ;  /* 0x00000098108c723c */ /* 0x040fec000004188c */
[C---:B------:R-:W-:Y:S01]  /*5ee0*/  HMMA.16816.F32.BF16 R136, R16.reuse, R154, R136 ;  /* 0x0000009a1088723c */ /* 0x040fe20000041888 */
[----:B------:R-:W2:Y:S05]  /*5ef0*/  LDSM.16.M88.4 R152, [R188] ;  /* 0x00000000bc98783b */ /* 0x000eaa0000000200 */
[C---:B------:R-:W-:Y:S06]  /*5f00*/  HMMA.16816.F32.BF16 R172, R16.reuse, R148, R172 ;  /* 0x0000009410ac723c */ /* 0x040fec00000418ac */
[C---:B------:R-:W-:Y:S01]  /*5f10*/  HMMA.16816.F32.BF16 R168, R16.reuse, R150, R168 ;  /* 0x0000009610a8723c */ /* 0x040fe200000418a8 */
[----:B------:R-:W-:Y:S05]  /*5f20*/  LDSM.16.M88.4 R148, [R199+0xf000] ;  /* 0x00f00000c794783b */ /* 0x000fea0000000200 */
[----:B----4-:R-:W-:Y:S06]  /*5f30*/  HMMA.16816.F32.BF16 R164, R16, R32, R164 ;  /* 0x0000002010a4723c */ /* 0x010fec00000418a4 */
[----:B-1----:R-:W-:Y:S06]  /*5f40*/  HMMA.16816.F32.BF16 R12, R8, R28, R12 ;  /* 0x0000001c080c723c */ /* 0x002fec000004180c */
[----:B------:R-:W-:Y:S01]  /*5f50*/  HMMA.16816.F32.BF16 R160, R16, R34, R160 ;  /* 0x0000002210a0723c */ /* 0x000fe200000418a0 */
[----:B------:R-:W1:Y:S04]  /*5f60*/  LDSM.16.M88.4 R16, [R199+0xe800] ;  /* 0x00e80000c710783b */ /* 0x000e680000000200 */
[----:B------:R-:W-:Y:S01]  /*5f70*/  LDSM.16.M88.4 R32, [R204+0x8000] ;  /* 0x00800000cc20783b */ /* 0x000fe20000000200 */
[----:B------:R-:W-:Y:S03]  /*5f80*/  HMMA.16816.F32.BF16 R24, R8, R30, R24 ;  /* 0x0000001e0818723c */ /* 0x000fe60000041818 */
[----:B------:R-:W4:Y:S03]  /*5f90*/  LDSM.16.M88.4 R28, [R199+0xf800] ;  /* 0x00f80000c71c783b */ /* 0x000f260000000200 */
[C---:B---3--:R-:W-:Y:S06]  /*5fa0*/  HMMA.16816.F32.BF16 R140, R20.reuse, R4, R140 ;  /* 0x00000004148c723c */ /* 0x048fec000004188c */
[----:B------:R-:W-:Y:S01]  /*5fb0*/  HMMA.16816.F32.BF16 R136, R20, R6, R136 ;  /* 0x000000061488723c */ /* 0x000fe20000041888 */
[----:B------:R-:W3:Y:S05]  /*5fc0*/  LDSM.16.M88.4 R4, [R192+0x2800] ;  /* 0x00280000c004783b */ /* 0x000eea0000000200 */
[C---:B-----5:R-:W-:Y:S06]  /*5fd0*/  HMMA.16816.F32.BF16 R12, R208.reuse, R176, R12 ;  /* 0x000000b0d00c723c */ /* 0x060fec000004180c */
[----:B------:R-:W-:Y:S01]  /*5fe0*/  HMMA.16816.F32.BF16 R24, R208, R178, R24 ;  /* 0x000000b2d018723c */ /* 0x000fe20000041818 */
[----:B------:R-:W-:Y:S05]  /*5ff0*/  LDSM.16.M88.4 R176, [R192+0x3800] ;  /* 0x00380000c0b0783b */ /* 0x000fea0000000200 */
[C---:B------:R-:W-:Y:S06]  /*6000*/  HMMA.16816.F32.BF16 R172, R20.reuse, R180, R172 ;  /* 0x000000b414ac723c */ /* 0x040fec00000418ac */
[----:B--2---:R-:W-:Y:S06]  /*6010*/  HMMA.16816.F32.BF16 R164, R20, R152, R164 ;  /* 0x0000009814a4723c */ /* 0x004fec00000418a4 */
[----:B-1----:R-:W-:Y:S06]  /*6020*/  HMMA.16816.F32.BF16 R140, R8, R16, R140 ;  /* 0x00000010088c723c */ /* 0x002fec000004188c */
[C---:B------:R-:W-:Y:S01]  /*6030*/  HMMA.16816.F32.BF16 R160, R20.reuse, R154, R160 ;  /* 0x0000009a14a0723c */ /* 0x040fe200000418a0 */
[----:B------:R-:W-:Y:S05]  /*6040*/  LDSM.16.M88.4 R152, [R205+0x10800] ;  /* 0x01080000cd98783b */ /* 0x000fea0000000200 */
[----:B------:R-:W-:Y:S01]  /*6050*/  HMMA.16816.F32.BF16 R168, R20, R182, R168 ;  /* 0x000000b614a8723c */ /* 0x000fe200000418a8 */
[----:B------:R-:W1:Y:S04]  /*6060*/  LDSM.16.M88.4 R180, [R192+0x3000] ;  /* 0x00300000c0b4783b */ /* 0x000e680000000200 */
[----:B------:R-:W-:Y:S01]  /*6070*/  LDSM.16.M88.4 R20, [R202+0x8000] ;  /* 0x00800000ca14783b */ /* 0x000fe20000000200 */
[C---:B------:R-:W-:Y:S06]  /*6080*/  HMMA.16816.F32.BF16 R12, R156.reuse, R144, R12 ;  /* 0x000000909c0c723c */ /* 0x040fec000004180c */
[----:B------:R-:W-:Y:S01]  /*6090*/  HMMA.16816.F32.BF16 R24, R156, R146, R24 ;  /* 0x000000929c18723c */ /* 0x000fe20000041818 */
[----:B------:R-:W-:Y:S05]  /*60a0*/  LDSM.16.M88.4 R144, [R205+0x11800] ;  /* 0x01180000cd90783b */ /* 0x000fea0000000200 */
[C---:B------:R-:W-:Y:S01]  /*60b0*/  HMMA.16816.F32.BF16 R136, R8.reuse, R18, R136 ;  /* 0x000000120888723c */ /* 0x040fe20000041888 */
[----:B------:R-:W2:Y:S05]  /*60c0*/  LDSM.16.M88.4 R16, [R199+0x10000] ;  /* 0x01000000c710783b */ /* 0x000eaa0000000200 */
[C---:B------:R-:W-:Y:S06]  /*60d0*/  HMMA.16816.F32.BF16 R172, R8.reuse, R148, R172 ;  /* 0x0000009408ac723c */ /* 0x040fec00000418ac */
[----:B----4-:R-:W-:Y:S06]  /*60e0*/  HMMA.16816.F32.BF16 R164, R8, R28, R164 ;  /* 0x0000001c08a4723c */ /* 0x010fec00000418a4 */
[----:B---3--:R-:W-:Y:S06]  /*60f0*/  HMMA.16816.F32.BF16 R140, R208, R4, R140 ;  /* 0x00000004d08c723c */ /* 0x008fec000004188c */
[C---:B------:R-:W-:Y:S01]  /*6100*/  HMMA.16816.F32.BF16 R160, R8.reuse, R30, R160 ;  /* 0x0000001e08a0723c */ /* 0x040fe200000418a0 */
[----:B------:R-:W-:Y:S05]  /*6110*/  LDSM.16.M88.4 R28, [R186] ;  /* 0x00000000ba1c783b */ /* 0x000fea0000000200 */
[----:B------:R-:W-:Y:S01]  /*6120*/  HMMA.16816.F32.BF16 R168, R8, R150, R168 ;  /* 0x0000009608a8723c */ /* 0x000fe200000418a8 */
[----:B------:R-:W3:Y:S04]  /*6130*/  LDSM.16.M88.4 R148, [R205+0x11000] ;  /* 0x01100000cd94783b */ /* 0x000ee80000000200 */
[----:B------:R-:W-:Y:S01]  /*6140*/  LDSM.16.M88.4 R8, [R201+0x8000] ;  /* 0x00800000c908783b */ /* 0x000fe20000000200 */
[C---:B------:R-:W-:Y:S06]  /*6150*/  HMMA.16816.F32.BF16 R12, R32.reuse, R228, R12 ;  /* 0x000000e4200c723c */ /* 0x040fec000004180c */
[----:B------:R-:W-:Y:S06]  /*6160*/  HMMA.16816.F32.BF16 R24, R32, R230, R24 ;  /* 0x000000e62018723c */ /* 0x000fec0000041818 */
[C---:B------:R-:W-:Y:S01]  /*6170*/  HMMA.16816.F32.BF16 R136, R208.reuse, R6, R136 ;  /* 0x00000006d088723c */ /* 0x040fe20000041888 */
[----:B------:R-:W4:Y:S05]  /*6180*/  LDSM.16.M88.4 R4, [R192+0x4000] ;  /* 0x00400000c004783b */ /* 0x000f2a0000000200 */
[C---:B-1----:R-:W-:Y:S06]  /*6190*/  HMMA.16816.F32.BF16 R172, R208.reuse, R180, R172 ;  /* 0x000000b4d0ac723c */ /* 0x042fec00000418ac */
[----:B------:R-:W-:Y:S06]  /*61a0*/  HMMA.16816.F32.BF16 R164, R208, R176, R164 ;  /* 0x000000b0d0a4723c */ /* 0x000fec00000418a4 */
[----:B------:R-:W-:Y:S06]  /*61b0*/  HMMA.16816.F32.BF16 R140, R156, R152, R140 ;  /* 0x000000989c8c723c */ /* 0x000fec000004188c */
[C---:B------:R-:W-:Y:S01]  /*61c0*/  HMMA.16816.F32.BF16 R176, R208.reuse, R178, R160 ;  /* 0x000000b2d0b0723c */ /* 0x040fe200000418a0 */
[----:B------:R-:W-:Y:S05]  /*61d0*/  LDSM.16.M88.4 R160, [R185] ;  /* 0x00000000b9a0783b */ /* 0x000fea0000000200 */
[----:B------:R-:W-:Y:S01]  /*61e0*/  HMMA.16816.F32.BF16 R168, R208, R182, R168 ;  /* 0x000000b6d0a8723c */ /* 0x000fe200000418a8 */
[----:B------:R-:W1:Y:S05]  /*61f0*/  LDSM.16.M88.4 R180, [R199+0x10800] ;  /* 0x01080000c7b4783b */ /* 0x000e6a0000000200 */
[C---:B--2---:R-:W-:Y:S06]  /*6200*/  HMMA.16816.F32.BF16 R12, R20.reuse, R16, R12 ;  /* 0x00000010140c723c */ /* 0x044fec000004180c */
[----:B------:R-:W-:Y:S01]  /*6210*/  HMMA.16816.F32.BF16 R24, R20, R18, R24 ;  /* 0x000000121418723c */ /* 0x000fe20000041818 */
[----:B------:R-:W-:Y:S05]  /*6220*/  LDSM.16.M88.4 R16, [R192+0x4800] ;  /* 0x00480000c010783b */ /* 0x000fea0000000200 */
[----:B---3--:R-:W-:Y:S06]  /*6230*/  HMMA.16816.F32.BF16 R172, R156, R148, R172 ;  /* 0x000000949cac723c */ /* 0x008fec00000418ac */
[----:B------:R-:W-:Y:S06]  /*6240*/  HMMA.16816.F32.BF16 R140, R32, R28, R140 ;  /* 0x0000001c208c723c */ /* 0x000fec000004188c */
[C---:B------:R-:W-:Y:S06]  /*6250*/  HMMA.16816.F32.BF16 R136, R156.reuse, R154, R136 ;  /* 0x0000009a9c88723c */ /* 0x040fec0000041888 */
[C---:B------:R-:W-:Y:S06]  /*6260*/  HMMA.16816.F32.BF16 R164, R156.reuse, R144, R164 ;  /* 0x000000909ca4723c */ /* 0x040fec00000418a4 */
[----:B------:R-:W-:Y:S01]  /*6270*/  HMMA.16816.F32.BF16 R176, R156, R146, R176 ;  /* 0x000000929cb0723c */ /* 0x000fe200000418b0 */
[----:B------:R-:W2:Y:S05]  /*6280*/  LDSM.16.M88.4 R144, [R184] ;  /* 0x00000000b890783b */ /* 0x000eaa0000000200 */
[C---:B----4-:R-:W-:Y:S06]  /*6290*/  HMMA.16816.F32.BF16 R12, R8.reuse, R4, R12 ;  /* 0x00000004080c723c */ /* 0x050fec000004180c */
[----:B------:R-:W-:Y:S01]  /*62a0*/  HMMA.16816.F32.BF16 R24, R8, R6, R24 ;  /* 0x000000060818723c */ /* 0x000fe20000041818 */
[----:B------:R-:W3:Y:S05]  /*62b0*/  LDSM.16.M88.4 R4, [R199+0x11000] ;  /* 0x01100000c704783b */ /* 0x000eea0000000200 */
[----:B------:R-:W-:Y:S01]  /*62c0*/  HMMA.16816.F32.BF16 R168, R156, R150, R168 ;  /* 0x000000969ca8723c */ /* 0x000fe200000418a8 */
[----:B------:R-:W-:Y:S05]  /*62d0*/  LDSM.16.M88.4 R148, [R192+0x5000] ;  /* 0x00500000c094783b */ /* 0x000fea0000000200 */
[----:B-1----:R-:W-:Y:S06]  /*62e0*/  HMMA.16816.F32.BF16 R140, R20, R180, R140 ;  /* 0x000000b4148c723c */ /* 0x002fec000004188c */
[----:B------:R-:W-:Y:S01]  /*62f0*/  HMMA.16816.F32.BF16 R172, R32, R160, R172 ;  /* 0x000000a020ac723c */ /* 0x000fe200000418ac */
[----:B------:R-:W-:Y:S01]  /*6300*/  FMUL.FTZ R0, R12, UR28 ;  /* 0x0000001c0c007c20 */ /* 0x000fe20008410000 */
[----:B------:R-:W-:Y:S01]  /*6310*/  FMUL.FTZ R12, R13, UR28 ;  /* 0x0000001c0d0c7c20 */ /* 0x000fe20008410000 */
[----:B------:R-:W-:-:S03]  /*6320*/  FMUL.FTZ R13, R15, UR28 ;  /* 0x0000001c0f0d7c20 */ /* 0x000fc60008410000 */
[C---:B------:R-:W-:Y:S01]  /*6330*/  HMMA.16816.F32.BF16 R136, R32.reuse, R30, R136 ;  /* 0x0000001e2088723c */ /* 0x040fe20000041888 */
[----:B------:R-:W1:Y:S01]  /*6340*/  LDSM.16.M88.4 R28, [R199+0x11800] ;  /* 0x01180000c71c783b */ /* 0x000e620000000200 */
[----:B------:R-:W-:Y:S01]  /*6350*/  FMUL.FTZ R15, R24, UR28 ;  /* 0x0000001c180f7c20 */ /* 0x000fe20008410000 */
[----:B------:R-:W4:Y:S03]  /*6360*/  MUFU.TANH R12, R12 ;  /* 0x0000000c000c7308 */ /* 0x000f260000002400 */
[C---:B------:R-:W-:Y:S05]  /*6370*/  HMMA.16816.F32.BF16 R168, R32.reuse, R162, R168 ;  /* 0x000000a220a8723c */ /* 0x040fea00000418a8 */
[----:B------:R-:W5:Y:S01]  /*6380*/  MUFU.TANH R13, R13 ;  /* 0x0000000d000d7308 */ /* 0x000f620000002400 */
[C---:B--2---:R-:W-:Y:S06]  /*6390*/  HMMA.16816.F32.BF16 R164, R32.reuse, R144, R164 ;  /* 0x0000009020a4723c */ /* 0x044fec00000418a4 */
[----:B------:R-:W-:Y:S01]  /*63a0*/  HMMA.16816.F32.BF16 R176, R32, R146, R176 ;  /* 0x0000009220b0723c */ /* 0x000fe200000418b0 */
[----:B------:R-:W2:Y:S05]  /*63b0*/  MUFU.TANH R15, R15 ;  /* 0x0000000f000f7308 */ /* 0x000eaa0000002400 */
[----:B------:R-:W-:Y:S03]  /*63c0*/  HMMA.16816.F32.BF16 R140, R8, R16, R140 ;  /* 0x00000010088c723c */ /* 0x000fe6000004188c */
[----:B------:R-:W-:Y:S03]  /*63d0*/  MUFU.TANH R0, R0 ;  /* 0x0000000000007308 */ /* 0x000fe60000002400 */
[----:B---3--:R-:W-:Y:S01]  /*63e0*/  HMMA.16816.F32.BF16 R172, R20, R4, R172 ;  /* 0x0000000414ac723c */ /* 0x008fe200000418ac */
[----:B------:R-:W-:Y:S01]  /*63f0*/  FMUL.FTZ R16, R25, UR28 ;  /* 0x0000001c19107c20 */ /* 0x000fe20008410000 */
[----:B------:R-:W-:-:S04]  /*6400*/  FMUL.FTZ R17, R26, UR28 ;  /* 0x0000001c1a117c20 */ /* 0x000fc80008410000 */
[----:B------:R-:W-:Y:S01]  /*6410*/  HMMA.16816.F32.BF16 R136, R20, R182, R136 ;  /* 0x000000b61488723c */ /* 0x000fe20000041888 */
[----:B------:R-:W-:Y:S01]  /*6420*/  FMUL.FTZ R4, R27, UR28 ;  /* 0x0000001c1b047c20 */ /* 0x000fe20008410000 */
[----:B------:R-:W3:Y:S01]  /*6430*/  MUFU.TANH R17, R17 ;  /* 0x0000001100117308 */ /* 0x000ee20000002400 */
[----:B------:R-:W4:Y:S01]  /*6440*/  LDSM.16.M88.4 R24, [R192+0x5800] ;  /* 0x00580000c018783b */ /* 0x000f220000000200 */
[----:B------:R-:W-:-:S04]  /*6450*/  DEPBAR.LE SB0, 0x0 ;  /* 0x000080000000791a */ /* 0x000fc80000000000 */
[C---:B------:R-:W-:Y:S02]  /*6460*/  HMMA.16816.F32.BF16 R168, R20.reuse, R6, R168 ;  /* 0x0000000614a8723c */ /* 0x040fe400000418a8 */
[----:B------:R-:W3:Y:S02]  /*6470*/  MUFU.TANH R16, R16 ;  /* 0x0000001000107308 */ /* 0x000ee40000002400 */
[----:B------:R-:W-:Y:S02]  /*6480*/  FMUL.FTZ R5, R140, UR28 ;  /* 0x0000001c8c057c20 */ /* 0x000fe40008410000 */
[C---:B-1----:R-:W-:Y:S01]  /*6490*/  HMMA.16816.F32.BF16 R164, R20.reuse, R28, R164 ;  /* 0x0000001c14a4723c */ /* 0x042fe200000418a4 */
[----:B------:R-:W-:Y:S01]  /*64a0*/  FMUL.FTZ R7, R142, UR28 ;  /* 0x0000001c8e077c20 */ /* 0x000fe20008410000 */
[----:B------:R-:W-:Y:S02]  /*64b0*/  FMUL.FTZ R6, R141, UR28 ;  /* 0x0000001c8d067c20 */ /* 0x000fe40008410000 */
[----:B------:R-:W1:Y:S02]  /*64c0*/  MUFU.TANH R4, R4 ;  /* 0x0000000400047308 */ /* 0x000e640000002400 */
[----:B------:R-:W-:Y:S06]  /*64d0*/  HMMA.16816.F32.BF16 R176, R20, R30, R176 ;  /* 0x0000001e14b0723c */ /* 0x000fec00000418b0 */
[C---:B------:R-:W-:Y:S01]  /*64e0*/  HMMA.16816.F32.BF16 R136, R8.reuse, R18, R136 ;  /* 0x000000120888723c */ /* 0x040fe20000041888 */
[----:B------:R-:W-:Y:S01]  /*64f0*/  IMAD.U32 R21, RZ, RZ, UR21 ;  /* 0x00000015ff157e24 */ /* 0x000fe2000f8e00ff */
[----:B------:R-:W1:Y:S04]  /*6500*/  MUFU.TANH R5, R5 ;  /* 0x0000000500057308 */ /* 0x000e680000002400 */
[----:B------:R-:W-:Y:S01]  /*6510*/  HMMA.16816.F32.BF16 R172, R8, R148, R172 ;  /* 0x0000009408ac723c */ /* 0x000fe200000418ac */
[----:B------:R-:W-:-:S03]  /*6520*/  FMUL.FTZ R18, R143, UR28 ;  /* 0x0000001c8f127c20 */ /* 0x000fc60008410000 */
[----:B------:R-:W1:Y:S02]  /*6530*/  MUFU.TANH R7, R7 ;  /* 0x0000000700077308 */ /* 0x000e640000002400 */
[C---:B------:R-:W-:Y:S06]  /*6540*/  HMMA.16816.F32.BF16 R168, R8.reuse, R150, R168 ;  /* 0x0000009608a8723c */ /* 0x040fec00000418a8 */
[C---:B----4-:R-:W-:Y:S01]  /*6550*/  HMMA.16816.F32.BF16 R164, R8.reuse, R24, R164 ;  /* 0x0000001808a4723c */ /* 0x050fe200000418a4 */
[----:B------:R-:W4:Y:S05]  /*6560*/  MUFU.TANH R6, R6 ;  /* 0x0000000600067308 */ /* 0x000f2a0000002400 */
[----:B------:R-:W-:Y:S01]  /*6570*/  HMMA.16816.F32.BF16 R176, R8, R26, R176 ;  /* 0x0000001a08b0723c */ /* 0x000fe200000418b0 */
[----:B------:R-:W-:Y:S01]  /*6580*/  FMUL.FTZ R19, R136, UR28 ;  /* 0x0000001c88137c20 */ /* 0x000fe20008410000 */
[----:B------:R-:W-:Y:S01]  /*6590*/  FMUL.FTZ R23, R138, UR28 ;  /* 0x0000001c8a177c20 */ /* 0x000fe20008410000 */
[----:B------:R-:W4:Y:S01]  /*65a0*/  MUFU.TANH R18, R18 ;  /* 0x0000001200127308 */ /* 0x000f220000002400 */
[----:B------:R-:W-:-:S02]  /*65b0*/  FMUL.FTZ R20, R137, UR28 ;  /* 0x0000001c89147c20 */ /* 0x000fc40008410000 */
[----:B------:R-:W-:Y:S01]  /*65c0*/  FMUL.FTZ R24, R172, UR28 ;  /* 0x0000001cac187c20 */ /* 0x000fe20008410000 */
[----:B------:R-:W-:Y:S02]  /*65d0*/  IMAD R9, R21, 0x40, R218 ;  /* 0x0000004015097824 */ /* 0x000fe400078e02da */
[----:B------:R-:W-:Y:S01]  /*65e0*/  FMUL.FTZ R8, R14, UR28 ;  /* 0x0000001c0e087c20 */ /* 0x000fe20008410000 */
[----:B------:R-:W-:Y:S01]  /*65f0*/  FMUL.FTZ R10, R139, UR28 ;  /* 0x0000001c8b0a7c20 */ /* 0x000fe20008410000 */
[----:B------:R-:W-:Y:S01]  /*6600*/  FMUL.FTZ R25, R174, UR28 ;  /* 0x0000001cae197c20 */ /* 0x000fe20008410000 */
[C---:B------:R-:W-:Y:S01]  /*6610*/  VIADD R27, R9.reuse, 0x1 ;  /* 0x00000001091b7836 */ /* 0x040fe20000000000 */
[----:B------:R-:W4:Y:S01]  /*6620*/  MUFU.TANH R19, R19 ;  /* 0x0000001300137308 */ /* 0x000f220000002400 */
[----:B------:R-:W-:Y:S02]  /*6630*/  VIADD R21, R9, 0x8 ;  /* 0x0000000809157836 */ /* 0x000fe40000000000 */
[----:B------:R-:W-:Y:S01]  /*6640*/  FMUL.FTZ R11, R173, UR28 ;  /* 0x0000001cad0b7c20 */ /* 0x000fe20008410000 */
[----:B------:R-:W-:Y:S01]  /*6650*/  FMUL.FTZ R175, R175, UR28 ;  /* 0x0000001cafaf7c20 */ /* 0x000fe20008410000 */
[----:B------:R-:W-:Y:S01]  /*6660*/  ISETP.GE.AND P0, PT, R27, R222, PT ;  /* 0x000000de1b00720c */ /* 0x000fe20003f06270 */
[----:B------:R-:W-:Y:S01]  /*6670*/  FMUL.FTZ R169, R169, UR28 ;  /* 0x0000001ca9a97c20 */ /* 0x000fe20008410000 */
[----:B------:R-:W-:Y:S01]  /*6680*/  ISETP.GE.AND P2, PT, R27, R2, PT ;  /* 0x000000021b00720c */ /* 0x000fe20003f46270 */
[----:B------:R-:W-:Y:S01]  /*6690*/  FMUL.FTZ R171, R171, UR28 ;  /* 0x0000001cabab7c20 */ /* 0x000fe20008410000 */
[----:B------:R-:W-:Y:S01]  /*66a0*/  I2FP.F32.S32 R27, R27 ;  /* 0x0000001b001b7245 */ /* 0x000fe20000201400 */
[----:B------:R-:W4:Y:S01]  /*66b0*/  MUFU.TANH R23, R23 ;  /* 0x0000001700177308 */ /* 0x000f220000002400 */
[C---:B------:R-:W-:Y:S01]  /*66c0*/  ISETP.GE.AND P6, PT, R21.reuse, R222, PT ;  /* 0x000000de1500720c */ /* 0x040fe20003fc6270 */
[----:B------:R-:W-:Y:S01]  /*66d0*/  FMUL.FTZ R170, R170, UR28 ;  /* 0x0000001caaaa7c20 */ /* 0x000fe20008410000 */
[----:B------:R-:W-:Y:S01]  /*66e0*/  ISETP.GE.AND P1, PT, R21, R2, PT ;  /* 0x000000021500720c */ /* 0x000fe20003f26270 */
[C---:B------:R-:W-:Y:S01]  /*66f0*/  FFMA.FTZ R12, R27.reuse, UR5, R12 ;  /* 0x000000051b0c7c23 */ /* 0x040fe2000801000c */
[----:B------:R-:W-:Y:S01]  /*6700*/  I2FP.F32.S32 R14, R21 ;  /* 0x00000015000e7245 */ /* 0x000fe20000201400 */
[----:B-----5:R-:W-:Y:S01]  /*6710*/  FFMA.FTZ R21, R27, UR5, R13 ;  /* 0x000000051b157c23 */ /* 0x020fe2000801000d */
[----:B------:R-:W-:Y:S01]  /*6720*/  VIADD R13, R9, 0x9 ;  /* 0x00000009090d7836 */ /* 0x000fe20000000000 */
[----:B------:R-:W5:Y:S01]  /*6730*/  MUFU.TANH R20, R20 ;  /* 0x0000001400147308 */ /* 0x000f620000002400 */
[----:B------:R-:W-:Y:S01]  /*6740*/  FSEL R22, R12, -INF , !P0 ;  /* 0xff8000000c167808 */ /* 0x000fe20004000000 */
[C---:B--2---:R-:W-:Y:S01]  /*6750*/  FFMA.FTZ R26, R14.reuse, UR5, R15 ;  /* 0x000000050e1a7c23 */ /* 0x044fe2000801000f */
[----:B------:R-:W-:Y:S01]  /*6760*/  FSEL R21, R21, -INF , !P2 ;  /* 0xff80000015157808 */ /* 0x000fe20005000000 */
[----:B------:R-:W-:Y:S01]  /*6770*/  VIADD R15, R9, 0x10 ;  /* 0x00000010090f7836 */ /* 0x000fe20000000000 */
[C---:B------:R-:W-:Y:S01]  /*6780*/  ISETP.GE.AND P0, PT, R13.reuse, R222, PT ;  /* 0x000000de0d00720c */ /* 0x040fe20003f06270 */
[----:B---3--:R-:W-:Y:S01]  /*6790*/  FFMA.FTZ R17, R14, UR5, R17 ;  /* 0x000000050e117c23 */ /* 0x008fe20008010011 */
[----:B------:R-:W-:Y:S01]  /*67a0*/  ISETP.GE.AND P2, PT, R13, R2, PT ;  /* 0x000000020d00720c */ /* 0x000fe20003f46270 */
[----:B------:R-:W-:Y:S01]  /*67b0*/  VIADD R27, R9, 0x11 ;  /* 0x00000011091b7836 */ /* 0x000fe20000000000 */
[----:B------:R-:W-:Y:S01]  /*67c0*/  I2FP.F32.S32 R13, R13 ;  /* 0x0000000d000d7245 */ /* 0x000fe20000201400 */
[----:B------:R-:W2:Y:S01]  /*67d0*/  MUFU.TANH R10, R10 ;  /* 0x0000000a000a7308 */ /* 0x000ea20000002400 */
[----:B------:R-:W-:Y:S01]  /*67e0*/  FSEL R14, R26, -INF , !P6 ;  /* 0xff8000001a0e7808 */ /* 0x000fe20007000000 */
[----:B------:R-:W-:Y:S01]  /*67f0*/  FMUL.FTZ R168, R168, UR28 ;  /* 0x0000001ca8a87c20 */ /* 0x000fe20008410000 */
[----:B------:R-:W-:Y:S01]  /*6800*/  I2FP.F32.S32 R26, R15 ;  /* 0x0000000f001a7245 */ /* 0x000fe20000201400 */
[C---:B------:R-:W-:Y:S01]  /*6810*/  FFMA.FTZ R16, R13.reuse, UR5, R16 ;  /* 0x000000050d107c23 */ /* 0x040fe20008010010 */
[----:B-1----:R-:W-:Y:S01]  /*6820*/  FFMA.FTZ R4, R13, UR5, R4 ;  /* 0x000000050d047c23 */ /* 0x002fe20008010004 */
[----:B------:R-:W-:Y:S01]  /*6830*/  FSEL R17, R17, -INF , !P1 ;  /* 0xff80000011117808 */ /* 0x000fe20004800000 */
[----:B------:R-:W-:Y:S01]  /*6840*/  FMUL.FTZ R165, R165, UR28 ;  /* 0x0000001ca5a57c20 */ /* 0x000fe20008410000 */
[C---:B------:R-:W-:Y:S01]  /*6850*/  ISETP.GE.AND P6, PT, R15.reuse, R222, PT ;  /* 0x000000de0f00720c */ /* 0x040fe20003fc6270 */
[C---:B------:R-:W-:Y:S01]  /*6860*/  FFMA.FTZ R148, R26.reuse, UR5, R5 ;  /* 0x000000051a947c23 */ /* 0x040fe20008010005 */
[----:B------:R-:W-:Y:S01]  /*6870*/  ISETP.GE.AND P1, PT, R15, R2, PT ;  /* 0x000000020f00720c */ /* 0x000fe20003f26270 */
[----:B------:R-:W-:Y:S01]  /*6880*/  FFMA.FTZ R7, R26, UR5, R7 ;  /* 0x000000051a077c23 */ /* 0x000fe20008010007 */
[----:B------:R-:W-:Y:S01]  /*6890*/  FSEL R16, R16, -INF , !P0 ;  /* 0xff80000010107808 */ /* 0x000fe20004000000 */
[----:B------:R-:W-:Y:S01]  /*68a0*/  VIADD R5, R9, 0x18 ;  /* 0x0000001809057836 */ /* 0x000fe20000000000 */
[----:B------:R-:W-:Y:S01]  /*68b0*/  FSEL R15, R4, -INF , !P2 ;  /* 0xff800000040f7808 */ /* 0x000fe20005000000 */
[----:B------:R-:W1:Y:S01]  /*68c0*/  MUFU.TANH R24, R24 ;  /* 0x0000001800187308 */ /* 0x000e620000002400 */
[----:B------:R-:W-:Y:S01]  /*68d0*/  ISETP.GE.AND P0, PT, R27, R222, PT ;  /* 0x000000de1b00720c */ /* 0x000fe20003f06270 */
[----:B------:R-:W-:Y:S01]  /*68e0*/  FMUL.FTZ R167, R167, UR28 ;  /* 0x0000001ca7a77c20 */ /* 0x000fe20008410000 */
[----:B------:R-:W-:Y:S01]  /*68f0*/  ISETP.GE.AND P2, PT, R27, R2, PT ;  /* 0x000000021b00720c */ /* 0x000fe20003f46270 */
[----:B------:R-:W-:Y:S01]  /*6900*/  FMUL.FTZ R164, R164, UR28 ;  /* 0x0000001ca4a47c20 */ /* 0x000fe20008410000 */
[----:B------:R-:W-:Y:S01]  /*6910*/  I2FP.F32.S32 R27, R27 ;  /* 0x0000001b001b7245 */ /* 0x000fe20000201400 */
[----:B------:R-:W-:Y:S01]  /*6920*/  FMUL.FTZ R166, R166, UR28 ;  /* 0x0000001ca6a67c20 */ /* 0x000fe20008410000 */
[----:B------:R-:W-:Y:S01]  /*6930*/  FSEL R148, R148, -INF , !P6 ;  /* 0xff80000094947808 */ /* 0x000fe20007000000 */
[----:B------:R-:W3:Y:S01]  /*6940*/  MUFU.TANH R25, R25 ;  /* 0x0000001900197308 */ /* 0x000ee20000002400 */
[----:B------:R-:W-:Y:S01]  /*6950*/  FSEL R135, R7, -INF , !P1 ;  /* 0xff80000007877808 */ /* 0x000fe20004800000 */
[----:B----4-:R-:W-:Y:S01]  /*6960*/  FFMA.FTZ R6, R27, UR5, R6 ;  /* 0x000000051b067c23 */ /* 0x010fe20008010006 */
[----:B------:R-:W-:Y:S01]  /*6970*/  ISETP.GE.AND P6, PT, R5, R222, PT ;  /* 0x000000de0500720c */ /* 0x000fe20003fc6270 */
[----:B------:R-:W-:Y:S01]  /*6980*/  FFMA.FTZ R18, R27, UR5, R18 ;  /* 0x000000051b127c23 */ /* 0x000fe20008010012 */
[----:B------:R-:W-:Y:S01]  /*6990*/  ISETP.GE.AND P1, PT, R5, R2, PT ;  /* 0x000000020500720c */ /* 0x000fe20003f26270 */
[C---:B------:R-:W-:Y:S01]  /*69a0*/  VIADD R7, R9.reuse, 0x20 ;  /* 0x0000002009077836 */ /* 0x040fe20000000000 */
[----:B------:R-:W-:Y:S01]  /*69b0*/  I2FP.F32.S32 R26, R5 ;  /* 0x00000005001a7245 */ /* 0x000fe20000201400 */
[----:B------:R-:W-:Y:S01]  /*69c0*/  VIADD R5, R9, 0x19 ;  /* 0x0000001909057836 */ /* 0x000fe20000000000 */
[----:B------:R-:W-:Y:S01]  /*69d0*/  FSEL R138, R6, -INF , !P0 ;  /* 0xff800000068a7808 */ /* 0x000fe20004000000 */
[----:B------:R-:W4:Y:S01]  /*69e0*/  MUFU.TANH R11, R11 ;  /* 0x0000000b000b7308 */ /* 0x000f220000002400 */
[----:B------:R-:W-:Y:S01]  /*69f0*/  FSEL R133, R18, -INF , !P2 ;  /* 0xff80000012857808 */ /* 0x000fe20005000000 */
[C---:B------:R-:W-:Y:S01]  /*6a00*/  FFMA.FTZ R19, R26.reuse, UR5, R19 ;  /* 0x000000051a137c23 */ /* 0x040fe20008010013 */
[----:B------:R-:W-:Y:S01]  /*6a10*/  FFMA.FTZ R23, R26, UR5, R23 ;  /* 0x000000051a177c23 */ /* 0x000fe20008010017 */
[----:B------:R-:W-:Y:S01]  /*6a20*/  ISETP.GE.AND P0, PT, R5, R222, PT ;  /* 0x000000de0500720c */ /* 0x000fe20003f06270 */
[----:B------:R-:W-:Y:S01]  /*6a30*/  FMUL.FTZ R179, R179, UR28 ;  /* 0x0000001cb3b37c20 */ /* 0x000fe20008410000 */
[----:B------:R-:W-:Y:S01]  /*6a40*/  ISETP.GE.AND P2, PT, R5, R2, PT ;  /* 0x000000020500720c */ /* 0x000fe20003f46270 */
[----:B------:R-:W-:Y:S01]  /*6a50*/  FMUL.FTZ R177, R177, UR28 ;  /* 0x0000001cb1b17c20 */ /* 0x000fe20008410000 */
[----:B------:R-:W4:Y:S01]  /*6a60*/  MUFU.TANH R12, R175 ;  /* 0x000000af000c7308 */ /* 0x000f220000002400 */
[----:B------:R-:W-:-:S02]  /*6a70*/  I2FP.F32.S32 R5, R5 ;  /* 0x0000000500057245 */ /* 0x000fc40000201400 */
[----:B------:R-:W-:Y:S02]  /*6a80*/  FSEL R136, R19, -INF , !P6 ;  /* 0xff80000013887808 */ /* 0x000fe40007000000 */
[----:B------:R-:W-:Y:S01]  /*6a90*/  FSEL R151, R23, -INF , !P1 ;  /* 0xff80000017977808 */ /* 0x000fe20004800000 */
[----:B-----5:R-:W-:Y:S01]  /*6aa0*/  FFMA.FTZ R20, R5, UR5, R20 ;  /* 0x0000000505147c23 */ /* 0x020fe20008010014 */
[----:B------:R-:W-:Y:S01]  /*6ab0*/  ISETP.GE.AND P6, PT, R7, R222, PT ;  /* 0x000000de0700720c */ /* 0x000fe20003fc6270 */
[----:B--2---:R-:W-:Y:S01]  /*6ac0*/  FFMA.FTZ R10, R5, UR5, R10 ;  /* 0x00000005050a7c23 */ /* 0x004fe2000801000a */
[----:B------:R-:W-:Y:S01]  /*6ad0*/  ISETP.GE.AND P1, PT, R7, R2, PT ;  /* 0x000000020700720c */ /* 0x000fe20003f26270 */
[----:B------:R-:W-:Y:S01]  /*6ae0*/  VIADD R5, R9, 0x21 ;  /* 0x0000002109057836 */ /* 0x000fe20000000000 */
[----:B------:R-:W-:Y:S01]  /*6af0*/  I2FP.F32.S32 R7, R7 ;  /* 0x0000000700077245 */ /* 0x000fe20000201400 */
[----:B------:R-:W2:Y:S01]  /*6b00*/  MUFU.TANH R4, R169 ;  /* 0x000000a900047308 */ /* 0x000ea20000002400 */
[----:B------:R-:W-:-:S02]  /*6b10*/  FSEL R149, R10, -INF , !P2 ;  /* 0xff8000000a957808 */ /* 0x000fc40005000000 */
[----:B------:R-:W-:Y:S01]  /*6b20*/  I2FP.F32.S32 R6, R5 ;  /* 0x0000000500067245 */ /* 0x000fe20000201400 */
[C---:B-1----:R-:W-:Y:S01]  /*6b30*/  FFMA.FTZ R24, R7.reuse, UR5, R24 ;  /* 0x0000000507187c23 */ /* 0x042fe20008010018 */
[----:B---3--:R-:W-:Y:S01]  /*6b40*/  FFMA.FTZ R25, R7, UR5, R25 ;  /* 0x0000000507197c23 */ /* 0x008fe20008010019 */
[----:B------:R-:W-:Y:S01]  /*6b50*/  VIADD R7, R9, 0x28 ;  /* 0x0000002809077836 */ /* 0x000fe20000000000 */
[----:B------:R-:W-:Y:S01]  /*6b60*/  FSEL R134, R20, -INF , !P0 ;  /* 0xff80000014867808 */ /* 0x000fe20004000000 */
[----:B----4-:R-:W-:Y:S01]  /*6b70*/  FFMA.FTZ R11, R6, UR5, R11 ;  /* 0x00000005060b7c23 */ /* 0x010fe2000801000b */
[----:B------:R-:W-:Y:S01]  /*6b80*/  FSEL R146, R24, -INF , !P6 ;  /* 0xff80000018927808 */ /* 0x000fe20007000000 */
[----:B------:R-:W-:Y:S01]  /*6b90*/  FFMA.FTZ R12, R6, UR5, R12 ;  /* 0x00000005060c7c23 */ /* 0x000fe2000801000c */
[----:B------:R-:W-:Y:S01]  /*6ba0*/  FSEL R147, R25, -INF , !P1 ;  /* 0xff80000019937808 */ /* 0x000fe20004800000 */
[----:B------:R-:W1:Y:S01]  /*6bb0*/  MUFU.TANH R171, R171 ;  /* 0x000000ab00ab7308 */ /* 0x000e620000002400 */
[C---:B------:R-:W-:Y:S01]  /*6bc0*/  ISETP.GE.AND P6, PT, R7.reuse, R222, PT ;  /* 0x000000de0700720c */ /* 0x040fe20003fc6270 */
[----:B------:R-:W-:Y:S01]  /*6bd0*/  FMUL.FTZ R6, R176, UR28 ;  /* 0x0000001cb0067c20 */ /* 0x000fe20008410000 */
[----:B------:R-:W-:-:S02]  /*6be0*/  ISETP.GE.AND P1, PT, R7, R2, PT ;  /* 0x000000020700720c */ /* 0x000fc40003f26270 */
[----:B------:R-:W-:Y:S01]  /*6bf0*/  I2FP.F32.S32 R10, R7 ;  /* 0x00000007000a7245 */ /* 0x000fe20000201400 */
[----:B------:R-:W-:Y:S01]  /*6c00*/  VIADD R7, R9, 0x29 ;  /* 0x0000002909077836 */ /* 0x000fe20000000000 */
[C---:B------:R-:W-:Y:S01]  /*6c10*/  ISETP.GE.AND P0, PT, R5.reuse, R222, PT ;  /* 0x000000de0500720c */ /* 0x040fe20003f06270 */
[----:B------:R-:W3:Y:S01]  /*6c20*/  MUFU.TANH R13, R168 ;  /* 0x000000a8000d7308 */ /* 0x000ee20000002400 */
[----:B------:R-:W-:Y:S02]  /*6c30*/  ISETP.GE.AND P2, PT, R5, R2, PT ;  /* 0x000000020500720c */ /* 0x000fe40003f46270 */
[----:B------:R-:W-:Y:S01]  /*6c40*/  FSEL R144, R11, -INF , !P0 ;  /* 0xff8000000b907808 */ /* 0x000fe20004000000 */
[----:B------:R-:W-:Y:S01]  /*6c50*/  VIADD R11, R9, 0x31 ;  /* 0x00000031090b7836 */ /* 0x000fe20000000000 */
[----:B------:R-:W-:Y:S02]  /*6c60*/  FSEL R145, R12, -INF , !P2 ;  /* 0xff8000000c917808 */ /* 0x000fe40005000000 */
[C---:B------:R-:W-:Y:S01]  /*6c70*/  ISETP.GE.AND P0, PT, R7.reuse, R222, PT ;  /* 0x000000de0700720c */ /* 0x040fe20003f06270 */
[----:B------:R-:W4:Y:S01]  /*6c80*/  MUFU.TANH R170, R170 ;  /* 0x000000aa00aa7308 */ /* 0x000f220000002400 */
[----:B------:R-:W-:-:S02]  /*6c90*/  ISETP.GE.AND P2, PT, R7, R2, PT ;  /* 0x000000020700720c */ /* 0x000fc40003f46270 */
[----:B------:R-:W-:-:S05]  /*6ca0*/  I2FP.F32.S32 R7, R7 ;  /* 0x0000000700077245 */ /* 0x000fca0000201400 */
[----:B------:R-:W5:Y:S01]  /*6cb0*/  MUFU.TANH R165, R165 ;  /* 0x000000a500a57308 */ /* 0x000f620000002400 */
[C---:B--2---:R-:W-:Y:S01]  /*6cc0*/  FFMA.FTZ R4, R7.reuse, UR5, R4 ;  /* 0x0000000507047c23 */ /* 0x044fe20008010004 */
[----:B-1----:R-:W-:Y:S01]  /*6cd0*/  FFMA.FTZ R141, R7, UR5, R171 ;  /* 0x00000005078d7c23 */ /* 0x002fe200080100ab */
[----:B---3--:R-:W-:Y:S01]  /*6ce0*/  FFMA.FTZ R142, R10, UR5, R13 ;  /* 0x000000050a8e7c23 */ /* 0x008fe2000801000d */
[C---:B------:R-:W-:Y:S02]  /*6cf0*/  VIADD R13, R9.reuse, 0x30 ;  /* 0x00000030090d7836 */ /* 0x040fe40000000000 */
[----:B------:R-:W-:Y:S01]  /*6d00*/  FSEL R140, R4, -INF , !P0 ;  /* 0xff800000048c7808 */ /* 0x000fe20004000000 */
[----:B------:R-:W-:Y:S01]  /*6d10*/  VIADD R7, R9, 0x38 ;  /* 0x0000003809077836 */ /* 0x000fe20000000000 */
[----:B------:R-:W1:Y:S01]  /*6d20*/  MUFU.TANH R5, R167 ;  /* 0x000000a700057308 */ /* 0x000e620000002400 */
[----:B------:R-:W-:Y:S01]  /*6d30*/  I2FP.F32.S32 R4, R11 ;  /* 0x0000000b00047245 */ /* 0x000fe20000201400 */
[----:B----4-:R-:W-:Y:S01]  /*6d40*/  FFMA.FTZ R143, R10, UR5, R170 ;  /* 0x000000050a8f7c23 */ /* 0x010fe200080100aa */
[----:B------:R-:W-:Y:S01]  /*6d50*/  FMUL.FTZ R10, R178, UR28 ;  /* 0x0000001cb20a7c20 */ /* 0x000fe20008410000 */
[----:B------:R-:W-:-:S02]  /*6d60*/  ISETP.GE.AND P0, PT, R11, R222, PT ;  /* 0x000000de0b00720c */ /* 0x000fc40003f06270 */
[----:B------:R-:W-:Y:S02]  /*6d70*/  FSEL R141, R141, -INF , !P2 ;  /* 0xff8000008d8d7808 */ /* 0x000fe40005000000 */
[----:B------:R-:W2:Y:S01]  /*6d80*/  MUFU.TANH R164, R164 ;  /* 0x000000a400a47308 */ /* 0x000ea20000002400 */
[----:B-----5:R-:W-:Y:S01]  /*6d90*/  FFMA.FTZ R165, R4, UR5, R165 ;  /* 0x0000000504a57c23 */ /* 0x020fe200080100a5 */
[----:B------:R-:W-:Y:S02]  /*6da0*/  ISETP.GE.AND P2, PT, R11, R2, PT ;  /* 0x000000020b00720c */ /* 0x000fe40003f46270 */
[----:B------:R-:W-:Y:S02]  /*6db0*/  FSEL R142, R142, -INF , !P6 ;  /* 0xff8000008e8e7808 */ /* 0x000fe40007000000 */
[----:B------:R-:W-:Y:S02]  /*6dc0*/  FSEL R143, R143, -INF , !P1 ;  /* 0xff8000008f8f7808 */ /* 0x000fe40004800000 */
[----:B------:R-:W3:Y:S01]  /*6dd0*/  MUFU.TANH R166, R166 ;  /* 0x000000a600a67308 */ /* 0x000ee20000002400 */
[----:B-1----:R-:W-:Y:S01]  /*6de0*/  FFMA.FTZ R5, R4, UR5, R5 ;  /* 0x0000000504057c23 */ /* 0x002fe20008010005 */
[C---:B------:R-:W-:Y:S01]  /*6df0*/  ISETP.GE.AND P6, PT, R13.reuse, R222, PT ;  /* 0x000000de0d00720c */ /* 0x040fe20003fc6270 */
[----:B------:R-:W-:Y:S01]  /*6e00*/  BAR.SYNC.DEFER_BLOCKING 0x0 ;  /* 0x0000000000007b1d */ /* 0x000fe20000010000 */
[----:B------:R-:W-:-:S02]  /*6e10*/  ISETP.GE.AND P1, PT, R13, R2, PT ;  /* 0x000000020d00720c */ /* 0x000fc40003f26270 */
[----:B------:R-:W-:Y:S02]  /*6e20*/  I2FP.F32.S32 R13, R13 ;  /* 0x0000000d000d7245 */ /* 0x000fe40000201400 */
[----:B------:R-:W-:Y:S01]  /*6e30*/  FSEL R168, R165, -INF , !P0 ;  /* 0xff800000a5a87808 */ /* 0x000fe20004000000 */
[----:B------:R-:W1:Y:S01]  /*6e40*/  MUFU.TANH R6, R6 ;  /* 0x0000000600067308 */ /* 0x000e620000002400 */
[----:B------:R-:W-:Y:S01]  /*6e50*/  FSEL R165, R5, -INF , !P2 ;  /* 0xff80000005a57808 */ /* 0x000fe20005000000 */
[----:B--2---:R-:W-:Y:S01]  /*6e60*/  FFMA.FTZ R164, R13, UR5, R164 ;  /* 0x000000050da47c23 */ /* 0x004fe200080100a4 */
[----:B------:R-:W-:Y:S02]  /*6e70*/  I2FP.F32.S32 R5, R9 ;  /* 0x0000000900057245 */ /* 0x000fe40000201400 */
[-C--:B------:R-:W-:Y:S02]  /*6e80*/  ISETP.GE.AND P0, PT, R9, R222.reuse, PT ;  /* 0x000000de0900720c */ /* 0x080fe40003f06270 */
[----:B------:R-:W-:Y:S01]  /*6e90*/  FSEL R172, R164, -INF , !P6 ;  /* 0xff800000a4ac7808 */ /* 0x000fe20007000000 */
[----:B------:R-:W2:Y:S01]  /*6ea0*/  MUFU.TANH R10, R10 ;  /* 0x0000000a000a7308 */ /* 0x000ea20000002400 */
[----:B---3--:R-:W-:Y:S01]  /*6eb0*/  FFMA.FTZ R166, R13, UR5, R166 ;  /* 0x000000050da67c23 */ /* 0x008fe200080100a6 */
[----:B------:R-:W-:Y:S01]  /*6ec0*/  FFMA.FTZ R0, R5, UR5, R0 ;  /* 0x0000000505007c23 */ /* 0x000fe20008010000 */
[----:B------:R-:W-:-:S02]  /*6ed0*/  ISETP.GE.AND P6, PT, R7, R222, PT ;  /* 0x000000de0700720c */ /* 0x000fc40003fc6270 */
[CC--:B------:R-:W-:Y:S01]  /*6ee0*/  ISETP.GE.AND P2, PT, R9.reuse, R2.reuse, PT ;  /* 0x000000020900720c */ /* 0x0c0fe20003f46270 */
[----:B------:R-:W-:Y:S01]  /*6ef0*/  VIADD R9, R9, 0x39 ;  /* 0x0000003909097836 */ /* 0x000fe20000000000 */
[----:B------:R-:W-:Y:S01]  /*6f00*/  FSEL R167, R166, -INF , !P1 ;  /* 0xff800000a6a77808 */ /* 0x000fe20004800000 */
[----:B------:R-:W3:Y:S01]  /*6f10*/  MUFU.TANH R8, R8 ;  /* 0x0000000800087308 */ /* 0x000ee20000002400 */
[----:B------:R-:W-:Y:S02]  /*6f20*/  ISETP.GE.AND P1, PT, R7, R2, PT ;  /* 0x000000020700720c */ /* 0x000fe40003f26270 */
[----:B------:R-:W-:Y:S02]  /*6f30*/  I2FP.F32.S32 R7, R7 ;  /* 0x0000000700077245 */ /* 0x000fe40000201400 */
[----:B------:R-:W-:Y:S02]  /*6f40*/  FSEL R0, R0, -INF , !P0 ;  /* 0xff80000000007808 */ /* 0x000fe40004000000 */
[----:B------:R-:W-:Y:S01]  /*6f50*/  PLOP3.LUT P0, PT, PT, PT, UP0, 0x80, 0x0 ;  /* 0x000000000000781c */ /* 0x000fe20003f0f008 */
[----:B------:R-:W4:Y:S01]  /*6f60*/  MUFU.TANH R4, R177 ;  /* 0x000000b100047308 */ /* 0x000f220000002400 */
[C---:B-1----:R-:W-:Y:S01]  /*6f70*/  FFMA.FTZ R6, R7.reuse, UR5, R6 ;  /* 0x0000000507067c23 */ /* 0x042fe20008010006 */
[----:B--2---:R-:W-:Y:S01]  /*6f80*/  FFMA.FTZ R10, R7, UR5, R10 ;  /* 0x00000005070a7c23 */ /* 0x004fe2000801000a */
[----:B------:R-:W-:-:S03]  /*6f90*/  I2FP.F32.S32 R7, R9 ;  /* 0x0000000900077245 */ /* 0x000fc60000201400 */
[----:B------:R-:W-:Y:S02]  /*6fa0*/  FSEL R166, R6, -INF , !P6 ;  /* 0xff80000006a67808 */ /* 0x000fe40007000000 */
[----:B------:R-:W1:Y:S01]  /*6fb0*/  MUFU.TANH R179, R179 ;  /* 0x000000b300b37308 */ /* 0x000e620000002400 */
[----:B------:R-:W-:Y:S01]  /*6fc0*/  FSEL R163, R10, -INF , !P1 ;  /* 0xff8000000aa37808 */ /* 0x000fe20004800000 */
[----:B---3--:R-:W-:Y:S01]  /*6fd0*/  FFMA.FTZ R8, R5, UR5, R8 ;  /* 0x0000000505087c23 */ /* 0x008fe20008010008 */
[C---:B------:R-:W-:Y:S02]  /*6fe0*/  ISETP.GE.AND P6, PT, R9.reuse, R222, PT ;  /* 0x000000de0900720c */ /* 0x040fe40003fc6270 */
[----:B------:R-:W-:Y:S02]  /*6ff0*/  ISETP.GE.AND P1, PT, R9, R2, PT ;  /* 0x000000020900720c */ /* 0x000fe40003f26270 */
[----:B------:R-:W-:Y:S01]  /*7000*/  FSEL R19, R8, -INF , !P2 ;  /* 0xff80000008137808 */ /* 0x000fe20005000000 */
[----:B----4-:R-:W-:-:S05]  /*7010*/  FFMA.FTZ R4, R7, UR5, R4 ;  /* 0x0000000507047c23 */ /* 0x010fca0008010004 */
[----:B------:R-:W-:Y:S01]  /*7020*/  FSEL R164, R4, -INF , !P6 ;  /* 0xff80000004a47808 */ /* 0x000fe20007000000 */
[----:B-1----:R-:W-:-:S05]  /*7030*/  FFMA.FTZ R161, R7, UR5, R179 ;  /* 0x0000000507a17c23 */ /* 0x002fca00080100b3 */
        /* <DEDUP_REMOVED lines=65> */
.L_x_288:
[----:B------:R-:W-:Y:S05]  /*7450*/  BSYNC B0 ;  /* 0x0000000000007941 */ /* 0x000fea0003800000 */
.L_x_287:
[----:B------:R-:W0:Y:S02]  /*7460*/  LDGDEPBAR ;  /* 0x00000000000079af */ /* 0x000e240000000000 */
.L_x_286:
[----:B-12---:R-:W-:Y:S01]  /*7470*/  FMNMX.FTZ R5, R132, R0, !PT ;  /* 0x0000000084057209 */ /* 0x006fe20007810000 */
        /* <DEDUP_REMOVED lines=57> */
[--C-:B------:R-:W-:Y:S01]  /*7810*/  FFMA.FTZ R170, R148, UR19, -R169.reuse ;  /* 0x0000001394aa7c23 */ /* 0x100fe200080108a9 */
        /* <DEDUP_REMOVED lines=24> */
[----:B------:R-:W3:Y:S01]  /*79a0*/  MUFU.EX2 R155, R155 ;  /* 0x0000009b009b7308 */ /* 0x000ee20000000800 */
[----:B--2---:R-:W-:Y:S01]  /*79b0*/  F2FP.BF16.F32.PACK_AB R4, R157, R158 ;  /* 0x0000009e9d04723e */ /* 0x004fe200000010ff */
[----:B------:R-:W-:Y:S01]  /*79c0*/  FFMA.FTZ R182, R140, UR19, -R169 ;  /* 0x000000138cb67c23 */ /* 0x000fe200080108a9 */
[--C-:B------:R-:W-:Y:S01]  /*79d0*/  FFMA.FTZ R209, R143, UR19, -R162.reuse ;  /* 0x000000138fd17c23 */ /* 0x100fe200080108a2 */
[--C-:B------:R-:W-:Y:S01]  /*79e0*/  FFMA.FTZ R210, R141, UR19, -R162.reuse ;  /* 0x000000138dd27c23 */ /* 0x100fe200080108a2 */
[----:B------:R-:W-:Y:S01]  /*79f0*/  LDSM.16.MT88.4 R148, [R196+0x13000] ;  /* 0x01300000c494783b */ /* 0x000fe20000004200 */
[--C-:B------:R-:W-:Y:S01]  /*7a00*/  FFMA.FTZ R165, R165, UR19, -R162.reuse ;  /* 0x00000013a5a57c23 */ /* 0x100fe200080108a2 */
[----:B------:R-:W-:Y:S01]  /*7a10*/  FFMA.FTZ R163, R163, UR19, -R162 ;  /* 0x00000013a3a37c23 */ /* 0x000fe200080108a2 */
[----:B------:R-:W-:Y:S01]  /*7a20*/  MUFU.EX2 R154, R154 ;  /* 0x0000009a009a7308 */ /* 0x000fe20000000800 */
[----:B------:R-:W-:Y:S07]  /*7a30*/  LDSM.16.MT88.4 R140, [R198+0x15000] ;  /* 0x01500000c68c783b */ /* 0x000fee0000004200 */
        /* <DEDUP_REMOVED lines=353> */
[----:B------:R-:W-:Y:S01]  /*9050*/  @!P4 LDGSTS.E.BYPASS.LTC128B.128 [R207+0x14000], desc[UR22][R12.64+0x80] ;  /* 0x140000800ccfcfae */ /* 0x000fe2000b901d56 */
        /* <DEDUP_REMOVED lines=227> */
[----:B------:R-:W-:Y:S01]  /*9e90*/  I2FP.F32.S32 R14, R23 ;  /* 0x00000017000e7245 */ /* 0x000fe20000201400 */
[----:B------:R-:W-:Y:S01]  /*9ea0*/  FMUL.FTZ R160, R160, UR28 ;  /* 0x0000001ca0a07c20 */ /* 0x000fe20008410000 */
[----:B------:R-:W-:Y:S01]  /*9eb0*/  ISETP.GE.AND P6, PT, R23, R222, PT ;  /* 0x000000de1700720c */ /* 0x000fe20003fc6270 */
[C---:B------:R-:W-:Y:S01]  /*9ec0*/  FFMA.FTZ R12, R27.reuse, UR5, R12 ;  /* 0x000000051b0c7c23 */ /* 0x040fe2000801000c */
[----:B-----5:R-:W-:Y:S01]  /*9ed0*/  FFMA.FTZ R27, R27, UR5, R13 ;  /* 0x000000051b1b7c23 */ /* 0x020fe2000801000d */
[----:B------:R-:W-:-:S02]  /*9ee0*/  VIADD R13, R9, 0x9 ;  /* 0x00000009090d7836 */ /* 0x000fc40000000000 */
[C---:B--2---:R-:W-:Y:S01]  /*9ef0*/  FFMA.FTZ R22, R14.reuse, UR5, R15 ;  /* 0x000000050e167c23 */ /* 0x044fe2000801000f */
[----:B------:R-:W-:Y:S01]  /*9f00*/  ISETP.GE.AND P1, PT, R23, R2, PT ;  /* 0x000000021700720c */ /* 0x000fe20003f26270 */
[----:B---3--:R-:W-:Y:S01]  /*9f10*/  FFMA.FTZ R23, R14, UR5, R17 ;  /* 0x000000050e177c23 */ /* 0x008fe20008010011 */
[----:B------:R-:W-:Y:S01]  /*9f20*/  FSEL R15, R27, -INF , !P2 ;  /* 0xff8000001b0f7808 */ /* 0x000fe20005000000 */
[----:B------:R-:W-:Y:S01]  /*9f30*/  VIADD R17, R9, 0x10 ;  /* 0x0000001009117836 */ /* 0x000fe20000000000 */
[----:B------:R-:W-:Y:S01]  /*9f40*/  I2FP.F32.S32 R27, R13 ;  /* 0x0000000d001b7245 */ /* 0x000fe20000201400 */
[----:B------:R-:W2:Y:S01]  /*9f50*/  MUFU.TANH R10, R10 ;  /* 0x0000000a000a7308 */ /* 0x000ea20000002400 */
[----:B------:R-:W-:Y:S01]  /*9f60*/  FSEL R14, R12, -INF , !P0 ;  /* 0xff8000000c0e7808 */ /* 0x000fe20004000000 */
[----:B------:R-:W-:Y:S01]  /*9f70*/  FMUL.FTZ R162, R162, UR28 ;  /* 0x0000001ca2a27c20 */ /* 0x000fe20008410000 */
[----:B------:R-:W-:Y:S01]  /*9f80*/  ISETP.GE.AND P0, PT, R13, R222, PT ;  /* 0x000000de0d00720c */ /* 0x000fe20003f06270 */
[----:B------:R-:W-:Y:S01]  /*9f90*/  FFMA.FTZ R16, R27, UR5, R16 ;  /* 0x000000051b107c23 */ /* 0x000fe20008010010 */
[----:B------:R-:W-:Y:S01]  /*9fa0*/  ISETP.GE.AND P2, PT, R13, R2, PT ;  /* 0x000000020d00720c */ /* 0x000fe20003f46270 */
[----:B-1----:R-:W-:Y:S01]  /*9fb0*/  FFMA.FTZ R4, R27, UR5, R4 ;  /* 0x000000051b047c23 */ /* 0x002fe20008010004 */
[----:B------:R-:W-:Y:S01]  /*9fc0*/  FSEL R13, R23, -INF , !P1 ;  /* 0xff800000170d7808 */ /* 0x000fe20004800000 */
[----:B------:R-:W-:Y:S01]  /*9fd0*/  VIADD R23, R9, 0x11 ;  /* 0x0000001109177836 */ /* 0x000fe20000000000 */
[----:B------:R-:W-:Y:S01]  /*9fe0*/  FSEL R12, R22, -INF , !P6 ;  /* 0xff800000160c7808 */ /* 0x000fe20007000000 */
[----:B------:R-:W-:Y:S01]  /*9ff0*/  MUFU.TANH R25, R25 ;  /* 0x0000001900197308 */ /* 0x000fe20000002400 */
[----:B------:R-:W-:Y:S01]  /*a000*/  I2FP.F32.S32 R22, R17 ;  /* 0x0000001100167245 */ /* 0x000fe20000201400 */
[----:B------:R-:W-:Y:S01]  /*a010*/  FMUL.FTZ R167, R167, UR28 ;  /* 0x0000001ca7a77c20 */ /* 0x000fe20008410000 */
[----:B------:R-:W-:Y:S01]  /*a020*/  ISETP.GE.AND P6, PT, R17, R222, PT ;  /* 0x000000de1100720c */ /* 0x000fe20003fc6270 */
[----:B------:R-:W-:Y:S01]  /*a030*/  FMUL.FTZ R165, R165, UR28 ;  /* 0x0000001ca5a57c20 */ /* 0x000fe20008410000 */
[----:B------:R-:W-:Y:S01]  /*a040*/  ISETP.GE.AND P1, PT, R17, R2, PT ;  /* 0x000000021100720c */ /* 0x000fe20003f26270 */
[----:B------:R-:W-:Y:S01]  /*a050*/  FFMA.FTZ R26, R22, UR5, R5 ;  /* 0x00000005161a7c23 */ /* 0x000fe20008010005 */
[----:B------:R-:W-:Y:S01]  /*a060*/  FSEL R16, R16, -INF , !P0 ;  /* 0xff80000010107808 */ /* 0x000fe20004000000 */
[----:B------:R-:W-:Y:S01]  /*a070*/  FFMA.FTZ R7, R22, UR5, R7 ;  /* 0x0000000516077c23 */ /* 0x000fe20008010007 */
[----:B------:R-:W-:Y:S01]  /*a080*/  FSEL R17, R4, -INF , !P2 ;  /* 0xff80000004117808 */ /* 0x000fe20005000000 */
[----:B------:R-:W-:Y:S01]  /*a090*/  VIADD R5, R9, 0x18 ;  /* 0x0000001809057836 */ /* 0x000fe20000000000 */
[C---:B------:R-:W-:Y:S01]  /*a0a0*/  ISETP.GE.AND P0, PT, R23.reuse, R222, PT ;  /* 0x000000de1700720c */ /* 0x040fe20003f06270 */
[----:B------:R-:W-:Y:S01]  /*a0b0*/  MUFU.TANH R30, R30 ;  /* 0x0000001e001e7308 */ /* 0x000fe20000002400 */
[----:B------:R-:W-:Y:S01]  /*a0c0*/  ISETP.GE.AND P2, PT, R23, R2, PT ;  /* 0x000000021700720c */ /* 0x000fe20003f46270 */
[----:B------:R-:W-:Y:S01]  /*a0d0*/  FMUL.FTZ R161, R161, UR28 ;  /* 0x0000001ca1a17c20 */ /* 0x000fe20008410000 */
[----:B------:R-:W-:Y:S01]  /*a0e0*/  I2FP.F32.S32 R23, R23 ;  /* 0x0000001700177245 */ /* 0x000fe20000201400 */
[----:B------:R-:W-:Y:S01]  /*a0f0*/  FMUL.FTZ R174, R174, UR28 ;  /* 0x0000001caeae7c20 */ /* 0x000fe20008410000 */
[----:B------:R-:W-:Y:S01]  /*a100*/  FSEL R26, R26, -INF , !P6 ;  /* 0xff8000001a1a7808 */ /* 0x000fe20007000000 */
[----:B------:R-:W-:Y:S01]  /*a110*/  FMUL.FTZ R163, R163, UR28 ;  /* 0x0000001ca3a37c20 */ /* 0x000fe20008410000 */
[----:B------:R-:W-:Y:S01]  /*a120*/  FSEL R27, R7, -INF , !P1 ;  /* 0xff800000071b7808 */ /* 0x000fe20004800000 */
[----:B----4-:R-:W-:Y:S01]  /*a130*/  FFMA.FTZ R6, R23, UR5, R6 ;  /* 0x0000000517067c23 */ /* 0x010fe20008010006 */
[----:B------:R-:W-:Y:S01]  /*a140*/  ISETP.GE.AND P6, PT, R5, R222, PT ;  /* 0x000000de0500720c */ /* 0x000fe20003fc6270 */
[----:B------:R-:W-:Y:S01]  /*a150*/  FFMA.FTZ R23, R23, UR5, R18 ;  /* 0x0000000517177c23 */ /* 0x000fe20008010012 */
[----:B------:R-:W-:Y:S01]  /*a160*/  ISETP.GE.AND P1, PT, R5, R2, PT ;  /* 0x000000020500720c */ /* 0x000fe20003f26270 */
[----:B------:R-:W1:Y:S01]  /*a170*/  MUFU.TANH R20, R20 ;  /* 0x0000001400147308 */ /* 0x000e620000002400 */
[----:B------:R-:W-:Y:S01]  /*a180*/  I2FP.F32.S32 R22, R5 ;  /* 0x0000000500167245 */ /* 0x000fe20000201400 */
[C---:B------:R-:W-:Y:S01]  /*a190*/  VIADD R5, R9.reuse, 0x19 ;  /* 0x0000001909057836 */ /* 0x040fe20000000000 */
[----:B------:R-:W-:Y:S01]  /*a1a0*/  FSEL R24, R6, -INF , !P0 ;  /* 0xff80000006187808 */ /* 0x000fe20004000000 */
[----:B------:R-:W-:Y:S01]  /*a1b0*/  VIADD R7, R9, 0x20 ;  /* 0x0000002009077836 */ /* 0x000fe20000000000 */
[----:B------:R-:W-:Y:S01]  /*a1c0*/  FSEL R23, R23, -INF , !P2 ;  /* 0xff80000017177808 */ /* 0x000fe20005000000 */
[C---:B------:R-:W-:Y:S01]  /*a1d0*/  FFMA.FTZ R19, R22.reuse, UR5, R19 ;  /* 0x0000000516137c23 */ /* 0x040fe20008010013 */
[----:B------:R-:W-:Y:S01]  /*a1e0*/  FFMA.FTZ R21, R22, UR5, R21 ;  /* 0x0000000516157c23 */ /* 0x000fe20008010015 */
[----:B------:R-:W3:Y:S01]  /*a1f0*/  MUFU.TANH R29, R29 ;  /* 0x0000001d001d7308 */ /* 0x000ee20000002400 */
[----:B------:R-:W-:Y:S01]  /*a200*/  ISETP.GE.AND P0, PT, R5, R222, PT ;  /* 0x000000de0500720c */ /* 0x000fe20003f06270 */
[----:B------:R-:W-:Y:S01]  /*a210*/  FMUL.FTZ R175, R175, UR28 ;  /* 0x0000001cafaf7c20 */ /* 0x000fe20008410000 */
[----:B------:R-:W-:Y:S01]  /*a220*/  ISETP.GE.AND P2, PT, R5, R2, PT ;  /* 0x000000020500720c */ /* 0x000fe20003f46270 */
[----:B------:R-:W-:Y:S01]  /*a230*/  FMUL.FTZ R173, R173, UR28 ;  /* 0x0000001cadad7c20 */ /* 0x000fe20008410000 */
[----:B------:R-:W-:-:S02]  /*a240*/  I2FP.F32.S32 R5, R5 ;  /* 0x0000000500057245 */ /* 0x000fc40000201400 */
[----:B------:R-:W-:Y:S01]  /*a250*/  FSEL R22, R19, -INF , !P6 ;  /* 0xff80000013167808 */ /* 0x000fe20007000000 */
[----:B------:R-:W4:Y:S01]  /*a260*/  MUFU.TANH R166, R166 ;  /* 0x000000a600a67308 */ /* 0x000f220000002400 */
[----:B------:R-:W-:Y:S01]  /*a270*/  FSEL R21, R21, -INF , !P1 ;  /* 0xff80000015157808 */ /* 0x000fe20004800000 */
[C---:B--2---:R-:W-:Y:S01]  /*a280*/  FFMA.FTZ R10, R5.reuse, UR5, R10 ;  /* 0x00000005050a7c23 */ /* 0x044fe2000801000a */
[----:B------:R-:W-:Y:S01]  /*a290*/  I2FP.F32.S32 R6, R7 ;  /* 0x0000000700067245 */ /* 0x000fe20000201400 */
[----:B-1----:R-:W-:Y:S01]  /*a2a0*/  FFMA.FTZ R20, R5, UR5, R20 ;  /* 0x0000000505147c23 */ /* 0x002fe20008010014 */
[----:B------:R-:W-:Y:S01]  /*a2b0*/  ISETP.GE.AND P6, PT, R7, R222, PT ;  /* 0x000000de0700720c */ /* 0x000fe20003fc6270 */
[----:B------:R-:W-:Y:S01]  /*a2c0*/  VIADD R5, R9, 0x21 ;  /* 0x0000002109057836 */ /* 0x000fe20000000000 */
[----:B------:R-:W-:Y:S01]  /*a2d0*/  ISETP.GE.AND P1, PT, R7, R2, PT ;  /* 0x000000020700720c */ /* 0x000fe20003f26270 */
[----:B------:R-:W1:Y:S01]  /*a2e0*/  MUFU.TANH R11, R11 ;  /* 0x0000000b000b7308 */ /* 0x000e620000002400 */
[----:B------:R-:W-:-:S02]  /*a2f0*/  VIADD R7, R9, 0x28 ;  /* 0x0000002809077836 */ /* 0x000fc40000000000 */
[C---:B------:R-:W-:Y:S01]  /*a300*/  FFMA.FTZ R168, R6.reuse, UR5, R25 ;  /* 0x0000000506a87c23 */ /* 0x040fe20008010019 */
[----:B------:R-:W-:Y:S01]  /*a310*/  FFMA.FTZ R30, R6, UR5, R30 ;  /* 0x00000005061e7c23 */ /* 0x000fe2000801001e */
[----:B------:R-:W-:Y:S02]  /*a320*/  FSEL R25, R10, -INF , !P2 ;  /* 0xff8000000a197808 */ /* 0x000fe40005000000 */
[----:B------:R-:W-:Y:S01]  /*a330*/  I2FP.F32.S32 R10, R7 ;  /* 0x00000007000a7245 */ /* 0x000fe20000201400 */
[----:B------:R-:W2:Y:S01]  /*a340*/  MUFU.TANH R28, R28 ;  /* 0x0000001c001c7308 */ /* 0x000ea20000002400 */
[----:B------:R-:W-:Y:S02]  /*a350*/  FSEL R168, R168, -INF , !P6 ;  /* 0xff800000a8a87808 */ /* 0x000fe40007000000 */
[----:B------:R-:W-:Y:S01]  /*a360*/  FSEL R177, R30, -INF , !P1 ;  /* 0xff8000001eb17808 */ /* 0x000fe20004800000 */
[C---:B---3--:R-:W-:Y:S01]  /*a370*/  FFMA.FTZ R29, R10.reuse, UR5, R29 ;  /* 0x000000050a1d7c23 */ /* 0x048fe2000801001d */
[C---:B------:R-:W-:Y:S01]  /*a380*/  ISETP.GE.AND P6, PT, R7.reuse, R222, PT ;  /* 0x000000de0700720c */ /* 0x040fe20003fc6270 */
[----:B----4-:R-:W-:Y:S01]  /*a390*/  FFMA.FTZ R166, R10, UR5, R166 ;  /* 0x000000050aa67c23 */ /* 0x010fe200080100a6 */
[----:B------:R-:W-:Y:S01]  /*a3a0*/  ISETP.GE.AND P1, PT, R7, R2, PT ;  /* 0x000000020700720c */ /* 0x000fe20003f26270 */
[----:B------:R-:W3:Y:S01]  /*a3b0*/  MUFU.TANH R160, R160 ;  /* 0x000000a000a07308 */ /* 0x000ee20000002400 */
[----:B------:R-:W-:Y:S01]  /*a3c0*/  I2FP.F32.S32 R6, R5 ;  /* 0x0000000500067245 */ /* 0x000fe20000201400 */
[----:B------:R-:W-:Y:S01]  /*a3d0*/  VIADD R7, R9, 0x30 ;  /* 0x0000003009077836 */ /* 0x000fe20000000000 */
[----:B------:R-:W-:-:S02]  /*a3e0*/  FSEL R20, R20, -INF , !P0 ;  /* 0xff80000014147808 */ /* 0x000fc40004000000 */
[----:B------:R-:W-:Y:S01]  /*a3f0*/  FSEL R176, R29, -INF , !P6 ;  /* 0xff8000001db07808 */ /* 0x000fe20007000000 */
[----:B-1----:R-:W-:Y:S01]  /*a400*/  FFMA.FTZ R11, R6, UR5, R11 ;  /* 0x00000005060b7c23 */ /* 0x002fe2000801000b */
[----:B------:R-:W-:Y:S01]  /*a410*/  FSEL R169, R166, -INF , !P1 ;  /* 0xff800000a6a97808 */ /* 0x000fe20004800000 */
[----:B------:R-:W1:Y:S01]  /*a420*/  MUFU.TANH R162, R162 ;  /* 0x000000a200a27308 */ /* 0x000e620000002400 */
[C---:B------:R-:W-:Y:S01]  /*a430*/  ISETP.GE.AND P0, PT, R5.reuse, R222, PT ;  /* 0x000000de0500720c */ /* 0x040fe20003f06270 */
[----:B--2---:R-:W-:Y:S01]  /*a440*/  FFMA.FTZ R28, R6, UR5, R28 ;  /* 0x00000005061c7c23 */ /* 0x004fe2000801001c */
[----:B------:R-:W-:Y:S01]  /*a450*/  ISETP.GE.AND P2, PT, R5, R2, PT ;  /* 0x000000020500720c */ /* 0x000fe20003f46270 */
[----:B------:R-:W-:Y:S01]  /*a460*/  VIADD R5, R9, 0x29 ;  /* 0x0000002909057836 */ /* 0x000fe20000000000 */
[C---:B------:R-:W-:Y:S01]  /*a470*/  ISETP.GE.AND P6, PT, R7.reuse, R222, PT ;  /* 0x000000de0700720c */ /* 0x040fe20003fc6270 */
[----:B------:R-:W-:Y:S01]  /*a480*/  FMUL.FTZ R6, R172, UR28 ;  /* 0x0000001cac067c20 */ /* 0x000fe20008410000 */
[----:B------:R-:W-:Y:S01]  /*a490*/  ISETP.GE.AND P1, PT, R7, R2, PT ;  /* 0x000000020700720c */ /* 0x000fe20003f26270 */
[----:B------:R-:W2:Y:S01]  /*a4a0*/  MUFU.TANH R4, R165 ;  /* 0x000000a500047308 */ /* 0x000ea20000002400 */
[----:B------:R-:W-:-:S02]  /*a4b0*/  I2FP.F32.S32 R7, R7 ;  /* 0x0000000700077245 */ /* 0x000fc40000201400 */
[----:B------:R-:W-:Y:S01]  /*a4c0*/  FSEL R178, R11, -INF , !P0 ;  /* 0xff8000000bb27808 */ /* 0x000fe20004000000 */
[----:B------:R-:W-:Y:S01]  /*a4d0*/  VIADD R11, R9, 0x31 ;  /* 0x00000031090b7836 */ /* 0x000fe20000000000 */
[----:B------:R-:W-:Y:S01]  /*a4e0*/  FSEL R171, R28, -INF , !P2 ;  /* 0xff8000001cab7808 */ /* 0x000fe20005000000 */
[----:B---3--:R-:W-:Y:S01]  /*a4f0*/  FFMA.FTZ R150, R7, UR5, R160 ;  /* 0x0000000507967c23 */ /* 0x008fe200080100a0 */
[C---:B------:R-:W-:Y:S01]  /*a500*/  ISETP.GE.AND P0, PT, R5.reuse, R222, PT ;  /* 0x000000de0500720c */ /* 0x040fe20003f06270 */
[----:B------:R-:W3:Y:S01]  /*a510*/  MUFU.TANH R167, R167 ;  /* 0x000000a700a77308 */ /* 0x000ee20000002400 */
[----:B------:R-:W-:Y:S01]  /*a520*/  ISETP.GE.AND P2, PT, R5, R2, PT ;  /* 0x000000020500720c */ /* 0x000fe20003f46270 */
[----:B-1----:R-:W-:Y:S01]  /*a530*/  FFMA.FTZ R147, R7, UR5, R162 ;  /* 0x0000000507937c23 */ /* 0x002fe200080100a2 */
[----:B------:R-:W-:Y:S02]  /*a540*/  I2FP.F32.S32 R5, R5 ;  /* 0x0000000500057245 */ /* 0x000fe40000201400 */
[----:B------:R-:W-:-:S02]  /*a550*/  FSEL R150, R150, -INF , !P6 ;  /* 0xff80000096967808 */ /* 0x000fc40007000000 */
[----:B------:R-:W-:Y:S01]  /*a560*/  FSEL R147, R147, -INF , !P1 ;  /* 0xff80000093937808 */ /* 0x000fe20004800000 */
[----:B------:R-:W1:Y:S01]  /*a570*/  MUFU.TANH R6, R6 ;  /* 0x0000000600067308 */ /* 0x000e620000002400 */
[----:B--2---:R-:W-:-:S05]  /*a580*/  FFMA.FTZ R4, R5, UR5, R4 ;  /* 0x0000000505047c23 */ /* 0x004fca0008010004 */
[----:B------:R-:W-:Y:S02]  /*a590*/  FSEL R170, R4, -INF , !P0 ;  /* 0xff80000004aa7808 */ /* 0x000fe40004000000 */
[----:B------:R-:W2:Y:S01]  /*a5a0*/  MUFU.TANH R7, R174 ;  /* 0x000000ae00077308 */ /* 0x000ea20000002400 */
[----:B---3--:R-:W-:Y:S01]  /*a5b0*/  FFMA.FTZ R151, R5, UR5, R167 ;  /* 0x0000000505977c23 */ /* 0x008fe200080100a7 */
[----:B------:R-:W-:Y:S01]  /*a5c0*/  VIADD R5, R9, 0x38 ;  /* 0x0000003809057836 */ /* 0x000fe20000000000 */
[----:B------:R-:W-:Y:S02]  /*a5d0*/  I2FP.F32.S32 R4, R11 ;  /* 0x0000000b00047245 */ /* 0x000fe40000201400 */
[-C--:B------:R-:W-:Y:S01]  /*a5e0*/  ISETP.GE.AND P0, PT, R11, R222.reuse, PT ;  /* 0x000000de0b00720c */ /* 0x080fe20003f06270 */
[----:B------:R-:W-:Y:S01]  /*a5f0*/  BAR.SYNC.DEFER_BLOCKING 0x0 ;  /* 0x0000000000007b1d */ /* 0x000fe20000010000 */
[C---:B------:R-:W-:Y:S02]  /*a600*/  ISETP.GE.AND P6, PT, R5.reuse, R222, PT ;  /* 0x000000de0500720c */ /* 0x040fe40003fc6270 */
[----:B------:R-:W-:-:S02]  /*a610*/  ISETP.GE.AND P1, PT, R5, R2, PT ;  /* 0x000000020500720c */ /* 0x000fc40003f26270 */
[----:B------:R-:W-:Y:S01]  /*a620*/  I2FP.F32.S32 R5, R5 ;  /* 0x0000000500057245 */ /* 0x000fe20000201400 */
[----:B------:R-:W3:Y:S01]  /*a630*/  MUFU.TANH R161, R161 ;  /* 0x000000a100a17308 */ /* 0x000ee20000002400 */
[----:B------:R-:W-:Y:S02]  /*a640*/  FSEL R151, R151, -INF , !P2 ;  /* 0xff80000097977808 */ /* 0x000fe40005000000 */
[----:B------:R-:W-:Y:S01]  /*a650*/  ISETP.GE.AND P2, PT, R11, R2, PT ;  /* 0x000000020b00720c */ /* 0x000fe20003f46270 */
[C---:B-1----:R-:W-:Y:S01]  /*a660*/  FFMA.FTZ R6, R5.reuse, UR5, R6 ;  /* 0x0000000505067c23 */ /* 0x042fe20008010006 */
[----:B--2---:R-:W-:Y:S01]  /*a670*/  FFMA.FTZ R7, R5, UR5, R7 ;  /* 0x0000000505077c23 */ /* 0x004fe20008010007 */
[----:B------:R-:W-:Y:S02]  /*a680*/  I2FP.F32.S32 R5, R9 ;  /* 0x0000000900057245 */ /* 0x000fe40000201400 */
[----:B------:R-:W1:Y:S01]  /*a690*/  MUFU.TANH R163, R163 ;  /* 0x000000a300a37308 */ /* 0x000e620000002400 */
[----:B------:R-:W-:-:S02]  /*a6a0*/  FSEL R146, R6, -INF , !P6 ;  /* 0xff80000006927808 */ /* 0x000fc40007000000 */
[----:B------:R-:W-:Y:S01]  /*a6b0*/  FFMA.FTZ R18, R5, UR5, R3 ;  /* 0x0000000505127c23 */ /* 0x000fe20008010003 */
[----:B------:R-:W-:-:S04]  /*a6c0*/  FSEL R159, R7, -INF , !P1 ;  /* 0xff800000079f7808 */ /* 0x000fc80004800000 */
[----:B------:R-:W2:Y:S01]  /*a6d0*/  MUFU.TANH R8, R8 ;  /* 0x0000000800087308 */ /* 0x000ea20000002400 */
[----:B---3--:R-:W-:-:S05]  /*a6e0*/  FFMA.FTZ R148, R4, UR5, R161 ;  /* 0x0000000504947c23 */ /* 0x008fca00080100a1 */
[----:B------:R-:W-:Y:S02]  /*a6f0*/  FSEL R148, R148, -INF , !P0 ;  /* 0xff80000094947808 */ /* 0x000fe40004000000 */
[----:B------:R-:W3:Y:S01]  /*a700*/  MUFU.TANH R175, R175 ;  /* 0x000000af00af7308 */ /* 0x000ee20000002400 */
[----:B-1----:R-:W-:Y:S01]  /*a710*/  FFMA.FTZ R145, R4, UR5, R163 ;  /* 0x0000000504917c23 */ /* 0x002fe200080100a3 */
[----:B------:R-:W-:-:S04]  /*a720*/  ISETP.GE.AND P0, PT, R9, R222, PT ;  /* 0x000000de0900720c */ /* 0x000fc80003f06270 */
[----:B------:R-:W-:Y:S02]  /*a730*/  FSEL R145, R145, -INF , !P2 ;  /* 0xff80000091917808 */ /* 0x000fe40005000000 */
[----:B------:R-:W1:Y:S01]  /*a740*/  MUFU.TANH R4, R173 ;  /* 0x000000ad00047308 */ /* 0x000e620000002400 */
[C---:B------:R-:W-:Y:S01]  /*a750*/  ISETP.GE.AND P2, PT, R9.reuse, R2, PT ;  /* 0x000000020900720c */ /* 0x040fe20003f46270 */
[----:B------:R-:W-:Y:S01]  /*a760*/  VIADD R9, R9, 0x39 ;  /* 0x0000003909097836 */ /* 0x000fe20000000000 */
[----:B------:R-:W-:Y:S01]  /*a770*/  FSEL R18, R18, -INF , !P0 ;  /* 0xff80000012127808 */ /* 0x000fe20004000000 */
[----:B--2---:R-:W-:Y:S01]  /*a780*/  FFMA.FTZ R8, R5, UR5, R8 ;  /* 0x0000000505087c23 */ /* 0x004fe20008010008 */
[----:B------:R-:W-:Y:S02]  /*a790*/  PLOP3.LUT P0, PT, PT, PT, UP0, 0x80, 0x0 ;  /* 0x000000000000781c */ /* 0x000fe40003f0f008 */
[----:B------:R-:W-:Y:S02]  /*a7a0*/  I2FP.F32.S32 R3, R9 ;  /* 0x0000000900037245 */ /* 0x000fe40000201400 */
[----:B------:R-:W-:-:S02]  /*a7b0*/  ISETP.GE.AND P6, PT, R9, R222, PT ;  /* 0x000000de0900720c */ /* 0x000fc40003fc6270 */
[----:B------:R-:W-:Y:S01]  /*a7c0*/  ISETP.GE.AND P1, PT, R9, R2, PT ;  /* 0x000000020900720c */ /* 0x000fe20003f26270 */
[C---:B---3--:R-:W-:Y:S01]  /*a7d0*/  FFMA.FTZ R157, R3.reuse, UR5, R175 ;  /* 0x00000005039d7c23 */ /* 0x048fe200080100af */
[----:B------:R-:W-:Y:S01]  /*a7e0*/  FSEL R19, R8, -INF , !P2 ;  /* 0xff80000008137808 */ /* 0x000fe20005000000 */
[----:B-1----:R-:W-:-:S03]  /*a7f0*/  FFMA.FTZ R4, R3, UR5, R4 ;  /* 0x0000000503047c23 */ /* 0x002fc60008010004 */
        /* <DEDUP_REMOVED lines=66> */
.L_x_291:
[----:B------:R-:W-:Y:S05]  /*ac20*/  BSYNC B0 ;  /* 0x0000000000007941 */ /* 0x000fea0003800000 */
.L_x_290:
[----:B------:R-:W0:Y:S02]  /*ac30*/  LDGDEPBAR ;  /* 0x00000000000079af */ /* 0x000e240000000000 */
.L_x_289:
        /* <DEDUP_REMOVED lines=90> */
[--C-:B------:R-:W-:Y:S01]  /*b1e0*/  FFMA.FTZ R177, R148, UR19, -R149.reuse ;  /* 0x0000001394b17c23 */ /* 0x100fe20008010895 */
[----:B------:R-:W4:Y:S01]  /*b1f0*/  MUFU.EX2 R135, R135 ;  /* 0x0000008700877308 */ /* 0x000f220000000800 */
[----:B---3--:R-:W-:Y:S01]  /*b200*/  F2FP.BF16.F32.PACK_AB R8, R153, R154 ;  /* 0x0000009a9908723e */ /* 0x008fe200000010ff */
[--C-:B------:R-:W-:Y:S01]  /*b210*/  FFMA.FTZ R178, R146, UR19, -R149.reuse ;  /* 0x0000001392b27c23 */ /* 0x100fe20008010895 */
[----:B------:R-:W-:Y:S01]  /*b220*/  FFMA.FTZ R179, R144, UR19, -R149 ;  /* 0x0000001390b37c23 */ /* 0x000fe20008010895 */
[--C-:B------:R-:W-:Y:S01]  /*b230*/  FFMA.FTZ R180, R147, UR19, -R158.reuse ;  /* 0x0000001393b47c23 */ /* 0x100fe2000801089e */
[----:B------:R-:W-:Y:S01]  /*b240*/  LDSM.16.MT88.4 R148, [R196+0x17000] ;  /* 0x01700000c494783b */ /* 0x000fe20000004200 */
[--C-:B------:R-:W-:Y:S01]  /*b250*/  FFMA.FTZ R181, R145, UR19, -R158.reuse ;  /* 0x0000001391b57c23 */ /* 0x100fe2000801089e */
[--C-:B------:R-:W-:Y:S01]  /*b260*/  FFMA.FTZ R159, R159, UR19, -R158.reuse ;  /* 0x000000139f9f7c23 */ /* 0x100fe2000801089e */
[----:B------:R-:W-:Y:S01]  /*b270*/  MUFU.EX2 R134, R134 ;  /* 0x0000008600867308 */ /* 0x000fe20000000800 */
[----:B------:R-:W-:Y:S01]  /*b280*/  FFMA.FTZ R158, R157, UR19, -R158 ;  /* 0x000000139d9e7c23 */ /* 0x000fe2000801089e */
[----:B------:R-:W-:Y:S06]  /*b290*/  LDSM.16.MT88.4 R144, [R200+0x13800] ;  /* 0x01380000c890783b */ /* 0x000fec0000004200 */
        /* <DEDUP_REMOVED lines=307> */
.L_x_285:
[----:B------:R-:W-:-:S12]  /*c5d0*/  UIADD3 UR20, UR21, -0x1, URZ ;  /* 0xffffffff15147890 */ /* 0x000fd8000fffe03f */
.L_x_292:
        /* <DEDUP_REMOVED lines=20> */
.L_x_296:
        /* <DEDUP_REMOVED lines=63> */
.L_x_294:
[----:B------:R-:W-:Y:S01]  /*cb10*/  ISETP.GE.AND P3, PT, R213, UR9, PT ;  /* 0x00000009d5007c0c */ /* 0x000fe2000bf66270 */
[----:B------:R-:W-:Y:S04]  /*cb20*/  DEPBAR.LE SB0, 0x0 ;  /* 0x000080000000791a */ /* 0x000fe80000000000 */
[----:B------:R-:W-:Y:S01]  /*cb30*/  BAR.SYNC.DEFER_BLOCKING 0x0 ;  /* 0x0000000000007b1d */ /* 0x000fe20000010000 */
[----:B------:R-:W-:Y:S01]  /*cb40*/  ISETP.GE.AND P2, PT, R212, UR9, PT ;  /* 0x00000009d4007c0c */ /* 0x000fe2000bf46270 */
[----:B------:R-:W-:Y:S01]  /*cb50*/  USHF.R.S32.HI UR11, URZ, 0x1f, UR20 ;  /* 0x0000001f3f0b7899 */ /* 0x000fe20008011414 */
[----:B------:R-:W-:Y:S01]  /*cb60*/  MOV R229, UR20 ;  /* 0x0000001400e57c02 */ /* 0x000fe20008000f00 */
[----:B------:R-:W-:Y:S04]  /*cb70*/  UIMAD UR10, UR12, UR20, URZ ;  /* 0x000000140c0a72a4 */ /* 0x000fe8000f8e023f */
[----:B------:R-:W-:Y:S01]  /*cb80*/  UIMAD UR10, UR11, UR13, UR10 ;  /* 0x0000000d0b0a72a4 */ /* 0x000fe2000f8e020a */
[----:B------:R-:W-:Y:S03]  /*cb90*/  IMAD.WIDE.U32 R228, R229, UR13, R220 ;  /* 0x0000000de5e47c25 */ /* 0x000fe6000f8e00dc */
[C---:B-1----:R-:W-:Y:S02]  /*cba0*/  @!P4 LEA R230, P0, R228.reuse, R210, 0x1 ;  /* 0x000000d2e4e6c211 */ /* 0x042fe400078008ff */
[----:B------:R-:W-:Y:S02]  /*cbb0*/  IADD3 R222, R229, UR10, RZ ;  /* 0x0000000ae5de7c10 */ /* 0x000fe4000fffe0ff */
[C---:B------:R-:W-:Y:S02]  /*cbc0*/  IADD3 R134, P5, R228.reuse, UR26, RZ ;  /* 0x0000001ae4867c10 */ /* 0x040fe4000ffbe0ff */
        /* <DEDUP_REMOVED lines=51> */
[----:B------:R-:W5:Y:S01]  /*cf00*/  LDSM.16.M88.4 R152, [R205+0xd800] ;  /* 0x00d80000cd98783b */ /* 0x000f620000000200 */
[----:B-1----:R-:W-:Y:S04]  /*cf10*/  IMAD.U32 R3, RZ, RZ, UR20 ;  /* 0x00000014ff037e24 */ /* 0x002fe8000f8e00ff */
[----:B------:R-:W0:Y:S01]  /*cf20*/  LDGDEPBAR ;  /* 0x00000000000079af */ /* 0x000e220000000000 */
[----:B------:R-:W-:Y:S04]  /*cf30*/  LEA R2, R3, R218, 0x6 ;  /* 0x000000da03027211 */ /* 0x000fe800078e30ff */
[----:B------:R-:W-:Y:S01]  /*cf40*/  LDSM.16.M88.4 R156, [R204] ;  /* 0x00000000cc9c783b */ /* 0x000fe20000000200 */
[C---:B------:R-:W-:Y:S01]  /*cf50*/  IADD3 R132, R2.reuse, 0x8, RZ ;  /* 0x0000000802847810 */ /* 0x040fe20007ffe0ff */
[C---:B------:R-:W-:Y:S03]  /*cf60*/  VIADD R134, R2.reuse, 0x1 ;  /* 0x0000000102867836 */ /* 0x040fe60000000000 */
[----:B------:R-:W1:Y:S01]  /*cf70*/  LDSM.16.M88.4 R160, [R203] ;  /* 0x00000000cba0783b */ /* 0x000e620000000200 */
[----:B------:R-:W-:Y:S01]  /*cf80*/  I2FP.F32.S32 R222, R2 ;  /* 0x0000000200de7245 */ /* 0x000fe20000201400 */
[C---:B------:R-:W-:Y:S01]  /*cf90*/  VIADD R133, R2.reuse, 0x21 ;  /* 0x0000002102857836 */ /* 0x040fe20000000000 */
[----:B------:R-:W-:Y:S01]  /*cfa0*/  I2FP.F32.S32 R132, R132 ;  /* 0x0000008400847245 */ /* 0x000fe20000201400 */
[C---:B------:R-:W-:Y:S01]  /*cfb0*/  VIADD R224, R2.reuse, 0x9 ;  /* 0x0000000902e07836 */ /* 0x040fe20000000000 */
[----:B------:R-:W1:Y:S01]  /*cfc0*/  LDSM.16.M88.4 R164, [R195] ;  /* 0x00000000c3a4783b */ /* 0x000e620000000200 */
[----:B------:R-:W-:Y:S02]  /*cfd0*/  I2FP.F32.S32 R134, R134 ;  /* 0x0000008600867245 */ /* 0x000fe40000201400 */
[----:B------:R-:W-:Y:S02]  /*cfe0*/  IADD3 R3, R2, 0x20, RZ ;  /* 0x0000002002037810 */ /* 0x000fe40007ffe0ff */
[----:B------:R-:W1:Y:S01]  /*cff0*/  LDSM.16.M88.4 R168, [R194] ;  /* 0x00000000c2a8783b */ /* 0x000e620000000200 */
[C---:B--2---:R-:W-:Y:S03]  /*d000*/  HMMA.16816.F32.BF16 R4, R136.reuse, R140, RZ ;  /* 0x0000008c8804723c */ /* 0x044fe600000418ff */
[----:B------:R-:W-:Y:S01]  /*d010*/  I2FP.F32.S32 R224, R224 ;  /* 0x000000e000e07245 */ /* 0x000fe20000201400 */
        /* <DEDUP_REMOVED lines=166> */
[----:B------:R-:W-:Y:S01]  /*da80*/  FMUL.FTZ R236, R20, UR8 ;  /* 0x0000000814ec7c20 */ /* 0x000fe20008410000 */
[----:B--2---:R-:W-:Y:S01]  /*da90*/  FFMA.FTZ R251, R132, UR5, R251 ;  /* 0x0000000584fb7c23 */ /* 0x004fe200080100fb */
[----:B------:R-:W-:Y:S01]  /*daa0*/  FMUL.FTZ R249, R11, UR8 ;  /* 0x000000080bf97c20 */ /* 0x000fe20008410000 */
[----:B------:R-:W-:Y:S01]  /*dab0*/  FMUL.FTZ R250, R9, UR8 ;  /* 0x0000000809fa7c20 */ /* 0x000fe20008410000 */
[----:B------:R-:W-:Y:S02]  /*dac0*/  VIADD R14, R2, 0x31 ;  /* 0x00000031020e7836 */ /* 0x000fe40000000000 */
[----:B------:R-:W-:Y:S01]  /*dad0*/  FMUL.FTZ R231, R26, UR8 ;  /* 0x000000081ae77c20 */ /* 0x000fe20008410000 */
[C---:B-1----:R-:W-:Y:S02]  /*dae0*/  HMMA.16816.F32.BF16 R28, R176.reuse, R136, R28 ;  /* 0x00000088b01c723c */ /* 0x042fe4000004181c */
[----:B------:R-:W1:Y:S01]  /*daf0*/  MUFU.TANH R246, R246 ;  /* 0x000000f600f67308 */ /* 0x000e620000002400 */
[----:B---3--:R-:W-:Y:S01]  /*db00*/  FFMA.FTZ R252, R132, UR5, R252 ;  /* 0x0000000584fc7c23 */ /* 0x008fe200080100fc */
[----:B------:R-:W-:Y:S01]  /*db10*/  IADD3 R132, R2, 0x18, RZ ;  /* 0x0000001802847810 */ /* 0x000fe20007ffe0ff */
[----:B------:R-:W-:Y:S01]  /*db20*/  FMUL.FTZ R232, R24, UR8 ;  /* 0x0000000818e87c20 */ /* 0x000fe20008410000 */
[----:B------:R-:W-:Y:S01]  /*db30*/  FMUL.FTZ R229, R27, UR8 ;  /* 0x000000081be57c20 */ /* 0x000fe20008410000 */
[----:B------:R-:W-:Y:S01]  /*db40*/  FMUL.FTZ R230, R25, UR8 ;  /* 0x0000000819e67c20 */ /* 0x000fe20008410000 */
[----:B------:R-:W-:Y:S04]  /*db50*/  I2FP.F32.S32 R132, R132 ;  /* 0x0000008400847245 */ /* 0x000fe80000201400 */
[----:B------:R-:W2:Y:S01]  /*db60*/  MUFU.TANH R247, R247 ;  /* 0x000000f700f77308 */ /* 0x000ea20000002400 */
[----:B------:R-:W-:Y:S03]  /*db70*/  HMMA.16816.F32.BF16 R32, R176, R138, R32 ;  /* 0x0000008ab020723c */ /* 0x000fe60000041820 */
[C---:B----4-:R-:W-:Y:S01]  /*db80*/  FFMA.FTZ R245, R134.reuse, UR5, R245 ;  /* 0x0000000586f57c23 */ /* 0x050fe200080100f5 */
[----:B------:R-:W-:Y:S05]  /*db90*/  I2FP.F32.S32 R14, R14 ;  /* 0x0000000e000e7245 */ /* 0x000fea0000201400 */
[----:B------:R-:W3:Y:S02]  /*dba0*/  MUFU.TANH R248, R248 ;  /* 0x000000f800f87308 */ /* 0x000ee40000002400 */
[----:B-1----:R-:W-:Y:S01]  /*dbb0*/  FFMA.FTZ R246, R134, UR5, R246 ;  /* 0x0000000586f67c23 */ /* 0x002fe200080100f6 */
[----:B------:R-:W-:Y:S01]  /*dbc0*/  IADD3 R134, R2, 0x10, RZ ;  /* 0x0000001002867810 */ /* 0x000fe20007ffe0ff */
[----:B------:R-:W-:Y:S06]  /*dbd0*/  FMUL.FTZ R227, R30, UR8 ;  /* 0x000000081ee37c20 */ /* 0x000fec0008410000 */
[----:B------:R-:W1:Y:S01]  /*dbe0*/  MUFU.TANH R237, R237 ;  /* 0x000000ed00ed7308 */ /* 0x000e620000002400 */
[----:B--2---:R-:W-:Y:S01]  /*dbf0*/  FFMA.FTZ R247, R222, UR5, R247 ;  /* 0x00000005def77c23 */ /* 0x004fe200080100f7 */
[----:B------:R-:W-:Y:S01]  /*dc00*/  I2FP.F32.S32 R134, R134 ;  /* 0x0000008600867245 */ /* 0x000fe20000201400 */
[----:B------:R-:W-:Y:S01]  /*dc10*/  FMUL.FTZ R228, R28, UR8 ;  /* 0x000000081ce47c20 */ /* 0x000fe20008410000 */
[----:B------:R-:W-:Y:S01]  /*dc20*/  FMUL.FTZ R225, R31, UR8 ;  /* 0x000000081fe17c20 */ /* 0x000fe20008410000 */
[----:B------:R-:W-:Y:S05]  /*dc30*/  FMUL.FTZ R226, R29, UR8 ;  /* 0x000000081de27c20 */ /* 0x000fea0008410000 */
[----:B------:R-:W2:Y:S01]  /*dc40*/  MUFU.TANH R238, R238 ;  /* 0x000000ee00ee7308 */ /* 0x000ea20000002400 */
[----:B---3--:R-:W-:Y:S01]  /*dc50*/  FFMA.FTZ R248, R222, UR5, R248 ;  /* 0x00000005def87c23 */ /* 0x008fe200080100f8 */
[----:B------:R-:W-:Y:S02]  /*dc60*/  VIADD R222, R2, 0x11 ;  /* 0x0000001102de7836 */ /* 0x000fe40000000000 */
[----:B------:R-:W-:Y:S03]  /*dc70*/  FMUL.FTZ R34, R34, UR8 ;  /* 0x0000000822227c20 */ /* 0x000fe60008410000 */
[----:B------:R-:W-:Y:S03]  /*dc80*/  I2FP.F32.S32 R222, R222 ;  /* 0x000000de00de7245 */ /* 0x000fe60000201400 */
[----:B------:R-:W3:Y:S01]  /*dc90*/  MUFU.TANH R241, R241 ;  /* 0x000000f100f17308 */ /* 0x000ee20000002400 */
[C---:B-1----:R-:W-:Y:S09]  /*dca0*/  FFMA.FTZ R237, R132.reuse, UR5, R237 ;  /* 0x0000000584ed7c23 */ /* 0x042ff200080100ed */
[----:B------:R-:W1:Y:S01]  /*dcb0*/  MUFU.TANH R244, R244 ;  /* 0x000000f400f47308 */ /* 0x000e620000002400 */
[----:B--2---:R-:W-:Y:S01]  /*dcc0*/  FFMA.FTZ R238, R132, UR5, R238 ;  /* 0x0000000584ee7c23 */ /* 0x004fe200080100ee */
[----:B------:R-:W-:Y:S05]  /*dcd0*/  VIADD R132, R2, 0x19 ;  /* 0x0000001902847836 */ /* 0x000fea0000000000 */
[----:B------:R-:W-:Y:S03]  /*dce0*/  I2FP.F32.S32 R132, R132 ;  /* 0x0000008400847245 */ /* 0x000fe60000201400 */
[----:B------:R-:W2:Y:S01]  /*dcf0*/  MUFU.TANH R243, R243 ;  /* 0x000000f300f37308 */ /* 0x000ea20000002400 */
[C---:B---3--:R-:W-:Y:S09]  /*dd00*/  FFMA.FTZ R241, R134.reuse, UR5, R241 ;  /* 0x0000000586f17c23 */ /* 0x048ff200080100f1 */
[----:B------:R-:W3:Y:S01]  /*dd10*/  MUFU.TANH R242, R242 ;  /* 0x000000f200f27308 */ /* 0x000ee20000002400 */
[----:B-1----:R-:W-:Y:S01]  /*dd20*/  FFMA.FTZ R244, R134, UR5, R244 ;  /* 0x0000000586f47c23 */ /* 0x002fe200080100f4 */
[----:B------:R-:W-:Y:S08]  /*dd30*/  I2FP.F32.S32 R134, R133 ;  /* 0x0000008500867245 */ /* 0x000ff00000201400 */
[----:B------:R-:W1:Y:S01]  /*dd40*/  MUFU.TANH R233, R233 ;  /* 0x000000e900e97308 */ /* 0x000e620000002400 */
[C---:B--2---:R-:W-:Y:S09]  /*dd50*/  FFMA.FTZ R243, R222.reuse, UR5, R243 ;  /* 0x00000005def37c23 */ /* 0x044ff200080100f3 */
[----:B------:R-:W2:Y:S01]  /*dd60*/  MUFU.TANH R234, R234 ;  /* 0x000000ea00ea7308 */ /* 0x000ea20000002400 */
[----:B---3--:R-:W-:Y:S01]  /*dd70*/  FFMA.FTZ R242, R222, UR5, R242 ;  /* 0x00000005def27c23 */ /* 0x008fe200080100f2 */
[----:B------:R-:W-:Y:S02]  /*dd80*/  I2FP.F32.S32 R222, R3 ;  /* 0x0000000300de7245 */ /* 0x000fe40000201400 */
[----:B------:R-:W-:Y:S06]  /*dd90*/  FMNMX.FTZ R3, R248, R135, !PT ;  /* 0x00000087f8037209 */ /* 0x000fec0007810000 */
[----:B------:R-:W3:Y:S01]  /*dda0*/  MUFU.TANH R235, R235 ;  /* 0x000000eb00eb7308 */ /* 0x000ee20000002400 */
[----:B-1----:R-:W-:Y:S01]  /*ddb0*/  FFMA.FTZ R233, R134, UR5, R233 ;  /* 0x0000000586e97c23 */ /* 0x002fe200080100e9 */
[----:B------:R-:W-:Y:S04]  /*ddc0*/  FMNMX.FTZ R3, R246, R3, !PT ;  /* 0x00000003f6037209 */ /* 0x000fe80007810000 */
[----:B------:R-:W-:Y:S04]  /*ddd0*/  FMNMX.FTZ R3, R252, R3, !PT ;  /* 0x00000003fc037209 */ /* 0x000fe80007810000 */
[----:B------:R-:W1:Y:S01]  /*dde0*/  MUFU.TANH R236, R236 ;  /* 0x000000ec00ec7308 */ /* 0x000e620000002400 */
[----:B--2---:R-:W-:Y:S01]  /*ddf0*/  FFMA.FTZ R234, R134, UR5, R234 ;  /* 0x0000000586ea7c23 */ /* 0x004fe200080100ea */
[----:B------:R-:W-:Y:S04]  /*de00*/  FMNMX.FTZ R134, R247, R0, !PT ;  /* 0x00000000f7867209 */ /* 0x000fe80007810000 */
[----:B------:R-:W-:Y:S04]  /*de10*/  FMNMX.FTZ R134, R245, R134, !PT ;  /* 0x00000086f5867209 */ /* 0x000fe80007810000 */
[----:B------:R-:W2:Y:S01]  /*de20*/  MUFU.TANH R239, R239 ;  /* 0x000000ef00ef7308 */ /* 0x000ea20000002400 */
[C---:B---3--:R-:W-:Y:S01]  /*de30*/  FFMA.FTZ R235, R222.reuse, UR5, R235 ;  /* 0x00000005deeb7c23 */ /* 0x048fe200080100eb */
[----:B------:R-:W-:Y:S08]  /*de40*/  FMNMX.FTZ R134, R251, R134, !PT ;  /* 0x00000086fb867209 */ /* 0x000ff00007810000 */
[----:B------:R-:W3:Y:S01]  /*de50*/  MUFU.TANH R240, R240 ;  /* 0x000000f000f07308 */ /* 0x000ee20000002400 */
[----:B-1----:R-:W-:Y:S01]  /*de60*/  FFMA.FTZ R236, R222, UR5, R236 ;  /* 0x00000005deec7c23 */ /* 0x002fe200080100ec */
[----:B------:R-:W-:Y:S04]  /*de70*/  IADD3 R222, R2, 0x28, RZ ;  /* 0x0000002802de7810 */ /* 0x000fe80007ffe0ff */
[----:B------:R-:W-:Y:S04]  /*de80*/  I2FP.F32.S32 R222, R222 ;  /* 0x000000de00de7245 */ /* 0x000fe80000201400 */
[----:B------:R-:W1:Y:S01]  /*de90*/  MUFU.TANH R249, R249 ;  /* 0x000000f900f97308 */ /* 0x000e620000002400 */
[C---:B--2---:R-:W-:Y:S09]  /*dea0*/  FFMA.FTZ R239, R132.reuse, UR5, R239 ;  /* 0x0000000584ef7c23 */ /* 0x044ff200080100ef */
[----:B------:R-:W2:Y:S01]  /*deb0*/  MUFU.TANH R250, R250 ;  /* 0x000000fa00fa7308 */ /* 0x000ea20000002400 */
[----:B---3--:R-:W-:Y:S01]  /*dec0*/  FFMA.FTZ R240, R132, UR5, R240 ;  /* 0x0000000584f07c23 */ /* 0x008fe200080100f0 */
[----:B------:R-:W-:Y:S05]  /*ded0*/  VIADD R132, R2, 0x29 ;  /* 0x0000002902847836 */ /* 0x000fea0000000000 */
[----:B------:R-:W-:Y:S03]  /*dee0*/  I2FP.F32.S32 R132, R132 ;  /* 0x0000008400847245 */ /* 0x000fe60000201400 */
[----:B------:R-:W3:Y:S01]  /*def0*/  MUFU.TANH R231, R231 ;  /* 0x000000e700e77308 */ /* 0x000ee20000002400 */
[C---:B-1----:R-:W-:Y:S09]  /*df00*/  FFMA.FTZ R249, R224.reuse, UR5, R249 ;  /* 0x00000005e0f97c23 */ /* 0x042ff200080100f9 */
[----:B------:R-:W1:Y:S01]  /*df10*/  MUFU.TANH R232, R232 ;  /* 0x000000e800e87308 */ /* 0x000e620000002400 */
[----:B--2---:R-:W-:Y:S01]  /*df20*/  FFMA.FTZ R250, R224, UR5, R250 ;  /* 0x00000005e0fa7c23 */ /* 0x004fe200080100fa */
[----:B------:R-:W-:Y:S04]  /*df30*/  FMUL.FTZ R224, R32, UR8 ;  /* 0x0000000820e07c20 */ /* 0x000fe80008410000 */
[----:B------:R-:W-:Y:S04]  /*df40*/  FMNMX.FTZ R133, R250, R3, !PT ;  /* 0x00000003fa857209 */ /* 0x000fe80007810000 */
[----:B------:R-:W2:Y:S01]  /*df50*/  MUFU.TANH R229, R229 ;  /* 0x000000e500e57308 */ /* 0x000ea20000002400 */
[----:B---3--:R-:W-:Y:S01]  /*df60*/  FFMA.FTZ R231, R222, UR5, R231 ;  /* 0x00000005dee77c23 */ /* 0x008fe200080100e7 */
[----:B------:R-:W-:Y:S01]  /*df70*/  FMNMX.FTZ R9, R244, R133, !PT ;  /* 0x00000085f4097209 */ /* 0x000fe20007810000 */
[----:B------:R-:W-:Y:S03]  /*df80*/  FMUL.FTZ R133, R35, UR8 ;  /* 0x0000000823857c20 */ /* 0x000fe60008410000 */
[----:B------:R-:W-:Y:S04]  /*df90*/  FMNMX.FTZ R9, R242, R9, !PT ;  /* 0x00000009f2097209 */ /* 0x000fe80007810000 */
[----:B------:R-:W3:Y:S01]  /*dfa0*/  MUFU.TANH R230, R230 ;  /* 0x000000e600e67308 */ /* 0x000ee20000002400 */
[----:B-1----:R-:W-:Y:S01]  /*dfb0*/  FFMA.FTZ R232, R222, UR5, R232 ;  /* 0x00000005dee87c23 */ /* 0x002fe200080100e8 */
[----:B------:R-:W-:Y:S04]  /*dfc0*/  FMNMX.FTZ R222, R249, R134, !PT ;  /* 0x00000086f9de7209 */ /* 0x000fe80007810000 */
[----:B------:R-:W-:Y:S01]  /*dfd0*/  FMNMX.FTZ R3, R241, R222, !PT ;  /* 0x000000def1037209 */ /* 0x000fe20007810000 */
[----:B------:R-:W-:Y:S03]  /*dfe0*/  FMUL.FTZ R222, R33, UR8 ;  /* 0x0000000821de7c20 */ /* 0x000fe60008410000 */
[----:B------:R-:W1:Y:S01]  /*dff0*/  MUFU.TANH R227, R227 ;  /* 0x000000e300e37308 */ /* 0x000e620000002400 */
[C---:B--2---:R-:W-:Y:S01]  /*e000*/  FFMA.FTZ R229, R132.reuse, UR5, R229 ;  /* 0x0000000584e57c23 */ /* 0x044fe200080100e5 */
[----:B------:R-:W-:Y:S08]  /*e010*/  FMNMX.FTZ R3, R243, R3, !PT ;  /* 0x00000003f3037209 */ /* 0x000ff00007810000 */
[----:B------:R-:W2:Y:S01]  /*e020*/  MUFU.TANH R228, R228 ;  /* 0x000000e400e47308 */ /* 0x000ea20000002400 */
[----:B---3--:R-:W-:Y:S01]  /*e030*/  FFMA.FTZ R230, R132, UR5, R230 ;  /* 0x0000000584e67c23 */ /* 0x008fe200080100e6 */
[----:B------:R-:W-:Y:S04]  /*e040*/  IADD3 R132, R2, 0x30, RZ ;  /* 0x0000003002847810 */ /* 0x000fe80007ffe0ff */
[----:B------:R-:W-:Y:S04]  /*e050*/  I2FP.F32.S32 R132, R132 ;  /* 0x0000008400847245 */ /* 0x000fe80000201400 */
[----:B------:R-:W3:Y:S01]  /*e060*/  MUFU.TANH R225, R225 ;  /* 0x000000e100e17308 */ /* 0x000ee20000002400 */
[C---:B-1----:R-:W-:Y:S09]  /*e070*/  FFMA.FTZ R227, R132.reuse, UR5, R227 ;  /* 0x0000000584e37c23 */ /* 0x042ff200080100e3 */
[----:B------:R-:W1:Y:S01]  /*e080*/  MUFU.TANH R226, R226 ;  /* 0x000000e200e27308 */ /* 0x000e620000002400 */
[----:B--2---:R-:W-:Y:S01]  /*e090*/  FFMA.FTZ R228, R132, UR5, R228 ;  /* 0x0000000584e47c23 */ /* 0x004fe200080100e4 */
[----:B------:R-:W-:Y:S02]  /*e0a0*/  FMNMX.FTZ R132, R237, R3, !PT ;  /* 0x00000003ed847209 */ /* 0x000fe40007810000 */
[----:B------:R-:W-:Y:S02]  /*e0b0*/  FMNMX.FTZ R3, R238, R9, !PT ;  /* 0x00000009ee037209 */ /* 0x000fe40007810000 */
[----:B------:R-:W-:Y:S02]  /*e0c0*/  FMNMX.FTZ R10, R239, R132, !PT ;  /* 0x00000084ef0a7209 */ /* 0x000fe40007810000 */
[----:B------:R-:W-:Y:S02]  /*e0d0*/  FMNMX.FTZ R132, R240, R3, !PT ;  /* 0x00000003f0847209 */ /* 0x000fe40007810000 */
[----:B------:R-:W2:Y:S01]  /*e0e0*/  MUFU.TANH R134, R34 ;  /* 0x0000002200867308 */ /* 0x000ea20000002400 */
[----:B------:R-:W-:Y:S01]  /*e0f0*/  FMNMX.FTZ R10, R235, R10, !PT ;  /* 0x0000000aeb0a7209 */ /* 0x000fe20007810000 */
[----:B---3--:R-:W-:Y:S01]  /*e100*/  FFMA.FTZ R225, R14, UR5, R225 ;  /* 0x000000050ee17c23 */ /* 0x008fe200080100e1 */
[----:B------:R-:W-:Y:S02]  /*e110*/  FMNMX.FTZ R132, R236, R132, !PT ;  /* 0x00000084ec847209 */ /* 0x000fe40007810000 */
[----:B------:R-:W-:Y:S02]  /*e120*/  FMNMX.FTZ R10, R233, R10, !PT ;  /* 0x0000000ae90a7209 */ /* 0x000fe40007810000 */
[----:B------:R-:W-:Y:S03]  /*e130*/  FMNMX.FTZ R132, R234, R132, !PT ;  /* 0x00000084ea847209 */ /* 0x000fe60007810000 */
[----:B------:R-:W3:Y:S01]  /*e140*/  MUFU.TANH R224, R224 ;  /* 0x000000e000e07308 */ /* 0x000ee20000002400 */
[----:B------:R-:W-:Y:S01]  /*e150*/  FMNMX.FTZ R10, R231, R10, !PT ;  /* 0x0000000ae70a7209 */ /* 0x000fe20007810000 */
[----:B-1----:R-:W-:Y:S01]  /*e160*/  FFMA.FTZ R226, R14, UR5, R226 ;  /* 0x000000050ee27c23 */ /* 0x002fe200080100e2 */
[----:B------:R-:W-:Y:S02]  /*e170*/  FMNMX.FTZ R132, R232, R132, !PT ;  /* 0x00000084e8847209 */ /* 0x000fe40007810000 */
[C---:B------:R-:W-:Y:S01]  /*e180*/  IADD3 R3, R2.reuse, 0x38, RZ ;  /* 0x0000003802037810 */ /* 0x040fe20007ffe0ff */
[----:B------:R-:W-:Y:S01]  /*e190*/  VIADD R2, R2, 0x39 ;  /* 0x0000003902027836 */ /* 0x000fe20000000000 */
[----:B------:R-:W-:Y:S03]  /*e1a0*/  FMNMX.FTZ R10, R229, R10, !PT ;  /* 0x0000000ae50a7209 */ /* 0x000fe60007810000 */
[----:B------:R-:W1:Y:S01]  /*e1b0*/  MUFU.TANH R133, R133 ;  /* 0x0000008500857308 */ /* 0x000e620000002400 */
[----:B------:R-:W-:Y:S02]  /*e1c0*/  FMNMX.FTZ R132, R230, R132, !PT ;  /* 0x00000084e6847209 */ /* 0x000fe40007810000 */
[----:B------:R-:W-:Y:S02]  /*e1d0*/  I2FP.F32.S32 R3, R3 ;  /* 0x0000000300037245 */ /* 0x000fe40000201400 */
[----:B------:R-:W-:Y:S02]  /*e1e0*/  FMNMX.FTZ R10, R227, R10, !PT ;  /* 0x0000000ae30a7209 */ /* 0x000fe40007810000 */
[----:B------:R-:W-:Y:S03]  /*e1f0*/  FMNMX.FTZ R132, R228, R132, !PT ;  /* 0x00000084e4847209 */ /* 0x000fe60007810000 */
[----:B------:R-:W4:Y:S01]  /*e200*/  MUFU.TANH R222, R222 ;  /* 0x000000de00de7308 */ /* 0x000f220000002400 */
[----:B------:R-:W-:Y:S01]  /*e210*/  I2FP.F32.S32 R2, R2 ;  /* 0x0000000200027245 */ /* 0x000fe20000201400 */
[C---:B--2---:R-:W-:Y:S01]  /*e220*/  FFMA.FTZ R134, R3.reuse, UR5, R134 ;  /* 0x0000000503867c23 */ /* 0x044fe20008010086 */
[----:B------:R-:W-:Y:S01]  /*e230*/  FMNMX.FTZ R132, R226, R132, !PT ;  /* 0x00000084e2847209 */ /* 0x000fe20007810000 */
[----:B---3--:R-:W-:Y:S01]  /*e240*/  FFMA.FTZ R224, R3, UR5, R224 ;  /* 0x0000000503e07c23 */ /* 0x008fe200080100e0 */
[----:B------:R-:W-:Y:S01]  /*e250*/  FMNMX.FTZ R3, R225, R10, !PT ;  /* 0x0000000ae1037209 */ /* 0x000fe20007810000 */
[C---:B-1----:R-:W-:Y:S01]  /*e260*/  FFMA.FTZ R133, R2.reuse, UR5, R133 ;  /* 0x0000000502857c23 */ /* 0x042fe20008010085 */
[----:B----4-:R-:W-:Y:S02]  /*e270*/  FFMA.FTZ R222, R2, UR5, R222 ;  /* 0x0000000502de7c23 */ /* 0x010fe400080100de */
[----:B------:R-:W-:Y:S02]  /*e280*/  FMNMX.FTZ R2, R134, R3, !PT ;  /* 0x0000000386027209 */ /* 0x000fe40007810000 */
[----:B------:R-:W-:Y:S02]  /*e290*/  FMNMX.FTZ R3, R224, R132, !PT ;  /* 0x00000084e0037209 */ /* 0x000fe40007810000 */
[----:B------:R-:W-:Y:S02]  /*e2a0*/  FMNMX.FTZ R5, R133, R2, !PT ;  /* 0x0000000285057209 */ /* 0x000fe40007810000 */
[----:B------:R-:W-:Y:S01]  /*e2b0*/  FMNMX.FTZ R17, R222, R3, !PT ;  /* 0x00000003de117209 */ /* 0x000fe20007810000 */
[----:B------:R-:W-:Y:S06]  /*e2c0*/  @P5 BRA `(.L_x_296) ;  /* 0xffffffe400145947 */ /* 0x000fec000383ffff */
.L_x_295:
[----:B--2---:R-:W1:Y:S01]  /*e2d0*/  SHFL.BFLY PT, R2, R5, 0x2, 0x1f ;  /* 0x0c401f0005027f89 */ /* 0x004e6200000e0000 */
[----:B------:R-:W-:Y:S07]  /*e2e0*/  UIADD3 UR20, UR20, -0x1, URZ ;  /* 0xffffffff14147890 */ /* 0x000fee000fffe03f */
[----:B------:R-:W2:Y:S08]  /*e2f0*/  SHFL.BFLY PT, R4, R17, 0x2, 0x1f ;  /* 0x0c401f0011047f89 */ /* 0x000eb000000e0000 */
        /* <DEDUP_REMOVED lines=39> */
[----:B------:R-:W2:Y:S01]  /*e570*/  MUFU.EX2 R2, R5 ;  /* 0x0000000500027308 */ /* 0x000ea20000000800 */
        /* <DEDUP_REMOVED lines=16> */
[C---:B--2---:R-:W-:Y:S01]  /*e680*/  FMUL.FTZ R4, R2.reuse, R128 ;  /* 0x0000008002047220 */ /* 0x044fe20000410000 */
[C---:B------:R-:W-:Y:S01]  /*e690*/  FMUL.FTZ R5, R2.reuse, R129 ;  /* 0x0000008102057220 */ /* 0x040fe20000410000 */
[C---:B------:R-:W-:Y:S01]  /*e6a0*/  FMUL.FTZ R8, R2.reuse, R124 ;  /* 0x0000007c02087220 */ /* 0x040fe20000410000 */
[C---:B------:R-:W-:Y:S01]  /*e6b0*/  FMUL.FTZ R9, R2.reuse, R125 ;  /* 0x0000007d02097220 */ /* 0x040fe20000410000 */
[C---:B------:R-:W-:Y:S01]  /*e6c0*/  FMUL.FTZ R16, R2.reuse, R116 ;  /* 0x0000007402107220 */ /* 0x040fe20000410000 */
[----:B------:R-:W-:Y:S01]  /*e6d0*/  FMUL.FTZ R17, R2, R117 ;  /* 0x0000007502117220 */ /* 0x000fe20000410000 */
[----:B------:R-:W2:Y:S03]  /*e6e0*/  LDSM.16.MT88.4 R124, [R196+0x12000] ;  /* 0x01200000c47c783b */ /* 0x000ea60000004200 */
[----:B------:R-:W-:Y:S01]  /*e6f0*/  MUFU.EX2 R156, R156 ;  /* 0x0000009c009c7308 */ /* 0x000fe20000000800 */
[----:B------:R-:W-:Y:S01]  /*e700*/  FMUL.FTZ R27, R0, R111 ;  /* 0x0000006f001b7220 */ /* 0x000fe20000410000 */
[C---:B------:R-:W-:Y:S01]  /*e710*/  FMUL.FTZ R24, R2.reuse, R108 ;  /* 0x0000006c02187220 */ /* 0x040fe20000410000 */
[----:B------:R-:W-:Y:S01]  /*e720*/  FMUL.FTZ R25, R2, R109 ;  /* 0x0000006d02197220 */ /* 0x000fe20000410000 */
[C---:B------:R-:W-:Y:S01]  /*e730*/  FMUL.FTZ R34, R0.reuse, R102 ;  /* 0x0000006600227220 */ /* 0x040fe20000410000 */
[----:B------:R-:W-:Y:S01]  /*e740*/  FMUL.FTZ R35, R0, R103 ;  /* 0x0000006700237220 */ /* 0x000fe20000410000 */
[C---:B------:R-:W-:Y:S01]  /*e750*/  FMUL.FTZ R32, R2.reuse, R100 ;  /* 0x0000006402207220 */ /* 0x040fe20000410000 */
[----:B------:R-:W3:Y:S03]  /*e760*/  LDSM.16.MT88.4 R116, [R200+0x14000] ;  /* 0x01400000c874783b */ /* 0x000ee60000004200 */
[----:B------:R-:W4:Y:S01]  /*e770*/  MUFU.EX2 R135, R135 ;  /* 0x0000008700877308 */ /* 0x000f220000000800 */
[----:B-1----:R-:W-:Y:S01]  /*e780*/  F2FP.BF16.F32.PACK_AB R129, R157, R161 ;  /* 0x000000a19d81723e */ /* 0x002fe200000010ff */
[----:B------:R-:W-:Y:S01]  /*e790*/  FMUL.FTZ R33, R2, R101 ;  /* 0x0000006502217220 */ /* 0x000fe20000410000 */
        /* <DEDUP_REMOVED lines=12> */
[----:B------:R-:W5:Y:S03]  /*e860*/  LDSM.16.MT88.4 R100, [R197+0x14000] ;  /* 0x01400000c564783b */ /* 0x000f660000004200 */
[----:B------:R-:W2:Y:S01]  /*e870*/  MUFU.EX2 R160, R160 ;  /* 0x000000a000a07308 */ /* 0x000ea20000000800 */
[----:B----4-:R-:W-:Y:S01]  /*e880*/  F2FP.BF16.F32.PACK_AB R131, R135, R156 ;  /* 0x0000009c8783723e */ /* 0x010fe200000010ff */
        /* <DEDUP_REMOVED lines=14> */
[----:B------:R-:W4:Y:S01]  /*e970*/  MUFU.EX2 R158, R158 ;  /* 0x0000009e009e7308 */ /* 0x000f220000000800 */
[----:B--2---:R-:W-:Y:S01]  /*e980*/  F2FP.BF16.F32.PACK_AB R128, R160, R163 ;  /* 0x000000a3a080723e */ /* 0x004fe200000010ff */
        /* <DEDUP_REMOVED lines=15> */
[----:B----4-:R-:W-:Y:S01]  /*ea80*/  F2FP.BF16.F32.PACK_AB R130, R158, R159 ;  /* 0x0000009f9e82723e */ /* 0x010fe200000010ff */
        /* <DEDUP_REMOVED lines=8> */
[----:B------:R-:W-:Y:S01]  /*eb10*/  FMUL.FTZ R82, R0, R82 ;  /* 0x0000005200527220 */ /* 0x000fe20000410000 */
[C---:B------:R-:W-:Y:S05]  /*eb20*/  HMMA.16816.F32.BF16 R8, R128.reuse, R14, R8 ;  /* 0x0000000e8008723c */ /* 0x040fea0000041808 */
[----:B------:R-:W2:Y:S01]  /*eb30*/  MUFU.EX2 R165, R165 ;  /* 0x000000a500a57308 */ /* 0x000ea20000000800 */
[C---:B------:R-:W-:Y:S01]  /*eb40*/  FMUL.FTZ R12, R2.reuse, R120 ;  /* 0x00000078020c7220 */ /* 0x040fe20000410000 */
[----:B------:R-:W-:Y:S01]  /*eb50*/  FMUL.FTZ R13, R2, R121 ;  /* 0x00000079020d7220 */ /* 0x000fe20000410000 */
[C---:B------:R-:W-:Y:S03]  /*eb60*/  FMUL.FTZ R14, R0.reuse, R122 ;  /* 0x0000007a000e7220 */ /* 0x040fe60000410000 */
[C---:B------:R-:W-:Y:S02]  /*eb70*/  FMUL.FTZ R15, R0.reuse, R123 ;  /* 0x0000007b000f7220 */ /* 0x040fe40000410000 */
        /* <DEDUP_REMOVED lines=9> */
[C---:B------:R-:W-:Y:S01]  /*ec10*/  FMUL.FTZ R85, R2.reuse, R85 ;  /* 0x0000005502557220 */ /* 0x040fe20000410000 */
[C---:B------:R-:W-:Y:S05]  /*ec20*/  HMMA.16816.F32.BF16 R16, R128.reuse, R22, R16 ;  /* 0x000000168010723c */ /* 0x040fea0000041810 */
[----:B------:R-:W4:Y:S01]  /*ec30*/  MUFU.EX2 R164, R164 ;  /* 0x000000a400a47308 */ /* 0x000f220000000800 */
[C---:B------:R-:W-:Y:S01]  /*ec40*/  FMUL.FTZ R20, R2.reuse, R112 ;  /* 0x0000007002147220 */ /* 0x040fe20000410000 */
[----:B------:R-:W-:Y:S01]  /*ec50*/  FMUL.FTZ R21, R2, R113 ;  /* 0x0000007102157220 */ /* 0x000fe20000410000 */
[C---:B------:R-:W-:Y:S03]  /*ec60*/  FMUL.FTZ R22, R0.reuse, R114 ;  /* 0x0000007200167220 */ /* 0x040fe60000410000 */
[C---:B------:R-:W-:Y:S02]  /*ec70*/  FMUL.FTZ R23, R0.reuse, R115 ;  /* 0x0000007300177220 */ /* 0x040fe40000410000 */
        /* <DEDUP_REMOVED lines=9> */
[C---:B------:R-:W-:Y:S01]  /*ed10*/  FMUL.FTZ R92, R2.reuse, R92 ;  /* 0x0000005c025c7220 */ /* 0x040fe20000410000 */
[C---:B------:R-:W-:Y:S05]  /*ed20*/  HMMA.16816.F32.BF16 R24, R128.reuse, R30, R24 ;  /* 0x0000001e8018723c */ /* 0x040fea0000041818 */
[----:B------:R-:W4:Y:S01]  /*ed30*/  MUFU.EX2 R169, R169 ;  /* 0x000000a900a97308 */ /* 0x000f220000000800 */
[C---:B------:R-:W-:Y:S01]  /*ed40*/  FMUL.FTZ R28, R2.reuse, R104 ;  /* 0x00000068021c7220 */ /* 0x040fe20000410000 */
[----:B------:R-:W-:Y:S01]  /*ed50*/  FMUL.FTZ R29, R2, R105 ;  /* 0x00000069021d7220 */ /* 0x000fe20000410000 */
[C---:B------:R-:W-:Y:S03]  /*ed60*/  FMUL.FTZ R30, R0.reuse, R106 ;  /* 0x0000006a001e7220 */ /* 0x040fe60000410000 */
[----:B------:R-:W-:Y:S02]  /*ed70*/  FMUL.FTZ R31, R0, R107 ;  /* 0x0000006b001f7220 */ /* 0x000fe40000410000 */
[----:B------:R-:W2:Y:S02]  /*ed80*/  LDSM.16.MT88.4 R104, [R196+0x14000] ;  /* 0x01400000c468783b */ /* 0x000ea40000004200 */
[----:B------:R-:W-:Y:S01]  /*ed90*/  MUFU.EX2 R168, R168 ;  /* 0x000000a800a87308 */ /* 0x000fe20000000800 */
[----:B------:R-:W-:Y:S01]  /*eda0*/  FMUL.FTZ R93, R2, R93 ;  /* 0x0000005d025d7220 */ /* 0x000fe20000410000 */
[C---:B------:R-:W-:Y:S01]  /*edb0*/  FMUL.FTZ R98, R0.reuse, R98 ;  /* 0x0000006200627220 */ /* 0x040fe20000410000 */
[----:B------:R-:W-:Y:S01]  /*edc0*/  FMUL.FTZ R99, R0, R99 ;  /* 0x0000006300637220 */ /* 0x000fe20000410000 */
[C---:B------:R-:W-:Y:S03]  /*edd0*/  HMMA.16816.F32.BF16 R28, R128.reuse, R124, R28 ;  /* 0x0000007c801c723c */ /* 0x040fe6000004181c */
[C---:B------:R-:W-:Y:S03]  /*ede0*/  FMUL.FTZ R96, R2.reuse, R96 ;  /* 0x0000006002607220 */ /* 0x040fe60000410000 */
[----:B------:R-:W4:Y:S01]  /*edf0*/  MUFU.EX2 R171, R171 ;  /* 0x000000ab00ab7308 */ /* 0x000f220000000800 */
[----:B------:R-:W-:Y:S01]  /*ee00*/  FMUL.FTZ R97, R2, R97 ;  /* 0x0000006102617220 */ /* 0x000fe20000410000 */
[C---:B------:R-:W-:Y:S01]  /*ee10*/  HMMA.16816.F32.BF16 R32, R128.reuse, R126, R32 ;  /* 0x0000007e8020723c */ /* 0x040fe20000041820 */
[----:B------:R-:W-:Y:S02]  /*ee20*/  LDSM.16.MT88.4 R124, [R196+0x12800] ;  /* 0x01280000c47c783b */ /* 0x000fe40000004200 */
[--C-:B------:R-:W-:Y:S03]  /*ee30*/  FFMA.FTZ R176, R232, UR4, -R149.reuse ;  /* 0x00000004e8b07c23 */ /* 0x100fe60008010895 */
[C---:B---3--:R-:W-:Y:S02]  /*ee40*/  HMMA.16816.F32.BF16 R36, R128.reuse, R116, R36 ;  /* 0x000000748024723c */ /* 0x048fe40000041824 */
[----:B------:R-:W-:Y:S03]  /*ee50*/  MUFU.EX2 R170, R170 ;  /* 0x000000aa00aa7308 */ /* 0x000fe60000000800 */
[--C-:B------:R-:W-:Y:S01]  /*ee60*/  FFMA.FTZ R179, R230, UR4, -R149.reuse ;  /* 0x00000004e6b37c23 */ /* 0x100fe20008010895 */
[C---:B------:R-:W-:Y:S01]  /*ee70*/  HMMA.16816.F32.BF16 R40, R128.reuse, R118, R40 ;  /* 0x000000768028723c */ /* 0x040fe20000041828 */
[----:B------:R-:W-:Y:S05]  /*ee80*/  LDSM.16.MT88.4 R116, [R198+0x12800] ;  /* 0x01280000c674783b */ /* 0x000fea0000004200 */
[----:B------:R-:W3:Y:S01]  /*ee90*/  MUFU.EX2 R173, R173 ;  /* 0x000000ad00ad7308 */ /* 0x000ee20000000800 */
[--C-:B------:R-:W-:Y:S01]  /*eea0*/  FFMA.FTZ R178, R227, UR4, -R148.reuse ;  /* 0x00000004e3b27c23 */ /* 0x100fe20008010894 */
[C---:B-1----:R-:W-:Y:S03]  /*eeb0*/  HMMA.16816.F32.BF16 R44, R128.reuse, R108, R44 ;  /* 0x0000006c802c723c */ /* 0x042fe6000004182c */
[--C-:B------:R-:W-:Y:S03]  /*eec0*/  FFMA.FTZ R181, R225, UR4, -R148.reuse ;  /* 0x00000004e1b57c23 */ /* 0x100fe60008010894 */
[C---:B------:R-:W-:Y:S01]  /*eed0*/  HMMA.16816.F32.BF16 R48, R128.reuse, R110, R48 ;  /* 0x0000006e8030723c */ /* 0x040fe20000041830 */
[----:B------:R-:W1:Y:S01]  /*eee0*/  LDSM.16.MT88.4 R108, [R200+0x16000] ;  /* 0x01600000c86c783b */ /* 0x000e620000004200 */
[----:B------:R-:W-:Y:S03]  /*eef0*/  MUFU.EX2 R172, R172 ;  /* 0x000000ac00ac7308 */ /* 0x000fe60000000800 */
[--C-:B------:R-:W-:Y:S01]  /*ef00*/  FFMA.FTZ R134, R134, UR4, -R148.reuse ;  /* 0x0000000486867c23 */ /* 0x100fe20008010894 */
[C---:B-----5:R-:W-:Y:S06]  /*ef10*/  HMMA.16816.F32.BF16 R52, R128.reuse, R100, R52 ;  /* 0x000000648034723c */ /* 0x060fec0000041834 */
[----:B------:R-:W5:Y:S01]  /*ef20*/  MUFU.EX2 R175, R175 ;  /* 0x000000af00af7308 */ /* 0x000f620000000800 */
[----:B------:R-:W-:Y:S01]  /*ef30*/  FFMA.FTZ R148, R133, UR4, -R148 ;  /* 0x0000000485947c23 */ /* 0x000fe20008010894 */
[C---:B------:R-:W-:Y:S01]  /*ef40*/  HMMA.16816.F32.BF16 R56, R128.reuse, R102, R56 ;  /* 0x000000668038723c */ /* 0x040fe20000041838 */
[----:B------:R-:W4:Y:S02]  /*ef50*/  LDSM.16.MT88.4 R100, [R198+0x16000] ;  /* 0x01600000c664783b */ /* 0x000f240000004200 */
[--C-:B------:R-:W-:Y:S03]  /*ef60*/  FFMA.FTZ R180, R228, UR4, -R149.reuse ;  /* 0x00000004e4b47c23 */ /* 0x100fe60008010895 */
[C---:B--2---:R-:W-:Y:S02]  /*ef70*/  HMMA.16816.F32.BF16 R60, R128.reuse, R104, R60 ;  /* 0x00000068803c723c */ /* 0x044fe4000004183c */
[----:B------:R-:W-:Y:S03]  /*ef80*/  MUFU.EX2 R133, R148 ;  /* 0x0000009400857308 */ /* 0x000fe60000000800 */
[--C-:B------:R-:W-:Y:S01]  /*ef90*/  FFMA.FTZ R183, R226, UR4, -R149.reuse ;  /* 0x00000004e2b77c23 */ /* 0x100fe20008010895 */
[C---:B------:R-:W-:Y:S01]  /*efa0*/  HMMA.16816.F32.BF16 R64, R128.reuse, R106, R64 ;  /* 0x0000006a8040723c */ /* 0x040fe20000041840 */
[----:B------:R-:W2:Y:S05]  /*efb0*/  LDSM.16.MT88.4 R104, [R197+0x16000] ;  /* 0x01600000c568783b */ /* 0x000eaa0000004200 */
[----:B------:R-:W-:Y:S01]  /*efc0*/  MUFU.EX2 R174, R174 ;  /* 0x000000ae00ae7308 */ /* 0x000fe20000000800 */
[--C-:B------:R-:W-:Y:S01]  /*efd0*/  FFMA.FTZ R182, R224, UR4, -R149.reuse ;  /* 0x00000004e0b67c23 */ /* 0x100fe20008010895 */
[----:B------:R-:W-:Y:S03]  /*efe0*/  FFMA.FTZ R149, R222, UR4, -R149 ;  /* 0x00000004de957c23 */ /* 0x000fe60008010895 */
[----:B------:R-:W-:Y:S01]  /*eff0*/  FFMA.FTZ R161, R0, R219, R161 ;  /* 0x000000db00a17223 */ /* 0x000fe200000100a1 */
[----:B------:R-:W-:Y:S04]  /*f000*/  MOV R0, R3 ;  /* 0x0000000300007202 */ /* 0x000fe80000000f00 */
[----:B------:R3:W-:Y:S01]  /*f010*/  MUFU.EX2 R225, R149 ;  /* 0x0000009500e17308 */ /* 0x0007e20000000800 */
[----:B------:R-:W-:Y:S01]  /*f020*/  FFMA.FTZ R163, R2, R223, R163 ;  /* 0x000000df02a37223 */ /* 0x000fe200000100a3 */
[----:B------:R-:W-:Y:S03]  /*f030*/  FADD.FTZ R161, R157, R161 ;  /* 0x000000a19da17221 */ /* 0x000fe60000010000 */
[----:B------:R-:W-:Y:S01]  /*f040*/  FADD.FTZ R160, R160, R163 ;  /* 0x000000a3a0a07221 */ /* 0x000fe20000010000 */
[C---:B-1----:R-:W-:Y:S04]  /*f050*/  HMMA.16816.F32.BF16 R68, R128.reuse, R108, R68 ;  /* 0x0000006c8044723c */ /* 0x042fe80000041844 */
[----:B------:R-:W1:Y:S01]  /*f060*/  MUFU.EX2 R177, R177 ;  /* 0x000000b100b17308 */ /* 0x000e620000000800 */
[----:B------:R-:W-:Y:S01]  /*f070*/  FADD.FTZ R156, R156, R161 ;  /* 0x000000a19c9c7221 */ /* 0x000fe20000010000 */
[----:B------:R-:W-:Y:S01]  /*f080*/  FADD.FTZ R159, R159, R160 ;  /* 0x000000a09f9f7221 */ /* 0x000fe20000010000 */
[C---:B------:R-:W-:Y:S01]  /*f090*/  HMMA.16816.F32.BF16 R72, R128.reuse, R110, R72 ;  /* 0x0000006e8048723c */ /* 0x040fe20000041848 */
[----:B------:R-:W5:Y:S06]  /*f0a0*/  LDSM.16.MT88.4 R108, [R196+0x16000] ;  /* 0x01600000c46c783b */ /* 0x000f6c0000004200 */
[----:B------:R-:W-:Y:S01]  /*f0b0*/  MUFU.EX2 R176, R176 ;  /* 0x000000b000b07308 */ /* 0x000fe20000000800 */
[----:B------:R-:W-:Y:S01]  /*f0c0*/  FADD.FTZ R135, R135, R156 ;  /* 0x0000009c87877221 */ /* 0x000fe20000010000 */
[C---:B----4-:R-:W-:Y:S01]  /*f0d0*/  HMMA.16816.F32.BF16 R76, R128.reuse, R100, R76 ;  /* 0x00000064804c723c */ /* 0x050fe2000004184c */
[----:B---3--:R-:W-:Y:S02]  /*f0e0*/  LDSM.16.MT88.4 R148, [R200+0x15800] ;  /* 0x01580000c894783b */ /* 0x008fe40000004200 */
[----:B------:R-:W-:Y:S03]  /*f0f0*/  FADD.FTZ R159, R158, R159 ;  /* 0x0000009f9e9f7221 */ /* 0x000fe60000010000 */
[C---:B------:R-:W-:Y:S02]  /*f100*/  HMMA.16816.F32.BF16 R80, R128.reuse, R102, R80 ;  /* 0x000000668050723c */ /* 0x040fe40000041850 */
[----:B------:R-:W3:Y:S03]  /*f110*/  MUFU.EX2 R179, R179 ;  /* 0x000000b300b37308 */ /* 0x000ee60000000800 */
[----:B------:R-:W-:Y:S01]  /*f120*/  F2FP.BF16.F32.PACK_AB R101, R165, R162 ;  /* 0x000000a2a565723e */ /* 0x000fe200000010ff */
[C---:B--2---:R-:W-:Y:S06]  /*f130*/  HMMA.16816.F32.BF16 R84, R128.reuse, R104, R84 ;  /* 0x000000688054723c */ /* 0x044fec0000041854 */
[----:B------:R-:W-:Y:S01]  /*f140*/  MUFU.EX2 R178, R178 ;  /* 0x000000b200b27308 */ /* 0x000fe20000000800 */
[----:B------:R-:W-:Y:S01]  /*f150*/  F2FP.BF16.F32.PACK_AB R103, R164, R167 ;  /* 0x000000a7a467723e */ /* 0x000fe200000010ff */
[C---:B------:R-:W-:Y:S01]  /*f160*/  HMMA.16816.F32.BF16 R88, R128.reuse, R106, R88 ;  /* 0x0000006a8058723c */ /* 0x040fe20000041858 */
[----:B------:R-:W2:Y:S02]  /*f170*/  LDSM.16.MT88.4 R104, [R200+0x14800] ;  /* 0x01480000c868783b */ /* 0x000ea40000004200 */
[----:B------:R-:W-:Y:S05]  /*f180*/  F2FP.BF16.F32.PACK_AB R100, R169, R166 ;  /* 0x000000a6a964723e */ /* 0x000fea00000010ff */
[----:B------:R-:W4:Y:S03]  /*f190*/  MUFU.EX2 R181, R181 ;  /* 0x000000b500b57308 */ /* 0x000f260000000800 */
[----:B------:R-:W-:Y:S01]  /*f1a0*/  F2FP.BF16.F32.PACK_AB R102, R171, R168 ;  /* 0x000000a8ab66723e */ /* 0x000fe200000010ff */
[----:B------:R-:W-:Y:S01]  /*f1b0*/  FADD.FTZ R162, R162, R135 ;  /* 0x00000087a2a27221 */ /* 0x000fe20000010000 */
[----:B------:R-:W-:Y:S01]  /*f1c0*/  MOV R135, R132 ;  /* 0x0000008400877202 */ /* 0x000fe20000000f00 */
[----:B------:R-:W-:Y:S02]  /*f1d0*/  FADD.FTZ R166, R166, R159 ;  /* 0x0000009fa6a67221 */ /* 0x000fe40000010000 */
[----:B------:R-:W-:Y:S02]  /*f1e0*/  FADD.FTZ R162, R165, R162 ;  /* 0x000000a2a5a27221 */ /* 0x000fe40000010000 */
[----:B------:R-:W4:Y:S01]  /*f1f0*/  MUFU.EX2 R134, R134 ;  /* 0x0000008600867308 */ /* 0x000f220000000800 */
[----:B------:R-:W-:Y:S01]  /*f200*/  FADD.FTZ R169, R169, R166 ;  /* 0x000000a6a9a97221 */ /* 0x000fe20000010000 */
[C---:B-----5:R-:W-:Y:S03]  /*f210*/  HMMA.16816.F32.BF16 R92, R128.reuse, R108, R92 ;  /* 0x0000006c805c723c */ /* 0x060fe6000004185c */
[----:B------:R-:W-:Y:S01]  /*f220*/  FADD.FTZ R167, R167, R162 ;  /* 0x000000a2a7a77221 */ /* 0x000fe20000010000 */
[----:B------:R-:W-:Y:S04]  /*f230*/  FADD.FTZ R168, R168, R169 ;  /* 0x000000a9a8a87221 */ /* 0x000fe80000010000 */
[----:B------:R-:W-:Y:S01]  /*f240*/  MUFU.EX2 R180, R180 ;  /* 0x000000b400b47308 */ /* 0x000fe20000000800 */
[----:B------:R-:W-:Y:S01]  /*f250*/  HMMA.16816.F32.BF16 R96, R128, R110, R96 ;  /* 0x0000006e8060723c */ /* 0x000fe20000041860 */
[----:B------:R-:W5:Y:S02]  /*f260*/  LDSM.16.MT88.4 R108, [R196+0x14800] ;  /* 0x01480000c46c783b */ /* 0x000f640000004200 */
[----:B------:R-:W-:Y:S03]  /*f270*/  FADD.FTZ R167, R164, R167 ;  /* 0x000000a7a4a77221 */ /* 0x000fe60000010000 */
[C---:B------:R-:W-:Y:S03]  /*f280*/  HMMA.16816.F32.BF16 R4, R100.reuse, R112, R4 ;  /* 0x000000706404723c */ /* 0x040fe60000041804 */
[----:B------:R-:W4:Y:S01]  /*f290*/  MUFU.EX2 R183, R183 ;  /* 0x000000b700b77308 */ /* 0x000f220000000800 */
[----:B------:R-:W-:Y:S01]  /*f2a0*/  LDSM.16.MT88.4 R128, [R196+0x13000] ;  /* 0x01300000c480783b */ /* 0x000fe20000004200 */
[----:B------:R-:W-:Y:S01]  /*f2b0*/  FADD.FTZ R171, R171, R168 ;  /* 0x000000a8abab7221 */ /* 0x000fe20000010000 */
[C---:B------:R-:W-:Y:S07]  /*f2c0*/  HMMA.16816.F32.BF16 R8, R100.reuse, R114, R8 ;  /* 0x000000726408723c */ /* 0x040fee0000041808 */
[----:B------:R-:W4:Y:S01]  /*f2d0*/  MUFU.EX2 R182, R182 ;  /* 0x000000b600b67308 */ /* 0x000f220000000800 */
[----:B------:R-:W1:Y:S01]  /*f2e0*/  LDSM.16.MT88.4 R112, [R200+0x16800] ;  /* 0x01680000c870783b */ /* 0x000e620000004200 */
        /* <DEDUP_REMOVED lines=14> */
[----:B------:R-:W-:Y:S05]  /*f3d0*/  LDSM.16.MT88.4 R136, [R200+0x15000] ;  /* 0x01500000c888783b */ /* 0x000fea0000004200 */
[C---:B------:R-:W-:Y:S06]  /*f3e0*/  HMMA.16816.F32.BF16 R52, R100.reuse, R140, R52 ;  /* 0x0000008c6434723c */ /* 0x040fec0000041834 */
[C---:B------:R-:W-:Y:S01]  /*f3f0*/  HMMA.16816.F32.BF16 R56, R100.reuse, R142, R56 ;  /* 0x0000008e6438723c */ /* 0x040fe20000041838 */
[----:B------:R-:W-:Y:S05]  /*f400*/  LDSM.16.MT88.4 R140, [R198+0x15000] ;  /* 0x01500000c68c783b */ /* 0x000fea0000004200 */
[C---:B-----5:R-:W-:Y:S06]  /*f410*/  HMMA.16816.F32.BF16 R60, R100.reuse, R108, R60 ;  /* 0x0000006c643c723c */ /* 0x060fec000004183c */
[C---:B------:R-:W-:Y:S01]  /*f420*/  HMMA.16816.F32.BF16 R64, R100.reuse, R110, R64 ;  /* 0x0000006e6440723c */ /* 0x040fe20000041840 */
[----:B------:R-:W5:Y:S05]  /*f430*/  LDSM.16.MT88.4 R108, [R200+0x13000] ;  /* 0x01300000c86c783b */ /* 0x000f6a0000004200 */
[C---:B-1----:R-:W-:Y:S06]  /*f440*/  HMMA.16816.F32.BF16 R68, R100.reuse, R112, R68 ;  /* 0x000000706444723c */ /* 0x042fec0000041844 */
[C---:B------:R-:W-:Y:S01]  /*f450*/  HMMA.16816.F32.BF16 R72, R100.reuse, R114, R72 ;  /* 0x000000726448723c */ /* 0x040fe20000041848 */
[----:B------:R-:W1:Y:S05]  /*f460*/  LDSM.16.MT88.4 R112, [R197+0x13000] ;  /* 0x01300000c570783b */ /* 0x000e6a0000004200 */
[C---:B--2---:R-:W-:Y:S06]  /*f470*/  HMMA.16816.F32.BF16 R76, R100.reuse, R104, R76 ;  /* 0x00000068644c723c */ /* 0x044fec000004184c */
[C---:B------:R-:W-:Y:S05]  /*f480*/  HMMA.16816.F32.BF16 R80, R100.reuse, R106, R80 ;  /* 0x0000006a6450723c */ /* 0x040fea0000041850 */
[----:B------:R-:W-:Y:S01]  /*f490*/  F2FP.BF16.F32.PACK_AB R105, R173, R170 ;  /* 0x000000aaad69723e */ /* 0x000fe200000010ff */
[C---:B------:R-:W-:Y:S05]  /*f4a0*/  HMMA.16816.F32.BF16 R84, R100.reuse, R116, R84 ;  /* 0x000000746454723c */ /* 0x040fea0000041854 */
[----:B------:R-:W-:Y:S01]  /*f4b0*/  F2FP.BF16.F32.PACK_AB R107, R175, R172 ;  /* 0x000000acaf6b723e */ /* 0x000fe200000010ff */
[C---:B------:R-:W-:Y:S01]  /*f4c0*/  HMMA.16816.F32.BF16 R88, R100.reuse, R118, R88 ;  /* 0x000000766458723c */ /* 0x040fe20000041858 */
[----:B------:R-:W2:Y:S04]  /*f4d0*/  LDSM.16.MT88.4 R116, [R197+0x15000] ;  /* 0x01500000c574783b */ /* 0x000ea80000004200 */
[----:B------:R-:W-:Y:S01]  /*f4e0*/  F2FP.BF16.F32.PACK_AB R104, R177, R174 ;  /* 0x000000aeb168723e */ /* 0x000fe200000010ff */
[C---:B------:R-:W-:Y:S05]  /*f4f0*/  HMMA.16816.F32.BF16 R92, R100.reuse, R120, R92 ;  /* 0x00000078645c723c */ /* 0x040fea000004185c */
[----:B---3--:R-:W-:Y:S01]  /*f500*/  F2FP.BF16.F32.PACK_AB R106, R179, R176 ;  /* 0x000000b0b36a723e */ /* 0x008fe200000010ff */
[----:B------:R-:W-:Y:S01]  /*f510*/  HMMA.16816.F32.BF16 R96, R100, R122, R96 ;  /* 0x0000007a6460723c */ /* 0x000fe20000041860 */
[----:B------:R-:W3:Y:S04]  /*f520*/  LDSM.16.MT88.4 R100, [R200+0x17000] ;  /* 0x01700000c864783b */ /* 0x000ee80000004200 */
[----:B------:R-:W-:Y:S01]  /*f530*/  FADD.FTZ R170, R170, R167 ;  /* 0x000000a7aaaa7221 */ /* 0x000fe20000010000 */
[C---:B-----5:R-:W-:Y:S05]  /*f540*/  HMMA.16816.F32.BF16 R4, R104.reuse, R108, R4 ;  /* 0x0000006c6804723c */ /* 0x060fea0000041804 */
[----:B------:R-:W-:Y:S01]  /*f550*/  FADD.FTZ R174, R174, R171 ;  /* 0x000000abaeae7221 */ /* 0x000fe20000010000 */
[C---:B------:R-:W-:Y:S01]  /*f560*/  HMMA.16816.F32.BF16 R8, R104.reuse, R110, R8 ;  /* 0x0000006e6808723c */ /* 0x040fe20000041808 */
[----:B------:R-:W5:Y:S04]  /*f570*/  LDSM.16.MT88.4 R108, [R198+0x17000] ;  /* 0x01700000c66c783b */ /* 0x000f680000004200 */
[----:B------:R-:W-:Y:S01]  /*f580*/  FADD.FTZ R173, R173, R170 ;  /* 0x000000aaadad7221 */ /* 0x000fe20000010000 */
[C---:B------:R-:W-:Y:S05]  /*f590*/  HMMA.16816.F32.BF16 R12, R104.reuse, R124, R12 ;  /* 0x0000007c680c723c */ /* 0x040fea000004180c */
[----:B------:R-:W-:Y:S01]  /*f5a0*/  FADD.FTZ R177, R177, R174 ;  /* 0x000000aeb1b17221 */ /* 0x000fe20000010000 */
[C---:B------:R-:W-:Y:S01]  /*f5b0*/  HMMA.16816.F32.BF16 R16, R104.reuse, R126, R16 ;  /* 0x0000007e6810723c */ /* 0x040fe20000041810 */
[----:B------:R-:W-:Y:S04]  /*f5c0*/  LDSM.16.MT88.4 R124, [R200+0x13800] ;  /* 0x01380000c87c783b */ /* 0x000fe80000004200 */
        /* <DEDUP_REMOVED lines=8> */
[C---:B------:R-:W-:Y:S06]  /*f650*/  HMMA.16816.F32.BF16 R32, R104.reuse, R130, R32 ;  /* 0x000000826820723c */ /* 0x040fec0000041820 */
[C---:B------:R-:W-:Y:S06]  /*f660*/  HMMA.16816.F32.BF16 R36, R104.reuse, R136, R36 ;  /* 0x000000886824723c */ /* 0x040fec0000041824 */
[C---:B------:R-:W-:Y:S05]  /*f670*/  HMMA.16816.F32.BF16 R40, R104.reuse, R138, R40 ;  /* 0x0000008a6828723c */ /* 0x040fea0000041828 */
[----:B----4-:R-:W-:Y:S01]  /*f680*/  F2FP.BF16.F32.PACK_AB R137, R181, R178 ;  /* 0x000000b2b589723e */ /* 0x010fe200000010ff */
[C---:B------:R-:W-:Y:S05]  /*f690*/  HMMA.16816.F32.BF16 R44, R104.reuse, R140, R44 ;  /* 0x0000008c682c723c */ /* 0x040fea000004182c */
[----:B------:R-:W-:Y:S01]  /*f6a0*/  F2FP.BF16.F32.PACK_AB R139, R133, R134 ;  /* 0x00000086858b723e */ /* 0x000fe200000010ff */
[C---:B------:R-:W-:Y:S01]  /*f6b0*/  HMMA.16816.F32.BF16 R48, R104.reuse, R142, R48 ;  /* 0x0000008e6830723c */ /* 0x040fe20000041830 */
[----:B------:R-:W-:Y:S04]  /*f6c0*/  LDSM.16.MT88.4 R140, [R197+0x13800] ;  /* 0x01380000c58c783b */ /* 0x000fe80000004200 */
[----:B------:R-:W-:Y:S01]  /*f6d0*/  F2FP.BF16.F32.PACK_AB R136, R183, R180 ;  /* 0x000000b4b788723e */ /* 0x000fe200000010ff */
[C---:B--2---:R-:W-:Y:S05]  /*f6e0*/  HMMA.16816.F32.BF16 R52, R104.reuse, R116, R52 ;  /* 0x000000746834723c */ /* 0x044fea0000041834 */
        /* <DEDUP_REMOVED lines=9> */
[C---:B---3--:R-:W-:Y:S05]  /*f780*/  HMMA.16816.F32.BF16 R68, R104.reuse, R100, R68 ;  /* 0x000000646844723c */ /* 0x048fea0000041844 */
[----:B------:R-:W-:Y:S01]  /*f790*/  FADD.FTZ R183, R183, R180 ;  /* 0x000000b4b7b77221 */ /* 0x000fe20000010000 */
[C---:B------:R-:W-:Y:S01]  /*f7a0*/  HMMA.16816.F32.BF16 R72, R104.reuse, R102, R72 ;  /* 0x000000666848723c */ /* 0x040fe20000041848 */
[----:B------:R-:W3:Y:S04]  /*f7b0*/  LDSM.16.MT88.4 R100, [R198+0x13800] ;  /* 0x01380000c664783b */ /* 0x000ee80000004200 */
[----:B------:R-:W-:Y:S01]  /*f7c0*/  FADD.FTZ R134, R134, R181 ;  /* 0x000000b586867221 */ /* 0x000fe20000010000 */
[C---:B-----5:R-:W-:Y:S05]  /*f7d0*/  HMMA.16816.F32.BF16 R76, R104.reuse, R108, R76 ;  /* 0x0000006c684c723c */ /* 0x060fea000004184c */
[----:B------:R-:W-:Y:S01]  /*f7e0*/  FADD.FTZ R182, R182, R183 ;  /* 0x000000b7b6b67221 */ /* 0x000fe20000010000 */
[C---:B------:R-:W-:Y:S05]  /*f7f0*/  HMMA.16816.F32.BF16 R80, R104.reuse, R110, R80 ;  /* 0x0000006e6850723c */ /* 0x040fea0000041850 */
[----:B------:R-:W-:Y:S01]  /*f800*/  FADD.FTZ R219, R133, R134 ;  /* 0x0000008685db7221 */ /* 0x000fe20000010000 */
[C---:B-1----:R-:W-:Y:S05]  /*f810*/  HMMA.16816.F32.BF16 R84, R104.reuse, R112, R84 ;  /* 0x000000706854723c */ /* 0x042fea0000041854 */
[----:B------:R-:W-:Y:S01]  /*f820*/  FADD.FTZ R223, R225, R182 ;  /* 0x000000b6e1df7221 */ /* 0x000fe20000010000 */
[C---:B------:R-:W-:Y:S06]  /*f830*/  HMMA.16816.F32.BF16 R88, R104.reuse, R114, R88 ;  /* 0x000000726858723c */ /* 0x040fec0000041858 */
[C---:B--2---:R-:W-:Y:S06]  /*f840*/  HMMA.16816.F32.BF16 R92, R104.reuse, R116, R92 ;  /* 0x00000074685c723c */ /* 0x044fec000004185c */
[----:B------:R-:W-:Y:S06]  /*f850*/  HMMA.16816.F32.BF16 R96, R104, R118, R96 ;  /* 0x000000766860723c */ /* 0x000fec0000041860 */
[C---:B------:R-:W-:Y:S06]  /*f860*/  HMMA.16816.F32.BF16 R128, R136.reuse, R124, R4 ;  /* 0x0000007c8880723c */ /* 0x040fec0000041804 */
[C---:B------:R-:W-:Y:S01]  /*f870*/  HMMA.16816.F32.BF16 R124, R136.reuse, R126, R8 ;  /* 0x0000007e887c723c */ /* 0x040fe20000041808 */
[----:B------:R-:W1:Y:S05]  /*f880*/  LDSM.16.MT88.4 R8, [R197+0x15800] ;  /* 0x01580000c508783b */ /* 0x000e6a0000004200 */
[C---:B---3--:R-:W-:Y:S03]  /*f890*/  HMMA.16816.F32.BF16 R120, R136.reuse, R100, R12 ;  /* 0x000000648878723c */ /* 0x048fe6000004180c */
[----:B------:R-:W2:Y:S03]  /*f8a0*/  LDSM.16.MT88.4 R12, [R196+0x15800] ;  /* 0x01580000c40c783b */ /* 0x000ea60000004200 */
[C---:B------:R-:W-:Y:S05]  /*f8b0*/  HMMA.16816.F32.BF16 R116, R136.reuse, R102, R16 ;  /* 0x000000668874723c */ /* 0x040fea0000041810 */
        /* <DEDUP_REMOVED lines=27> */
.L_x_293:
        /* <DEDUP_REMOVED lines=219> */
.L_x_297:
        /* <DEDUP_REMOVED lines=24> */
.L_x_298:
        /* <DEDUP_REMOVED lines=111> */
.L_x_300:
[----:B------:R-:W-:Y:S05]  /*11090*/  BSYNC B0 ;  /* 0x0000000000007941 */ /* 0x000fea0003800000 */
.L_x_299:
        /* <DEDUP_REMOVED lines=38> */
.L_x_302:
[----:B------:R-:W-:Y:S05]  /*11300*/  BSYNC B0 ;  /* 0x0000000000007941 */ /* 0x000fea0003800000 */
.L_x_301:
        /* <DEDUP_REMOVED lines=24> */
.L_x_304:
[----:B------:R-:W-:Y:S05]  /*11490*/  BSYNC B0 ;  /* 0x0000000000007941 */ /* 0x000fea0003800000 */
.L_x_303:
        /* <DEDUP_REMOVED lines=24> */
.L_x_306:
[----:B------:R-:W-:Y:S05]  /*11620*/  BSYNC B0 ;  /* 0x0000000000007941 */ /* 0x000fea0003800000 */
.L_x_305:
        /* <DEDUP_REMOVED lines=23> */
.L_x_263:
        /* <DEDUP_REMOVED lines=89> */
.L_x_308:
[----:B------:R-:W-:Y:S05]  /*11d30*/  BSYNC B0 ;  /* 0x0000000000007941 */ /* 0x000fea0003800000 */
.L_x_307:
        /* <DEDUP_REMOVED lines=22> */
.L_x_310:
[----:B------:R-:W-:Y:S05]  /*11ea0*/  BSYNC B0 ;  /* 0x0000000000007941 */ /* 0x000fea0003800000 */
.L_x_309:
        /* <DEDUP_REMOVED lines=22> */
.L_x_312:
[----:B------:R-:W-:Y:S05]  /*12010*/  BSYNC B0 ;  /* 0x0000000000007941 */ /* 0x000fea0003800000 */
.L_x_311:
        /* <DEDUP_REMOVED lines=23> */
.L_x_314:
[----:B------:R-:W-:Y:S05]  /*12190*/  BSYNC B0 ;  /* 0x0000000000007941 */ /* 0x000fea0003800000 */
.L_x_313:
        /* <DEDUP_REMOVED lines=10> */
.L_x_316:
[----:B------:R-:W-:Y:S05]  /*12240*/  BSYNC B0 ;  /* 0x0000000000007941 */ /* 0x000fea0003800000 */
.L_x_315:
        /* <DEDUP_REMOVED lines=10> */
.L_x_318:
[----:B------:R-:W-:Y:S05]  /*122f0*/  BSYNC B0 ;  /* 0x0000000000007941 */ /* 0x000fea0003800000 */
.L_x_317:
        /* <DEDUP_REMOVED lines=10> */
.L_x_320:
[----:B------:R-:W-:Y:S05]  /*123a0*/  BSYNC B0 ;  /* 0x0000000000007941 */ /* 0x000fea0003800000 */
.L_x_319:
        /* <DEDUP_REMOVED lines=10> */
.L_x_321:
        /* <DEDUP_REMOVED lines=11> */
.L_x_804:


//--------------------- .text._ZN5flash16flash_fwd_kernelI23Flash_fwd_kernel_traitsILi192ELi64ELi64ELi4ELb0ELb0EN7cutlass10bfloat16_tE19Flash_kernel_traitsILi192ELi64ELi64ELi4ES3_EELb1ELb1ELb0ELb0ELb0ELb0ELb0ELb0EEEvNS_16Flash_fwd_paramsE --------------------------
	.section	.text._ZN5flash16flash_fwd_kernelI23Flash_fwd_kernel_traitsILi192ELi64ELi64ELi4ELb0ELb0EN7cutlass10bfloat16_tE19Flash_kernel_traitsILi192ELi64ELi64ELi4ES3_EELb1ELb1ELb0ELb0ELb0ELb0ELb0ELb0EEEvNS_16Flash_fwd_paramsE,"ax",@progbits
	.align	128
        .global         _ZN5flash16flash_fwd_kernelI23Flash_fwd_kernel_traitsILi192ELi64ELi64ELi4ELb0ELb0EN7cutlass10bfloat16_tE19Flash_kernel_traitsILi192ELi64ELi64ELi4ES3_EELb1ELb1ELb0ELb0ELb0ELb0ELb0ELb0EEEvNS_16Flash_fwd_paramsE
        .type           _ZN5flash16flash_fwd_kernelI23Flash_fwd_kernel_traitsILi192ELi64ELi64ELi4ELb0ELb0EN7cutlass10bfloat16_tE19Flash_kernel_traitsILi192ELi64ELi64ELi4ES3_EELb1ELb1ELb0ELb0ELb0ELb0ELb0ELb0EEEvNS_16Flash_fwd_paramsE,@function
        .size           _ZN5flash16flash_fwd_kernelI23Flash_fwd_kernel_traitsILi192ELi64ELi64ELi4ELb0ELb0EN7cutlass10bfloat16_tE19Flash_kernel_traitsILi192ELi64ELi64ELi4ES3_EELb1ELb1ELb0ELb0ELb0ELb0ELb0ELb0EEEvNS_16Flash_fwd_paramsE,(.L_x_805 - _ZN5flash16flash_fwd_kernelI23Flash_fwd_kernel_traitsILi192ELi64ELi64ELi4ELb0ELb0EN7cutlass10bfloat16_tE19Flash_kernel_traitsILi192ELi64ELi64ELi4ES3_EELb1ELb1ELb0ELb0ELb0ELb0ELb0ELb0EEEvNS_16Flash_fwd_paramsE)
        .other          _ZN5flash16flash_fwd_kernelI23Flash_fwd_kernel_traitsILi192ELi64ELi64ELi4ELb0ELb0EN7cutlass10bfloat16_tE19Flash_kernel_traitsILi192ELi64ELi64ELi4ES3_EELb1ELb1ELb0ELb0ELb0ELb0ELb0ELb0EEEvNS_16Flash_fwd_paramsE,@"STO_CUDA_ENTRY STV_DEFAULT"
_ZN5flash16flash_fwd_kernelI23Flash_fwd_kernel_traitsILi192ELi64ELi64ELi4ELb0ELb0EN7cutlass10bfloat16_tE19Flash_kernel_traitsILi192ELi64ELi64ELi4ES3_EELb1ELb1ELb0ELb0ELb0ELb0ELb0ELb0EEEvNS_16Flash_fwd_paramsE:
.text._ZN5flash16flash_fwd_kernelI23Flash_fwd_kernel_traitsILi192ELi64ELi64ELi4ELb0ELb0EN7cutlass10bfloat16_tE19Flash_kernel_traitsILi192ELi64ELi64ELi4ES3_EELb1ELb1ELb0ELb0ELb0ELb0ELb0ELb0EEEvNS_16Flash_fwd_paramsE:
[----:B------:R-:W-:Y:S08]  /*0000*/  LDC R1, c[0x0][0x28] ;  /* 0x00000a00ff017b82 */ /* 0x000ff00000000800 */
[----:B------:R-:W1:Y:S01]  /*0010*/  LDC R2, c[0x0][0x3a8] ;  /* 0x0000ea00ff027b82 */ /* 0x000e620000000800 */
[----:B------:R-:W-:Y:S01]  /*0020*/  ULDC.U8 UR4, c[0x0][0x3b4] ;  /* 0x0000ed0000047ab9 */ /* 0x000fe20000000000 */
[----:B------:R-:W-:Y:S01]  /*0030*/  ULDC.64 UR20, c[0x0][0x208] ;  /* 0x0000820000147ab9 */ /* 0x000fe20000000a00 */
[----:B------:R-:W-:-:S05]  /*0040*/  ISETP.NE.AND P2, PT, RZ, UR4, PT ;  /* 0x00000004ff007c0c */ /* 0x000fca000bf45270 */
[----:B------:R-:W1:Y:S01]  /*0050*/  LDC R3, c[0x0][0x3ac] ;  /* 0x0000eb00ff037b82 */ /* 0x000e620000000800 */
[----:B------:R-:W-:Y:S01]  /*0060*/  ULDC.64 UR4, c[0x0][0x3a0] ;  /* 0x0000e80000047ab9 */ /* 0x000fe20000000a00 */
[----:B------:R-:W2:Y:S01]  /*0070*/  S2R R6, SR_TID.X ;  /* 0x0000000000067919 */ /* 0x000ea20000002100 */
[----:B------:R-:W-:Y:S01]  /*0080*/  IMAD.U32 R214, RZ, RZ, UR4 ;  /* 0x00000004ffd67e24 */ /* 0x000fe2000f8e00ff */
[----:B------:R-:W-:Y:S01]  /*0090*/  ULDC.64 UR6, c[0x0][0x2f0] ;  /* 0x0000bc0000067ab9 */ /* 0x000fe20000000a00 */
[----:B------:R-:W-:Y:S01]  /*00a0*/  IMAD.U32 R215, RZ, RZ, UR5 ;  /* 0x00000005ffd77e24 */ /* 0x000fe2000f8e00ff */
[----:B------:R-:W-:Y:S02]  /*00b0*/  ULDC.64 UR8, c[0x0][0x2f0] ;  /* 0x0000bc0000087ab9 */ /* 0x000fe40000000a00 */
[----:B------:R-:W-:Y:S08]  /*00c0*/  S2UR UR13, SR_CTAID.X ;  /* 0x00000000000d79c3 */ /* 0x000ff00000002500 */
[----:B------:R-:W-:Y:S01]  /*00d0*/  S2UR UR11, SR_CTAID.Y ;  /* 0x00000000000b79c3 */ /* 0x000fe20000002600 */
[----:B------:R-:W3:Y:S07]  /*00e0*/  @P2 LDG.E.64 R214, desc[UR20][R214.64] ;  /* 0x00000014d6d62981 */ /* 0x000eee000c1e1b00 */
[----:B------:R-:W4:Y:S01]  /*00f0*/  S2UR UR25, SR_CTAID.Z ;  /* 0x00000000001979c3 */ /* 0x000f220000002700 */
[----:B-1----:R-:W5:Y:S01]  /*0100*/  @P2 LDG.E.64 R4, desc[UR20][R2.64] ;  /* 0x0000001402042981 */ /* 0x002f62000c1e1b00 */
[----:B------:R-:W-:Y:S01]  /*0110*/  UMOV UR12, 0xffffffff ;  /* 0xffffffff000c7882 */ /* 0x000fe20000000000 */
[----:B------:R-:W-:-:S05]  /*0120*/  ULDC UR10, c[0x0][0x270] ;  /* 0x00009c00000a7ab9 */ /* 0x000fca0000000800 */
[----:B------:R-:W5:Y:S01]  /*0130*/  @P2 LDC R0, c[0x0][0x3b0] ;  /* 0x0000ec00ff002b82 */ /* 0x000f620000000800 */
[----:B----4-:R-:W-:-:S06]  /*0140*/  ULOP3.LUT UR4, UR25, UR13, UR11, 0xfe, !UPT ;  /* 0x0000000d19047292 */ /* 0x010fcc000f8efe0b */
[----:B--2---:R-:W-:Y:S01]  /*0150*/  LOP3.LUT P3, RZ, R6, UR4, RZ, 0xfc, !PT ;  /* 0x0000000406ff7c12 */ /* 0x004fe2000f86fcff */
[----:B------:R-:W-:Y:S01]  /*0160*/  UISETP.NE.U32.AND UP2, UPT, UR6, URZ, UPT ;  /* 0x0000003f0600728c */ /* 0x000fe2000bf45070 */
[----:B------:R-:W-:Y:S02]  /*0170*/  ULDC.64 UR4, c[0x0][0x300] ;  /* 0x0000c00000047ab9 */ /* 0x000fe40000000a00 */
[----:B------:R-:W-:Y:S02]  /*0180*/  UISETP.NE.U32.AND UP1, UPT, UR4, URZ, UPT ;  /* 0x0000003f0400728c */ /* 0x000fe4000bf25070 */
[----:B------:R-:W-:-:S07]  /*0190*/  UISETP.NE.AND.EX UP2, UPT, UR7, URZ, UPT, UP2 ;  /* 0x0000003f0700728c */ /* 0x000fce000bf45320 */
[----:B------:R-:W3:Y:S01]  /*01a0*/  @!P3 LDC.64 R14, c[0x0][0x3b8] ;  /* 0x0000ee00ff0ebb82 */ /* 0x000ee20000000a00 */
[----:B------:R-:W-:Y:S01]  /*01b0*/  UISETP.NE.AND.EX UP1, UPT, UR5, URZ, UPT, UP1 ;  /* 0x0000003f0500728c */ /* 0x000fe2000bf25310 */
[----:B------:R-:W-:Y:S02]  /*01c0*/  ULDC.U8 UR6, c[0x0][0x3c2] ;  /* 0x0000f08000067ab9 */ /* 0x000fe40000000000 */
[----:B------:R-:W-:Y:S01]  /*01d0*/  ULDC.64 UR4, c[0x0][0x2f8] ;  /* 0x0000be0000047ab9 */ /* 0x000fe20000000a00 */
[----:B------:R-:W-:Y:S01]  /*01e0*/  UISETP.NE.AND UP3, UPT, UR6, URZ, UPT ;  /* 0x0000003f0600728c */ /* 0x000fe2000bf65270 */
[----:B------:R-:W-:Y:S01]  /*01f0*/  PLOP3.LUT P0, PT, PT, PT, UP2, 0x80, 0x0 ;  /* 0x000000000000781c */ /* 0x000fe20003f0f028 */
[----:B------:R-:W-:Y:S02]  /*0200*/  UISETP.EQ.U32.AND UP0, UPT, UR4, URZ, UPT ;  /* 0x0000003f0400728c */ /* 0x000fe4000bf02070 */
[----:B------:R-:W-:Y:S02]  /*0210*/  UIMAD.WIDE UR8, UR11, 0x4, UR8 ;  /* 0x000000040b0878a5 */ /* 0x000fe4000f8e0208 */
[----:B------:R-:W-:Y:S01]  /*0220*/  UISETP.EQ.OR.EX UP0, UPT, UR5, URZ, !UP3, UP0 ;  /* 0x0000003f0500728c */ /* 0x000fe2000df02700 */
[----:B------:R-:W-:-:S03]  /*0230*/  ULDC.64 UR6, c[0x0][0x2f8] ;  /* 0x0000be0000067ab9 */ /* 0x000fc60000000a00 */
[----:B------:R-:W-:Y:S02]  /*0240*/  IMAD.U32 R12, RZ, RZ, UR8 ;  /* 0x00000008ff0c7e24 */ /* 0x000fe4000f8e00ff */
[----:B------:R-:W-:Y:S01]  /*0250*/  IMAD.U32 R13, RZ, RZ, UR9 ;  /* 0x00000009ff0d7e24 */ /* 0x000fe2000f8e00ff */
[----:B------:R-:W-:Y:S01]  /*0260*/  UIMAD.WIDE UR6, UR11, 0x4, UR6 ;  /* 0x000000040b0678a5 */ /* 0x000fe2000f8e0206 */
[----:B------:R-:W-:Y:S02]  /*0270*/  @UP1 ULDC.64 UR8, c[0x0][0x300] ;  /* 0x0000c00000081ab9 */ /* 0x000fe40000000a00 */
[----:B------:R-:W-:-:S03]  /*0280*/  @UP1 UIMAD.WIDE UR8, UR11, 0x4, UR8 ;  /* 0x000000040b0818a5 */ /* 0x000fc6000f8e0208 */
[----:B------:R-:W-:Y:S02]  /*0290*/  IMAD.U32 R8, RZ, RZ, UR6 ;  /* 0x00000006ff087e24 */ /* 0x000fe4000f8e00ff */
[----:B------:R-:W-:Y:S02]  /*02a0*/  IMAD.U32 R9, RZ, RZ, UR7 ;  /* 0x00000007ff097e24 */ /* 0x000fe4000f8e00ff */
[----:B------:R-:W-:Y:S02]  /*02b0*/  IMAD.U32 R10, RZ, RZ, UR8 ;  /* 0x00000008ff0a7e24 */ /* 0x000fe4000f8e00ff */
[----:B------:R-:W-:Y:S01]  /*02c0*/  IMAD.U32 R11, RZ, RZ, UR9 ;  /* 0x00000009ff0b7e24 */ /* 0x000fe2000f8e00ff */
[----:B-----5:R-:W-:-:S05]  /*02d0*/  @P2 IADD3 R2, P1, R4, R0, RZ ;  /* 0x0000000004022210 */ /* 0x020fca0007f3e0ff */
[----:B------:R-:W-:Y:S01]  /*02e0*/  @P2 IMAD.X R3, RZ, RZ, R5, P1 ;  /* 0x000000ffff032224 */ /* 0x000fe200008e0605 */
[----:B------:R-:W-:Y:S01]  /*02f0*/  PLOP3.LUT P2, PT, PT, PT, UP0, 0x80, 0x0 ;  /* 0x000000000000781c */ /* 0x000fe20003f4f008 */
[----:B---3--:R-:W-:Y:S01]  /*0300*/  @!P3 STG.E.64 desc[UR20][R14.64], R214 ;  /* 0x000000d60e00b986 */ /* 0x008fe2000c101b14 */
[----:B------:R-:W-:-:S03]  /*0310*/  PLOP3.LUT P1, PT, PT, PT, UP1, 0x80, 0x0 ;  /* 0x000000000000781c */ /* 0x000fc60003f2f018 */
[----:B------:R1:W-:Y:S04]  /*0320*/  @!P3 STG.E.64 desc[UR20][R14.64+0x8], R2 ;  /* 0x000008020e00b986 */ /* 0x0003e8000c101b14 */
[----:B------:R-:W2:Y:S04]  /*0330*/  @P0 LDG.E R7, desc[UR20][R12.64] ;  /* 0x000000140c070981 */ /* 0x000ea8000c1e1900 */
[----:B------:R-:W3:Y:S04]  /*0340*/  @P0 LDG.E R5, desc[UR20][R12.64+0x4] ;  /* 0x000004140c050981 */ /* 0x000ee8000c1e1900 */
[----:B------:R-:W4:Y:S04]  /*0350*/  @!P2 LDG.E R0, desc[UR20][R8.64] ;  /* 0x000000140800a981 */ /* 0x000f28000c1e1900 */
[----:B------:R-:W5:Y:S01]  /*0360*/  @P1 LDG.E R4, desc[UR20][R10.64] ;  /* 0x000000140a041981 */ /* 0x000f62000c1e1900 */
[----:B------:R-:W-:Y:S01]  /*0370*/  UIMAD UR7, UR11, UR10, UR25 ;  /* 0x0000000a0b0772a4 */ /* 0x000fe2000f8e0219 */
[----:B------:R-:W-:Y:S01]  /*0380*/  UMOV UR6, 0xffffffff ;  /* 0xffffffff00067882 */ /* 0x000fe20000000000 */
[----:B------:R-:W-:Y:S01]  /*0390*/  UMOV UR27, URZ ;  /* 0x0000003f001b7c82 */ /* 0x000fe20008000000 */
[----:B--2---:R-:W-:-:S02]  /*03a0*/  @P0 R2UR UR12, R7 ;  /* 0x00000000070c02ca */ /* 0x004fc400000e0000 */
[----:B------:R-:W-:Y:S02]  /*03b0*/  SHF.R.S32.HI R7, RZ, 0x1f, R6 ;  /* 0x0000001fff077819 */ /* 0x000fe40000011406 */
[----:B---3--:R-:W-:Y:S02]  /*03c0*/  @P0 R2UR UR14, R5 ;  /* 0x00000000050e02ca */ /* 0x008fe400000e0000 */
[----:B------:R-:W-:Y:S02]  /*03d0*/  LEA.HI R83, R7, R6, RZ, 0x5 ;  /* 0x0000000607537211 */ /* 0x000fe400078f28ff */
[----:B------:R-:W-:Y:S02]  /*03e0*/  ISETP.NE.U32.AND P0, PT, RZ, UR4, PT ;  /* 0x00000004ff007c0c */ /* 0x000fe4000bf05070 */
[----:B------:R-:W-:Y:S02]  /*03f0*/  LOP3.LUT R5, R83, 0xffffffe0, RZ, 0xc0, !PT ;  /* 0xffffffe053057812 */ /* 0x000fe400078ec0ff */
[----:B----4-:R-:W-:-:S02]  /*0400*/  @!P2 R2UR UR6, R0 ;  /* 0x000000000006a2ca */ /* 0x010fc400000e0000 */
[----:B------:R-:W-:Y:S01]  /*0410*/  ISETP.NE.AND.EX P2, PT, RZ, UR5, PT, P0 ;  /* 0x00000005ff007c0c */ /* 0x000fe2000bf45300 */
[----:B------:R-:W-:Y:S01]  /*0420*/  USHF.L.U32 UR4, UR7, 0x5, URZ ;  /* 0x0000000507047899 */ /* 0x000fe2000800063f */
[----:B-----5:R-:W-:Y:S01]  /*0430*/  @P1 R2UR UR27, R4 ;  /* 0x00000000041b12ca */ /* 0x020fe200000e0000 */
[----:B------:R-:W-:Y:S01]  /*0440*/  IMAD.IADD R4, R6, 0x1, -R5 ;  /* 0x0000000106047824 */ /* 0x000fe200078e0a05 */
[----:B------:R-:W-:Y:S02]  /*0450*/  @UP2 UIADD3 UR14, UR14, -UR12, URZ ;  /* 0x8000000c0e0e2290 */ /* 0x000fe4000fffe03f */
[----:B------:R-:W-:Y:S02]  /*0460*/  USHF.R.S32.HI UR5, URZ, 0x1f, UR4 ;  /* 0x0000001f3f057899 */ /* 0x000fe40008011404 */
[--C-:B------:R-:W-:Y:S02]  /*0470*/  IADD3 R218, P1, P0, R2, UR4, R4.reuse ;  /* 0x0000000402da7c10 */ /* 0x100fe4000f83e004 */
[----:B------:R-:W-:Y:S01]  /*0480*/  SHF.R.S32.HI R0, RZ, 0x1f, R4 ;  /* 0x0000001fff007819 */ /* 0x000fe20000011404 */
[----:B------:R-:W-:-:S03]  /*0490*/  @!UP2 ULDC UR14, c[0x0][0x2c4] ;  /* 0x0000b100000eaab9 */ /* 0x000fc60000000800 */
[----:B-1----:R-:W-:Y:S01]  /*04a0*/  IADD3.X R3, R3, UR5, R0, P1, P0 ;  /* 0x0000000503037c10 */ /* 0x002fe20008fe0400 */
[----:B------:R-:W-:Y:S06]  /*04b0*/  @!P2 BRA `(.L_x_322) ;  /* 0x00000000001ca947 */ /* 0x000fec0003800000 */
[----:B------:R-:W-:-:S13]  /*04c0*/  PLOP3.LUT P0, PT, PT, PT, UP3, 0x80, 0x0 ;  /* 0x000000000000781c */ /* 0x000fda0003f0f038 */
[----:B------:R-:W2:Y:S04]  /*04d0*/  @P0 LDG.E R0, desc[UR20][R8.64+0x4] ;  /* 0x0000041408000981 */ /* 0x000ea8000c1e1900 */
[----:B------:R-:W3:Y:S01]  /*04e0*/  @!P0 LDG.E R2, desc[UR20][R8.64] ;  /* 0x0000001408028981 */ /* 0x000ee2000c1e1900 */
[----:B--2---:R-:W-:-:S13]  /*04f0*/  @P0 R2UR UR7, R0 ;  /* 0x00000000000702ca */ /* 0x004fda00000e0000 */
[----:B------:R-:W-:-:S07]  /*0500*/  @UP3 UIADD3 UR7, UR7, -UR6, URZ ;  /* 0x8000000607073290 */ /* 0x000fce000fffe03f */
[----:B---3--:R-:W-:Y:S01]  /*0510*/  @!P0 R2UR UR7, R2 ;  /* 0x00000000020782ca */ /* 0x008fe200000e0000 */
[----:B------:R-:W-:-:S14]  /*0520*/  BRA `(.L_x_323) ;  /* 0x0000000000047947 */ /* 0x000fdc0003800000 */
.L_x_322:
[----:B------:R-:W-:-:S05]  /*0530*/  ULDC UR7, c[0x0][0x2c8] ;  /* 0x0000b20000077ab9 */ /* 0x000fca0000000800 */
.L_x_323:
        /* <DEDUP_REMOVED lines=38> */
[----:B------:R-:W-:Y:S02]  /*07a0*/  UISETP.NE.AND UP1, UPT, UR12, -0x1, UPT ;  /* 0xffffffff0c00788c */ /* 0x000fe4000bf25270 */
[----:B------:R-:W-:Y:S02]  /*07b0*/  UISETP.NE.AND UP0, UPT, UR6, -0x1, UPT ;  /* 0xffffffff0600788c */ /* 0x000fe4000bf05270 */
[----:B------:R-:W-:Y:S02]  /*07c0*/  UIADD3 UR16, UR17, -0x1, URZ ;  /* 0xffffffff11107890 */ /* 0x000fe4000fffe03f */
[----:B------:R-:W-:Y:S02]  /*07d0*/  UIADD3 UR23, -UR19, UR14, URZ ;  /* 0x0000000e13177290 */ /* 0x000fe4000fffe13f */
[----:B------:R-:W-:Y:S01]  /*07e0*/  PLOP3.LUT P0, PT, PT, PT, UP0, 0x80, 0x0 ;  /* 0x000000000000781c */ /* 0x000fe20003f0f008 */
[----:B------:R-:W-:-:S02]  /*07f0*/  UIMAD UR15, UR16, -0x40, UR22 ;  /* 0xffffffc0100f78a4 */ /* 0x000fc4000f8e0216 */
[----:B------:R-:W-:Y:S01]  /*0800*/  @UP1 ULDC.64 UR4, c[0x0][0x240] ;  /* 0x0000900000041ab9 */ /* 0x000fe20000000a00 */
[----:B------:R-:W-:Y:S02]  /*0810*/  @!UP1 USHF.R.S32.HI UR7, URZ, 0x1f, UR11 ;  /* 0x0000001f3f079899 */ /* 0x000fe4000801140b */
[----:B------:R-:W-:Y:S01]  /*0820*/  @UP1 UIMAD.WIDE.U32 UR28, UR12, UR4, URZ ;  /* 0x000000040c1c12a5 */ /* 0x000fe2000f8e003f */
[----:B------:R-:W-:-:S03]  /*0830*/  @UP0 ULDC.64 UR8, c[0x0][0x248] ;  /* 0x0000920000080ab9 */ /* 0x000fc60000000a00 */
[----:B------:R-:W-:Y:S02]  /*0840*/  @UP1 UIMAD UR24, UR12, UR5, UR29 ;  /* 0x000000050c1812a4 */ /* 0x000fe4000f8e021d */
[----:B------:R-:W-:Y:S01]  /*0850*/  @UP0 UIADD3 UR29, UR27, UR6, URZ ;  /* 0x000000061b1d0290 */ /* 0x000fe2000fffe03f */
[----:B-1----:R-:W-:Y:S01]  /*0860*/  IABS R2, R0 ;  /* 0x0000000000027213 */ /* 0x002fe20000000000 */
[----:B------:R-:W-:Y:S02]  /*0870*/  @!UP1 ULDC.64 UR4, c[0x0][0x228] ;  /* 0x00008a0000049ab9 */ /* 0x000fe40000000a00 */
[----:B------:R-:W-:Y:S01]  /*0880*/  @UP0 UIMAD.WIDE.U32 UR32, UR29, UR8, URZ ;  /* 0x000000081d2002a5 */ /* 0x000fe2000f8e003f */
[----:B------:R-:W1:Y:S01]  /*0890*/  I2F.RP R9, R2 ;  /* 0x0000000200097306 */ /* 0x000e620000209400 */
[----:B------:R-:W-:Y:S02]  /*08a0*/  @!UP1 UIMAD UR7, UR7, UR4, URZ ;  /* 0x00000004070792a4 */ /* 0x000fe4000f8e023f */
[----:B------:R-:W-:Y:S01]  /*08b0*/  @!UP1 UIMAD.WIDE.U32 UR30, UR11, UR4, URZ ;  /* 0x000000040b1e92a5 */ /* 0x000fe2000f8e003f */
[----:B--2---:R-:W-:Y:S01]  /*08c0*/  IABS R5, R5 ;  /* 0x0000000500057213 */ /* 0x004fe20000000000 */
[----:B------:R-:W-:-:S02]  /*08d0*/  @!UP1 UIMAD UR5, UR11, UR5, UR7 ;  /* 0x000000050b0592a4 */ /* 0x000fc4000f8e0207 */
[----:B------:R-:W-:Y:S01]  /*08e0*/  @UP0 UIMAD UR29, UR29, UR9, URZ ;  /* 0x000000091d1d02a4 */ /* 0x000fe2000f8e023f */
[----:B------:R-:W-:Y:S01]  /*08f0*/  @UP1 UMOV UR10, UR28 ;  /* 0x0000001c000a1c82 */ /* 0x000fe20008000000 */
[----:B------:R-:W-:Y:S02]  /*0900*/  @!UP1 UIADD3 UR24, UR31, UR5, URZ ;  /* 0x000000051f189290 */ /* 0x000fe4000fffe03f */
[----:B------:R-:W-:Y:S01]  /*0910*/  @UP0 UIADD3 UR29, UR33, UR29, URZ ;  /* 0x0000001d211d0290 */ /* 0x000fe2000fffe03f */
[----:B-1----:R-:W1:Y:S01]  /*0920*/  MUFU.RCP R10, R9 ;  /* 0x00000009000a7308 */ /* 0x002e620000001000 */
[----:B------:R-:W-:Y:S01]  /*0930*/  @!UP1 UMOV UR10, UR30 ;  /* 0x0000001e000a9c82 */ /* 0x000fe20008000000 */
[----:B-1----:R-:W-:-:S06]  /*0940*/  VIADD R10, R10, 0xffffffe ;  /* 0x0ffffffe0a0a7836 */ /* 0x002fcc0000000000 */
[----:B------:R-:W1:Y:S02]  /*0950*/  F2I.FTZ.U32.TRUNC.NTZ R11, R10 ;  /* 0x0000000a000b7305 */ /* 0x000e64000021f000 */
[----:B-1----:R-:W-:Y:S02]  /*0960*/  IMAD.MOV R8, RZ, RZ, -R11 ;  /* 0x000000ffff087224 */ /* 0x002fe400078e0a0b */
[----:B------:R-:W-:Y:S02]  /*0970*/  IMAD.MOV.U32 R10, RZ, RZ, RZ ;  /* 0x000000ffff0a7224 */ /* 0x000fe400078e00ff */
[----:B------:R-:W-:-:S04]  /*0980*/  IMAD R8, R8, R2, RZ ;  /* 0x0000000208087224 */ /* 0x000fc800078e02ff */
[----:B------:R-:W-:-:S06]  /*0990*/  IMAD.HI.U32 R8, R11, R8, R10 ;  /* 0x000000080b087227 */ /* 0x000fcc00078e000a */
[----:B------:R-:W-:-:S04]  /*09a0*/  IMAD.HI.U32 R229, R8, R5, RZ ;  /* 0x0000000508e57227 */ /* 0x000fc800078e00ff */
[----:B------:R-:W-:-:S04]  /*09b0*/  IMAD.MOV R9, RZ, RZ, -R229 ;  /* 0x000000ffff097224 */ /* 0x000fc800078e0ae5 */
[----:B------:R-:W-:Y:S01]  /*09c0*/  IMAD R9, R2, R9, R5 ;  /* 0x0000000902097224 */ /* 0x000fe200078e0205 */
[----:B------:R-:W-:-:S04]  /*09d0*/  LEA.HI R5, R7, R6, RZ, 0x3 ;  /* 0x0000000607057211 */ /* 0x000fc800078f18ff */
[----:B------:R-:W-:Y:S02]  /*09e0*/  SHF.R.S32.HI R12, RZ, 0x3, R5 ;  /* 0x00000003ff0c7819 */ /* 0x000fe40000011405 */
[----:B------:R-:W-:Y:S02]  /*09f0*/  LOP3.LUT R5, R5, 0xfffffff8, RZ, 0xc0, !PT ;  /* 0xfffffff805057812 */ /* 0x000fe400078ec0ff */
[----:B------:R-:W-:Y:S01]  /*0a00*/  ISETP.GT.U32.AND P3, PT, R2, R9, PT ;  /* 0x000000090200720c */ /* 0x000fe20003f64070 */
[----:B------:R-:W-:Y:S02]  /*0a10*/  IMAD.SHL.U32 R199, R12, 0x40, RZ ;  /* 0x000000400cc77824 */ /* 0x000fe400078e00ff */
[----:B------:R-:W-:Y:S02]  /*0a20*/  IMAD.IADD R5, R6, 0x1, -R5 ;  /* 0x0000000106057824 */ /* 0x000fe400078e0a05 */
[----:B------:R-:W-:Y:S01]  /*0a30*/  VIADD R10, R12, 0x10 ;  /* 0x000000100c0a7836 */ /* 0x000fe20000000000 */
[----:B------:R-:W-:Y:S01]  /*0a40*/  LOP3.LUT R199, R199, 0x1c0, RZ, 0xc0, !PT ;  /* 0x000001c0c7c77812 */ /* 0x000fe200078ec0ff */
[----:B------:R-:W-:-:S03]  /*0a50*/  IMAD.SHL.U32 R204, R5, 0x8, RZ ;  /* 0x0000000805cc7824 */ /* 0x000fc600078e00ff */
[C---:B------:R-:W-:Y:S02]  /*0a60*/  ISETP.GE.AND P1, PT, R10.reuse, UR23, PT ;  /* 0x000000170a007c0c */ /* 0x040fe4000bf26270 */
[----:B------:R-:W-:Y:S02]  /*0a70*/  LOP3.LUT R14, R199, 0x38, R204, 0xf8, !PT ;  /* 0x00000038c70e7812 */ /* 0x000fe400078ef8cc */
[----:B------:R-:W-:Y:S02]  /*0a80*/  ISETP.GE.AND P5, PT, R10, UR15, PT ;  /* 0x0000000f0a007c0c */ /* 0x000fe4000bfa6270 */
[----:B------:R-:W-:Y:S01]  /*0a90*/  SHF.R.U32.HI R199, RZ, 0x3, R199 ;  /* 0x00000003ffc77819 */ /* 0x000fe200000116c7 */
[----:B------:R-:W-:Y:S10]  /*0aa0*/  @P0 BRA `(.L_x_325) ;  /* 0x0000000000300947 */ /* 0x000ff40003800000 */
        /* <DEDUP_REMOVED lines=12> */
.L_x_325:
[----:B------:R-:W-:Y:S01]  /*0b70*/  @UP0 UIADD3 UR28, UR27, UR6, URZ ;  /* 0x000000061b1c0290 */ /* 0x000fe2000fffe03f */
[----:B------:R-:W-:Y:S01]  /*0b80*/  LOP3.LUT R8, R0, UR25, RZ, 0x3c, !PT ;  /* 0x0000001900087c12 */ /* 0x000fe2000f8e3cff */
[----:B------:R-:W-:Y:S01]  /*0b90*/  @!P3 IMAD.IADD R9, R9, 0x1, -R2 ;  /* 0x000000010909b824 */ /* 0x000fe200078e0a02 */
[----:B------:R-:W-:Y:S01]  /*0ba0*/  @UP0 ULDC.64 UR6, c[0x0][0x250] ;  /* 0x0000940000060ab9 */ /* 0x000fe20000000a00 */
[----:B------:R-:W-:Y:S01]  /*0bb0*/  USHF.R.S32.HI UR26, URZ, 0x1f, UR25 ;  /* 0x0000001f3f1a7899 */ /* 0x000fe20008011419 */
[----:B------:R-:W-:Y:S01]  /*0bc0*/  ISETP.GE.AND P2, PT, R8, RZ, PT ;  /* 0x000000ff0800720c */ /* 0x000fe20003f46270 */
[----:B------:R-:W-:Y:S01]  /*0bd0*/  @UP0 UIMAD.WIDE.U32 UR30, UR28, UR6, URZ ;  /* 0x000000061c1e02a5 */ /* 0x000fe2000f8e003f */
[----:B------:R-:W-:Y:S01]  /*0be0*/  @!P3 VIADD R229, R229, 0x1 ;  /* 0x00000001e5e5b836 */ /* 0x000fe20000000000 */
[----:B------:R-:W-:Y:S01]  /*0bf0*/  @UP0 UIMAD UR28, UR28, UR7, URZ ;  /* 0x000000071c1c02a4 */ /* 0x000fe2000f8e023f */
[----:B------:R-:W-:Y:S01]  /*0c00*/  ISETP.GE.AND P6, PT, R10, UR15, PT ;  /* 0x0000000f0a007c0c */ /* 0x000fe2000bfc6270 */
[----:B------:R-:W-:Y:S01]  /*0c10*/  IMAD.U32 R21, RZ, RZ, UR13 ;  /* 0x0000000dff157e24 */ /* 0x000fe2000f8e00ff */
[----:B------:R-:W-:Y:S01]  /*0c20*/  LOP3.LUT R199, R14, R199, RZ, 0x3c, !PT ;  /* 0x000000c70ec77212 */ /* 0x000fe200078e3cff */
[----:B------:R-:W-:Y:S01]  /*0c30*/  @UP0 UIADD3 UR28, UR31, UR28, URZ ;  /* 0x0000001c1f1c0290 */ /* 0x000fe2000fffe03f */
[----:B------:R-:W-:-:S02]  /*0c40*/  ISETP.GE.U32.AND P4, PT, R9, R2, PT ;  /* 0x000000020900720c */ /* 0x000fc40003f86070 */
[----:B------:R-:W-:Y:S02]  /*0c50*/  LEA.HI R8, R7, R6, RZ, 0x6 ;  /* 0x0000000607087211 */ /* 0x000fe400078f30ff */
[----:B------:R-:W-:Y:S02]  /*0c60*/  ISETP.NE.AND P3, PT, R0, RZ, PT ;  /* 0x000000ff0000720c */ /* 0x000fe40003f65270 */
[----:B------:R-:W-:Y:S02]  /*0c70*/  SHF.R.S32.HI R205, RZ, 0x1f, R204 ;  /* 0x0000001fffcd7819 */ /* 0x000fe400000114cc */
[----:B------:R-:W-:Y:S01]  /*0c80*/  SHF.R.S32.HI R13, RZ, 0x1f, R12 ;  /* 0x0000001fff0d7819 */ /* 0x000fe2000001140c */
[----:B------:R-:W-:Y:S08]  /*0c90*/  @P0 BRA `(.L_x_326) ;  /* 0x0000000000300947 */ /* 0x000ff00003800000 */
        /* <DEDUP_REMOVED lines=12> */
.L_x_326:
[----:B------:R-:W-:Y:S01]  /*0d60*/  IMAD R9, R13, UR8, RZ ;  /* 0x000000080d097c24 */ /* 0x000fe2000f8e02ff */
[----:B------:R-:W1:Y:S01]  /*0d70*/  S2UR UR27, SR_CgaCtaId ;  /* 0x00000000001b79c3 */ /* 0x000e620000008800 */
[----:B------:R-:W-:Y:S01]  /*0d80*/  IMAD.WIDE.U32 R10, R12, UR8, R204 ;  /* 0x000000080c0a7c25 */ /* 0x000fe2000f8e00cc */
[----:B------:R-:W-:Y:S01]  /*0d90*/  @P4 IADD3 R229, R229, 0x1, RZ ;  /* 0x00000001e5e54810 */ /* 0x000fe20007ffe0ff */
[----:B------:R-:W-:Y:S01]  /*0da0*/  ULDC.64 UR4, c[0x0][0x258] ;  /* 0x0000960000047ab9 */ /* 0x000fe20000000a00 */
[----:B------:R-:W-:Y:S01]  /*0db0*/  SHF.L.U32 R8, R8, 0x3, RZ ;  /* 0x0000000308087819 */ /* 0x000fe200000006ff */
[----:B------:R-:W-:Y:S01]  /*0dc0*/  IMAD R2, R12, UR9, R9 ;  /* 0x000000090c027c24 */ /* 0x000fe2000f8e0209 */
[----:B------:R-:W-:Y:S01]  /*0dd0*/  IADD3 R210, P0, R10, UR32, RZ ;  /* 0x000000200ad27c10 */ /* 0x000fe2000ff1e0ff */
[----:B------:R-:W-:Y:S01]  /*0de0*/  IMAD R9, R13, UR6, RZ ;  /* 0x000000060d097c24 */ /* 0x000fe2000f8e02ff */
[----:B------:R-:W-:Y:S01]  /*0df0*/  @!P2 IADD3 R229, -R229, RZ, RZ ;  /* 0x000000ffe5e5a210 */ /* 0x000fe20007ffe1ff */
[----:B------:R-:W-:Y:S01]  /*0e00*/  UIMAD UR26, UR26, UR4, URZ ;  /* 0x000000041a1a72a4 */ /* 0x000fe2000f8e023f */
[----:B------:R-:W-:Y:S01]  /*0e10*/  IADD3.X R211, R11, UR29, R2, P0, !PT ;  /* 0x0000001d0bd37c10 */ /* 0x000fe200087fe402 */
[C---:B------:R-:W-:Y:S01]  /*0e20*/  IMAD.WIDE.U32 R10, R12.reuse, UR6, R204 ;  /* 0x000000060c0a7c25 */ /* 0x040fe2000f8e00cc */
[----:B------:R-:W-:Y:S01]  /*0e30*/  @!P3 LOP3.LUT R229, RZ, R0, RZ, 0x33, !PT ;  /* 0x00000000ffe5b212 */ /* 0x000fe200078e33ff */
[----:B------:R-:W-:Y:S01]  /*0e40*/  UIMAD UR5, UR25, UR5, UR26 ;  /* 0x00000005190572a4 */ /* 0x000fe2000f8e021a */
[----:B------:R-:W-:Y:S01]  /*0e50*/  LOP3.LUT R199, R199, 0xfffffe00, R8, 0xf8, !PT ;  /* 0xfffffe00c7c77812 */ /* 0x000fe200078ef808 */
[----:B------:R-:W-:Y:S01]  /*0e60*/  IMAD R2, R12, UR7, R9 ;  /* 0x000000070c027c24 */ /* 0x000fe2000f8e0209 */
[----:B------:R-:W-:Y:S01]  /*0e70*/  IADD3 R8, P0, R204, UR10, RZ ;  /* 0x0000000acc087c10 */ /* 0x000fe2000ff1e0ff */
[----:B------:R-:W-:Y:S01]  /*0e80*/  ULDC.64 UR10, c[0x0][0x260] ;  /* 0x00009800000a7ab9 */ /* 0x000fe20000000a00 */
[----:B------:R-:W-:Y:S01]  /*0e90*/  IADD3 R226, P2, R10, UR30, RZ ;  /* 0x0000001e0ae27c10 */ /* 0x000fe2000ff5e0ff */
[----:B------:R-:W-:Y:S01]  /*0ea0*/  IMAD.U32 R14, RZ, RZ, UR4 ;  /* 0x00000004ff0e7e24 */ /* 0x000fe2000f8e00ff */
[----:B------:R-:W-:Y:S01]  /*0eb0*/  SHF.R.S32.HI R0, RZ, 0x1f, R229 ;  /* 0x0000001fff007819 */ /* 0x000fe200000114e5 */
[----:B------:R-:W-:Y:S01]  /*0ec0*/  IMAD.WIDE.U32 R210, R229, UR10, R210 ;  /* 0x0000000ae5d27c25 */ /* 0x000fe2000f8e00d2 */
[----:B------:R-:W-:Y:S01]  /*0ed0*/  IADD3.X R9, R205, UR24, RZ, P0, !PT ;  /* 0x00000018cd097c10 */ /* 0x000fe200087fe4ff */
[----:B------:R-:W-:Y:S01]  /*0ee0*/  UMOV UR4, 0x400 ;  /* 0x0000040000047882 */ /* 0x000fe20000000000 */
[----:B------:R-:W-:Y:S01]  /*0ef0*/  IADD3.X R227, R11, UR28, R2, P2, !PT ;  /* 0x0000001c0be37c10 */ /* 0x000fe200097fe402 */
[----:B------:R-:W-:Y:S01]  /*0f00*/  IMAD R2, R0, UR10, RZ ;  /* 0x0000000a00027c24 */ /* 0x000fe2000f8e02ff */
[----:B------:R-:W-:Y:S01]  /*0f10*/  ISETP.GE.AND P0, PT, R12, UR23, PT ;  /* 0x000000170c007c0c */ /* 0x000fe2000bf06270 */
[----:B------:R-:W-:Y:S01]  /*0f20*/  IMAD.WIDE.U32 R14, R14, UR25, R8 ;  /* 0x000000190e0e7c25 */ /* 0x000fe2000f8e0008 */
[----:B-1----:R-:W-:Y:S01]  /*0f30*/  ULEA UR4, UR27, UR4, 0x18 ;  /* 0x000000041b047291 */ /* 0x002fe2000f8ec03f */
[----:B------:R-:W-:Y:S01]  /*0f40*/  BSSY B0, `(.L_x_327) ;  /* 0x0000030000007945 */ /* 0x000fe20003800000 */
[----:B------:R-:W-:Y:S01]  /*0f50*/  IADD3 R208, R204, 0x80, RZ ;  /* 0x00000080ccd07810 */ /* 0x000fe20007ffe0ff */
[----:B------:R-:W-:Y:S01]  /*0f60*/  IMAD R213, R229, UR11, R2 ;  /* 0x0000000be5d57c24 */ /* 0x000fe2000f8e0202 */
[----:B------:R-:W-:Y:S01]  /*0f70*/  ULDC.64 UR10, c[0x0][0x268] ;  /* 0x00009a00000a7ab9 */ /* 0x000fe20000000a00 */
[----:B------:R-:W-:Y:S01]  /*0f80*/  IADD3 R17, R15, UR5, RZ ;  /* 0x000000050f117c10 */ /* 0x000fe2000fffe0ff */
[----:B------:R-:W-:Y:S01]  /*0f90*/  IMAD R0, R0, UR10, RZ ;  /* 0x0000000a00007c24 */ /* 0x000fe2000f8e02ff */
[----:B------:R-:W-:Y:S01]  /*0fa0*/  IADD3 R2, R12, 0x20, RZ ;  /* 0x000000200c027810 */ /* 0x000fe20007ffe0ff */
[----:B------:R-:W-:Y:S01]  /*0fb0*/  IMAD.WIDE.U32 R226, R229, UR10, R226 ;  /* 0x0000000ae5e27c25 */ /* 0x000fe2000f8e00e2 */
[----:B------:R-:W-:-:S03]  /*0fc0*/  LEA R199, R199, UR4, 0x1 ;  /* 0x00000004c7c77c11 */ /* 0x000fc6000f8e08ff */
[----:B------:R-:W-:Y:S02]  /*0fd0*/  IMAD R229, R229, UR11, R0 ;  /* 0x0000000be5e57c24 */ /* 0x000fe4000f8e0200 */
[----:B------:R-:W-:-:S04]  /*0fe0*/  IMAD.WIDE R20, R21, 0x40, R12 ;  /* 0x0000004015147825 */ /* 0x000fc800078e020c */
[----:B------:R-:W-:Y:S01]  /*0ff0*/  VIADD R209, R204, 0x40 ;  /* 0x00000040ccd17836 */ /* 0x000fe20000000000 */
        /* <DEDUP_REMOVED lines=36> */
.L_x_328:
[----:B------:R-:W-:Y:S05]  /*1240*/  BSYNC B0 ;  /* 0x0000000000007941 */ /* 0x000fea0003800000 */
.L_x_327:
[----:B------:R-:W-:Y:S01]  /*1250*/  BSSY B0, `(.L_x_329) ;  /* 0x000002a000007945 */ /* 0x000fe20003800000 */
[----:B------:R-:W-:Y:S02]  /*1260*/  ISETP.GE.AND P0, PT, R2, UR23, PT ;  /* 0x0000001702007c0c */ /* 0x000fe4000bf06270 */
[----:B------:R-:W-:Y:S01]  /*1270*/  IADD3 R0, R12, 0x30, RZ ;  /* 0x000000300c007810 */ /* 0x000fe20007ffe0ff */
        /* <DEDUP_REMOVED lines=39> */
.L_x_330:
[----:B------:R-:W-:Y:S05]  /*14f0*/  BSYNC B0 ;  /* 0x0000000000007941 */ /* 0x000fea0003800000 */
.L_x_329:
[----:B------:R-:W-:Y:S01]  /*1500*/  BSSY B0, `(.L_x_331) ;  /* 0x000002a000007945 */ /* 0x000fe20003800000 */
[----:B------:R-:W-:Y:S02]  /*1510*/  ISETP.GE.AND P4, PT, R0, UR23, PT ;  /* 0x0000001700007c0c */ /* 0x000fe4000bf86270 */
[----:B------:R-:W-:Y:S01]  /*1520*/  LEA.HI R18, R7, R6, RZ, 0x4 ;  /* 0x0000000607127211 */ /* 0x000fe200078f20ff */
[----:B------:R-:W-:Y:S10]  /*1530*/  @P0 BRA `(.L_x_332) ;  /* 0x0000000000980947 */ /* 0x000ff40003800000 */
        /* <DEDUP_REMOVED lines=38> */
.L_x_332:
[----:B------:R-:W-:Y:S05]  /*17a0*/  BSYNC B0 ;  /* 0x0000000000007941 */ /* 0x000fea0003800000 */
.L_x_331:
        /* <DEDUP_REMOVED lines=39> */
.L_x_334:
[----:B------:R-:W-:Y:S05]  /*1a20*/  BSYNC B0 ;  /* 0x0000000000007941 */ /* 0x000fea0003800000 */
.L_x_333:
[----:B------:R-:W-:Y:S01]  /*1a30*/  USHF.L.U32 UR23, UR8, 0x6, URZ ;  /* 0x0000000608177899 */ /* 0x000fe2000800063f */
[----:B------:R-:W-:Y:S01]  /*1a40*/  ISETP.GE.AND P0, PT, R12, UR15, PT ;  /* 0x0000000f0c007c0c */ /* 0x000fe2000bf06270 */
[----:B------:R-:W-:Y:S01]  /*1a50*/  USHF.L.U64.HI UR5, UR8, 0x6, UR9 ;  /* 0x0000000608057899 */ /* 0x000fe20008010209 */
[----:B-1234-:R-:W-:Y:S01]  /*1a60*/  LOP3.LUT R9, R18, 0xfffffff0, RZ, 0xc0, !PT ;  /* 0xfffffff012097812 */ /* 0x01efe200078ec0ff */
[----:B------:R-:W-:Y:S01]  /*1a70*/  USHF.R.S32.HI UR28, URZ, 0x1f, UR16 ;  /* 0x0000001f3f1c7899 */ /* 0x000fe20008011410 */
[----:B------:R-:W-:Y:S01]  /*1a80*/  IMAD.IADD R213, R211, 0x1, R213 ;  /* 0x00000001d3d57824 */ /* 0x000fe200078e02d5 */
[----:B------:R-:W-:Y:S01]  /*1a90*/  UIMAD UR10, UR5, UR16, URZ ;  /* 0x00000010050a72a4 */ /* 0x000fe2000f8e023f */
[----:B------:R-:W-:Y:S01]  /*1aa0*/  IMAD.U32 R81, RZ, RZ, UR23 ;  /* 0x00000017ff517e24 */ /* 0x000fe2000f8e00ff */
[----:B------:R-:W-:Y:S01]  /*1ab0*/  SHF.R.S32.HI R7, RZ, 0x1f, R4 ;  /* 0x0000001fff077819 */ /* 0x000fe20000011404 */
[----:B------:R-:W-:Y:S01]  /*1ac0*/  IMAD.MOV.U32 R212, RZ, RZ, R210 ;  /* 0x000000ffffd47224 */ /* 0x000fe200078e00d2 */
[----:B------:R-:W-:Y:S01]  /*1ad0*/  UIMAD UR10, UR28, UR23, UR10 ;  /* 0x000000171c0a72a4 */ /* 0x000fe2000f8e020a */
[----:B------:R-:W-:Y:S01]  /*1ae0*/  IMAD.IADD R16, R6, 0x1, -R9 ;  /* 0x0000000106107824 */ /* 0x000fe200078e0a09 */
[----:B------:R-:W-:Y:S01]  /*1af0*/  SHF.R.S32.HI R197, RZ, 0x4, R18 ;  /* 0x00000004ffc57819 */ /* 0x000fe20000011412 */
[----:B------:R-:W-:Y:S01]  /*1b00*/  IMAD.WIDE.U32 R14, R81, UR16, R212 ;  /* 0x00000010510e7c25 */ /* 0x000fe2000f8e00d4 */
[----:B------:R-:W-:Y:S01]  /*1b10*/  BSSY B0, `(.L_x_335) ;  /* 0x0000025000007945 */ /* 0x000fe20003800000 */
[----:B------:R-:W-:-:S02]  /*1b20*/  LEA.HI R7, R7, R4, RZ, 0x2 ;  /* 0x0000000407077211 */ /* 0x000fc400078f10ff */
[----:B------:R-:W-:Y:S01]  /*1b30*/  SHF.R.S32.HI R9, RZ, 0x1f, R16 ;  /* 0x0000001fff097819 */ /* 0x000fe20000011410 */
[----:B------:R-:W-:Y:S01]  /*1b40*/  VIADD R17, R15, UR10 ;  /* 0x0000000a0f117c36 */ /* 0x000fe20008000000 */
[----:B------:R-:W-:Y:S02]  /*1b50*/  ISETP.GE.AND P1, PT, R2, UR15, PT ;  /* 0x0000000f02007c0c */ /* 0x000fe4000bf26270 */
[----:B------:R-:W-:Y:S02]  /*1b60*/  LEA.HI R18, R18, R197, RZ, 0x1 ;  /* 0x000000c512127211 */ /* 0x000fe400078f08ff */
[----:B------:R-:W-:Y:S01]  /*1b70*/  LEA.HI R4, R9, R16, RZ, 0x3 ;  /* 0x0000001009047211 */ /* 0x000fe200078f18ff */
[----:B------:R-:W-:Y:S08]  /*1b80*/  @P0 BRA `(.L_x_336) ;  /* 0x0000000000740947 */ /* 0x000ff00003800000 */
        /* <DEDUP_REMOVED lines=29> */
.L_x_336:
[----:B------:R-:W-:Y:S05]  /*1d60*/  BSYNC B0 ;  /* 0x0000000000007941 */ /* 0x000fea0003800000 */
.L_x_335:
        /* <DEDUP_REMOVED lines=9> */
[----:B------:R-:W-:Y:S02]  /*1e00*/  ISETP.GE.AND P0, PT, R208, UR10, PT ;  /* 0x0000000ad0007c0c */ /* 0x000fe4000bf06270 */
[----:B------:R-:W-:-:S07]  /*1e10*/  IADD3.X R20, R17, UR24, RZ, P2, !PT ;  /* 0x0000001811147c10 */ /* 0x000fce00097fe4ff */
        /* <DEDUP_REMOVED lines=25> */
.L_x_338:
[----:B------:R-:W-:Y:S05]  /*1fb0*/  BSYNC B0 ;  /* 0x0000000000007941 */ /* 0x000fea0003800000 */
.L_x_337:
[----:B------:R-:W-:Y:S01]  /*1fc0*/  ISETP.GE.AND P5, PT, R2, UR15, PT ;  /* 0x0000000f02007c0c */ /* 0x000fe2000bfa6270 */
[----:B------:R-:W-:Y:S01]  /*1fd0*/  IMAD.IADD R2, R16, 0x1, -R21 ;  /* 0x0000000110027824 */ /* 0x000fe200078e0a15 */
[----:B------:R-:W-:Y:S01]  /*1fe0*/  LOP3.LUT R18, R18, 0xfffffffe, RZ, 0xc0, !PT ;  /* 0xfffffffe12127812 */ /* 0x000fe200078ec0ff */
[----:B------:R-:W-:Y:S01]  /*1ff0*/  BSSY B0, `(.L_x_339) ;  /* 0x000002c000007945 */ /* 0x000fe20003800000 */
[----:B------:R-:W-:Y:S01]  /*2000*/  SHF.R.S32.HI R83, RZ, 0x5, R83 ;  /* 0x00000005ff537819 */ /* 0x000fe20000011453 */
[----:B------:R-:W-:Y:S01]  /*2010*/  IMAD.SHL.U32 R25, R2, 0x40, RZ ;  /* 0x0000004002197824 */ /* 0x000fe200078e00ff */
[----:B------:R-:W-:Y:S01]  /*2020*/  ISETP.GE.AND P0, PT, R12, UR15, PT ;  /* 0x0000000f0c007c0c */ /* 0x000fe2000bf06270 */
[----:B------:R-:W-:Y:S01]  /*2030*/  IMAD.IADD R197, R197, 0x1, -R18 ;  /* 0x00000001c5c57824 */ /* 0x000fe200078e0a12 */
[----:B------:R-:W-:Y:S02]  /*2040*/  LEA R18, R83, UR19, 0x4 ;  /* 0x0000001353127c11 */ /* 0x000fe4000f8e20ff */
[----:B------:R-:W-:Y:S01]  /*2050*/  SHF.R.S32.HI R23, RZ, 0x2, R7 ;  /* 0x00000002ff177819 */ /* 0x000fe20000011407 */
[----:B------:R-:W-:Y:S01]  /*2060*/  IMAD.SHL.U32 R20, R197, 0x8, RZ ;  /* 0x00000008c5147824 */ /* 0x000fe200078e00ff */
[----:B------:R-:W-:Y:S01]  /*2070*/  LOP3.LUT R25, R25, 0x1c0, RZ, 0xc0, !PT ;  /* 0x000001c019197812 */ /* 0x000fe200078ec0ff */
[----:B------:R-:W-:Y:S06]  /*2080*/  @P1 BRA `(.L_x_340) ;  /* 0x0000000000881947 */ /* 0x000fec0003800000 */
[----:B------:R-:W-:Y:S01]  /*2090*/  ULDC UR10, c[0x0][0x2d0] ;  /* 0x0000b400000a7ab9 */ /* 0x000fe20000000800 */
[----:B------:R-:W-:Y:S01]  /*20a0*/  IMAD.U32 R21, RZ, RZ, UR8 ;  /* 0x00000008ff157e24 */ /* 0x000fe2000f8e00ff */
[----:B------:R-:W-:Y:S01]  /*20b0*/  ISETP.GE.AND P4, PT, R204, UR10, PT ;  /* 0x0000000acc007c0c */ /* 0x000fe2000bf86270 */
[----:B------:R-:W-:Y:S01]  /*20c0*/  IMAD.U32 R19, RZ, RZ, UR8 ;  /* 0x00000008ff137e24 */ /* 0x000fe2000f8e00ff */
[----:B------:R-:W-:Y:S01]  /*20d0*/  ISETP.GE.AND P3, PT, R209, UR10, PT ;  /* 0x0000000ad1007c0c */ /* 0x000fe2000bf66270 */
[----:B------:R-:W-:Y:S01]  /*20e0*/  IMAD.U32 R7, RZ, RZ, UR9 ;  /* 0x00000009ff077e24 */ /* 0x000fe2000f8e00ff */
[----:B------:R-:W-:-:S04]  /*20f0*/  LEA R21, P1, R21, R14, 0x5 ;  /* 0x0000000e15157211 */ /* 0x000fc800078228ff */
[----:B------:R-:W-:Y:S02]  /*2100*/  LEA.HI.X R22, R19, R17, R7, 0x5, P1 ;  /* 0x0000001113167211 */ /* 0x000fe400008f2c07 */
[----:B------:R-:W-:-:S03]  /*2110*/  ISETP.GE.AND P1, PT, R208, UR10, PT ;  /* 0x0000000ad0007c0c */ /* 0x000fc6000bf26270 */
[----:B--23--:R-:W2:Y:S01]  /*2120*/  @!P4 LDC.64 R10, c[0x0][0x218] ;  /* 0x00008600ff0acb82 */ /* 0x00cea20000000a00 */
[----:B------:R3:W-:Y:S07]  /*2130*/  @P4 STS.128 [R199+0x7000], RZ ;  /* 0x007000ffc7004388 */ /* 0x0007ee0000000c00 */
        /* <DEDUP_REMOVED lines=23> */
.L_x_340:
[----:B------:R-:W-:Y:S05]  /*22b0*/  BSYNC B0 ;  /* 0x0000000000007941 */ /* 0x000fea0003800000 */
.L_x_339:
[----:B------:R-:W-:Y:S01]  /*22c0*/  ISETP.GE.AND P1, PT, R0, UR15, PT ;  /* 0x0000000f00007c0c */ /* 0x000fe2000bf26270 */
[----:B------:R-:W-:Y:S01]  /*22d0*/  IMAD.SHL.U32 R19, R5, 0x40, RZ ;  /* 0x0000004005137824 */ /* 0x000fe200078e00ff */
[----:B------:R-:W-:Y:S01]  /*22e0*/  LOP3.LUT R7, R25, 0x8, R20, 0xf8, !PT ;  /* 0x0000000819077812 */ /* 0x000fe200078ef814 */
[----:B------:R-:W-:Y:S01]  /*22f0*/  BSSY B0, `(.L_x_341) ;  /* 0x0000029000007945 */ /* 0x000fe20003800000 */
[----:B-1234-:R-:W-:Y:S01]  /*2300*/  SHF.R.U32.HI R8, RZ, 0x3, R25 ;  /* 0x00000003ff087819 */ /* 0x01efe20000011619 */
[----:B------:R-:W-:Y:S01]  /*2310*/  IMAD.SHL.U32 R12, R12, 0x8, RZ ;  /* 0x000000080c0c7824 */ /* 0x000fe200078e00ff */
[----:B------:R-:W-:Y:S02]  /*2320*/  IADD3 R18, R18, 0x1, R23 ;  /* 0x0000000112127810 */ /* 0x000fe40007ffe017 */
[----:B------:R-:W-:Y:S02]  /*2330*/  LOP3.LUT R7, R7, R8, RZ, 0x3c, !PT ;  /* 0x0000000807077212 */ /* 0x000fe400078e3cff */
[----:B------:R-:W-:-:S03]  /*2340*/  LOP3.LUT R19, R19, 0x1c0, RZ, 0xc0, !PT ;  /* 0x000001c013137812 */ /* 0x000fc600078ec0ff */
[----:B------:R-:W-:Y:S05]  /*2350*/  @P1 BRA `(.L_x_342) ;  /* 0x0000000000881947 */ /* 0x000fea0003800000 */
[----:B------:R-:W-:Y:S01]  /*2360*/  ULDC UR10, c[0x0][0x2d0] ;  /* 0x0000b400000a7ab9 */ /* 0x000fe20000000800 */
[----:B------:R-:W-:Y:S01]  /*2370*/  IMAD.U32 R13, RZ, RZ, UR8 ;  /* 0x00000008ff0d7e24 */ /* 0x000fe2000f8e00ff */
[----:B------:R-:W-:Y:S01]  /*2380*/  ISETP.GE.AND P4, PT, R204, UR10, PT ;  /* 0x0000000acc007c0c */ /* 0x000fe2000bf86270 */
[----:B------:R-:W-:Y:S01]  /*2390*/  IMAD.MOV.U32 R16, RZ, RZ, R14 ;  /* 0x000000ffff107224 */ /* 0x000fe200078e000e */
[----:B------:R-:W-:Y:S01]  /*23a0*/  ISETP.GE.AND P3, PT, R209, UR10, PT ;  /* 0x0000000ad1007c0c */ /* 0x000fe2000bf66270 */
[----:B------:R-:W-:Y:S01]  /*23b0*/  UIMAD UR11, UR9, 0x30, URZ ;  /* 0x00000030090b78a4 */ /* 0x000fe2000f8e023f */
[----:B------:R-:W-:Y:S01]  /*23c0*/  ISETP.GE.AND P1, PT, R208, UR10, PT ;  /* 0x0000000ad0007c0c */ /* 0x000fe2000bf26270 */
[----:B------:R-:W-:-:S04]  /*23d0*/  IMAD.WIDE.U32 R16, R13, 0x30, R16 ;  /* 0x000000300d107825 */ /* 0x000fc800078e0010 */
[----:B------:R-:W-:-:S04]  /*23e0*/  VIADD R14, R17, UR11 ;  /* 0x0000000b110e7c36 */ /* 0x000fc80008000000 */
        /* <DEDUP_REMOVED lines=25> */
.L_x_342:
[----:B------:R-:W-:Y:S05]  /*2580*/  BSYNC B0 ;  /* 0x0000000000007941 */ /* 0x000fea0003800000 */
.L_x_341:
[----:B------:R-:W0:Y:S01]  /*2590*/  LDGDEPBAR ;  /* 0x00000000000079af */ /* 0x000e220000000000 */
[----:B------:R-:W-:Y:S01]  /*25a0*/  LOP3.LUT R12, R19, 0x8, R12, 0xf8, !PT ;  /* 0x00000008130c7812 */ /* 0x000fe200078ef80c */
[----:B------:R-:W-:Y:S01]  /*25b0*/  USHF.L.U64.HI UR26, UR6, 0x6, UR7 ;  /* 0x00000006061a7899 */ /* 0x000fe20008010207 */
[----:B------:R-:W-:Y:S01]  /*25c0*/  SHF.R.U32.HI R19, RZ, 0x3, R19 ;  /* 0x00000003ff137819 */ /* 0x000fe20000011613 */
[----:B-12---:R-:W-:Y:S01]  /*25d0*/  IMAD.SHL.U32 R8, R4, 0x40, RZ ;  /* 0x0000004004087824 */ /* 0x006fe200078e00ff */
[----:B------:R-:W-:Y:S01]  /*25e0*/  USHF.L.U32 UR27, UR6, 0x6, URZ ;  /* 0x00000006061b7899 */ /* 0x000fe2000800063f */
[----:B------:R-:W-:Y:S01]  /*25f0*/  MOV R13, UR16 ;  /* 0x00000010000d7c02 */ /* 0x000fe20008000f00 */
[----:B------:R-:W-:Y:S01]  /*2600*/  UIMAD UR10, UR26, UR16, URZ ;  /* 0x000000101a0a72a4 */ /* 0x000fe2000f8e023f */
[----:B------:R-:W-:Y:S01]  /*2610*/  LOP3.LUT R12, R12, R19, RZ, 0x3c, !PT ;  /* 0x000000130c0c7212 */ /* 0x000fe200078e3cff */
[----:B------:R-:W-:Y:S01]  /*2620*/  IMAD.IADD R229, R227, 0x1, R229 ;  /* 0x00000001e3e57824 */ /* 0x000fe200078e02e5 */
[----:B------:R-:W-:Y:S01]  /*2630*/  MOV R228, R226 ;  /* 0x000000e200e47202 */ /* 0x000fe20000000f00 */
[----:B------:R-:W-:Y:S01]  /*2640*/  IMAD.U32 R9, RZ, RZ, UR22 ;  /* 0x00000016ff097e24 */ /* 0x000fe2000f8e00ff */
[----:B------:R-:W-:Y:S01]  /*2650*/  ISETP.GE.AND P4, PT, R0, UR15, PT ;  /* 0x0000000f00007c0c */ /* 0x000fe2000bf86270 */
[----:B------:R-:W-:Y:S01]  /*2660*/  IMAD R197, R197, 0x200, R12 ;  /* 0x00000200c5c57824 */ /* 0x000fe200078e020c */
[----:B------:R-:W-:Y:S01]  /*2670*/  LOP3.LUT R0, R7, 0xfffffe00, R8, 0xf8, !PT ;  /* 0xfffffe0007007812 */ /* 0x000fe200078ef808 */
[----:B------:R-:W-:Y:S01]  /*2680*/  UIMAD UR10, UR28, UR27, UR10 ;  /* 0x0000001b1c0a72a4 */ /* 0x000fe2000f8e020a */
[----:B------:R-:W-:Y:S01]  /*2690*/  IMAD.WIDE.U32 R12, R13, UR27, R228 ;  /* 0x0000001b0d0c7c25 */ /* 0x000fe2000f8e00e4 */
[----:B------:R-:W-:Y:S01]  /*26a0*/  IADD3 R4, R9, -UR14, R18 ;  /* 0x8000000e09047c10 */ /* 0x000fe2000fffe012 */
[----:B------:R-:W-:Y:S02]  /*26b0*/  BSSY B0, `(.L_x_343) ;  /* 0x0000028000007945 */ /* 0x000fe40003800000 */
[----:B------:R-:W-:Y:S01]  /*26c0*/  IMAD R198, R83, 0x400, R0 ;  /* 0x0000040053c67824 */ /* 0x000fe200078e0200 */
[----:B------:R-:W-:Y:S01]  /*26d0*/  IADD3 R15, R13, UR10, RZ ;  /* 0x0000000a0d0f7c10 */ /* 0x000fe2000fffe0ff */
[----:B------:R-:W-:Y:S01]  /*26e0*/  VIADD R4, R4, UR18 ;  /* 0x0000001204047c36 */ /* 0x000fe20008000000 */
[----:B------:R-:W-:-:S04]  /*26f0*/  DEPBAR.LE SB0, 0x0 ;  /* 0x000080000000791a */ /* 0x000fc80000000000 */
[----:B------:R-:W-:Y:S01]  /*2700*/  BAR.SYNC.DEFER_BLOCKING 0x0 ;  /* 0x0000000000007b1d */ /* 0x000fe20000010000 */
[----:B------:R-:W-:-:S05]  /*2710*/  LEA R198, R198, UR4, 0x1 ;  /* 0x00000004c6c67c11 */ /* 0x000fca000f8e08ff */
        /* <DEDUP_REMOVED lines=33> */
.L_x_344:
[----:B------:R-:W-:Y:S05]  /*2930*/  BSYNC B0 ;  /* 0x0000000000007941 */ /* 0x000fea0003800000 */
.L_x_343:
        /* <DEDUP_REMOVED lines=12> */
[----:B------:R-:W-:Y:S02]  /*2a00*/  ISETP.GE.AND P0, PT, R208, UR10, PT ;  /* 0x0000000ad0007c0c */ /* 0x000fe4000bf06270 */
[----:B------:R-:W-:-:S07]  /*2a10*/  IADD3.X R16, R15, UR18, RZ, P1, !PT ;  /* 0x000000120f107c10 */ /* 0x000fce0008ffe4ff */
        /* <DEDUP_REMOVED lines=25> */
.L_x_346:
[----:B------:R-:W-:Y:S05]  /*2bb0*/  BSYNC B0 ;  /* 0x0000000000007941 */ /* 0x000fea0003800000 */
.L_x_345:
[----:B------:R1:W-:Y:S01]  /*2bc0*/  @P5 STS.128 [R199+0xd000], RZ ;  /* 0x00d000ffc7005388 */ /* 0x0003e20000000c00 */
[----:B------:R-:W-:Y:S03]  /*2bd0*/  BSSY B0, `(.L_x_347) ;  /* 0x0000025000007945 */ /* 0x000fe60003800000 */
[----:B------:R1:W-:Y:S04]  /*2be0*/  @P5 STS.128 [R199+0xf000], RZ ;  /* 0x00f000ffc7005388 */ /* 0x0003e80000000c00 */
[----:B------:R1:W-:Y:S01]  /*2bf0*/  @P5 STS.128 [R199+0x11000], RZ ;  /* 0x011000ffc7005388 */ /* 0x0003e20000000c00 */
[----:B------:R-:W-:Y:S05]  /*2c00*/  @P5 BRA `(.L_x_348) ;  /* 0x0000000000845947 */ /* 0x000fea0003800000 */
[----:B------:R-:W-:Y:S01]  /*2c10*/  ULDC UR10, c[0x0][0x2d0] ;  /* 0x0000b400000a7ab9 */ /* 0x000fe20000000800 */
[----:B------:R-:W-:Y:S01]  /*2c20*/  IMAD.U32 R17, RZ, RZ, UR6 ;  /* 0x00000006ff117e24 */ /* 0x000fe2000f8e00ff */
[----:B------:R-:W-:Y:S01]  /*2c30*/  ISETP.GE.AND P3, PT, R204, UR10, PT ;  /* 0x0000000acc007c0c */ /* 0x000fe2000bf66270 */
[----:B------:R-:W-:Y:S01]  /*2c40*/  IMAD.U32 R7, RZ, RZ, UR7 ;  /* 0x00000007ff077e24 */ /* 0x000fe2000f8e00ff */
[----:B------:R-:W-:Y:S02]  /*2c50*/  ISETP.GE.AND P2, PT, R209, UR10, PT ;  /* 0x0000000ad1007c0c */ /* 0x000fe4000bf46270 */
[----:B------:R-:W-:-:S04]  /*2c60*/  LEA R16, P0, R17, R12, 0x5 ;  /* 0x0000000c11107211 */ /* 0x000fc800078028ff */
[----:B------:R-:W-:Y:S02]  /*2c70*/  LEA.HI.X R7, R17, R15, R7, 0x5, P0 ;  /* 0x0000000f11077211 */ /* 0x000fe400000f2c07 */
[----:B------:R-:W-:-:S03]  /*2c80*/  ISETP.GE.AND P0, PT, R208, UR10, PT ;  /* 0x0000000ad0007c0c */ /* 0x000fc6000bf06270 */
[----:B-1-3--:R-:W1:Y:S01]  /*2c90*/  @!P3 LDC.64 R10, c[0x0][0x220] ;  /* 0x00008800ff0abb82 */ /* 0x00ae620000000a00 */
[----:B------:R3:W-:Y:S07]  /*2ca0*/  @P3 STS.128 [R199+0xd000], RZ ;  /* 0x00d000ffc7003388 */ /* 0x0007ee0000000c00 */
[----:B--2---:R-:W2:Y:S01]  /*2cb0*/  @!P2 LDC.64 R8, c[0x0][0x220] ;  /* 0x00008800ff08ab82 */ /* 0x004ea20000000a00 */
[----:B-1----:R-:W-:-:S04]  /*2cc0*/  @!P3 LEA R10, P5, R16, R10, 0x1 ;  /* 0x0000000a100ab211 */ /* 0x002fc800078a08ff */
        /* <DEDUP_REMOVED lines=21> */
.L_x_348:
[----:B------:R-:W-:Y:S05]  /*2e20*/  BSYNC B0 ;  /* 0x0000000000007941 */ /* 0x000fea0003800000 */
.L_x_347:
        /* <DEDUP_REMOVED lines=39> */
.L_x_350:
[----:B------:R-:W-:Y:S05]  /*30a0*/  BSYNC B0 ;  /* 0x0000000000007941 */ /* 0x000fea0003800000 */
.L_x_349:
[----:B------:R-:W-:Y:S01]  /*30b0*/  LDSM.16.M88.4 R60, [R198] ;  /* 0x00000000c63c783b */ /* 0x000fe20000000200 */
[----:B------:R-:W-:Y:S01]  /*30c0*/  R2P PR, R5, 0x6 ;  /* 0x0000000605007804 */ /* 0x000fe20000000000 */
[----:B------:R-:W-:Y:S01]  /*30d0*/  IMAD.MOV.U32 R7, RZ, RZ, 0x10 ;  /* 0x00000010ff077424 */ /* 0x000fe200078e00ff */
[C---:B------:R-:W-:Y:S01]  /*30e0*/  LOP3.LUT P0, RZ, R2.reuse, 0x2, RZ, 0xc0, !PT ;  /* 0x0000000202ff7812 */ /* 0x040fe2000780c0ff */
[----:B------:R-:W5:Y:S01]  /*30f0*/  LDSM.16.M88.4 R52, [R197+0x6000] ;  /* 0x00600000c534783b */ /* 0x000f620000000200 */
[C---:B------:R-:W-:Y:S01]  /*3100*/  VIADD R5, R197.reuse, 0x6000 ;  /* 0x00006000c5057836 */ /* 0x040fe20000000000 */
[----:B------:R-:W-:Y:S01]  /*3110*/  IADD3 R195, R197, 0x6020, RZ ;  /* 0x00006020c5c37810 */ /* 0x000fe20007ffe0ff */
[----:B------:R-:W-:Y:S01]  /*3120*/  UISETP.GE.AND UP0, UPT, UR17, 0x2, UPT ;  /* 0x000000021100788c */ /* 0x000fe2000bf06270 */
[----:B------:R-:W-:Y:S01]  /*3130*/  SEL R7, R7, 0xfffffff0, !P0 ;  /* 0xfffffff007077807 */ /* 0x000fe20004000000 */
[----:B------:R-:W4:Y:S01]  /*3140*/  LDSM.16.M88.4 R44, [R197+0x6800] ;  /* 0x00680000c52c783b */ /* 0x000f220000000200 */
[----:B------:R-:W-:Y:S01]  /*3150*/  LOP3.LUT P0, RZ, R2, 0x4, RZ, 0xc0, !PT ;  /* 0x0000000402ff7812 */ /* 0x000fe2000780c0ff */
[----:B------:R-:W-:Y:S01]  /*3160*/  IMAD.MOV.U32 R2, RZ, RZ, 0x40 ;  /* 0x00000040ff027424 */ /* 0x000fe200078e00ff */
[----:B------:R-:W-:Y:S01]  /*3170*/  MOV R216, UR13 ;  /* 0x0000000d00d87c02 */ /* 0x000fe20008000f00 */
[----:B------:R-:W4:Y:S01]  /*3180*/  LDSM.16.M88.4 R36, [R197+0x7000] ;  /* 0x00700000c524783b */ /* 0x000f220000000200 */
[--C-:B------:R-:W-:Y:S01]  /*3190*/  IMAD R196, R7, 0x2, R198.reuse ;  /* 0x0000000207c47824 */ /* 0x100fe200078e02c6 */
[----:B------:R-:W-:Y:S01]  /*31a0*/  MOV R133, UR22 ;  /* 0x0000001600857c02 */ /* 0x000fe20008000f00 */
[----:B------:R-:W-:Y:S01]  /*31b0*/  @P1 VIADD R195, R5, 0xffffffe0 ;  /* 0xffffffe005c31836 */ /* 0x000fe20000000000 */
[----:B------:R-:W4:Y:S01]  /*31c0*/  LDSM.16.M88.4 R24, [R197+0x7800] ;  /* 0x00780000c518783b */ /* 0x000f220000000200 */
[----:B------:R-:W-:Y:S01]  /*31d0*/  MOV R5, 0x20 ;  /* 0x0000002000057802 */ /* 0x000fe20000000f00 */
[----:B------:R-:W-:Y:S01]  /*31e0*/  IMAD.SHL.U32 R6, R6, 0x2, RZ ;  /* 0x0000000206067824 */ /* 0x000fe200078e00ff */
[----:B------:R-:W-:Y:S01]  /*31f0*/  SEL R2, R2, 0xffffffc0, !P2 ;  /* 0xffffffc002027807 */ /* 0x000fe20005000000 */
[----:B------:R-:W-:Y:S01]  /*3200*/  LDSM.16.M88.4 R12, [R196] ;  /* 0x00000000c40c783b */ /* 0x000fe20000000200 */
[----:B------:R-:W-:Y:S01]  /*3210*/  SEL R5, R5, 0xffffffe0, !P0 ;  /* 0xffffffe005057807 */ /* 0x000fe20004000000 */
[----:B------:R-:W-:Y:S01]  /*3220*/  IMAD R216, R216, 0x4, R83 ;  /* 0x00000004d8d87824 */ /* 0x000fe200078e0253 */
[----:B------:R-:W-:Y:S01]  /*3230*/  IADD3 R191, R197, R2, RZ ;  /* 0x00000002c5bf7210 */ /* 0x000fe20007ffe0ff */
[----:B-123--:R-:W1:Y:S01]  /*3240*/  LDSM.16.M88.4 R8, [R195] ;  /* 0x00000000c308783b */ /* 0x00ee620000000200 */
[----:B------:R-:W-:Y:S01]  /*3250*/  IMAD.IADD R184, R2, 0x1, R195 ;  /* 0x0000000102b87824 */ /* 0x000fe200078e02c3 */
[----:B------:R-:W-:Y:S01]  /*3260*/  PLOP3.LUT P0, PT, PT, PT, UP0, 0x80, 0x0 ;  /* 0x000000000000781c */ /* 0x000fe20003f0f008 */
[C---:B------:R-:W-:Y:S01]  /*3270*/  IMAD R194, R5.reuse, 0x2, R198 ;  /* 0x0000000205c27824 */ /* 0x040fe200078e02c6 */
[----:B------:R-:W2:Y:S01]  /*3280*/  LDSM.16.M88.4 R64, [R195+0x800] ;  /* 0x00080000c340783b */ /* 0x000ea20000000200 */
[----:B------:R-:W-:Y:S01]  /*3290*/  IMAD R193, R5, 0x2, R196 ;  /* 0x0000000205c17824 */ /* 0x000fe200078e02c4 */
[----:B------:R-:W3:Y:S01]  /*32a0*/  LDC.U8 R2, c[0x0][0x388] ;  /* 0x0000e200ff027b82 */ /* 0x000ee20000000000 */
[----:B------:R-:W-:Y:S01]  /*32b0*/  LOP3.LUT R6, R6, 0x6, RZ, 0xc0, !PT ;  /* 0x0000000606067812 */ /* 0x000fe200078ec0ff */
[----:B------:R-:W3:Y:S01]  /*32c0*/  LDSM.16.M88.4 R68, [R195+0x1000] ;  /* 0x00100000c344783b */ /* 0x000ee20000000200 */
[C---:B------:R-:W-:Y:S01]  /*32d0*/  VIADDMNMX R133, R4.reuse, 0x8, R133, PT ;  /* 0x0000000804857846 */ /* 0x040fe20003800185 */
[C---:B------:R-:W-:Y:S01]  /*32e0*/  VIADD R187, R195.reuse, 0x800 ;  /* 0x00000800c3bb7836 */ /* 0x040fe20000000000 */
[----:B------:R-:W-:Y:S01]  /*32f0*/  VIMNMX R134, R4, UR22, PT ;  /* 0x0000001604867c48 */ /* 0x000fe2000bfe0100 */
[----:B------:R-:W3:Y:S01]  /*3300*/  LDSM.16.M88.4 R20, [R195+0x1800] ;  /* 0x00180000c314783b */ /* 0x000ee20000000200 */
[C---:B------:R-:W-:Y:S01]  /*3310*/  IADD3 R186, R195.reuse, 0x1000, RZ ;  /* 0x00001000c3ba7810 */ /* 0x040fe20007ffe0ff */
[C---:B------:R-:W-:Y:S01]  /*3320*/  VIADD R185, R195.reuse, 0x1800 ;  /* 0x00001800c3b97836 */ /* 0x040fe20000000000 */
[C---:B------:R-:W-:Y:S01]  /*3330*/  IADD3 R182, R195.reuse, 0x2800, RZ ;  /* 0x00002800c3b67810 */ /* 0x040fe20007ffe0ff */
[----:B------:R-:W-:Y:S01]  /*3340*/  LDSM.16.M88.4 R28, [R194] ;  /* 0x00000000c21c783b */ /* 0x000fe20000000200 */
[C---:B------:R-:W-:Y:S01]  /*3350*/  VIADD R183, R195.reuse, 0x2000 ;  /* 0x00002000c3b77836 */ /* 0x040fe20000000000 */
[C---:B------:R-:W-:Y:S01]  /*3360*/  IADD3 R180, R195.reuse, 0x3800, RZ ;  /* 0x00003800c3b47810 */ /* 0x040fe20007ffe0ff */
[C---:B-----5:R-:W-:Y:S01]  /*3370*/  HMMA.16816.F32.BF16 R56, R60.reuse, R52, RZ ;  /* 0x000000343c38723c */ /* 0x060fe200000418ff */
[----:B------:R-:W5:Y:S01]  /*3380*/  LDSM.16.M88.4 R16, [R191+0x6000] ;  /* 0x00600000bf10783b */ /* 0x000f620000000200 */
[C---:B------:R-:W-:Y:S01]  /*3390*/  VIADD R181, R195.reuse, 0x3000 ;  /* 0x00003000c3b57836 */ /* 0x040fe20000000000 */
[C---:B------:R-:W-:Y:S01]  /*33a0*/  IADD3 R178, R195.reuse, 0x4800, RZ ;  /* 0x00004800c3b27810 */ /* 0x040fe20007ffe0ff */
[C---:B------:R-:W-:Y:S01]  /*33b0*/  VIADD R179, R195.reuse, 0x4000 ;  /* 0x00004000c3b37836 */ /* 0x040fe20000000000 */
[----:B------:R-:W-:Y:S01]  /*33c0*/  LDSM.16.M88.4 R72, [R184+0x800] ;  /* 0x00080000b848783b */ /* 0x000fe20000000200 */
[C---:B------:R-:W-:Y:S01]  /*33d0*/  HMMA.16816.F32.BF16 R52, R60.reuse, R54, RZ ;  /* 0x000000363c34723c */ /* 0x040fe200000418ff */
[C---:B------:R-:W-:Y:S01]  /*33e0*/  VIADD R177, R195.reuse, 0x5000 ;  /* 0x00005000c3b17836 */ /* 0x040fe20000000000 */
[----:B------:R-:W-:Y:S01]  /*33f0*/  IADD3 R176, R195, 0x5800, RZ ;  /* 0x00005800c3b07810 */ /* 0x000fe20007ffe0ff */
[----:B------:R-:W-:Y:S03]  /*3400*/  LDSM.16.M88.4 R76, [R195+0x3800] ;  /* 0x00380000c34c783b */ /* 0x000fe60000000200 */
[C---:B----4-:R-:W-:Y:S01]  /*3410*/  HMMA.16816.F32.BF16 R48, R60.reuse, R44, RZ ;  /* 0x0000002c3c30723c */ /* 0x050fe200000418ff */
[----:B------:R-:W0:Y:S05]  /*3420*/  LDGDEPBAR ;  /* 0x00000000000079af */ /* 0x000e2a0000000000 */
[C---:B------:R-:W-:Y:S06]  /*3430*/  HMMA.16816.F32.BF16 R40, R60.reuse, R36, RZ ;  /* 0x000000243c28723c */ /* 0x040fec00000418ff */
[C---:B------:R-:W-:Y:S06]  /*3440*/  HMMA.16816.F32.BF16 R44, R60.reuse, R46, RZ ;  /* 0x0000002e3c2c723c */ /* 0x040fec00000418ff */
[C---:B------:R-:W-:Y:S06]  /*3450*/  HMMA.16816.F32.BF16 R36, R60.reuse, R38, RZ ;  /* 0x000000263c24723c */ /* 0x040fec00000418ff */
[C---:B------:R-:W-:Y:S06]  /*3460*/  HMMA.16816.F32.BF16 R32, R60.reuse, R24, RZ ;  /* 0x000000183c20723c */ /* 0x040fec00000418ff */
[----:B------:R-:W-:Y:S01]  /*3470*/  HMMA.16816.F32.BF16 R60, R60, R26, RZ ;  /* 0x0000001a3c3c723c */ /* 0x000fe200000418ff */
[----:B------:R-:W4:Y:S05]  /*3480*/  LDSM.16.M88.4 R24, [R191+0x6800] ;  /* 0x00680000bf18783b */ /* 0x000f2a0000000200 */
        /* <DEDUP_REMOVED lines=8> */
[----:B------:R-:W-:Y:S05]  /*3510*/  LDSM.16.M88.4 R68, [R184+0x1800] ;  /* 0x00180000b844783b */ /* 0x000fea0000000200 */
[C---:B------:R-:W-:Y:S06]  /*3520*/  HMMA.16816.F32.BF16 R32, R12.reuse, R20, R32 ;  /* 0x000000140c20723c */ /* 0x040fec0000041820 */
[----:B------:R-:W-:Y:S01]  /*3530*/  HMMA.16816.F32.BF16 R60, R12, R22, R60 ;  /* 0x000000160c3c723c */ /* 0x000fe2000004183c */
[----:B------:R-:W-:Y:S04]  /*3540*/  LDSM.16.M88.4 R12, [R193] ;  /* 0x00000000c10c783b */ /* 0x000fe80000000200 */
[----:B------:R-:W3:Y:S01]  /*3550*/  LDSM.16.M88.4 R20, [R184] ;  /* 0x00000000b814783b */ /* 0x000ee20000000200 */
[C---:B-----5:R-:W-:Y:S06]  /*3560*/  HMMA.16816.F32.BF16 R56, R28.reuse, R16, R56 ;  /* 0x000000101c38723c */ /* 0x060fec0000041838 */
[C---:B------:R-:W-:Y:S01]  /*3570*/  HMMA.16816.F32.BF16 R52, R28.reuse, R18, R52 ;  /* 0x000000121c34723c */ /* 0x040fe20000041834 */
[----:B------:R-:W5:Y:S05]  /*3580*/  LDSM.16.M88.4 R16, [R184+0x1000] ;  /* 0x00100000b810783b */ /* 0x000f6a0000000200 */
[C---:B----4-:R-:W-:Y:S06]  /*3590*/  HMMA.16816.F32.BF16 R48, R28.reuse, R24, R48 ;  /* 0x000000181c30723c */ /* 0x050fec0000041830 */
[C---:B------:R-:W-:Y:S01]  /*35a0*/  HMMA.16816.F32.BF16 R44, R28.reuse, R26, R44 ;  /* 0x0000001a1c2c723c */ /* 0x040fe2000004182c */
[----:B------:R-:W-:Y:S05]  /*35b0*/  LDSM.16.M88.4 R24, [R198+0x2000] ;  /* 0x00200000c618783b */ /* 0x000fea0000000200 */
[C---:B-1----:R-:W-:Y:S06]  /*35c0*/  HMMA.16816.F32.BF16 R40, R28.reuse, R8, R40 ;  /* 0x000000081c28723c */ /* 0x042fec0000041828 */
[C---:B------:R-:W-:Y:S01]  /*35d0*/  HMMA.16816.F32.BF16 R36, R28.reuse, R10, R36 ;  /* 0x0000000a1c24723c */ /* 0x040fe20000041824 */
[----:B------:R-:W1:Y:S05]  /*35e0*/  LDSM.16.M88.4 R8, [R197+0x8000] ;  /* 0x00800000c508783b */ /* 0x000e6a0000000200 */
[----:B--2---:R-:W-:Y:S06]  /*35f0*/  HMMA.16816.F32.BF16 R32, R28, R64, R32 ;  /* 0x000000401c20723c */ /* 0x004fec0000041820 */
[C---:B---3--:R-:W-:Y:S06]  /*3600*/  HMMA.16816.F32.BF16 R56, R12.reuse, R20, R56 ;  /* 0x000000140c38723c */ /* 0x048fec0000041838 */
[----:B------:R-:W-:Y:S01]  /*3610*/  HMMA.16816.F32.BF16 R52, R12, R22, R52 ;  /* 0x000000160c34723c */ /* 0x000fe20000041834 */
[----:B------:R-:W2:Y:S05]  /*3620*/  LDSM.16.M88.4 R20, [R197+0x9000] ;  /* 0x00900000c514783b */ /* 0x000eaa0000000200 */
[----:B------:R-:W-:Y:S01]  /*3630*/  HMMA.16816.F32.BF16 R28, R28, R66, R60 ;  /* 0x000000421c1c723c */ /* 0x000fe2000004183c */
[----:B------:R-:W3:Y:S04]  /*3640*/  LDSM.16.M88.4 R60, [R197+0x8800] ;  /* 0x00880000c53c783b */ /* 0x000ee80000000200 */
[----:B------:R-:W-:Y:S01]  /*3650*/  LDSM.16.M88.4 R64, [R197+0x9800] ;  /* 0x00980000c540783b */ /* 0x000fe20000000200 */
[C---:B------:R-:W-:Y:S06]  /*3660*/  HMMA.16816.F32.BF16 R48, R12.reuse, R72, R48 ;  /* 0x000000480c30723c */ /* 0x040fec0000041830 */
[C---:B------:R-:W-:Y:S01]  /*3670*/  HMMA.16816.F32.BF16 R44, R12.reuse, R74, R44 ;  /* 0x0000004a0c2c723c */ /* 0x040fe2000004182c */
[----:B------:R-:W-:Y:S05]  /*3680*/  LDSM.16.M88.4 R72, [R196+0x2000] ;  /* 0x00200000c448783b */ /* 0x000fea0000000200 */
[C---:B-----5:R-:W-:Y:S06]  /*3690*/  HMMA.16816.F32.BF16 R40, R12.reuse, R16, R40 ;  /* 0x000000100c28723c */ /* 0x060fec0000041828 */
[----:B------:R-:W-:Y:S01]  /*36a0*/  HMMA.16816.F32.BF16 R36, R12, R18, R36 ;  /* 0x000000120c24723c */ /* 0x000fe20000041824 */
[----:B------:R-:W4:Y:S05]  /*36b0*/  LDSM.16.M88.4 R16, [R195+0x2000] ;  /* 0x00200000c310783b */ /* 0x000f2a0000000200 */
        /* <DEDUP_REMOVED lines=10> */
[C---:B---3--:R-:W-:Y:S06]  /*3760*/  HMMA.16816.F32.BF16 R48, R24.reuse, R60, R48 ;  /* 0x0000003c1830723c */ /* 0x048fec0000041830 */
[----:B------:R-:W-:Y:S01]  /*3770*/  HMMA.16816.F32.BF16 R44, R24, R62, R44 ;  /* 0x0000003e182c723c */ /* 0x000fe2000004182c */
[----:B------:R-:W2:Y:S05]  /*3780*/  LDSM.16.M88.4 R60, [R194+0x2000] ;  /* 0x00200000c23c783b */ /* 0x000eaa0000000200 */
[C---:B----4-:R-:W-:Y:S06]  /*3790*/  HMMA.16816.F32.BF16 R56, R72.reuse, R16, R56 ;  /* 0x000000104838723c */ /* 0x050fec0000041838 */
[----:B------:R-:W-:Y:S01]  /*37a0*/  HMMA.16816.F32.BF16 R52, R72, R18, R52 ;  /* 0x000000124834723c */ /* 0x000fe20000041834 */
[----:B------:R-:W3:Y:S05]  /*37b0*/  LDSM.16.M88.4 R16, [R191+0x9000] ;  /* 0x00900000bf10783b */ /* 0x000eea0000000200 */
        /* <DEDUP_REMOVED lines=17> */
[C---:B---3--:R-:W-:Y:S06]  /*38d0*/  HMMA.16816.F32.BF16 R40, R60.reuse, R16, R40 ;  /* 0x000000103c28723c */ /* 0x048fec0000041828 */
[C---:B------:R-:W-:Y:S01]  /*38e0*/  HMMA.16816.F32.BF16 R36, R60.reuse, R18, R36 ;  /* 0x000000123c24723c */ /* 0x040fe20000041824 */
[----:B------:R-:W3:Y:S05]  /*38f0*/  LDSM.16.M88.4 R16, [R184+0x3800] ;  /* 0x00380000b810783b */ /* 0x000eea0000000200 */
[C---:B------:R-:W-:Y:S06]  /*3900*/  HMMA.16816.F32.BF16 R48, R60.reuse, R68, R48 ;  /* 0x000000443c30723c */ /* 0x040fec0000041830 */
[C---:B------:R-:W-:Y:S01]  /*3910*/  HMMA.16816.F32.BF16 R44, R60.reuse, R70, R44 ;  /* 0x000000463c2c723c */ /* 0x040fe2000004182c */
[----:B------:R-:W-:Y:S05]  /*3920*/  LDSM.16.M88.4 R68, [R197+0xb000] ;  /* 0x00b00000c544783b */ /* 0x000fea0000000200 */
[C---:B----4-:R-:W-:Y:S06]  /*3930*/  HMMA.16816.F32.BF16 R32, R60.reuse, R64, R32 ;  /* 0x000000403c20723c */ /* 0x050fec0000041820 */
        /* <DEDUP_REMOVED lines=12> */
[C---:B---3--:R-:W-:Y:S06]  /*3a00*/  HMMA.16816.F32.BF16 R32, R8.reuse, R16, R32 ;  /* 0x000000100820723c */ /* 0x048fec0000041820 */
[----:B------:R-:W-:Y:S01]  /*3a10*/  HMMA.16816.F32.BF16 R28, R8, R18, R28 ;  /* 0x00000012081c723c */ /* 0x000fe2000004181c */
[----:B------:R-:W3:Y:S04]  /*3a20*/  LDSM.16.M88.4 R8, [R195+0x5000] ;  /* 0x00500000c308783b */ /* 0x000ee80000000200 */
[----:B------:R-:W5:Y:S01]  /*3a30*/  LDSM.16.M88.4 R16, [R195+0x5800] ;  /* 0x00580000c310783b */ /* 0x000f620000000200 */
[C---:B----4-:R-:W-:Y:S06]  /*3a40*/  HMMA.16816.F32.BF16 R56, R60.reuse, R76, R56 ;  /* 0x0000004c3c38723c */ /* 0x050fec0000041838 */
[C---:B------:R-:W-:Y:S01]  /*3a50*/  HMMA.16816.F32.BF16 R52, R60.reuse, R78, R52 ;  /* 0x0000004e3c34723c */ /* 0x040fe20000041834 */
[----:B------:R-:W-:Y:S05]  /*3a60*/  LDSM.16.M88.4 R76, [R194+0x4000] ;  /* 0x00400000c24c783b */ /* 0x000fea0000000200 */
[C---:B------:R-:W-:Y:S06]  /*3a70*/  HMMA.16816.F32.BF16 R48, R60.reuse, R72, R48 ;  /* 0x000000483c30723c */ /* 0x040fec0000041830 */
[C---:B------:R-:W-:Y:S01]  /*3a80*/  HMMA.16816.F32.BF16 R44, R60.reuse, R74, R44 ;  /* 0x0000004a3c2c723c */ /* 0x040fe2000004182c */
[----:B------:R-:W4:Y:S05]  /*3a90*/  LDSM.16.M88.4 R72, [R191+0xa000] ;  /* 0x00a00000bf48783b */ /* 0x000f2a0000000200 */
[C---:B------:R-:W-:Y:S06]  /*3aa0*/  HMMA.16816.F32.BF16 R40, R60.reuse, R68, R40 ;  /* 0x000000443c28723c */ /* 0x040fec0000041828 */
        /* <DEDUP_REMOVED lines=9> */
[C---:B--2---:R-:W-:Y:S06]  /*3b40*/  HMMA.16816.F32.BF16 R48, R12.reuse, R20, R48 ;  /* 0x000000140c30723c */ /* 0x044fec0000041830 */
[C---:B------:R-:W-:Y:S01]  /*3b50*/  HMMA.16816.F32.BF16 R44, R12.reuse, R22, R44 ;  /* 0x000000160c2c723c */ /* 0x040fe2000004182c */
[----:B------:R-:W-:Y:S05]  /*3b60*/  LDSM.16.M88.4 R20, [R184+0x4800] ;  /* 0x00480000b814783b */ /* 0x000fea0000000200 */
[C---:B---3--:R-:W-:Y:S06]  /*3b70*/  HMMA.16816.F32.BF16 R40, R12.reuse, R8, R40 ;  /* 0x000000080c28723c */ /* 0x048fec0000041828 */
[C---:B------:R-:W-:Y:S01]  /*3b80*/  HMMA.16816.F32.BF16 R36, R12.reuse, R10, R36 ;  /* 0x0000000a0c24723c */ /* 0x040fe20000041824 */
[----:B------:R-:W1:Y:S05]  /*3b90*/  LDSM.16.M88.4 R8, [R193+0x4000] ;  /* 0x00400000c108783b */ /* 0x000e6a0000000200 */
[C---:B-----5:R-:W-:Y:S06]  /*3ba0*/  HMMA.16816.F32.BF16 R32, R12.reuse, R16, R32 ;  /* 0x000000100c20723c */ /* 0x060fec0000041820 */
[----:B------:R-:W-:Y:S01]  /*3bb0*/  HMMA.16816.F32.BF16 R28, R12, R18, R28 ;  /* 0x000000120c1c723c */ /* 0x000fe2000004181c */
[----:B------:R-:W2:Y:S04]  /*3bc0*/  LDSM.16.M88.4 R16, [R184+0x5000] ;  /* 0x00500000b810783b */ /* 0x000ea80000000200 */
[----:B------:R-:W3:Y:S01]  /*3bd0*/  LDSM.16.M88.4 R12, [R184+0x5800] ;  /* 0x00580000b80c783b */ /* 0x000ee20000000200 */
[----:B----4-:R-:W-:Y:S01]  /*3be0*/  HMMA.16816.F32.BF16 R56, R76, R72, R56 ;  /* 0x000000484c38723c */ /* 0x010fe20000041838 */
[----:B------:R-:W-:-:S05]  /*3bf0*/  DEPBAR.LE SB0, 0x0 ;  /* 0x000080000000791a */ /* 0x000fca0000000000 */
[C---:B------:R-:W-:Y:S06]  /*3c00*/  HMMA.16816.F32.BF16 R52, R76.reuse, R74, R52 ;  /* 0x0000004a4c34723c */ /* 0x040fec0000041834 */
[C---:B------:R-:W-:Y:S06]  /*3c10*/  HMMA.16816.F32.BF16 R48, R76.reuse, R68, R48 ;  /* 0x000000444c30723c */ /* 0x040fec0000041830 */
[C---:B------:R-:W-:Y:S06]  /*3c20*/  HMMA.16816.F32.BF16 R44, R76.reuse, R70, R44 ;  /* 0x000000464c2c723c */ /* 0x040fec000004182c */
[C---:B------:R-:W-:Y:S06]  /*3c30*/  HMMA.16816.F32.BF16 R40, R76.reuse, R64, R40 ;  /* 0x000000404c28723c */ /* 0x040fec0000041828 */
[C---:B------:R-:W-:Y:S06]  /*3c40*/  HMMA.16816.F32.BF16 R36, R76.reuse, R66, R36 ;  /* 0x000000424c24723c */ /* 0x040fec0000041824 */
[C---:B------:R-:W-:Y:S06]  /*3c50*/  HMMA.16816.F32.BF16 R32, R76.reuse, R60, R32 ;  /* 0x0000003c4c20723c */ /* 0x040fec0000041820 */
[----:B------:R-:W-:Y:S06]  /*3c60*/  HMMA.16816.F32.BF16 R28, R76, R62, R28 ;  /* 0x0000003e4c1c723c */ /* 0x000fec000004181c */
[C---:B-1----:R-:W-:Y:S06]  /*3c70*/  HMMA.16816.F32.BF16 R56, R8.reuse, R24, R56 ;  /* 0x000000180838723c */ /* 0x042fec0000041838 */
[C---:B------:R-:W-:Y:S06]  /*3c80*/  HMMA.16816.F32.BF16 R52, R8.reuse, R26, R52 ;  /* 0x0000001a0834723c */ /* 0x040fec0000041834 */
[C---:B------:R-:W-:Y:S06]  /*3c90*/  HMMA.16816.F32.BF16 R48, R8.reuse, R20, R48 ;  /* 0x000000140830723c */ /* 0x040fec0000041830 */
[C---:B------:R-:W-:Y:S06]  /*3ca0*/  HMMA.16816.F32.BF16 R44, R8.reuse, R22, R44 ;  /* 0x00000016082c723c */ /* 0x040fec000004182c */
[C---:B--2---:R-:W-:Y:S06]  /*3cb0*/  HMMA.16816.F32.BF16 R40, R8.reuse, R16, R40 ;  /* 0x000000100828723c */ /* 0x044fec0000041828 */
[C---:B------:R-:W-:Y:S06]  /*3cc0*/  HMMA.16816.F32.BF16 R36, R8.reuse, R18, R36 ;  /* 0x000000120824723c */ /* 0x040fec0000041824 */
[C---:B---3--:R-:W-:Y:S06]  /*3cd0*/  HMMA.16816.F32.BF16 R232, R8.reuse, R12, R32 ;  /* 0x0000000c08e8723c */ /* 0x048fec0000041820 */
[----:B------:R-:W-:Y:S01]  /*3ce0*/  HMMA.16816.F32.BF16 R28, R8, R14, R28 ;  /* 0x0000000e081c723c */ /* 0x000fe2000004181c */
[----:B------:R-:W-:Y:S01]  /*3cf0*/  VIADD R33, R214, 0xb54cda56 ;  /* 0xb54cda56d6217836 */ /* 0x000fe20000000000 */
[----:B------:R-:W-:Y:S06]  /*3d00*/  BAR.SYNC.DEFER_BLOCKING 0x0 ;  /* 0x0000000000007b1d */ /* 0x000fec0000010000 */
[----:B------:R-:W-:-:S01]  /*3d10*/  NOP ;  /* 0x0000000000007918 */ /* 0x000fc20000000000 */
[----:B------:R-:W-:-:S15]  /*3d20*/  @!P0 BRA `(.L_x_351) ;  /* 0x0000000400d08947 */ /* 0x000fde0003800000 */
        /* <DEDUP_REMOVED lines=9> */
[----:B------:R-:W-:Y:S01]  /*3dc0*/  UIMAD UR5, UR6, UR23, UR5 ;  /* 0x00000017060572a4 */ /* 0x000fe2000f8e0205 */
[----:B------:R-:W-:-:S03]  /*3dd0*/  IADD3 R4, P6, R24, UR25, RZ ;  /* 0x0000001918047c10 */ /* 0x000fc6000ffde0ff */
[----:B------:R-:W1:Y:S01]  /*3de0*/  @!P5 LDC.64 R14, c[0x0][0x218] ;  /* 0x00008600ff0edb82 */ /* 0x000e620000000a00 */
[----:B------:R2:W-:Y:S01]  /*3df0*/  @P5 STS.128 [R199+0x6000], RZ ;  /* 0x006000ffc7005388 */ /* 0x0005e20000000c00 */
[----:B------:R-:W-:-:S05]  /*3e00*/  VIADD R22, R25, UR5 ;  /* 0x0000000519167c36 */ /* 0x000fca0008000000 */
[----:B------:R-:W-:Y:S01]  /*3e10*/  IADD3.X R23, R22, UR24, RZ, P6, !PT ;  /* 0x0000001816177c10 */ /* 0x000fe2000b7fe4ff */
[----:B------:R-:W3:Y:S08]  /*3e20*/  @!P4 LDC.64 R12, c[0x0][0x218] ;  /* 0x00008600ff0ccb82 */ /* 0x000ef00000000a00 */
[----:B------:R-:W4:Y:S08]  /*3e30*/  @!P3 LDC.64 R10, c[0x0][0x218] ;  /* 0x00008600ff0abb82 */ /* 0x000f300000000a00 */
[----:B------:R-:W5:Y:S01]  /*3e40*/  @!P5 LDC.64 R8, c[0x0][0x218] ;  /* 0x00008600ff08db82 */ /* 0x000f620000000a00 */
[----:B-1----:R-:W-:-:S04]  /*3e50*/  @!P5 LEA R62, P2, R24, R14, 0x1 ;  /* 0x0000000e183ed211 */ /* 0x002fc800078408ff */
[----:B------:R-:W-:-:S03]  /*3e60*/  @!P5 LEA.HI.X R63, R24, R15, R22, 0x1, P2 ;  /* 0x0000000f183fd211 */ /* 0x000fc600010f0c16 */
[----:B------:R-:W1:Y:S01]  /*3e70*/  @!P4 LDC.64 R20, c[0x0][0x218] ;  /* 0x00008600ff14cb82 */ /* 0x000e620000000a00 */
[C---:B---3--:R-:W-:Y:S01]  /*3e80*/  @!P4 LEA R60, P1, R24.reuse, R12, 0x1 ;  /* 0x0000000c183cc211 */ /* 0x048fe200078208ff */
[----:B------:R-:W-:Y:S01]  /*3e90*/  @!PT LDS RZ, [RZ] ;  /* 0x00000000fffff984 */ /* 0x000fe20000000800 */
[----:B------:R-:W-:Y:S01]  /*3ea0*/  @!PT LDS RZ, [RZ] ;  /* 0x00000000fffff984 */ /* 0x000fe20000000800 */
[----:B------:R-:W-:Y:S01]  /*3eb0*/  @!PT LDS RZ, [RZ] ;  /* 0x00000000fffff984 */ /* 0x000fe20000000800 */
[----:B------:R-:W-:Y:S03]  /*3ec0*/  @!P5 LDGSTS.E.BYPASS.LTC128B.128 [R199+0x6000], desc[UR20][R62.64] ;  /* 0x060000003ec7dfae */ /* 0x000fe6000b901d54 */
[C-C-:B------:R-:W-:Y:S01]  /*3ed0*/  @!P4 LEA.HI.X R61, R24.reuse, R13, R22.reuse, 0x1, P1 ;  /* 0x0000000d183dc211 */ /* 0x140fe200008f0c16 */
[----:B------:R2:W-:Y:S02]  /*3ee0*/  @P4 STS.128 [R199+0x8000], RZ ;  /* 0x008000ffc7004388 */ /* 0x0005e40000000c00 */
[----:B------:R-:W3:Y:S01]  /*3ef0*/  @!P3 LDC.64 R18, c[0x0][0x218] ;  /* 0x00008600ff12bb82 */ /* 0x000ee20000000a00 */
[C---:B----4-:R-:W-:Y:S01]  /*3f00*/  @!P3 LEA R26, P1, R24.reuse, R10, 0x1 ;  /* 0x0000000a181ab211 */ /* 0x050fe200078208ff */
[----:B------:R-:W-:Y:S01]  /*3f10*/  @!PT LDS RZ, [RZ] ;  /* 0x00000000fffff984 */ /* 0x000fe20000000800 */
[----:B------:R-:W-:Y:S01]  /*3f20*/  @!PT LDS RZ, [RZ] ;  /* 0x00000000fffff984 */ /* 0x000fe20000000800 */
[----:B------:R-:W-:Y:S01]  /*3f30*/  @!PT LDS RZ, [RZ] ;  /* 0x00000000fffff984 */ /* 0x000fe20000000800 */
[----:B------:R-:W-:Y:S03]  /*3f40*/  @!P4 LDGSTS.E.BYPASS.LTC128B.128 [R199+0x8000], desc[UR20][R60.64+0x80] ;  /* 0x080000803cc7cfae */ /* 0x000fe6000b901d54 */
[----:B------:R-:W-:Y:S01]  /*3f50*/  @!P3 LEA.HI.X R27, R24, R11, R22, 0x1, P1 ;  /* 0x0000000b181bb211 */ /* 0x000fe200008f0c16 */
[----:B------:R2:W-:Y:S02]  /*3f60*/  @P3 STS.128 [R199+0xa000], RZ ;  /* 0x00a000ffc7003388 */ /* 0x0005e40000000c00 */
[----:B------:R-:W4:Y:S01]  /*3f70*/  @!P5 LDC.64 R16, c[0x0][0x218] ;  /* 0x00008600ff10db82 */ /* 0x000f220000000a00 */
[C---:B-----5:R-:W-:Y:S01]  /*3f80*/  @!P5 LEA R34, P2, R4.reuse, R8, 0x1 ;  /* 0x000000080422d211 */ /* 0x060fe200078408ff */
[----:B------:R-:W-:Y:S01]  /*3f90*/  @!PT LDS RZ, [RZ] ;  /* 0x00000000fffff984 */ /* 0x000fe20000000800 */
[----:B------:R-:W-:Y:S01]  /*3fa0*/  @!PT LDS RZ, [RZ] ;  /* 0x00000000fffff984 */ /* 0x000fe20000000800 */
[----:B------:R-:W-:Y:S01]  /*3fb0*/  @!PT LDS RZ, [RZ] ;  /* 0x00000000fffff984 */ /* 0x000fe20000000800 */
[----:B------:R5:W-:Y:S03]  /*3fc0*/  @!P3 LDGSTS.E.BYPASS.LTC128B.128 [R199+0xa000], desc[UR20][R26.64+0x100] ;  /* 0x0a0001001ac7bfae */ /* 0x000be6000b901d54 */
[C---:B------:R-:W-:Y:S01]  /*3fd0*/  @!P5 LEA.HI.X R35, R4.reuse, R9, R23, 0x1, P2 ;  /* 0x000000090423d211 */ /* 0x040fe200010f0c17 */
[----:B------:R2:W-:Y:S02]  /*3fe0*/  @P5 STS.128 [R199+0x6800], RZ ;  /* 0x006800ffc7005388 */ /* 0x0005e40000000c00 */
[----:B------:R-:W2:Y:S01]  /*3ff0*/  @!P4 LDC.64 R14, c[0x0][0x218] ;  /* 0x00008600ff0ecb82 */ /* 0x000ea20000000a00 */
[C---:B-1----:R-:W-:Y:S01]  /*4000*/  @!P4 LEA R24, P1, R4.reuse, R20, 0x1 ;  /* 0x000000140418c211 */ /* 0x042fe200078208ff */
[----:B------:R-:W-:Y:S01]  /*4010*/  @!PT LDS RZ, [RZ] ;  /* 0x00000000fffff984 */ /* 0x000fe20000000800 */
[----:B------:R-:W-:Y:S01]  /*4020*/  @!PT LDS RZ, [RZ] ;  /* 0x00000000fffff984 */ /* 0x000fe20000000800 */
[----:B------:R-:W-:Y:S01]  /*4030*/  @!PT LDS RZ, [RZ] ;  /* 0x00000000fffff984 */ /* 0x000fe20000000800 */
[----:B------:R1:W-:Y:S01]  /*4040*/  @!P5 LDGSTS.E.BYPASS.LTC128B.128 [R199+0x6800], desc[UR20][R34.64] ;  /* 0x0680000022c7dfae */ /* 0x0003e2000b901d54 */
[----:B------:R-:W-:-:S02]  /*4050*/  IADD3 R20, P6, R4, UR25, RZ ;  /* 0x0000001904147c10 */ /* 0x000fc4000ffde0ff */
[C-C-:B------:R-:W-:Y:S01]  /*4060*/  @!P4 LEA.HI.X R25, R4.reuse, R21, R23.reuse, 0x1, P1 ;  /* 0x000000150419c211 */ /* 0x140fe200008f0c17 */
[----:B------:R1:W-:Y:S02]  /*4070*/  @P4 STS.128 [R199+0x8800], RZ ;  /* 0x008800ffc7004388 */ /* 0x0003e40000000c00 */
[----:B------:R-:W5:Y:S01]  /*4080*/  @!P3 LDC.64 R12, c[0x0][0x218] ;  /* 0x00008600ff0cbb82 */ /* 0x000f620000000a00 */
[C---:B---3--:R-:W-:Y:S01]  /*4090*/  @!P3 LEA R18, P1, R4.reuse, R18, 0x1 ;  /* 0x000000120412b211 */ /* 0x048fe200078208ff */
[----:B------:R-:W-:Y:S01]  /*40a0*/  @!PT LDS RZ, [RZ] ;  /* 0x00000000fffff984 */ /* 0x000fe20000000800 */
[----:B------:R-:W-:Y:S01]  /*40b0*/  @!PT LDS RZ, [RZ] ;  /* 0x00000000fffff984 */ /* 0x000fe20000000800 */
[----:B------:R-:W-:Y:S01]  /*40c0*/  @!PT LDS RZ, [RZ] ;  /* 0x00000000fffff984 */ /* 0x000fe20000000800 */
[----:B------:R1:W-:Y:S03]  /*40d0*/  @!P4 LDGSTS.E.BYPASS.LTC128B.128 [R199+0x8800], desc[UR20][R24.64+0x80] ;  /* 0x0880008018c7cfae */ /* 0x0003e6000b901d54 */
[----:B------:R-:W-:Y:S01]  /*40e0*/  @!P3 LEA.HI.X R19, R4, R19, R23, 0x1, P1 ;  /* 0x000000130413b211 */ /* 0x000fe200008f0c17 */
[----:B------:R1:W-:Y:S02]  /*40f0*/  @P3 STS.128 [R199+0xa800], RZ ;  /* 0x00a800ffc7003388 */ /* 0x0003e40000000c00 */
[----:B------:R-:W3:Y:S01]  /*4100*/  @!P5 LDC.64 R10, c[0x0][0x218] ;  /* 0x00008600ff0adb82 */ /* 0x000ee20000000a00 */
[----:B----4-:R-:W-:Y:S01]  /*4110*/  @!P5 LEA R22, P2, R20, R16, 0x1 ;  /* 0x000000101416d211 */ /* 0x010fe200078408ff */
[----:B------:R-:W-:Y:S01]  /*4120*/  @!PT LDS RZ, [RZ] ;  /* 0x00000000fffff984 */ /* 0x000fe20000000800 */
[----:B------:R-:W-:Y:S01]  /*4130*/  @!PT LDS RZ, [RZ] ;  /* 0x00000000fffff984 */ /* 0x000fe20000000800 */
[----:B------:R-:W-:Y:S01]  /*4140*/  @!PT LDS RZ, [RZ] ;  /* 0x00000000fffff984 */ /* 0x000fe20000000800 */
[----:B------:R1:W-:Y:S01]  /*4150*/  @!P3 LDGSTS.E.BYPASS.LTC128B.128 [R199+0xa800], desc[UR20][R18.64+0x100] ;  /* 0x0a80010012c7bfae */ /* 0x0003e2000b901d54 */
[----:B------:R-:W-:-:S02]  /*4160*/  IADD3.X R16, R23, UR24, RZ, P6, !PT ;  /* 0x0000001817107c10 */ /* 0x000fc4000b7fe4ff */
[C---:B------:R-:W-:Y:S01]  /*4170*/  IADD3 R4, P6, R20.reuse, UR25, RZ ;  /* 0x0000001914047c10 */ /* 0x040fe2000ffde0ff */
[----:B------:R1:W-:Y:S01]  /*4180*/  @P5 STS.128 [R199+0x7000], RZ ;  /* 0x007000ffc7005388 */ /* 0x0003e20000000c00 */
[C---:B------:R-:W-:Y:S01]  /*4190*/  @!P5 LEA.HI.X R23, R20.reuse, R17, R16, 0x1, P2 ;  /* 0x000000111417d211 */ /* 0x040fe200010f0c10 */
[----:B------:R-:W4:Y:S01]  /*41a0*/  @!P4 LDC.64 R8, c[0x0][0x218] ;  /* 0x00008600ff08cb82 */ /* 0x000f220000000a00 */
[----:B--2---:R-:W-:-:S03]  /*41b0*/  @!P4 LEA R14, P2, R20, R14, 0x1 ;  /* 0x0000000e140ec211 */ /* 0x004fc600078408ff */
[----:B------:R-:W-:Y:S01]  /*41c0*/  @!PT LDS RZ, [RZ] ;  /* 0x00000000fffff984 */ /* 0x000fe20000000800 */
[----:B------:R-:W-:Y:S01]  /*41d0*/  @!PT LDS RZ, [RZ] ;  /* 0x00000000fffff984 */ /* 0x000fe20000000800 */
[----:B------:R-:W-:Y:S01]  /*41e0*/  @!PT LDS RZ, [RZ] ;  /* 0x00000000fffff984 */ /* 0x000fe20000000800 */
[----:B------:R1:W-:Y:S01]  /*41f0*/  @!P5 LDGSTS.E.BYPASS.LTC128B.128 [R199+0x7000], desc[UR20][R22.64] ;  /* 0x0700000016c7dfae */ /* 0x0003e2000b901d54 */
[C-C-:B------:R-:W-:Y:S02]  /*4200*/  @!P4 LEA.HI.X R15, R20.reuse, R15, R16.reuse, 0x1, P2 ;  /* 0x0000000f140fc211 */ /* 0x140fe400010f0c10 */
[C---:B-----5:R-:W-:Y:S01]  /*4210*/  @!P3 LEA R26, P1, R20.reuse, R12, 0x1 ;  /* 0x0000000c141ab211 */ /* 0x060fe200078208ff */
[----:B------:R1:W-:Y:S03]  /*4220*/  @P4 STS.128 [R199+0x9000], RZ ;  /* 0x009000ffc7004388 */ /* 0x0003e60000000c00 */
[----:B------:R-:W-:Y:S01]  /*4230*/  @!P3 LEA.HI.X R27, R20, R13, R16, 0x1, P1 ;  /* 0x0000000d141bb211 */ /* 0x000fe200008f0c10 */
[----:B------:R-:W-:Y:S01]  /*4240*/  @!PT LDS RZ, [RZ] ;  /* 0x00000000fffff984 */ /* 0x000fe20000000800 */
[----:B------:R-:W-:Y:S01]  /*4250*/  @!PT LDS RZ, [RZ] ;  /* 0x00000000fffff984 */ /* 0x000fe20000000800 */
[----:B------:R-:W-:Y:S01]  /*4260*/  @!PT LDS RZ, [RZ] ;  /* 0x00000000fffff984 */ /* 0x000fe20000000800 */
[----:B------:R1:W-:Y:S01]  /*4270*/  @!P4 LDGSTS.E.BYPASS.LTC128B.128 [R199+0x9000], desc[UR20][R14.64+0x80] ;  /* 0x090000800ec7cfae */ /* 0x0003e2000b901d54 */
[----:B------:R-:W-:Y:S02]  /*4280*/  IADD3.X R13, R16, UR24, RZ, P6, !PT ;  /* 0x00000018100d7c10 */ /* 0x000fe4000b7fe4ff */
[C---:B---3--:R-:W-:Y:S01]  /*4290*/  @!P5 LEA R10, P2, R4.reuse, R10, 0x1 ;  /* 0x0000000a040ad211 */ /* 0x048fe200078408ff */
[----:B------:R1:W-:Y:S03]  /*42a0*/  @P3 STS.128 [R199+0xb000], RZ ;  /* 0x00b000ffc7003388 */ /* 0x0003e60000000c00 */
[C---:B------:R-:W-:Y:S01]  /*42b0*/  @!P5 LEA.HI.X R11, R4.reuse, R11, R13, 0x1, P2 ;  /* 0x0000000b040bd211 */ /* 0x040fe200010f0c0d */
[----:B------:R-:W-:Y:S01]  /*42c0*/  @!PT LDS RZ, [RZ] ;  /* 0x00000000fffff984 */ /* 0x000fe20000000800 */
[----:B------:R-:W-:Y:S01]  /*42d0*/  @!PT LDS RZ, [RZ] ;  /* 0x00000000fffff984 */ /* 0x000fe20000000800 */
[----:B------:R-:W-:Y:S01]  /*42e0*/  @!PT LDS RZ, [RZ] ;  /* 0x00000000fffff984 */ /* 0x000fe20000000800 */
[----:B------:R1:W-:Y:S01]  /*42f0*/  @!P3 LDGSTS.E.BYPASS.LTC128B.128 [R199+0xb000], desc[UR20][R26.64+0x100] ;  /* 0x0b0001001ac7bfae */ /* 0x0003e2000b901d54 */
[----:B----4-:R-:W-:-:S03]  /*4300*/  @!P4 LEA R8, P1, R4, R8, 0x1 ;  /* 0x000000080408c211 */ /* 0x010fc600078208ff */
        /* <DEDUP_REMOVED lines=20> */
.L_x_353:
[----:B------:R-:W-:Y:S05]  /*4450*/  BSYNC B0 ;  /* 0x0000000000007941 */ /* 0x000fea0003800000 */
.L_x_352:
[----:B------:R-:W0:Y:S02]  /*4460*/  LDGDEPBAR ;  /* 0x00000000000079af */ /* 0x000e240000000000 */
.L_x_351:
[----:B-12---:R-:W-:Y:S01]  /*4470*/  IMAD.U32 R9, RZ, RZ, UR16 ;  /* 0x00000010ff097e24 */ /* 0x006fe2000f8e00ff */
[----:B------:R-:W-:Y:S01]  /*4480*/  LOP3.LUT R219, R3, R214, RZ, 0x3c, !PT ;  /* 0x000000d603db7212 */ /* 0x000fe200078e3cff */
[----:B------:R-:W-:Y:S01]  /*4490*/  IMAD.WIDE.U32 R172, R216, -0x326172a9, RZ ;  /* 0xcd9e8d57d8ac7825 */ /* 0x000fe200078e00ff */
[----:B------:R-:W-:Y:S01]  /*44a0*/  USHF.L.U32 UR5, UR16, 0x1, URZ ;  /* 0x0000000110057899 */ /* 0x000fe2000800063f */
[----:B------:R-:W-:Y:S01]  /*44b0*/  LEA R192, R0, UR4, 0x1 ;  /* 0x0000000400c07c11 */ /* 0x000fe2000f8e08ff */
[----:B------:R-:W-:Y:S01]  /*44c0*/  ULDC UR6, c[0x0][0x2ec] ;  /* 0x0000bb0000067ab9 */ /* 0x000fe20000000800 */
[----:B------:R-:W-:Y:S01]  /*44d0*/  IMAD R9, R9, 0x40, R6 ;  /* 0x0000004009097824 */ /* 0x000fe200078e0206 */
[----:B------:R-:W-:Y:S01]  /*44e0*/  LOP3.LUT R166, R173, R219, RZ, 0x3c, !PT ;  /* 0x000000dbada67212 */ /* 0x000fe200078e3cff */
[----:B------:R-:W-:Y:S01]  /*44f0*/  IMAD.WIDE.U32 R170, R218, -0x2daee0ad, RZ ;  /* 0xd2511f53daaa7825 */ /* 0x000fe200078e00ff */
[----:B------:R-:W-:Y:S03]  /*4500*/  LDSM.16.MT88.4 R124, [R192+0xc000] ;  /* 0x00c00000c07c783b */ /* 0x000fe60000004200 */
[C---:B------:R-:W-:Y:S01]  /*4510*/  VIADD R6, R9.reuse, 0x1 ;  /* 0x0000000109067836 */ /* 0x040fe20000000000 */
[----:B------:R-:W-:Y:S01]  /*4520*/  LDSM.16.MT88.4 R64, [R192+0xe000] ;  /* 0x00e00000c040783b */ /* 0x000fe20000004200 */
[----:B------:R-:W-:-:S02]  /*4530*/  VIADD R4, R9, 0x8 ;  /* 0x0000000809047836 */ /* 0x000fc40000000000 */
[C---:B------:R-:W-:Y:S01]  /*4540*/  VIADD R10, R9.reuse, 0x19 ;  /* 0x00000019090a7836 */ /* 0x040fe20000000000 */
[CC--:B------:R-:W-:Y:S01]  /*4550*/  ISETP.GE.AND P6, PT, R6.reuse, R134.reuse, PT ;  /* 0x000000860600720c */ /* 0x0c0fe20003fc6270 */
[C---:B------:R-:W-:Y:S01]  /*4560*/  VIADD R19, R9.reuse, 0x28 ;  /* 0x0000002809137836 */ /* 0x040fe20000000000 */
[-C--:B------:R-:W-:Y:S01]  /*4570*/  ISETP.GE.AND P2, PT, R6, R133.reuse, PT ;  /* 0x000000850600720c */ /* 0x080fe20003f46270 */
        /* <DEDUP_REMOVED lines=8> */
[----:B------:R-:W-:Y:S01]  /*4600*/  VIADD R6, R9, 0x11 ;  /* 0x0000001109067836 */ /* 0x000fe20000000000 */
[----:B------:R-:W-:Y:S01]  /*4610*/  FSEL R22, R53, -INF , !P3 ;  /* 0xff80000035167808 */ /* 0x000fe20005800000 */
[----:B------:R-:W-:Y:S01]  /*4620*/  VIADD R13, R9, 0x31 ;  /* 0x00000031090d7836 */ /* 0x000fe20000000000 */
[----:B------:R-:W-:Y:S01]  /*4630*/  FSEL R20, R52, -INF , !P4 ;  /* 0xff80000034147808 */ /* 0x000fe20006000000 */
[----:B------:R-:W-:Y:S01]  /*4640*/  VIADD R3, R215, 0xbb67ae85 ;  /* 0xbb67ae85d7037836 */ /* 0x000fe20000000000 */
[-C--:B------:R-:W-:Y:S01]  /*4650*/  ISETP.GE.AND P3, PT, R6, R134.reuse, PT ;  /* 0x000000860600720c */ /* 0x080fe20003f66270 */
[----:B------:R-:W-:Y:S01]  /*4660*/  IMAD.WIDE.U32 R166, R166, -0x2daee0ad, RZ ;  /* 0xd2511f53a6a67825 */ /* 0x000fe200078e00ff */
[-C--:B------:R-:W-:Y:S01]  /*4670*/  ISETP.GE.AND P4, PT, R4, R134.reuse, PT ;  /* 0x000000860400720c */ /* 0x080fe20003f86270 */
[----:B------:R-:W-:Y:S01]  /*4680*/  LDSM.16.MT88.4 R96, [R192+0x10000] ;  /* 0x01000000c060783b */ /* 0x000fe20000004200 */
[----:B------:R-:W-:Y:S01]  /*4690*/  FSEL R16, R49, -INF , !P3 ;  /* 0xff80000031107808 */ /* 0x000fe20005800000 */
[----:B------:R-:W-:Y:S01]  /*46a0*/  VIADD R151, R214, 0x3c6ef372 ;  /* 0x3c6ef372d6977836 */ /* 0x000fe20000000000 */
[-C--:B------:R-:W-:Y:S01]  /*46b0*/  ISETP.GE.AND P3, PT, R9, R134.reuse, PT ;  /* 0x000000860900720c */ /* 0x080fe20003f66270 */
[C---:B------:R-:W-:Y:S01]  /*46c0*/  VIADD R149, R215.reuse, 0x76cf5d0a ;  /* 0x76cf5d0ad7957836 */ /* 0x040fe20000000000 */
[----:B------:R-:W-:Y:S01]  /*46d0*/  FSEL R54, R54, -INF , !P5 ;  /* 0xff80000036367808 */ /* 0x000fe20006800000 */
[----:B------:R-:W-:Y:S01]  /*46e0*/  VIADD R143, R215, 0x32370b8f ;  /* 0x32370b8fd78f7836 */ /* 0x000fe20000000000 */
[----:B------:R-:W-:Y:S01]  /*46f0*/  FSEL R18, R48, -INF , !P4 ;  /* 0xff80000030127808 */ /* 0x000fe20006000000 */
[----:B------:R-:W-:Y:S01]  /*4700*/  VIADD R141, R214, 0xdaa66d2b ;  /* 0xdaa66d2bd68d7836 */ /* 0x000fe20000000000 */
[----:B------:R-:W-:Y:S01]  /*4710*/  ISETP.GE.AND P5, PT, R4, R133, PT ;  /* 0x000000850400720c */ /* 0x000fe20003fa6270 */
[----:B------:R-:W-:Y:S01]  /*4720*/  VIADD R4, R9, 0x18 ;  /* 0x0000001809047836 */ /* 0x000fe20000000000 */
[----:B------:R-:W-:Y:S01]  /*4730*/  FSEL R56, R56, -INF , !P3 ;  /* 0xff80000038387808 */ /* 0x000fe20005800000 */
[----:B------:R-:W-:Y:S01]  /*4740*/  VIADD R139, R214, 0x78dde6e4 ;  /* 0x78dde6e4d68b7836 */ /* 0x000fe20000000000 */
[----:B------:R-:W-:Y:S01]  /*4750*/  FSEL R48, R57, -INF , !P6 ;  /* 0xff80000039307808 */ /* 0x000fe20007000000 */
[C---:B------:R-:W-:Y:S01]  /*4760*/  VIADD R35, R215.reuse, 0xed9eba14 ;  /* 0xed9eba14d7237836 */ /* 0x040fe20000000000 */
[----:B------:R-:W-:Y:S01]  /*4770*/  ISETP.GE.AND P4, PT, R4, R134, PT ;  /* 0x000000860400720c */ /* 0x000fe20003f86270 */
[----:B------:R-:W-:Y:S01]  /*4780*/  VIADD R137, R215, 0xa9066899 ;  /* 0xa9066899d7897836 */ /* 0x000fe20000000000 */
[----:B------:R-:W-:Y:S01]  /*4790*/  FMNMX.FTZ R11, R56, R48, !PT ;  /* 0x00000030380b7209 */ /* 0x000fe20007810000 */
[--C-:B------:R-:W-:Y:S01]  /*47a0*/  IMAD R190, R7, 0x2, R192.reuse ;  /* 0x0000000207be7824 */ /* 0x100fe200078e02c0 */
[----:B------:R-:W-:Y:S01]  /*47b0*/  FSEL R14, R44, -INF , !P4 ;  /* 0xff8000002c0e7808 */ /* 0x000fe20006000000 */
[C---:B------:R-:W-:Y:S01]  /*47c0*/  IMAD R189, R5.reuse, 0x2, R192 ;  /* 0x0000000205bd7824 */ /* 0x040fe200078e02c0 */
[----:B------:R-:W-:Y:S01]  /*47d0*/  FMNMX.FTZ R11, R20, R11, !PT ;  /* 0x0000000b140b7209 */ /* 0x000fe20007810000 */
[----:B------:R-:W-:Y:S01]  /*47e0*/  IMAD R188, R5, 0x2, R190 ;  /* 0x0000000205bc7824 */ /* 0x000fe200078e02be */
[----:B------:R-:W-:Y:S01]  /*47f0*/  ISETP.GE.AND P4, PT, R9, R133, PT ;  /* 0x000000850900720c */ /* 0x000fe20003f86270 */
[----:B------:R-:W-:Y:S01]  /*4800*/  VIADD R207, R214, 0x1715609d ;  /* 0x1715609dd6cf7836 */ /* 0x000fe20000000000 */
[----:B------:R-:W-:Y:S01]  /*4810*/  FMNMX.FTZ R11, R22, R11, !PT ;  /* 0x0000000b160b7209 */ /* 0x000fe20007810000 */
[----:B------:R-:W-:Y:S01]  /*4820*/  VIADD R201, R215, 0x646e171e ;  /* 0x646e171ed7c97836 */ /* 0x000fe20000000000 */
[----:B------:R-:W-:Y:S01]  /*4830*/  FSEL R52, R55, -INF , !P1 ;  /* 0xff80000037347808 */ /* 0x000fe20004800000 */
[----:B------:R-:W-:Y:S01]  /*4840*/  LDSM.16.MT88.4 R72, [R190+0xe000] ;  /* 0x00e00000be48783b */ /* 0x000fe20000004200 */
[----:B------:R-:W-:-:S02]  /*4850*/  ISETP.GE.AND P1, PT, R6, R133, PT ;  /* 0x000000850600720c */ /* 0x000fc40003f26270 */
[----:B------:R-:W-:Y:S01]  /*4860*/  FSEL R26, R59, -INF , !P2 ;  /* 0xff8000003b1a7808 */ /* 0x000fe20005000000 */
[----:B------:R-:W-:Y:S01]  /*4870*/  LDSM.16.MT88.4 R88, [R188+0xe000] ;  /* 0x00e00000bc58783b */ /* 0x000fe20000004200 */
[----:B------:R-:W-:Y:S02]  /*4880*/  FSEL R58, R58, -INF , !P4 ;  /* 0xff8000003a3a7808 */ /* 0x000fe40006000000 */
[----:B------:R-:W-:Y:S01]  /*4890*/  FMNMX.FTZ R23, R18, R11, !PT ;  /* 0x0000000b12177209 */ /* 0x000fe20007810000 */
[C---:B------:R-:W-:Y:S01]  /*48a0*/  VIADD R11, R9.reuse, 0x38 ;  /* 0x00000038090b7836 */ /* 0x040fe20000000000 */
[----:B------:R-:W-:Y:S01]  /*48b0*/  FSEL R6, R50, -INF , !P5 ;  /* 0xff80000032067808 */ /* 0x000fe20006800000 */
[----:B------:R-:W-:Y:S01]  /*48c0*/  LDSM.16.MT88.4 R80, [R189+0xe000] ;  /* 0x00e00000bd50783b */ /* 0x000fe20000004200 */
[----:B------:R-:W-:Y:S01]  /*48d0*/  ISETP.GE.AND P5, PT, R4, R133, PT ;  /* 0x000000850400720c */ /* 0x000fe20003fa6270 */
[----:B------:R-:W-:Y:S01]  /*48e0*/  VIADD R4, R9, 0x20 ;  /* 0x0000002009047836 */ /* 0x000fe20000000000 */
[----:B------:R-:W-:Y:S01]  /*48f0*/  FSEL R8, R51, -INF , !P1 ;  /* 0xff80000033087808 */ /* 0x000fe20004800000 */
[----:B------:R-:W-:Y:S01]  /*4900*/  LDSM.16.MT88.4 R104, [R190+0x10000] ;  /* 0x01000000be68783b */ /* 0x000fe20000004200 */
[----:B------:R-:W-:-:S02]  /*4910*/  FMNMX.FTZ R21, R58, R26, !PT ;  /* 0x0000001a3a157209 */ /* 0x000fc40007810000 */
[-C--:B------:R-:W-:Y:S01]  /*4920*/  ISETP.GE.AND P1, PT, R10, R134.reuse, PT ;  /* 0x000000860a00720c */ /* 0x080fe20003f26270 */
[----:B------:R-:W-:Y:S01]  /*4930*/  LDSM.16.MT88.4 R108, [R189+0x10000] ;  /* 0x01000000bd6c783b */ /* 0x000fe20000004200 */
[----:B------:R-:W-:Y:S02]  /*4940*/  FMNMX.FTZ R23, R16, R23, !PT ;  /* 0x0000001710177209 */ /* 0x000fe40007810000 */
[----:B------:R-:W-:Y:S01]  /*4950*/  ISETP.GE.AND P3, PT, R10, R133, PT ;  /* 0x000000850a00720c */ /* 0x000fe20003f66270 */
[C---:B------:R-:W-:Y:S01]  /*4960*/  VIADD R10, R9.reuse, 0x21 ;  /* 0x00000021090a7836 */ /* 0x040fe20000000000 */
[----:B------:R-:W-:Y:S01]  /*4970*/  FMNMX.FTZ R21, R54, R21, !PT ;  /* 0x0000001536157209 */ /* 0x000fe20007810000 */
[----:B------:R-:W-:Y:S01]  /*4980*/  VIADD R9, R9, 0x39 ;  /* 0x0000003909097836 */ /* 0x000fe20000000000 */
[----:B------:R-:W-:Y:S02]  /*4990*/  ISETP.GE.AND P6, PT, R4, R134, PT ;  /* 0x000000860400720c */ /* 0x000fe40003fc6270 */
[----:B------:R-:W-:-:S02]  /*49a0*/  FSEL R12, R45, -INF , !P1 ;  /* 0xff8000002d0c7808 */ /* 0x000fc40004800000 */
[----:B------:R-:W-:Y:S02]  /*49b0*/  FMNMX.FTZ R23, R14, R23, !PT ;  /* 0x000000170e177209 */ /* 0x000fe40007810000 */
[----:B------:R-:W-:Y:S02]  /*49c0*/  ISETP.GE.AND P2, PT, R4, R133, PT ;  /* 0x000000850400720c */ /* 0x000fe40003f46270 */
[----:B------:R-:W-:Y:S02]  /*49d0*/  FSEL R4, R46, -INF , !P5 ;  /* 0xff8000002e047808 */ /* 0x000fe40006800000 */
[----:B------:R-:W-:Y:S02]  /*49e0*/  FMNMX.FTZ R21, R52, R21, !PT ;  /* 0x0000001534157209 */ /* 0x000fe40007810000 */
        /* <DEDUP_REMOVED lines=9> */
[----:B------:R-:W-:Y:S02]  /*4a80*/  FMNMX.FTZ R21, R8, R21, !PT ;  /* 0x0000001508157209 */ /* 0x000fe40007810000 */
[----:B------:R-:W-:Y:S02]  /*4a90*/  ISETP.GE.AND P4, PT, R17, R134, PT ;  /* 0x000000861100720c */ /* 0x000fe40003f86270 */
[----:B------:R-:W-:Y:S02]  /*4aa0*/  FSEL R142, R36, -INF , !P3 ;  /* 0xff800000248e7808 */ /* 0x000fe40005800000 */
[----:B------:R-:W-:Y:S02]  /*4ab0*/  FMNMX.FTZ R23, R148, R23, !PT ;  /* 0x0000001794177209 */ /* 0x000fe40007810000 */
[----:B------:R-:W-:-:S02]  /*4ac0*/  FMNMX.FTZ R21, R4, R21, !PT ;  /* 0x0000001504157209 */ /* 0x000fc40007810000 */
[-C--:B------:R-:W-:Y:S02]  /*4ad0*/  ISETP.GE.AND P3, PT, R15, R134.reuse, PT ;  /* 0x000000860f00720c */ /* 0x080fe40003f66270 */
[----:B------:R-:W-:Y:S02]  /*4ae0*/  FSEL R140, R37, -INF , !P4 ;  /* 0xff800000258c7808 */ /* 0x000fe40006000000 */
[----:B------:R-:W-:Y:S02]  /*4af0*/  FMNMX.FTZ R23, R142, R23, !PT ;  /* 0x000000178e177209 */ /* 0x000fe40007810000 */
[----:B------:R-:W-:Y:S02]  /*4b00*/  FSEL R138, R42, -INF , !P2 ;  /* 0xff8000002a8a7808 */ /* 0x000fe40005000000 */
[----:B------:R-:W-:Y:S02]  /*4b10*/  FMNMX.FTZ R21, R10, R21, !PT ;  /* 0x000000150a157209 */ /* 0x000fe40007810000 */
[----:B------:R-:W-:-:S02]  /*4b20*/  ISETP.GE.AND P4, PT, R13, R134, PT ;  /* 0x000000860d00720c */ /* 0x000fc40003f86270 */
[----:B------:R-:W-:Y:S02]  /*4b30*/  FSEL R232, R232, -INF , !P3 ;  /* 0xff800000e8e87808 */ /* 0x000fe40005800000 */
[----:B------:R-:W-:Y:S02]  /*4b40*/  FMNMX.FTZ R23, R140, R23, !PT ;  /* 0x000000178c177209 */ /* 0x000fe40007810000 */
[----:B------:R-:W-:Y:S02]  /*4b50*/  ISETP.GE.AND P2, PT, R19, R133, PT ;  /* 0x000000851300720c */ /* 0x000fe40003f46270 */
[----:B------:R-:W-:Y:S02]  /*4b60*/  FSEL R136, R43, -INF , !P1 ;  /* 0xff8000002b887808 */ /* 0x000fe40004800000 */
[----:B------:R-:W-:Y:S01]  /*4b70*/  FMNMX.FTZ R21, R138, R21, !PT ;  /* 0x000000158a157209 */ /* 0x000fe20007810000 */
[----:B------:R-:W-:Y:S01]  /*4b80*/  LDSM.16.MT88.4 R40, [R190+0xc000] ;  /* 0x00c00000be28783b */ /* 0x000fe20000004200 */
[----:B------:R-:W-:-:S02]  /*4b90*/  ISETP.GE.AND P3, PT, R11, R134, PT ;  /* 0x000000860b00720c */ /* 0x000fc40003f66270 */
[----:B------:R-:W-:Y:S02]  /*4ba0*/  FSEL R230, R233, -INF , !P4 ;  /* 0xff800000e9e67808 */ /* 0x000fe40006000000 */
[----:B------:R-:W-:Y:S02]  /*4bb0*/  FMNMX.FTZ R23, R232, R23, !PT ;  /* 0x00000017e8177209 */ /* 0x000fe40007810000 */
[----:B------:R-:W-:Y:S02]  /*4bc0*/  ISETP.GE.AND P1, PT, R17, R133, PT ;  /* 0x000000851100720c */ /* 0x000fe40003f26270 */
        /* <DEDUP_REMOVED lines=8> */
[----:B------:R-:W-:-:S02]  /*4c50*/  FSEL R222, R29, -INF , !P4 ;  /* 0xff8000001dde7808 */ /* 0x000fc40006000000 */
[----:B------:R-:W-:Y:S02]  /*4c60*/  FMNMX.FTZ R23, R224, R23, !PT ;  /* 0x00000017e0177209 */ /* 0x000fe40007810000 */
[----:B------:R-:W-:Y:S02]  /*4c70*/  ISETP.GE.AND P1, PT, R13, R133, PT ;  /* 0x000000850d00720c */ /* 0x000fe40003f26270 */
[----:B------:R-:W-:Y:S02]  /*4c80*/  FSEL R220, R234, -INF , !P2 ;  /* 0xff800000eadc7808 */ /* 0x000fe40005000000 */
[----:B------:R-:W-:Y:S02]  /*4c90*/  FMNMX.FTZ R21, R32, R21, !PT ;  /* 0x0000001520157209 */ /* 0x000fe40007810000 */
[----:B------:R-:W-:Y:S02]  /*4ca0*/  FMNMX.FTZ R19, R222, R23, !PT ;  /* 0x00000017de137209 */ /* 0x000fe40007810000 */
[----:B------:R-:W-:-:S02]  /*4cb0*/  ISETP.GE.AND P2, PT, R11, R133, PT ;  /* 0x000000850b00720c */ /* 0x000fc40003f46270 */
[----:B------:R-:W-:Y:S01]  /*4cc0*/  FSEL R206, R235, -INF , !P1 ;  /* 0xff800000ebce7808 */ /* 0x000fe20004800000 */
[----:B------:R-:W1:Y:S01]  /*4cd0*/  SHFL.BFLY PT, R24, R19, 0x2, 0x1f ;  /* 0x0c401f0013187f89 */ /* 0x000e6200000e0000 */
[----:B------:R-:W-:Y:S02]  /*4ce0*/  FMNMX.FTZ R21, R220, R21, !PT ;  /* 0x00000015dc157209 */ /* 0x000fe40007810000 */
[----:B------:R-:W-:Y:S02]  /*4cf0*/  ISETP.GE.AND P1, PT, R9, R133, PT ;  /* 0x000000850900720c */ /* 0x000fe40003f26270 */
[----:B------:R-:W-:Y:S02]  /*4d00*/  FSEL R202, R30, -INF , !P2 ;  /* 0xff8000001eca7808 */ /* 0x000fe40005000000 */
[----:B------:R-:W-:Y:S02]  /*4d10*/  FMNMX.FTZ R21, R206, R21, !PT ;  /* 0x00000015ce157209 */ /* 0x000fe40007810000 */
[----:B------:R-:W-:-:S02]  /*4d20*/  FSEL R200, R31, -INF , !P1 ;  /* 0xff8000001fc87808 */ /* 0x000fc40004800000 */
[----:B------:R-:W-:Y:S02]  /*4d30*/  FMNMX.FTZ R13, R202, R21, !PT ;  /* 0x00000015ca0d7209 */ /* 0x000fe40007810000 */
[----:B------:R-:W-:Y:S01]  /*4d40*/  LOP3.LUT R9, R171, UR5, R215, 0x96, !PT ;  /* 0x00000005ab097c12 */ /* 0x000fe2000f8e96d7 */
[----:B------:R-:W-:Y:S01]  /*4d50*/  UIADD3 UR5, UR5, 0x1, URZ ;  /* 0x0000000105057890 */ /* 0x000fe2000fffe03f */
[----:B------:R-:W-:Y:S02]  /*4d60*/  FMNMX.FTZ R13, R200, R13, !PT ;  /* 0x0000000dc80d7209 */ /* 0x000fe40007810000 */
[----:B------:R-:W-:Y:S01]  /*4d70*/  LOP3.LUT R3, R167, R170, R3, 0x96, !PT ;  /* 0x000000aaa7037212 */ /* 0x000fe200078e9603 */
[----:B------:R-:W-:Y:S02]  /*4d80*/  IMAD.WIDE.U32 R30, R9, -0x326172a9, RZ ;  /* 0xcd9e8d57091e7825 */ /* 0x000fe400078e00ff */
[----:B------:R-:W2:Y:S01]  /*4d90*/  SHFL.BFLY PT, R28, R13, 0x2, 0x1f ;  /* 0x0c401f000d1c7f89 */ /* 0x000ea200000e0000 */
[----:B------:R-:W-:Y:S01]  /*4da0*/  LOP3.LUT R171, R171, UR5, R215, 0x96, !PT ;  /* 0x00000005abab7c12 */ /* 0x000fe2000f8e96d7 */
[----:B------:R-:W-:Y:S01]  /*4db0*/  VIADD R167, R214, 0x9e3779b9 ;  /* 0x9e3779b9d6a77836 */ /* 0x000fe20000000000 */
[----:B-1----:R-:W-:Y:S01]  /*4dc0*/  FMNMX.FTZ R11, R19, R24, !PT ;  /* 0x00000018130b7209 */ /* 0x002fe20007810000 */
[----:B------:R-:W-:-:S03]  /*4dd0*/  IMAD.WIDE.U32 R168, R3, -0x326172a9, RZ ;  /* 0xcd9e8d5703a87825 */ /* 0x000fc600078e00ff */
[----:B------:R-:W-:Y:S01]  /*4de0*/  LOP3.LUT R9, R31, R172, R167, 0x96, !PT ;  /* 0x000000ac1f097212 */ /* 0x000fe200078e96a7 */
[----:B------:R-:W1:Y:S01]  /*4df0*/  SHFL.BFLY PT, R132, R11, 0x1, 0x1f ;  /* 0x0c201f000b847f89 */ /* 0x000e6200000e0000 */
[----:B------:R-:W-:Y:S01]  /*4e00*/  LOP3.LUT R30, R169, R30, R151, 0x96, !PT ;  /* 0x0000001ea91e7212 */ /* 0x000fe200078e9697 */
[----:B------:R-:W-:Y:S02]  /*4e10*/  IMAD R170, R2, 0x10000, R2 ;  /* 0x0001000002aa7824 */ /* 0x000fe400078e0202 */
[----:B------:R-:W-:-:S04]  /*4e20*/  IMAD.WIDE.U32 R24, R9, -0x2daee0ad, RZ ;  /* 0xd2511f5309187825 */ /* 0x000fc800078e00ff */
[----:B------:R-:W-:Y:S01]  /*4e30*/  IMAD.WIDE.U32 R30, R30, -0x2daee0ad, RZ ;  /* 0xd2511f531e1e7825 */ /* 0x000fe200078e00ff */
[----:B------:R-:W-:-:S04]  /*4e40*/  LOP3.LUT R9, R25, R166, R149, 0x96, !PT ;  /* 0x000000a619097212 */ /* 0x000fc800078e9695 */
[----:B------:R-:W-:Y:S01]  /*4e50*/  LOP3.LUT R24, R31, R24, R143, 0x96, !PT ;  /* 0x000000181f187212 */ /* 0x000fe200078e968f */
[----:B------:R-:W-:Y:S01]  /*4e60*/  IMAD.WIDE.U32 R36, R9, -0x326172a9, RZ ;  /* 0xcd9e8d5709247825 */ /* 0x000fe200078e00ff */
[----:B--2---:R-:W-:-:S03]  /*4e70*/  FMNMX.FTZ R28, R13, R28, !PT ;  /* 0x0000001c0d1c7209 */ /* 0x004fc60007810000 */
[----:B------:R-:W-:Y:S01]  /*4e80*/  IMAD.WIDE.U32 R24, R24, -0x326172a9, RZ ;  /* 0xcd9e8d5718187825 */ /* 0x000fe200078e00ff */
[----:B------:R-:W-:Y:S01]  /*4e90*/  LOP3.LUT R9, R37, R168, R141, 0x96, !PT ;  /* 0x000000a825097212 */ /* 0x000fe200078e968d */
[----:B------:R-:W2:Y:S03]  /*4ea0*/  SHFL.BFLY PT, R3, R28, 0x1, 0x1f ;  /* 0x0c201f001c037f89 */ /* 0x000ea600000e0000 */
[----:B------:R-:W-:Y:S02]  /*4eb0*/  LOP3.LUT R21, R25, R36, R139, 0x96, !PT ;  /* 0x0000002419157212 */ /* 0x000fe400078e968b */
[----:B-1----:R-:W-:-:S04]  /*4ec0*/  FMNMX.FTZ R132, R11, R132, !PT ;  /* 0x000000840b847209 */ /* 0x002fc80007810000 */
[C---:B------:R-:W-:Y:S01]  /*4ed0*/  FSETP.NEU.FTZ.AND P1, PT, R132.reuse, -INF , PT ;  /* 0xff8000008400780b */ /* 0x040fe20003f3d000 */
[----:B------:R-:W-:-:S05]  /*4ee0*/  FMUL.FTZ R203, R132, UR6 ;  /* 0x0000000684cb7c20 */ /* 0x000fca0008410000 */
[----:B------:R-:W-:-:S05]  /*4ef0*/  FSEL R203, R203, RZ, P1 ;  /* 0x000000ffcbcb7208 */ /* 0x000fca0000800000 */
[----:B------:R-:W-:Y:S01]  /*4f00*/  FFMA.FTZ R161, R20, UR6, -R203 ;  /* 0x0000000614a17c23 */ /* 0x000fe200080108cb */
[----:B------:R-:W-:-:S04]  /*4f10*/  IMAD.WIDE.U32 R20, R21, -0x2daee0ad, RZ ;  /* 0xd2511f5315147825 */ /* 0x000fc800078e00ff */
[--C-:B------:R-:W-:Y:S01]  /*4f20*/  FFMA.FTZ R158, R22, UR6, -R203.reuse ;  /* 0x00000006169e7c23 */ /* 0x100fe200080108cb */
[----:B------:R-:W-:Y:S01]  /*4f30*/  FFMA.FTZ R163, R56, UR6, -R203 ;  /* 0x0000000638a37c23 */ /* 0x000fe200080108cb */
[----:B--2---:R-:W-:Y:S01]  /*4f40*/  FMNMX.FTZ R3, R28, R3, !PT ;  /* 0x000000031c037209 */ /* 0x004fe20007810000 */
[----:B------:R-:W-:-:S04]  /*4f50*/  IMAD.WIDE.U32 R28, R9, -0x2daee0ad, RZ ;  /* 0xd2511f53091c7825 */ /* 0x000fc800078e00ff */
[----:B------:R-:W-:Y:S01]  /*4f60*/  FFMA.FTZ R162, R48, UR6, -R203 ;  /* 0x0000000630a27c23 */ /* 0x000fe200080108cb */
[----:B------:R-:W-:Y:S01]  /*4f70*/  MUFU.EX2 R161, R161 ;  /* 0x000000a100a17308 */ /* 0x000fe20000000800 */
[C---:B------:R-:W-:Y:S01]  /*4f80*/  FSETP.NEU.FTZ.AND P1, PT, R3.reuse, -INF , PT ;  /* 0xff8000000300780b */ /* 0x040fe20003f3d000 */
[----:B------:R-:W-:Y:S01]  /*4f90*/  FMUL.FTZ R175, R3, UR6 ;  /* 0x0000000603af7c20 */ /* 0x000fe20008410000 */
[----:B------:R-:W-:Y:S01]  /*4fa0*/  LOP3.LUT R23, R29, R30, R35, 0x96, !PT ;  /* 0x0000001e1d177212 */ /* 0x000fe200078e9623 */
[----:B------:R-:W1:Y:S01]  /*4fb0*/  LDSM.16.MT88.4 R48, [R189+0xc000] ;  /* 0x00c00000bd30783b */ /* 0x000e620000004200 */
[----:B------:R-:W-:Y:S01]  /*4fc0*/  LOP3.LUT R9, R21, R28, R137, 0x96, !PT ;  /* 0x0000001c15097212 */ /* 0x000fe200078e9689 */
[--C-:B------:R-:W-:Y:S01]  /*4fd0*/  FFMA.FTZ R153, R14, UR6, -R203.reuse ;  /* 0x000000060e997c23 */ /* 0x100fe200080108cb */
[----:B------:R-:W-:Y:S01]  /*4fe0*/  FSEL R175, R175, RZ, P1 ;  /* 0x000000ffafaf7208 */ /* 0x000fe20000800000 */
[----:B------:R-:W-:Y:S01]  /*4ff0*/  IMAD.WIDE.U32 R22, R23, -0x326172a9, RZ ;  /* 0xcd9e8d5717167825 */ /* 0x000fe200078e00ff */
[----:B------:R-:W-:Y:S03]  /*5000*/  MUFU.EX2 R163, R163 ;  /* 0x000000a300a37308 */ /* 0x000fe60000000800 */
[--C-:B------:R-:W-:Y:S01]  /*5010*/  FFMA.FTZ R157, R18, UR6, -R203.reuse ;  /* 0x00000006129d7c23 */ /* 0x100fe200080108cb */
[----:B------:R-:W-:Y:S01]  /*5020*/  FFMA.FTZ R154, R16, UR6, -R203 ;  /* 0x00000006109a7c23 */ /* 0x000fe200080108cb */
[----:B------:R-:W-:-:S04]  /*5030*/  IMAD.WIDE.U32 R30, R9, -0x326172a9, RZ ;  /* 0xcd9e8d57091e7825 */ /* 0x000fc800078e00ff */
[--C-:B------:R-:W-:Y:S01]  /*5040*/  FFMA.FTZ R165, R26, UR6, -R175.reuse ;  /* 0x000000061aa57c23 */ /* 0x100fe200080108af */
[----:B------:R-:W-:Y:S01]  /*5050*/  FFMA.FTZ R164, R58, UR6, -R175 ;  /* 0x000000063aa47c23 */ /* 0x000fe200080108af */
[----:B------:R-:W-:Y:S01]  /*5060*/  LOP3.LUT R14, R23, R24, R207, 0x96, !PT ;  /* 0x00000018170e7212 */ /* 0x000fe200078e96cf */
[----:B------:R-:W-:Y:S01]  /*5070*/  FFMA.FTZ R160, R54, UR6, -R175 ;  /* 0x0000000636a07c23 */ /* 0x000fe200080108af */
[----:B------:R-:W-:Y:S01]  /*5080*/  LOP3.LUT R22, R31, R22, R33, 0x96, !PT ;  /* 0x000000161f167212 */ /* 0x000fe200078e9621 */
[----:B------:R-:W2:Y:S01]  /*5090*/  MUFU.EX2 R162, R162 ;  /* 0x000000a200a27308 */ /* 0x000ea20000000800 */
[----:B------:R-:W-:Y:S01]  /*50a0*/  LOP3.LUT R9, R30, 0xffff, RZ, 0xc0, !PT ;  /* 0x0000ffff1e097812 */ /* 0x000fe200078ec0ff */
[----:B------:R-:W-:Y:S01]  /*50b0*/  FFMA.FTZ R159, R52, UR6, -R175 ;  /* 0x00000006349f7c23 */ /* 0x000fe200080108af */
[----:B------:R-:W-:Y:S01]  /*50c0*/  LOP3.LUT R26, R22, 0xffff, RZ, 0xc0, !PT ;  /* 0x0000ffff161a7812 */ /* 0x000fe200078ec0ff */
[----:B------:R-:W-:Y:S01]  /*50d0*/  IMAD.WIDE.U32 R14, R14, -0x2daee0ad, RZ ;  /* 0xd2511f530e0e7825 */ /* 0x000fe200078e00ff */
[----:B------:R-:W-:-:S03]  /*50e0*/  LOP3.LUT R5, R22, 0xff, RZ, 0xc0, !PT ;  /* 0x000000ff16057812 */ /* 0x000fc600078ec0ff */
[--C-:B------:R-:W-:Y:S01]  /*50f0*/  FFMA.FTZ R156, R6, UR6, -R175.reuse ;  /* 0x00000006069c7c23 */ /* 0x100fe200080108af */
[----:B------:R-:W-:Y:S01]  /*5100*/  SHF.R.U32.HI R26, RZ, 0x8, R26 ;  /* 0x00000008ff1a7819 */ /* 0x000fe2000001161a */
[----:B------:R-:W3:Y:S01]  /*5110*/  MUFU.EX2 R158, R158 ;  /* 0x0000009e009e7308 */ /* 0x000ee20000000800 */
[----:B------:R-:W-:Y:S01]  /*5120*/  LOP3.LUT R0, R30, 0xff, RZ, 0xc0, !PT ;  /* 0x000000ff1e007812 */ /* 0x000fe200078ec0ff */
[--C-:B------:R-:W-:Y:S01]  /*5130*/  FFMA.FTZ R152, R4, UR6, -R175.reuse ;  /* 0x0000000604987c23 */ /* 0x100fe200080108af */
[----:B------:R-:W-:Y:S01]  /*5140*/  PRMT R5, R5, 0x5410, R26 ;  /* 0x0000541005057816 */ /* 0x000fe2000000001a */
[----:B------:R-:W-:Y:S01]  /*5150*/  FFMA.FTZ R135, R10, UR6, -R175 ;  /* 0x000000060a877c23 */ /* 0x000fe200080108af */
[----:B------:R-:W-:Y:S01]  /*5160*/  SHF.R.U32.HI R7, RZ, 0x8, R9 ;  /* 0x00000008ff077819 */ /* 0x000fe20000011609 */
[--C-:B------:R-:W-:Y:S01]  /*5170*/  FFMA.FTZ R155, R8, UR6, -R175.reuse ;  /* 0x00000006089b7c23 */ /* 0x100fe200080108af */
[--C-:B------:R-:W-:Y:S01]  /*5180*/  SHF.R.U32.HI R113, RZ, 0x10, R22.reuse ;  /* 0x00000010ff717819 */ /* 0x100fe20000011616 */
[----:B------:R-:W-:Y:S01]  /*5190*/  MUFU.EX2 R164, R164 ;  /* 0x000000a400a47308 */ /* 0x000fe20000000800 */
[--C-:B------:R-:W-:Y:S01]  /*51a0*/  HSET2.LE.AND R112, R5, R170.reuse, PT ;  /* 0x000000aa05707233 */ /* 0x100fe20003803000 */
[----:B------:R-:W4:Y:S01]  /*51b0*/  LDSM.16.MT88.4 R56, [R188+0xc000] ;  /* 0x00c00000bc38783b */ /* 0x000f220000004200 */
[----:B--2---:R-:W-:Y:S01]  /*51c0*/  F2FP.BF16.F32.PACK_AB R5, R162, R163 ;  /* 0x000000a3a205723e */ /* 0x004fe200000010ff */
[----:B------:R-:W-:Y:S01]  /*51d0*/  FFMA.FTZ R174, R138, UR6, -R175 ;  /* 0x000000068aae7c23 */ /* 0x000fe200080108af */
[----:B------:R-:W-:Y:S01]  /*51e0*/  SHF.R.U32.HI R22, RZ, 0x18, R22 ;  /* 0x00000018ff167819 */ /* 0x000fe20000011616 */
[----:B------:R-:W-:Y:S01]  /*51f0*/  LDSM.16.MT88.4 R16, [R192+0xc800] ;  /* 0x00c80000c010783b */ /* 0x000fe20000004200 */
[----:B------:R-:W-:Y:S01]  /*5200*/  LOP3.LUT R113, R113, 0xff, RZ, 0xc0, !PT ;  /* 0x000000ff71717812 */ /* 0x000fe200078ec0ff */
[----:B------:R-:W2:Y:S01]  /*5210*/  MUFU.EX2 R165, R165 ;  /* 0x000000a500a57308 */ /* 0x000ea20000000800 */
[----:B------:R-:W-:Y:S01]  /*5220*/  PRMT R7, R0, 0x5410, R7 ;  /* 0x0000541000077816 */ /* 0x000fe20000000007 */
[----:B------:R-:W-:Y:S01]  /*5230*/  LDSM.16.MT88.4 R24, [R190+0xc800] ;  /* 0x00c80000be18783b */ /* 0x000fe20000004200 */
[----:B------:R-:W-:Y:S01]  /*5240*/  LOP3.LUT R112, R112, R5, RZ, 0xc0, !PT ;  /* 0x0000000570707212 */ /* 0x000fe200078ec0ff */
[----:B------:R-:W-:Y:S01]  /*5250*/  FFMA.FTZ R173, R34, UR6, -R175 ;  /* 0x0000000622ad7c23 */ /* 0x000fe200080108af */
[----:B------:R-:W-:Y:S01]  /*5260*/  SHF.R.U32.HI R28, RZ, 0x10, R30 ;  /* 0x00000010ff1c7819 */ /* 0x000fe2000001161e */
[----:B------:R-:W-:Y:S01]  /*5270*/  FFMA.FTZ R221, R222, UR6, -R203 ;  /* 0x00000006dedd7c23 */ /* 0x000fe200080108cb */
[----:B------:R-:W-:Y:S01]  /*5280*/  LOP3.LUT R5, R14, 0xffff, RZ, 0xc0, !PT ;  /* 0x0000ffff0e057812 */ /* 0x000fe200078ec0ff */
[----:B------:R-:W-:Y:S01]  /*5290*/  MUFU.EX2 R160, R160 ;  /* 0x000000a000a07308 */ /* 0x000fe20000000800 */
[----:B------:R-:W-:Y:S01]  /*52a0*/  PRMT R113, R113, 0x5410, R22 ;  /* 0x0000541071717816 */ /* 0x000fe20000000016 */
[----:B------:R-:W-:Y:S01]  /*52b0*/  FFMA.FTZ R217, R200, UR6, -R175 ;  /* 0x00000006c8d97c23 */ /* 0x000fe200080108af */
[----:B------:R-:W-:Y:S01]  /*52c0*/  HSET2.LE.AND R114, R7, R170, PT ;  /* 0x000000aa07727233 */ /* 0x000fe20003803000 */
[----:B------:R-:W-:Y:S01]  /*52d0*/  FADD.FTZ R162, R163, R162 ;  /* 0x000000a2a3a27221 */ /* 0x000fe20000010000 */
[----:B------:R-:W-:-:S02]  /*52e0*/  SHF.R.U32.HI R115, RZ, 0x18, R30 ;  /* 0x00000018ff737819 */ /* 0x000fc4000001161e */
[----:B------:R-:W-:Y:S01]  /*52f0*/  LOP3.LUT R28, R28, 0xff, RZ, 0xc0, !PT ;  /* 0x000000ff1c1c7812 */ /* 0x000fe200078ec0ff */
[----:B------:R-:W5:Y:S01]  /*5300*/  MUFU.EX2 R159, R159 ;  /* 0x0000009f009f7308 */ /* 0x000f620000000800 */
[----:B---3--:R-:W-:Y:S01]  /*5310*/  F2FP.BF16.F32.PACK_AB R7, R158, R161 ;  /* 0x000000a19e07723e */ /* 0x008fe200000010ff */
[----:B------:R-:W-:Y:S01]  /*5320*/  FADD.FTZ R161, R161, R162 ;  /* 0x000000a2a1a17221 */ /* 0x000fe20000010000 */
[----:B------:R-:W-:Y:S02]  /*5330*/  SHF.R.U32.HI R6, RZ, 0x8, R5 ;  /* 0x00000008ff067819 */ /* 0x000fe40000011605 */
[----:B------:R-:W-:Y:S01]  /*5340*/  LOP3.LUT R21, R14, 0xff, RZ, 0xc0, !PT ;  /* 0x000000ff0e157812 */ /* 0x000fe200078ec0ff */
[----:B------:R-:W-:Y:S01]  /*5350*/  FADD.FTZ R158, R158, R161 ;  /* 0x000000a19e9e7221 */ /* 0x000fe20000010000 */
[----:B------:R-:W-:Y:S01]  /*5360*/  HSET2.LE.AND R113, R113, R170, PT ;  /* 0x000000aa71717233 */ /* 0x000fe20003803000 */
[----:B------:R-:W-:Y:S01]  /*5370*/  MUFU.EX2 R157, R157 ;  /* 0x0000009d009d7308 */ /* 0x000fe20000000800 */
[----:B------:R-:W-:-:S02]  /*5380*/  PRMT R115, R28, 0x5410, R115 ;  /* 0x000054101c737816 */ /* 0x000fc40000000073 */
[----:B--2---:R-:W-:Y:S01]  /*5390*/  F2FP.BF16.F32.PACK_AB R0, R165, R164 ;  /* 0x000000a4a500723e */ /* 0x004fe200000010ff */
[----:B------:R-:W-:Y:S01]  /*53a0*/  LDSM.16.MT88.4 R28, [R188+0x10000] ;  /* 0x01000000bc1c783b */ /* 0x000fe20000004200 */
[----:B------:R-:W-:Y:S01]  /*53b0*/  LOP3.LUT R114, R114, R7, RZ, 0xc0, !PT ;  /* 0x0000000772727212 */ /* 0x000fe200078ec0ff */
[----:B------:R-:W-:Y:S01]  /*53c0*/  FADD.FTZ R165, R164, R165 ;  /* 0x000000a5a4a57221 */ /* 0x000fe20000010000 */
[----:B------:R-:W-:Y:S01]  /*53d0*/  PRMT R21, R21, 0x5410, R6 ;  /* 0x0000541015157816 */ /* 0x000fe20000000006 */
[----:B------:R-:W-:Y:S01]  /*53e0*/  MUFU.EX2 R154, R154 ;  /* 0x0000009a009a7308 */ /* 0x000fe20000000800 */
[----:B------:R-:W2:Y:S01]  /*53f0*/  LDSM.16.MT88.4 R4, [R189+0xc800] ;  /* 0x00c80000bd04783b */ /* 0x000ea20000004200 */
[----:B------:R-:W-:Y:S01]  /*5400*/  LOP3.LUT R113, R113, R0, RZ, 0xc0, !PT ;  /* 0x0000000071717212 */ /* 0x000fe200078ec0ff */
[----:B------:R-:W-:Y:S01]  /*5410*/  FFMA.FTZ R0, R12, UR6, -R203 ;  /* 0x000000060c007c23 */ /* 0x000fe200080108cb */
[----:B------:R-:W-:Y:S02]  /*5420*/  HSET2.LE.AND R115, R115, R170, PT ;  /* 0x000000aa73737233 */ /* 0x000fe40003803000 */
[----:B-----5:R-:W-:Y:S01]  /*5430*/  F2FP.BF16.F32.PACK_AB R22, R159, R160 ;  /* 0x000000a09f16723e */ /* 0x020fe200000010ff */
[----:B------:R-:W-:Y:S01]  /*5440*/  FADD.FTZ R160, R160, R165 ;  /* 0x000000a5a0a07221 */ /* 0x000fe20000010000 */
[----:B------:R-:W-:Y:S01]  /*5450*/  LOP3.LUT R11, R15, R20, R201, 0x96, !PT ;  /* 0x000000140f0b7212 */ /* 0x000fe200078e96c9 */
[----:B------:R-:W-:Y:S01]  /*5460*/  MUFU.EX2 R153, R153 ;  /* 0x0000009900997308 */ /* 0x000fe20000000800 */
[----:B------:R-:W-:Y:S01]  /*5470*/  LOP3.LUT R115, R115, R22, RZ, 0xc0, !PT ;  /* 0x0000001673737212 */ /* 0x000fe200078ec0ff */
[----:B------:R-:W-:Y:S01]  /*5480*/  FADD.FTZ R159, R159, R160 ;  /* 0x000000a09f9f7221 */ /* 0x000fe20000010000 */
[----:B------:R-:W-:-:S02]  /*5490*/  SHF.R.U32.HI R20, RZ, 0x10, R14 ;  /* 0x00000010ff147819 */ /* 0x000fc4000001160e */
[C---:B------:R-:W-:Y:S02]  /*54a0*/  LOP3.LUT R22, R11.reuse, 0xffff, RZ, 0xc0, !PT ;  /* 0x0000ffff0b167812 */ /* 0x040fe400078ec0ff */
[----:B------:R-:W-:Y:S01]  /*54b0*/  LOP3.LUT R10, R20, 0xff, RZ, 0xc0, !PT ;  /* 0x000000ff140a7812 */ /* 0x000fe200078ec0ff */
[----:B------:R-:W3:Y:S01]  /*54c0*/  MUFU.EX2 R0, R0 ;  /* 0x0000000000007308 */ /* 0x000ee20000000800 */
[C---:B-1----:R-:W-:Y:S01]  /*54d0*/  HMMA.16816.F32.BF16 R44, R112.reuse, R48, RZ ;  /* 0x00000030702c723c */ /* 0x042fe200000418ff */
[----:B------:R-:W-:Y:S02]  /*54e0*/  LOP3.LUT R20, R11, 0xff, RZ, 0xc0, !PT ;  /* 0x000000ff0b147812 */ /* 0x000fe400078ec0ff */
[--C-:B------:R-:W-:Y:S02]  /*54f0*/  SHF.R.U32.HI R145, RZ, 0x10, R11.reuse ;  /* 0x00000010ff917819 */ /* 0x100fe4000001160b */
[----:B------:R-:W-:Y:S01]  /*5500*/  SHF.R.U32.HI R8, RZ, 0x18, R11 ;  /* 0x00000018ff087819 */ /* 0x000fe2000001160b */
[----:B------:R-:W-:Y:S01]  /*5510*/  HMMA.16816.F32.BF16 R48, R112, R50, RZ ;  /* 0x000000327030723c */ /* 0x000fe200000418ff */
[----:B------:R-:W-:Y:S01]  /*5520*/  MUFU.EX2 R152, R152 ;  /* 0x0000009800987308 */ /* 0x000fe20000000800 */
[----:B------:R-:W-:-:S02]  /*5530*/  SHF.R.U32.HI R11, RZ, 0x8, R22 ;  /* 0x00000008ff0b7819 */ /* 0x000fc40000011616 */
[----:B------:R-:W-:Y:S02]  /*5540*/  SHF.R.U32.HI R9, RZ, 0x18, R14 ;  /* 0x00000018ff097819 */ /* 0x000fe4000001160e */
[----:B------:R-:W-:Y:S01]  /*5550*/  LOP3.LUT R145, R145, 0xff, RZ, 0xc0, !PT ;  /* 0x000000ff91917812 */ /* 0x000fe200078ec0ff */
[C---:B------:R-:W-:Y:S01]  /*5560*/  HMMA.16816.F32.BF16 R128, R112.reuse, R124, RZ ;  /* 0x0000007c7080723c */ /* 0x040fe200000418ff */
[----:B------:R-:W-:Y:S01]  /*5570*/  HSET2.LE.AND R146, R21, R170, PT ;  /* 0x000000aa15927233 */ /* 0x000fe20003803000 */
[----:B------:R-:W1:Y:S01]  /*5580*/  MUFU.EX2 R135, R135 ;  /* 0x0000008700877308 */ /* 0x000e620000000800 */
[----:B------:R-:W-:Y:S01]  /*5590*/  PRMT R21, R20, 0x5410, R11 ;  /* 0x0000541014157816 */ /* 0x000fe2000000000b */
[----:B------:R-:W-:Y:S01]  /*55a0*/  LDSM.16.MT88.4 R12, [R188+0xc800] ;  /* 0x00c80000bc0c783b */ /* 0x000fe20000004200 */
[----:B------:R-:W-:Y:S01]  /*55b0*/  PRMT R147, R10, 0x5410, R9 ;  /* 0x000054100a937816 */ /* 0x000fe20000000009 */
[----:B------:R-:W-:Y:S01]  /*55c0*/  HMMA.16816.F32.BF16 R124, R112, R126, RZ ;  /* 0x0000007e707c723c */ /* 0x000fe200000418ff */
[----:B------:R-:W-:-:S02]  /*55d0*/  PRMT R145, R145, 0x5410, R8 ;  /* 0x0000541091917816 */ /* 0x000fc40000000008 */
[--C-:B------:R-:W-:Y:S01]  /*55e0*/  HSET2.LE.AND R144, R21, R170.reuse, PT ;  /* 0x000000aa15907233 */ /* 0x100fe20003803000 */
[----:B------:R-:W-:Y:S01]  /*55f0*/  MUFU.EX2 R156, R156 ;  /* 0x0000009c009c7308 */ /* 0x000fe20000000800 */
[----:B---3--:R-:W-:Y:S01]  /*5600*/  F2FP.BF16.F32.PACK_AB R23, R0, R153 ;  /* 0x000000990017723e */ /* 0x008fe200000010ff */
[----:B------:R-:W3:Y:S01]  /*5610*/  LDSM.16.MT88.4 R8, [R192+0xe800] ;  /* 0x00e80000c008783b */ /* 0x000ee20000004200 */
[--C-:B------:R-:W-:Y:S01]  /*5620*/  HSET2.LE.AND R147, R147, R170.reuse, PT ;  /* 0x000000aa93937233 */ /* 0x100fe20003803000 */
[C---:B------:R-:W-:Y:S01]  /*5630*/  HMMA.16816.F32.BF16 R36, R112.reuse, R40, RZ ;  /* 0x000000287024723c */ /* 0x040fe200000418ff */
[----:B------:R-:W-:Y:S01]  /*5640*/  F2FP.BF16.F32.PACK_AB R21, R154, R157 ;  /* 0x0000009d9a15723e */ /* 0x000fe200000010ff */
[----:B------:R-:W-:Y:S01]  /*5650*/  FADD.FTZ R157, R157, R158 ;  /* 0x0000009e9d9d7221 */ /* 0x000fe20000010000 */
[----:B------:R-:W-:Y:S01]  /*5660*/  HSET2.LE.AND R145, R145, R170, PT ;  /* 0x000000aa91917233 */ /* 0x000fe20003803000 */
[----:B------:R-:W5:Y:S01]  /*5670*/  MUFU.EX2 R155, R155 ;  /* 0x0000009b009b7308 */ /* 0x000f620000000800 */
[----:B-1----:R-:W-:Y:S01]  /*5680*/  F2FP.BF16.F32.PACK_AB R20, R135, R152 ;  /* 0x000000988714723e */ /* 0x002fe200000010ff */
[----:B------:R-:W-:Y:S01]  /*5690*/  HMMA.16816.F32.BF16 R60, R112, R64, RZ ;  /* 0x00000040703c723c */ /* 0x000fe200000418ff */
[----:B------:R-:W-:Y:S01]  /*56a0*/  LOP3.LUT R146, R146, R23, RZ, 0xc0, !PT ;  /* 0x0000001792927212 */ /* 0x000fe200078ec0ff */
[----:B------:R-:W-:Y:S01]  /*56b0*/  FADD.FTZ R154, R154, R157 ;  /* 0x0000009d9a9a7221 */ /* 0x000fe20000010000 */
[----:B------:R-:W-:-:S02]  /*56c0*/  LOP3.LUT R147, R147, R20, RZ, 0xc0, !PT ;  /* 0x0000001493937212 */ /* 0x000fc400078ec0ff */
[----:B------:R-:W-:Y:S01]  /*56d0*/  LOP3.LUT R144, R144, R21, RZ, 0xc0, !PT ;  /* 0x0000001590907212 */ /* 0x000fe200078ec0ff */
[----:B------:R-:W-:Y:S01]  /*56e0*/  HMMA.16816.F32.BF16 R64, R112, R66, RZ ;  /* 0x000000427040723c */ /* 0x000fe200000418ff */
[----:B------:R-:W1:Y:S01]  /*56f0*/  LDSM.16.MT88.4 R20, [R190+0xe800] ;  /* 0x00e80000be14783b */ /* 0x000e620000004200 */
[----:B------:R-:W-:Y:S01]  /*5700*/  MUFU.EX2 R174, R174 ;  /* 0x000000ae00ae7308 */ /* 0x000fe20000000800 */
[----:B------:R-:W-:-:S03]  /*5710*/  FADD.FTZ R153, R153, R154 ;  /* 0x0000009a99997221 */ /* 0x000fc60000010000 */
[C---:B------:R-:W-:Y:S01]  /*5720*/  HMMA.16816.F32.BF16 R68, R112.reuse, R72, RZ ;  /* 0x000000487044723c */ /* 0x040fe200000418ff */
[----:B------:R-:W-:Y:S01]  /*5730*/  FADD.FTZ R153, R0, R153 ;  /* 0x0000009900997221 */ /* 0x000fe20000010000 */
[----:B-----5:R-:W-:Y:S02]  /*5740*/  F2FP.BF16.F32.PACK_AB R116, R155, R156 ;  /* 0x0000009c9b74723e */ /* 0x020fe400000010ff */
[----:B------:R-:W-:Y:S01]  /*5750*/  MUFU.EX2 R173, R173 ;  /* 0x000000ad00ad7308 */ /* 0x000fe20000000800 */
[----:B------:R-:W-:Y:S01]  /*5760*/  FADD.FTZ R156, R156, R159 ;  /* 0x0000009f9c9c7221 */ /* 0x000fe20000010000 */
[----:B----4-:R-:W-:Y:S01]  /*5770*/  HMMA.16816.F32.BF16 R52, R112, R56, RZ ;  /* 0x000000387034723c */ /* 0x010fe200000418ff */
[----:B------:R-:W-:Y:S02]  /*5780*/  LOP3.LUT R145, R145, R116, RZ, 0xc0, !PT ;  /* 0x0000007491917212 */ /* 0x000fe400078ec0ff */
[----:B------:R-:W-:-:S03]  /*5790*/  FADD.FTZ R155, R155, R156 ;  /* 0x0000009c9b9b7221 */ /* 0x000fc60000010000 */
[----:B------:R-:W-:Y:S01]  /*57a0*/  HMMA.16816.F32.BF16 R56, R112, R58, RZ ;  /* 0x0000003a7038723c */ /* 0x000fe200000418ff */
[----:B------:R-:W-:Y:S01]  /*57b0*/  MUFU.EX2 R221, R221 ;  /* 0x000000dd00dd7308 */ /* 0x000fe20000000800 */
[----:B------:R-:W-:-:S04]  /*57c0*/  FADD.FTZ R152, R152, R155 ;  /* 0x0000009b98987221 */ /* 0x000fc80000010000 */
[C---:B--2---:R-:W-:Y:S01]  /*57d0*/  HMMA.16816.F32.BF16 R44, R144.reuse, R4, R44 ;  /* 0x00000004902c723c */ /* 0x044fe2000004182c */
[----:B------:R-:W-:Y:S02]  /*57e0*/  FADD.FTZ R135, R135, R152 ;  /* 0x0000009887877221 */ /* 0x000fe40000010000 */
[----:B------:R-:W-:Y:S03]  /*57f0*/  MUFU.EX2 R217, R217 ;  /* 0x000000d900d97308 */ /* 0x000fe60000000800 */
[----:B------:R-:W-:Y:S01]  /*5800*/  HMMA.16816.F32.BF16 R48, R144, R6, R48 ;  /* 0x000000069030723c */ /* 0x000fe20000041830 */
[----:B------:R-:W2:Y:S05]  /*5810*/  LDSM.16.MT88.4 R4, [R188+0xe800] ;  /* 0x00e80000bc04783b */ /* 0x000eaa0000004200 */
[----:B------:R-:W-:Y:S06]  /*5820*/  HMMA.16816.F32.BF16 R84, R112, R88, RZ ;  /* 0x000000587054723c */ /* 0x000fec00000418ff */
[C---:B------:R-:W-:Y:S06]  /*5830*/  HMMA.16816.F32.BF16 R128, R144.reuse, R16, R128 ;  /* 0x000000109080723c */ /* 0x040fec0000041880 */
[----:B------:R-:W-:Y:S01]  /*5840*/  HMMA.16816.F32.BF16 R124, R144, R18, R124 ;  /* 0x00000012907c723c */ /* 0x000fe2000004187c */
[----:B------:R-:W4:Y:S05]  /*5850*/  LDSM.16.MT88.4 R16, [R189+0xe800] ;  /* 0x00e80000bd10783b */ /* 0x000f2a0000004200 */
[----:B------:R-:W-:Y:S06]  /*5860*/  HMMA.16816.F32.BF16 R88, R112, R90, RZ ;  /* 0x0000005a7058723c */ /* 0x000fec00000418ff */
[C---:B------:R-:W-:Y:S06]  /*5870*/  HMMA.16816.F32.BF16 R36, R144.reuse, R24, R36 ;  /* 0x000000189024723c */ /* 0x040fec0000041824 */
[----:B---3--:R-:W-:Y:S01]  /*5880*/  HMMA.16816.F32.BF16 R60, R144, R8, R60 ;  /* 0x00000008903c723c */ /* 0x008fe2000004183c */
[----:B------:R-:W-:-:S04]  /*5890*/  IMAD.WIDE.U32 R24, R171, -0x326172a9, RZ ;  /* 0xcd9e8d57ab187825 */ /* 0x000fc800078e00ff */
[----:B------:R-:W-:Y:S01]  /*58a0*/  FFMA.FTZ R171, R136, UR6, -R175 ;  /* 0x0000000688ab7c23 */ /* 0x000fe200080108af */
[C---:B------:R-:W-:Y:S01]  /*58b0*/  HMMA.16816.F32.BF16 R64, R144.reuse, R10, R64 ;  /* 0x0000000a9040723c */ /* 0x040fe20000041840 */
[----:B------:R-:W3:Y:S01]  /*58c0*/  LDSM.16.MT88.4 R8, [R190+0x10800] ;  /* 0x01080000be08783b */ /* 0x000ee20000004200 */
[----:B------:R-:W-:Y:S01]  /*58d0*/  LOP3.LUT R167, R25, R172, R167, 0x96, !PT ;  /* 0x000000ac19a77212 */ /* 0x000fe200078e96a7 */
[----:B------:R-:W-:Y:S02]  /*58e0*/  FFMA.FTZ R172, R32, UR6, -R175 ;  /* 0x0000000620ac7c23 */ /* 0x000fe400080108af */
[----:B------:R-:W5:Y:S01]  /*58f0*/  MUFU.EX2 R171, R171 ;  /* 0x000000ab00ab7308 */ /* 0x000f620000000800 */
[----:B-1----:R-:W-:Y:S01]  /*5900*/  HMMA.16816.F32.BF16 R68, R144, R20, R68 ;  /* 0x000000149044723c */ /* 0x002fe20000041844 */
[----:B------:R-:W-:-:S04]  /*5910*/  IMAD.WIDE.U32 R234, R167, -0x2daee0ad, RZ ;  /* 0xd2511f53a7ea7825 */ /* 0x000fc800078e00ff */
[----:B------:R-:W-:Y:S01]  /*5920*/  FFMA.FTZ R167, R148, UR6, -R203 ;  /* 0x0000000694a77c23 */ /* 0x000fe200080108cb */
[----:B------:R-:W-:Y:S01]  /*5930*/  HMMA.16816.F32.BF16 R76, R112, R80, RZ ;  /* 0x00000050704c723c */ /* 0x000fe200000418ff */
[----:B------:R-:W-:Y:S01]  /*5940*/  LOP3.LUT R20, R169, R24, R151, 0x96, !PT ;  /* 0x00000018a9147212 */ /* 0x000fe200078e9697 */
[----:B------:R-:W-:Y:S01]  /*5950*/  FFMA.FTZ R169, R140, UR6, -R203 ;  /* 0x000000068ca97c23 */ /* 0x000fe200080108cb */
[----:B------:R-:W-:Y:S01]  /*5960*/  LOP3.LUT R149, R235, R166, R149, 0x96, !PT ;  /* 0x000000a6eb957212 */ /* 0x000fe200078e9695 */
[----:B------:R-:W-:Y:S01]  /*5970*/  FFMA.FTZ R166, R150, UR6, -R203 ;  /* 0x0000000696a67c23 */ /* 0x000fe200080108cb */
[----:B------:R-:W-:Y:S01]  /*5980*/  MUFU.EX2 R167, R167 ;  /* 0x000000a700a77308 */ /* 0x000fe20000000800 */
[----:B------:R-:W-:Y:S01]  /*5990*/  HMMA.16816.F32.BF16 R52, R144, R12, R52 ;  /* 0x0000000c9034723c */ /* 0x000fe20000041834 */
[----:B------:R-:W-:-:S04]  /*59a0*/  IMAD.WIDE.U32 R20, R20, -0x2daee0ad, RZ ;  /* 0xd2511f5314147825 */ /* 0x000fc800078e00ff */
[----:B------:R-:W-:Y:S01]  /*59b0*/  IMAD.WIDE.U32 R236, R149, -0x326172a9, RZ ;  /* 0xcd9e8d5795ec7825 */ /* 0x000fe200078e00ff */
[C---:B------:R-:W-:Y:S01]  /*59c0*/  HMMA.16816.F32.BF16 R56, R144.reuse, R14, R56 ;  /* 0x0000000e9038723c */ /* 0x040fe20000041838 */
[----:B------:R-:W1:Y:S01]  /*59d0*/  LDSM.16.MT88.4 R12, [R192+0x10800] ;  /* 0x01080000c00c783b */ /* 0x000e620000004200 */
[----:B------:R-:W-:Y:S01]  /*59e0*/  LOP3.LUT R234, R21, R234, R143, 0x96, !PT ;  /* 0x000000ea15ea7212 */ /* 0x000fe200078e968f */
[----:B------:R-:W5:Y:S01]  /*59f0*/  MUFU.EX2 R166, R166 ;  /* 0x000000a600a67308 */ /* 0x000f620000000800 */
[----:B------:R-:W-:Y:S01]  /*5a00*/  LOP3.LUT R141, R237, R168, R141, 0x96, !PT ;  /* 0x000000a8ed8d7212 */ /* 0x000fe200078e968d */
[----:B------:R-:W-:Y:S01]  /*5a10*/  FFMA.FTZ R168, R142, UR6, -R203 ;  /* 0x000000068ea87c23 */ /* 0x000fe200080108cb */
[C---:B--2---:R-:W-:Y:S01]  /*5a20*/  HMMA.16816.F32.BF16 R84, R144.reuse, R4, R84 ;  /* 0x000000049054723c */ /* 0x044fe20000041854 */
[----:B------:R-:W-:Y:S01]  /*5a30*/  IMAD.WIDE.U32 R234, R234, -0x326172a9, RZ ;  /* 0xcd9e8d57eaea7825 */ /* 0x000fe200078e00ff */
[----:B------:R-:W-:Y:S03]  /*5a40*/  LDSM.16.MT88.4 R148, [R188+0x10800] ;  /* 0x01080000bc94783b */ /* 0x000fe60000004200 */
[----:B------:R-:W2:Y:S01]  /*5a50*/  MUFU.EX2 R172, R172 ;  /* 0x000000ac00ac7308 */ /* 0x000ea20000000800 */
[----:B------:R-:W-:Y:S01]  /*5a60*/  HMMA.16816.F32.BF16 R88, R144, R6, R88 ;  /* 0x000000069058723c */ /* 0x000fe20000041858 */
[----:B------:R-:W5:Y:S01]  /*5a70*/  LDSM.16.MT88.4 R4, [R189+0x10800] ;  /* 0x01080000bd04783b */ /* 0x000f620000004200 */
[----:B------:R-:W-:-:S04]  /*5a80*/  LOP3.LUT R236, R235, R236, R139, 0x96, !PT ;  /* 0x000000ecebec7212 */ /* 0x000fc800078e968b */
[C---:B------:R-:W-:Y:S01]  /*5a90*/  HMMA.16816.F32.BF16 R100, R112.reuse, R104, RZ ;  /* 0x000000687064723c */ /* 0x040fe200000418ff */
[----:B------:R-:W-:Y:S01]  /*5aa0*/  IMAD.WIDE.U32 R236, R236, -0x2daee0ad, RZ ;  /* 0xd2511f53ecec7825 */ /* 0x000fe200078e00ff */
[----:B------:R-:W-:Y:S04]  /*5ab0*/  MUFU.EX2 R168, R168 ;  /* 0x000000a800a87308 */ /* 0x000fe80000000800 */
[C---:B------:R-:W-:Y:S04]  /*5ac0*/  HMMA.16816.F32.BF16 R92, R112.reuse, R96, RZ ;  /* 0x00000060705c723c */ /* 0x040fe800000418ff */
[----:B------:R-:W2:Y:S02]  /*5ad0*/  MUFU.EX2 R169, R169 ;  /* 0x000000a900a97308 */ /* 0x000ea40000000800 */
[C---:B------:R-:W-:Y:S06]  /*5ae0*/  HMMA.16816.F32.BF16 R96, R112.reuse, R98, RZ ;  /* 0x000000627060723c */ /* 0x040fec00000418ff */
[----:B------:R-:W-:Y:S06]  /*5af0*/  HMMA.16816.F32.BF16 R120, R112, R108, RZ ;  /* 0x0000006c7078723c */ /* 0x000fec00000418ff */
[----:B----4-:R-:W-:Y:S06]  /*5b00*/  HMMA.16816.F32.BF16 R76, R144, R16, R76 ;  /* 0x00000010904c723c */ /* 0x010fec000004184c */
[----:B------:R-:W-:Y:S01]  /*5b10*/  HMMA.16816.F32.BF16 R104, R112, R106, RZ ;  /* 0x0000006a7068723c */ /* 0x000fe200000418ff */
[----:B------:R-:W-:-:S02]  /*5b20*/  IMAD.WIDE.U32 R16, R141, -0x2daee0ad, RZ ;  /* 0xd2511f538d107825 */ /* 0x000fc400078e00ff */
[----:B------:R-:W-:Y:S03]  /*5b30*/  LDSM.16.MT88.4 R140, [R192+0xd000] ;  /* 0x00d00000c08c783b */ /* 0x000fe60000004200 */
[----:B------:R-:W-:Y:S01]  /*5b40*/  HMMA.16816.F32.BF16 R108, R112, R110, RZ ;  /* 0x0000006e706c723c */ /* 0x000fe200000418ff */
[----:B------:R-:W-:Y:S02]  /*5b50*/  LOP3.LUT R137, R237, R16, R137, 0x96, !PT ;  /* 0x00000010ed897212 */ /* 0x000fe400078e9689 */
[----:B------:R-:W-:-:S03]  /*5b60*/  LOP3.LUT R238, R17, R20, R35, 0x96, !PT ;  /* 0x0000001411ee7212 */ /* 0x000fc600078e9623 */
[----:B------:R-:W-:Y:S01]  /*5b70*/  IMAD.WIDE.U32 R16, R137, -0x326172a9, RZ ;  /* 0xcd9e8d5789107825 */ /* 0x000fe200078e00ff */
[----:B------:R-:W-:Y:S01]  /*5b80*/  HMMA.16816.F32.BF16 R40, R112, R42, RZ ;  /* 0x0000002a7028723c */ /* 0x000fe200000418ff */
[----:B------:R-:W-:Y:S02]  /*5b90*/  LDSM.16.MT88.4 R136, [R189+0xd000] ;  /* 0x00d00000bd88783b */ /* 0x000fe40000004200 */
[----:B------:R-:W-:-:S03]  /*5ba0*/  IMAD.WIDE.U32 R238, R238, -0x326172a9, RZ ;  /* 0xcd9e8d57eeee7825 */ /* 0x000fc600078e00ff */
[----:B---3--:R-:W-:Y:S06]  /*5bb0*/  HMMA.16816.F32.BF16 R100, R144, R8, R100 ;  /* 0x000000089064723c */ /* 0x008fec0000041864 */
[----:B------:R-:W-:Y:S01]  /*5bc0*/  HMMA.16816.F32.BF16 R80, R112, R82, RZ ;  /* 0x000000527050723c */ /* 0x000fe200000418ff */
[----:B------:R-:W-:-:S04]  /*5bd0*/  SHF.R.U32.HI R8, RZ, 0x10, R16 ;  /* 0x00000010ff087819 */ /* 0x000fc80000011610 */
[----:B------:R-:W-:Y:S01]  /*5be0*/  LOP3.LUT R8, R8, 0xff, RZ, 0xc0, !PT ;  /* 0x000000ff08087812 */ /* 0x000fe200078ec0ff */
[C---:B-1----:R-:W-:Y:S06]  /*5bf0*/  HMMA.16816.F32.BF16 R92, R144.reuse, R12, R92 ;  /* 0x0000000c905c723c */ /* 0x042fec000004185c */
[----:B------:R-:W-:Y:S01]  /*5c00*/  HMMA.16816.F32.BF16 R96, R144, R14, R96 ;  /* 0x0000000e9060723c */ /* 0x000fe20000041860 */
[----:B------:R-:W-:Y:S02]  /*5c10*/  SHF.R.U32.HI R13, RZ, 0x18, R16 ;  /* 0x00000018ff0d7819 */ /* 0x000fe40000011610 */
[----:B------:R-:W-:-:S02]  /*5c20*/  LOP3.LUT R12, R17, R238, R33, 0x96, !PT ;  /* 0x000000ee110c7212 */ /* 0x000fc400078e9621 */
[----:B------:R-:W-:Y:S01]  /*5c30*/  PRMT R13, R8, 0x5410, R13 ;  /* 0x00005410080d7816 */ /* 0x000fe2000000000d */
[C---:B------:R-:W-:Y:S01]  /*5c40*/  HMMA.16816.F32.BF16 R104, R144.reuse, R10, R104 ;  /* 0x0000000a9068723c */ /* 0x040fe20000041868 */
[C---:B------:R-:W-:Y:S01]  /*5c50*/  LOP3.LUT R14, R16.reuse, 0xffff, RZ, 0xc0, !PT ;  /* 0x0000ffff100e7812 */ /* 0x040fe200078ec0ff */
[----:B------:R-:W1:Y:S01]  /*5c60*/  LDSM.16.MT88.4 R8, [R190+0xd000] ;  /* 0x00d00000be08783b */ /* 0x000e620000004200 */
[----:B------:R-:W-:Y:S02]  /*5c70*/  LOP3.LUT R15, R16, 0xff, RZ, 0xc0, !PT ;  /* 0x000000ff100f7812 */ /* 0x000fe400078ec0ff */
[----:B------:R-:W-:Y:S01]  /*5c80*/  SHF.R.U32.HI R14, RZ, 0x8, R14 ;  /* 0x00000008ff0e7819 */ /* 0x000fe2000001160e */
[----:B-----5:R-:W-:Y:S01]  /*5c90*/  HMMA.16816.F32.BF16 R120, R144, R4, R120 ;  /* 0x000000049078723c */ /* 0x020fe20000041878 */
[----:B------:R-:W-:Y:S01]  /*5ca0*/  SHF.R.U32.HI R25, RZ, 0x10, R12 ;  /* 0x00000010ff197819 */ /* 0x000fe2000001160c */
[----:B------:R-:W-:Y:S01]  /*5cb0*/  LDSM.16.MT88.4 R32, [R188+0xd000] ;  /* 0x00d00000bc20783b */ /* 0x000fe20000004200 */
[----:B------:R-:W-:-:S02]  /*5cc0*/  PRMT R15, R15, 0x5410, R14 ;  /* 0x000054100f0f7816 */ /* 0x000fc4000000000e */
[----:B------:R-:W-:Y:S01]  /*5cd0*/  LOP3.LUT R14, R12, 0xffff, RZ, 0xc0, !PT ;  /* 0x0000ffff0c0e7812 */ /* 0x000fe200078ec0ff */
[C---:B------:R-:W-:Y:S01]  /*5ce0*/  HMMA.16816.F32.BF16 R108, R144.reuse, R6, R108 ;  /* 0x00000006906c723c */ /* 0x040fe2000004186c */
[----:B------:R-:W3:Y:S01]  /*5cf0*/  LDSM.16.MT88.4 R4, [R189+0xf000] ;  /* 0x00f00000bd04783b */ /* 0x000ee20000004200 */
[----:B------:R-:W-:Y:S02]  /*5d00*/  LOP3.LUT R25, R25, 0xff, RZ, 0xc0, !PT ;  /* 0x000000ff19197812 */ /* 0x000fe400078ec0ff */
[----:B------:R-:W-:Y:S02]  /*5d10*/  SHF.R.U32.HI R14, RZ, 0x8, R14 ;  /* 0x00000008ff0e7819 */ /* 0x000fe4000001160e */
[----:B------:R-:W-:Y:S01]  /*5d20*/  HMMA.16816.F32.BF16 R40, R144, R26, R40 ;  /* 0x0000001a9028723c */ /* 0x000fe20000041828 */
[--C-:B------:R-:W-:Y:S02]  /*5d30*/  HSET2.LE.AND R15, R15, R170.reuse, PT ;  /* 0x000000aa0f0f7233 */ /* 0x100fe40003803000 */
[----:B------:R-:W-:-:S03]  /*5d40*/  HSET2.LE.AND R13, R13, R170, PT ;  /* 0x000000aa0d0d7233 */ /* 0x000fc60003803000 */
[----:B------:R-:W-:Y:S01]  /*5d50*/  HMMA.16816.F32.BF16 R80, R144, R18, R80 ;  /* 0x000000129050723c */ /* 0x000fe20000041850 */
[----:B------:R-:W-:Y:S01]  /*5d60*/  LOP3.LUT R27, R12, 0xff, RZ, 0xc0, !PT ;  /* 0x000000ff0c1b7812 */ /* 0x000fe200078ec0ff */
[----:B------:R-:W-:Y:S01]  /*5d70*/  LDSM.16.MT88.4 R16, [R188+0xf000] ;  /* 0x00f00000bc10783b */ /* 0x000fe20000004200 */
[----:B------:R-:W-:Y:S02]  /*5d80*/  SHF.R.U32.HI R12, RZ, 0x18, R12 ;  /* 0x00000018ff0c7819 */ /* 0x000fe4000001160c */
[----:B------:R-:W-:Y:S01]  /*5d90*/  PRMT R27, R27, 0x5410, R14 ;  /* 0x000054101b1b7816 */ /* 0x000fe2000000000e */
[C---:B------:R-:W-:Y:S01]  /*5da0*/  HMMA.16816.F32.BF16 R72, R112.reuse, R74, RZ ;  /* 0x0000004a7048723c */ /* 0x040fe200000418ff */
[----:B------:R-:W-:Y:S02]  /*5db0*/  PRMT R25, R25, 0x5410, R12 ;  /* 0x0000541019197816 */ /* 0x000fe4000000000c */
[C---:B------:R-:W-:Y:S01]  /*5dc0*/  F2FP.BF16.F32.PACK_AB R14, R171.reuse, R174 ;  /* 0x000000aeab0e723e */ /* 0x040fe200000010ff */
[----:B------:R-:W-:Y:S01]  /*5dd0*/  FADD.FTZ R174, R174, R135 ;  /* 0x00000087aeae7221 */ /* 0x000fe20000010000 */
[--C-:B------:R-:W-:Y:S01]  /*5de0*/  HSET2.LE.AND R24, R27, R170.reuse, PT ;  /* 0x000000aa1b187233 */ /* 0x100fe20003803000 */
[C---:B------:R-:W-:Y:S01]  /*5df0*/  HMMA.16816.F32.BF16 R116, R112.reuse, R28, RZ ;  /* 0x0000001c7074723c */ /* 0x040fe200000418ff */
[----:B------:R-:W-:Y:S01]  /*5e00*/  HSET2.LE.AND R25, R25, R170, PT ;  /* 0x000000aa19197233 */ /* 0x000fe20003803000 */
[----:B------:R-:W-:Y:S01]  /*5e10*/  FADD.FTZ R174, R171, R174 ;  /* 0x000000aeabae7221 */ /* 0x000fe20000010000 */
[----:B------:R-:W-:Y:S01]  /*5e20*/  F2FP.BF16.F32.PACK_AB R27, R167, R166 ;  /* 0x000000a6a71b723e */ /* 0x000fe200000010ff */
[----:B------:R-:W-:Y:S01]  /*5e30*/  FADD.FTZ R166, R166, R153 ;  /* 0x00000099a6a67221 */ /* 0x000fe20000010000 */
[----:B--2---:R-:W-:Y:S01]  /*5e40*/  F2FP.BF16.F32.PACK_AB R12, R172, R173 ;  /* 0x000000adac0c723e */ /* 0x004fe200000010ff */
[----:B------:R-:W-:Y:S01]  /*5e50*/  HMMA.16816.F32.BF16 R112, R112, R30, RZ ;  /* 0x0000001e7070723c */ /* 0x000fe200000418ff */
[----:B------:R-:W-:Y:S01]  /*5e60*/  F2FP.BF16.F32.PACK_AB R26, R169, R168 ;  /* 0x000000a8a91a723e */ /* 0x000fe200000010ff */
[----:B------:R-:W-:Y:S01]  /*5e70*/  LDSM.16.MT88.4 R28, [R192+0xf000] ;  /* 0x00f00000c01c783b */ /* 0x000fe20000004200 */
[----:B------:R-:W-:Y:S01]  /*5e80*/  LOP3.LUT R24, R24, R27, RZ, 0xc0, !PT ;  /* 0x0000001b18187212 */ /* 0x000fe200078ec0ff */
[----:B------:R-:W-:Y:S01]  /*5e90*/  FADD.FTZ R167, R167, R166 ;  /* 0x000000a6a7a77221 */ /* 0x000fe20000010000 */
[----:B------:R-:W-:Y:S01]  /*5ea0*/  LOP3.LUT R25, R25, R14, RZ, 0xc0, !PT ;  /* 0x0000000e19197212 */ /* 0x000fe200078ec0ff */
[----:B------:R-:W-:Y:S01]  /*5eb0*/  FADD.FTZ R173, R173, R174 ;  /* 0x000000aeadad7221 */ /* 0x000fe20000010000 */
[----:B------:R-:W-:Y:S01]  /*5ec0*/  LOP3.LUT R26, R15, R26, RZ, 0xc0, !PT ;  /* 0x0000001a0f1a7212 */ /* 0x000fe200078ec0ff */
[----:B------:R-:W-:Y:S01]  /*5ed0*/  FADD.FTZ R168, R168, R167 ;  /* 0x000000a7a8a87221 */ /* 0x000fe20000010000 */
[----:B------:R-:W-:Y:S01]  /*5ee0*/  LOP3.LUT R27, R13, R12, RZ, 0xc0, !PT ;  /* 0x0000000c0d1b7212 */ /* 0x000fe200078ec0ff */
[----:B------:R-:W-:Y:S01]  /*5ef0*/  FADD.FTZ R172, R172, R173 ;  /* 0x000000adacac7221 */ /* 0x000fe20000010000 */
[----:B------:R-:W2:Y:S01]  /*5f00*/  LDSM.16.MT88.4 R12, [R192+0x11000] ;  /* 0x01100000c00c783b */ /* 0x000ea20000004200 */
[----:B------:R-:W-:Y:S01]  /*5f10*/  HMMA.16816.F32.BF16 R72, R144, R22, R72 ;  /* 0x000000169048723c */ /* 0x000fe20000041848 */
[----:B------:R-:W-:-:S02]  /*5f20*/  FADD.FTZ R169, R169, R168 ;  /* 0x000000a8a9a97221 */ /* 0x000fc40000010000 */
[----:B------:R-:W-:Y:S03]  /*5f30*/  LDSM.16.MT88.4 R20, [R190+0xf000] ;  /* 0x00f00000be14783b */ /* 0x000fe60000004200 */
[C---:B-1----:R-:W-:Y:S06]  /*5f40*/  HMMA.16816.F32.BF16 R36, R24.reuse, R8, R36 ;  /* 0x000000081824723c */ /* 0x042fec0000041824 */
[C---:B------:R-:W-:Y:S01]  /*5f50*/  HMMA.16816.F32.BF16 R40, R24.reuse, R10, R40 ;  /* 0x0000000a1828723c */ /* 0x040fe20000041828 */
[----:B------:R-:W1:Y:S05]  /*5f60*/  LDSM.16.MT88.4 R8, [R190+0x11000] ;  /* 0x01100000be08783b */ /* 0x000e6a0000004200 */
[C---:B---3--:R-:W-:Y:S06]  /*5f70*/  HMMA.16816.F32.BF16 R76, R24.reuse, R4, R76 ;  /* 0x00000004184c723c */ /* 0x048fec000004184c */
[----:B------:R-:W-:Y:S01]  /*5f80*/  HMMA.16816.F32.BF16 R80, R24, R6, R80 ;  /* 0x000000061850723c */ /* 0x000fe20000041850 */
[----:B------:R-:W3:Y:S05]  /*5f90*/  LDSM.16.MT88.4 R4, [R189+0x11000] ;  /* 0x01100000bd04783b */ /* 0x000eea0000004200 */
[C---:B------:R-:W-:Y:S06]  /*5fa0*/  HMMA.16816.F32.BF16 R116, R144.reuse, R148, R116 ;  /* 0x000000949074723c */ /* 0x040fec0000041874 */
[----:B------:R-:W-:Y:S06]  /*5fb0*/  HMMA.16816.F32.BF16 R112, R144, R150, R112 ;  /* 0x000000969070723c */ /* 0x000fec0000041870 */
[----:B--2---:R-:W-:Y:S01]  /*5fc0*/  HMMA.16816.F32.BF16 R92, R24, R12, R92 ;  /* 0x0000000c185c723c */ /* 0x004fe2000004185c */
[--C-:B------:R-:W-:Y:S01]  /*5fd0*/  FFMA.FTZ R144, R206, UR6, -R175.reuse ;  /* 0x00000006ce907c23 */ /* 0x100fe200080108af */
[----:B------:R-:W-:-:S04]  /*5fe0*/  FFMA.FTZ R146, R202, UR6, -R175 ;  /* 0x00000006ca927c23 */ /* 0x000fc800080108af */
[C---:B------:R-:W-:Y:S01]  /*5ff0*/  HMMA.16816.F32.BF16 R128, R24.reuse, R140, R128 ;  /* 0x0000008c1880723c */ /* 0x040fe20000041880 */
[----:B------:R-:W-:Y:S01]  /*6000*/  LOP3.LUT R12, R239, R234, R207, 0x96, !PT ;  /* 0x000000eaef0c7212 */ /* 0x000fe200078e96cf */
[----:B------:R-:W-:Y:S04]  /*6010*/  MUFU.EX2 R144, R144 ;  /* 0x0000009000907308 */ /* 0x000fe80000000800 */
[C---:B------:R-:W-:Y:S01]  /*6020*/  HMMA.16816.F32.BF16 R124, R24.reuse, R142, R124 ;  /* 0x0000008e187c723c */ /* 0x040fe2000004187c */
[--C-:B------:R-:W-:Y:S01]  /*6030*/  FFMA.FTZ R140, R232, UR6, -R203.reuse ;  /* 0x00000006e88c7c23 */ /* 0x100fe200080108cb */
[--C-:B------:R-:W-:Y:S01]  /*6040*/  FFMA.FTZ R141, R230, UR6, -R203.reuse ;  /* 0x00000006e68d7c23 */ /* 0x100fe200080108cb */
[----:B------:R-:W-:Y:S01]  /*6050*/  IMAD.WIDE.U32 R12, R12, -0x2daee0ad, RZ ;  /* 0xd2511f530c0c7825 */ /* 0x000fe200078e00ff */
[----:B------:R-:W-:Y:S02]  /*6060*/  MUFU.EX2 R146, R146 ;  /* 0x0000009200927308 */ /* 0x000fe40000000800 */
[----:B------:R-:W-:Y:S01]  /*6070*/  HMMA.16816.F32.BF16 R52, R24, R32, R52 ;  /* 0x000000201834723c */ /* 0x000fe20000041834 */
[----:B------:R-:W-:Y:S01]  /*6080*/  FFMA.FTZ R142, R224, UR6, -R203 ;  /* 0x00000006e08e7c23 */ /* 0x000fe200080108cb */
[----:B------:R-:W-:Y:S01]  /*6090*/  FFMA.FTZ R143, R220, UR6, -R175 ;  /* 0x00000006dc8f7c23 */ /* 0x000fe200080108af */
[----:B------:R-:W-:-:S03]  /*60a0*/  LOP3.LUT R201, R13, R236, R201, 0x96, !PT ;  /* 0x000000ec0dc97212 */ /* 0x000fc600078e96c9 */
[----:B------:R-:W-:Y:S01]  /*60b0*/  MUFU.EX2 R140, R140 ;  /* 0x0000008c008c7308 */ /* 0x000fe20000000800 */
[----:B-1----:R-:W-:Y:S01]  /*60c0*/  HMMA.16816.F32.BF16 R100, R24, R8, R100 ;  /* 0x000000081864723c */ /* 0x002fe20000041864 */
[----:B------:R-:W-:-:S05]  /*60d0*/  LOP3.LUT R33, R12, 0xff, RZ, 0xc0, !PT ;  /* 0x000000ff0c217812 */ /* 0x000fca00078ec0ff */
[C---:B------:R-:W-:Y:S01]  /*60e0*/  HMMA.16816.F32.BF16 R104, R24.reuse, R10, R104 ;  /* 0x0000000a1868723c */ /* 0x040fe20000041868 */
[----:B------:R-:W1:Y:S01]  /*60f0*/  MUFU.EX2 R141, R141 ;  /* 0x0000008d008d7308 */ /* 0x000e620000000800 */
[----:B------:R-:W-:Y:S02]  /*6100*/  LOP3.LUT R8, R12, 0xffff, RZ, 0xc0, !PT ;  /* 0x0000ffff0c087812 */ /* 0x000fe400078ec0ff */
[--C-:B------:R-:W-:Y:S02]  /*6110*/  SHF.R.U32.HI R9, RZ, 0x18, R12.reuse ;  /* 0x00000018ff097819 */ /* 0x100fe4000001160c */
[----:B---3--:R-:W-:Y:S01]  /*6120*/  HMMA.16816.F32.BF16 R120, R24, R4, R120 ;  /* 0x000000041878723c */ /* 0x008fe20000041878 */
[----:B------:R-:W-:Y:S02]  /*6130*/  SHF.R.U32.HI R10, RZ, 0x10, R12 ;  /* 0x00000010ff0a7819 */ /* 0x000fe4000001160c */
[----:B------:R-:W-:Y:S01]  /*6140*/  MUFU.EX2 R142, R142 ;  /* 0x0000008e008e7308 */ /* 0x000fe20000000800 */
[----:B------:R-:W-:-:S02]  /*6150*/  SHF.R.U32.HI R12, RZ, 0x10, R201 ;  /* 0x00000010ff0c7819 */ /* 0x000fc400000116c9 */
[C---:B------:R-:W-:Y:S01]  /*6160*/  HMMA.16816.F32.BF16 R96, R24.reuse, R14, R96 ;  /* 0x0000000e1860723c */ /* 0x040fe20000041860 */
[C---:B------:R-:W-:Y:S02]  /*6170*/  LOP3.LUT R4, R201.reuse, 0xffff, RZ, 0xc0, !PT ;  /* 0x0000ffffc9047812 */ /* 0x040fe400078ec0ff */
[----:B------:R-:W-:Y:S02]  /*6180*/  LOP3.LUT R11, R201, 0xff, RZ, 0xc0, !PT ;  /* 0x000000ffc90b7812 */ /* 0x000fe400078ec0ff */
[----:B------:R-:W2:Y:S01]  /*6190*/  MUFU.EX2 R143, R143 ;  /* 0x0000008f008f7308 */ /* 0x000ea20000000800 */
[----:B------:R-:W-:Y:S01]  /*61a0*/  LOP3.LUT R10, R10, 0xff, RZ, 0xc0, !PT ;  /* 0x000000ff0a0a7812 */ /* 0x000fe200078ec0ff */
[----:B------:R-:W-:Y:S01]  /*61b0*/  HMMA.16816.F32.BF16 R108, R24, R6, R108 ;  /* 0x00000006186c723c */ /* 0x000fe2000004186c */
[----:B------:R-:W-:Y:S02]  /*61c0*/  SHF.R.U32.HI R14, RZ, 0x8, R4 ;  /* 0x00000008ff0e7819 */ /* 0x000fe40000011604 */
[----:B------:R-:W-:-:S02]  /*61d0*/  SHF.R.U32.HI R5, RZ, 0x18, R201 ;  /* 0x00000018ff057819 */ /* 0x000fc400000116c9 */
[----:B------:R-:W-:Y:S01]  /*61e0*/  SHF.R.U32.HI R8, RZ, 0x8, R8 ;  /* 0x00000008ff087819 */ /* 0x000fe20000011608 */
[C---:B------:R-:W-:Y:S01]  /*61f0*/  HMMA.16816.F32.BF16 R60, R24.reuse, R28, R60 ;  /* 0x0000001c183c723c */ /* 0x040fe2000004183c */
[----:B------:R-:W-:Y:S02]  /*6200*/  LOP3.LUT R4, R12, 0xff, RZ, 0xc0, !PT ;  /* 0x000000ff0c047812 */ /* 0x000fe400078ec0ff */
[----:B------:R-:W-:Y:S02]  /*6210*/  PRMT R9, R10, 0x5410, R9 ;  /* 0x000054100a097816 */ /* 0x000fe40000000009 */
[----:B------:R-:W-:Y:S01]  /*6220*/  PRMT R11, R11, 0x5410, R14 ;  /* 0x000054100b0b7816 */ /* 0x000fe2000000000e */
[----:B------:R-:W-:Y:S01]  /*6230*/  HMMA.16816.F32.BF16 R64, R24, R30, R64 ;  /* 0x0000001e1840723c */ /* 0x000fe20000041840 */
[----:B------:R-:W-:Y:S01]  /*6240*/  PRMT R33, R33, 0x5410, R8 ;  /* 0x0000541021217816 */ /* 0x000fe20000000008 */
[----:B------:R-:W3:Y:S01]  /*6250*/  LDSM.16.MT88.4 R28, [R188+0x11000] ;  /* 0x01100000bc1c783b */ /* 0x000ee20000004200 */
[----:B------:R-:W-:-:S02]  /*6260*/  PRMT R5, R4, 0x5410, R5 ;  /* 0x0000541004057816 */ /* 0x000fc40000000005 */
[--C-:B------:R-:W-:Y:S01]  /*6270*/  HSET2.LE.AND R4, R11, R170.reuse, PT ;  /* 0x000000aa0b047233 */ /* 0x100fe20003803000 */
[C---:B------:R-:W-:Y:S01]  /*6280*/  HMMA.16816.F32.BF16 R68, R24.reuse, R20, R68 ;  /* 0x000000141844723c */ /* 0x040fe20000041844 */
[--C-:B------:R-:W-:Y:S01]  /*6290*/  HSET2.LE.AND R7, R9, R170.reuse, PT ;  /* 0x000000aa09077233 */ /* 0x100fe20003803000 */
[----:B------:R-:W-:Y:S01]  /*62a0*/  LDSM.16.MT88.4 R12, [R189+0xd800] ;  /* 0x00d80000bd0c783b */ /* 0x000fe20000004200 */
[--C-:B------:R-:W-:Y:S02]  /*62b0*/  HSET2.LE.AND R6, R33, R170.reuse, PT ;  /* 0x000000aa21067233 */ /* 0x100fe40003803000 */
[----:B-1----:R-:W-:Y:S01]  /*62c0*/  F2FP.BF16.F32.PACK_AB R11, R141, R140 ;  /* 0x0000008c8d0b723e */ /* 0x002fe200000010ff */
[C---:B------:R-:W-:Y:S01]  /*62d0*/  HMMA.16816.F32.BF16 R72, R24.reuse, R22, R72 ;  /* 0x000000161848723c */ /* 0x040fe20000041848 */
[----:B------:R-:W-:Y:S01]  /*62e0*/  HSET2.LE.AND R5, R5, R170, PT ;  /* 0x000000aa05057233 */ /* 0x000fe20003803000 */
[----:B------:R-:W1:Y:S01]  /*62f0*/  LDSM.16.MT88.4 R20, [R192+0xd800] ;  /* 0x00d80000c014783b */ /* 0x000e620000004200 */
[----:B--2---:R-:W-:Y:S01]  /*6300*/  F2FP.BF16.F32.PACK_AB R10, R144, R143 ;  /* 0x0000008f900a723e */ /* 0x004fe200000010ff */
[----:B------:R-:W-:Y:S01]  /*6310*/  FADD.FTZ R140, R140, R169 ;  /* 0x000000a98c8c7221 */ /* 0x000fe20000010000 */
[----:B------:R-:W-:Y:S01]  /*6320*/  F2FP.BF16.F32.PACK_AB R9, R221, R142 ;  /* 0x0000008edd09723e */ /* 0x000fe200000010ff */
[C---:B------:R-:W-:Y:S01]  /*6330*/  HMMA.16816.F32.BF16 R84, R24.reuse, R16, R84 ;  /* 0x000000101854723c */ /* 0x040fe20000041854 */
[----:B------:R-:W-:Y:S01]  /*6340*/  F2FP.BF16.F32.PACK_AB R8, R217, R146 ;  /* 0x00000092d908723e */ /* 0x000fe200000010ff */
[----:B------:R-:W-:Y:S01]  /*6350*/  FADD.FTZ R143, R143, R172 ;  /* 0x000000ac8f8f7221 */ /* 0x000fe20000010000 */
[----:B------:R-:W-:Y:S01]  /*6360*/  LOP3.LUT R4, R4, R11, RZ, 0xc0, !PT ;  /* 0x0000000b04047212 */ /* 0x000fe200078ec0ff */
[----:B------:R-:W-:Y:S01]  /*6370*/  FADD.FTZ R141, R141, R140 ;  /* 0x0000008c8d8d7221 */ /* 0x000fe20000010000 */
[----:B------:R-:W-:Y:S01]  /*6380*/  LOP3.LUT R5, R5, R10, RZ, 0xc0, !PT ;  /* 0x0000000a05057212 */ /* 0x000fe200078ec0ff */
[C---:B------:R-:W-:Y:S01]  /*6390*/  HMMA.16816.F32.BF16 R88, R24.reuse, R18, R88 ;  /* 0x000000121858723c */ /* 0x040fe20000041858 */
[----:B------:R-:W-:Y:S01]  /*63a0*/  LOP3.LUT R6, R6, R9, RZ, 0xc0, !PT ;  /* 0x0000000906067212 */ /* 0x000fe200078ec0ff */
[----:B------:R-:W2:Y:S01]  /*63b0*/  LDSM.16.MT88.4 R16, [R190+0xd800] ;  /* 0x00d80000be10783b */ /* 0x000ea20000004200 */
[----:B------:R-:W-:Y:S01]  /*63c0*/  LOP3.LUT R7, R7, R8, RZ, 0xc0, !PT ;  /* 0x0000000807077212 */ /* 0x000fe200078ec0ff */
[----:B------:R-:W-:Y:S01]  /*63d0*/  FADD.FTZ R143, R144, R143 ;  /* 0x0000008f908f7221 */ /* 0x000fe20000010000 */
[----:B------:R-:W-:Y:S01]  /*63e0*/  FADD.FTZ R142, R142, R141 ;  /* 0x0000008d8e8e7221 */ /* 0x000fe20000010000 */
[----:B------:R-:W4:Y:S01]  /*63f0*/  LDSM.16.MT88.4 R8, [R190+0xf800] ;  /* 0x00f80000be08783b */ /* 0x000f220000004200 */
[----:B------:R-:W-:Y:S01]  /*6400*/  HMMA.16816.F32.BF16 R44, R24, R136, R44 ;  /* 0x00000088182c723c */ /* 0x000fe2000004182c */
[----:B------:R-:W-:Y:S01]  /*6410*/  FADD.FTZ R146, R146, R143 ;  /* 0x0000008f92927221 */ /* 0x000fe20000010000 */
[----:B------:R-:W-:-:S03]  /*6420*/  FADD.FTZ R221, R221, R142 ;  /* 0x0000008edddd7221 */ /* 0x000fc60000010000 */
[----:B------:R-:W-:Y:S01]  /*6430*/  FADD.FTZ R217, R217, R146 ;  /* 0x00000092d9d97221 */ /* 0x000fe20000010000 */
[C---:B------:R-:W-:Y:S01]  /*6440*/  HMMA.16816.F32.BF16 R48, R24.reuse, R138, R48 ;  /* 0x0000008a1830723c */ /* 0x040fe20000041830 */
[----:B------:R-:W5:Y:S05]  /*6450*/  LDSM.16.MT88.4 R136, [R188+0xd800] ;  /* 0x00d80000bc88783b */ /* 0x000f6a0000004200 */
[C---:B------:R-:W-:Y:S01]  /*6460*/  HMMA.16816.F32.BF16 R56, R24.reuse, R34, R56 ;  /* 0x000000221838723c */ /* 0x040fe20000041838 */
[----:B------:R-:W5:Y:S05]  /*6470*/  LDSM.16.MT88.4 R32, [R192+0xf800] ;  /* 0x00f80000c020783b */ /* 0x000f6a0000004200 */
[C---:B---3--:R-:W-:Y:S06]  /*6480*/  HMMA.16816.F32.BF16 R116, R24.reuse, R28, R116 ;  /* 0x0000001c1874723c */ /* 0x048fec0000041874 */
[----:B------:R-:W-:Y:S01]  /*6490*/  HMMA.16816.F32.BF16 R112, R24, R30, R112 ;  /* 0x0000001e1870723c */ /* 0x000fe20000041870 */
[----:B------:R-:W3:Y:S04]  /*64a0*/  LDSM.16.MT88.4 R28, [R189+0xf800] ;  /* 0x00f80000bd1c783b */ /* 0x000ee80000004200 */
[----:B------:R-:W3:Y:S01]  /*64b0*/  LDSM.16.MT88.4 R24, [R188+0xf800] ;  /* 0x00f80000bc18783b */ /* 0x000ee20000004200 */
[C---:B-1----:R-:W-:Y:S06]  /*64c0*/  HMMA.16816.F32.BF16 R128, R4.reuse, R20, R128 ;  /* 0x000000140480723c */ /* 0x042fec0000041880 */
[C---:B------:R-:W-:Y:S01]  /*64d0*/  HMMA.16816.F32.BF16 R124, R4.reuse, R22, R124 ;  /* 0x00000016047c723c */ /* 0x040fe2000004187c */
[----:B------:R-:W1:Y:S05]  /*64e0*/  LDSM.16.MT88.4 R20, [R192+0x11800] ;  /* 0x01180000c014783b */ /* 0x000e6a0000004200 */
[C---:B--2---:R-:W-:Y:S06]  /*64f0*/  HMMA.16816.F32.BF16 R36, R4.reuse, R16, R36 ;  /* 0x000000100424723c */ /* 0x044fec0000041824 */
[C---:B------:R-:W-:Y:S01]  /*6500*/  HMMA.16816.F32.BF16 R40, R4.reuse, R18, R40 ;  /* 0x000000120428723c */ /* 0x040fe20000041828 */
[----:B------:R-:W2:Y:S05]  /*6510*/  LDSM.16.MT88.4 R16, [R190+0x11800] ;  /* 0x01180000be10783b */ /* 0x000eaa0000004200 */
[C---:B------:R-:W-:Y:S06]  /*6520*/  HMMA.16816.F32.BF16 R44, R4.reuse, R12, R44 ;  /* 0x0000000c042c723c */ /* 0x040fec000004182c */
[C---:B------:R-:W-:Y:S01]  /*6530*/  HMMA.16816.F32.BF16 R48, R4.reuse, R14, R48 ;  /* 0x0000000e0430723c */ /* 0x040fe20000041830 */
[----:B------:R-:W2:Y:S05]  /*6540*/  LDSM.16.MT88.4 R12, [R189+0x11800] ;  /* 0x01180000bd0c783b */ /* 0x000eaa0000004200 */
[C---:B----4-:R-:W-:Y:S06]  /*6550*/  HMMA.16816.F32.BF16 R68, R4.reuse, R8, R68 ;  /* 0x000000080444723c */ /* 0x050fec0000041844 */
[C---:B------:R-:W-:Y:S01]  /*6560*/  HMMA.16816.F32.BF16 R72, R4.reuse, R10, R72 ;  /* 0x0000000a0448723c */ /* 0x040fe20000041848 */
[----:B------:R-:W4:Y:S05]  /*6570*/  LDSM.16.MT88.4 R8, [R188+0x11800] ;  /* 0x01180000bc08783b */ /* 0x000f2a0000004200 */
[C---:B-----5:R-:W-:Y:S06]  /*6580*/  HMMA.16816.F32.BF16 R52, R4.reuse, R136, R52 ;  /* 0x000000880434723c */ /* 0x060fec0000041834 */
[C---:B------:R-:W-:Y:S06]  /*6590*/  HMMA.16816.F32.BF16 R56, R4.reuse, R138, R56 ;  /* 0x0000008a0438723c */ /* 0x040fec0000041838 */
[C---:B------:R-:W-:Y:S06]  /*65a0*/  HMMA.16816.F32.BF16 R60, R4.reuse, R32, R60 ;  /* 0x00000020043c723c */ /* 0x040fec000004183c */
[C---:B------:R-:W-:Y:S06]  /*65b0*/  HMMA.16816.F32.BF16 R64, R4.reuse, R34, R64 ;  /* 0x000000220440723c */ /* 0x040fec0000041840 */
[C---:B---3--:R-:W-:Y:S06]  /*65c0*/  HMMA.16816.F32.BF16 R76, R4.reuse, R28, R76 ;  /* 0x0000001c044c723c */ /* 0x048fec000004184c */
[C---:B------:R-:W-:Y:S06]  /*65d0*/  HMMA.16816.F32.BF16 R80, R4.reuse, R30, R80 ;  /* 0x0000001e0450723c */ /* 0x040fec0000041850 */
[C---:B------:R-:W-:Y:S06]  /*65e0*/  HMMA.16816.F32.BF16 R84, R4.reuse, R24, R84 ;  /* 0x000000180454723c */ /* 0x040fec0000041854 */
[C---:B------:R-:W-:Y:S06]  /*65f0*/  HMMA.16816.F32.BF16 R88, R4.reuse, R26, R88 ;  /* 0x0000001a0458723c */ /* 0x040fec0000041858 */
[C---:B-1----:R-:W-:Y:S06]  /*6600*/  HMMA.16816.F32.BF16 R92, R4.reuse, R20, R92 ;  /* 0x00000014045c723c */ /* 0x042fec000004185c */
[C---:B------:R-:W-:Y:S06]  /*6610*/  HMMA.16816.F32.BF16 R96, R4.reuse, R22, R96 ;  /* 0x000000160460723c */ /* 0x040fec0000041860 */
[C---:B--2---:R-:W-:Y:S06]  /*6620*/  HMMA.16816.F32.BF16 R100, R4.reuse, R16, R100 ;  /* 0x000000100464723c */ /* 0x044fec0000041864 */
[C---:B------:R-:W-:Y:S06]  /*6630*/  HMMA.16816.F32.BF16 R104, R4.reuse, R18, R104 ;  /* 0x000000120468723c */ /* 0x040fec0000041868 */
[C---:B------:R-:W-:Y:S06]  /*6640*/  HMMA.16816.F32.BF16 R120, R4.reuse, R12, R120 ;  /* 0x0000000c0478723c */ /* 0x040fec0000041878 */
[C---:B------:R-:W-:Y:S06]  /*6650*/  HMMA.16816.F32.BF16 R108, R4.reuse, R14, R108 ;  /* 0x0000000e046c723c */ /* 0x040fec000004186c */
[C---:B----4-:R-:W-:Y:S06]  /*6660*/  HMMA.16816.F32.BF16 R116, R4.reuse, R8, R116 ;  /* 0x000000080474723c */ /* 0x050fec0000041874 */
        /* <DEDUP_REMOVED lines=11> */
[----:B------:R-:W-:Y:S01]  /*6720*/  USHF.R.S32.HI UR5, URZ, 0x1f, UR16 ;  /* 0x0000001f3f057899 */ /* 0x000fe20008011410 */
[----:B------:R-:W-:-:S04]  /*6730*/  DEPBAR.LE SB0, 0x0 ;  /* 0x000080000000791a */ /* 0x000fc80000000000 */
[----:B------:R-:W-:Y:S01]  /*6740*/  IMAD.WIDE.U32 R20, R20, UR27, R4 ;  /* 0x0000001b14147c25 */ /* 0x000fe2000f8e0004 */
[----:B------:R-:W-:Y:S01]  /*6750*/  UIMAD UR4, UR26, UR16, URZ ;  /* 0x000000101a0472a4 */ /* 0x000fe2000f8e023f */
[----:B------:R-:W1:Y:S08]  /*6760*/  @!P4 LDC.64 R10, c[0x0][0x220] ;  /* 0x00008800ff0acb82 */ /* 0x000e700000000a00 */
[----:B------:R-:W-:Y:S01]  /*6770*/  BAR.SYNC.DEFER_BLOCKING 0x0 ;  /* 0x0000000000007b1d */ /* 0x000fe20000010000 */
[----:B------:R-:W-:-:S02]  /*6780*/  UISETP.GE.AND UP0, UPT, UR17, 0x3, UPT ;  /* 0x000000031100788c */ /* 0x000fc4000bf06270 */
[----:B------:R-:W-:-:S05]  /*6790*/  UIMAD UR4, UR5, UR27, UR4 ;  /* 0x0000001b050472a4 */ /* 0x000fca000f8e0204 */
[----:B------:R-:W2:Y:S01]  /*67a0*/  @!P5 LDC.64 R12, c[0x0][0x220] ;  /* 0x00008800ff0cdb82 */ /* 0x000ea20000000a00 */
[----:B------:R-:W-:-:S07]  /*67b0*/  VIADD R18, R21, UR4 ;  /* 0x0000000415127c36 */ /* 0x000fce0008000000 */
[----:B------:R-:W3:Y:S08]  /*67c0*/  @!P3 LDC.64 R8, c[0x0][0x220] ;  /* 0x00008800ff08bb82 */ /* 0x000ef00000000a00 */
[----:B------:R-:W4:Y:S01]  /*67d0*/  @!P5 LDC.64 R6, c[0x0][0x220] ;  /* 0x00008800ff06db82 */ /* 0x000f220000000a00 */
[C---:B-1----:R-:W-:Y:S01]  /*67e0*/  @!P4 LEA R26, P0, R20.reuse, R10, 0x1 ;  /* 0x0000000a141ac211 */ /* 0x042fe200078008ff */
[----:B------:R-:W-:Y:S03]  /*67f0*/  @P5 STS.128 [R199+0xc000], RZ ;  /* 0x00c000ffc7005388 */ /* 0x000fe60000000c00 */
[----:B------:R-:W-:-:S03]  /*6800*/  @!P4 LEA.HI.X R27, R20, R11, R18, 0x1, P0 ;  /* 0x0000000b141bc211 */ /* 0x000fc600000f0c12 */
[----:B------:R-:W1:Y:S01]  /*6810*/  @!P4 LDC.64 R4, c[0x0][0x220] ;  /* 0x00008800ff04cb82 */ /* 0x000e620000000a00 */
[----:B--2---:R-:W-:-:S04]  /*6820*/  @!P5 LEA R28, P1, R20, R12, 0x1 ;  /* 0x0000000c141cd211 */ /* 0x004fc800078208ff */
[C-C-:B------:R-:W-:Y:S02]  /*6830*/  @!P5 LEA.HI.X R29, R20.reuse, R13, R18.reuse, 0x1, P1 ;  /* 0x0000000d141dd211 */ /* 0x140fe400008f0c12 */
[C---:B------:R-:W-:Y:S01]  /*6840*/  IADD3 R0, P1, R20.reuse, UR19, RZ ;  /* 0x0000001314007c10 */ /* 0x040fe2000ff3e0ff */
[----:B------:R-:W2:Y:S01]  /*6850*/  @!P3 LDC.64 R16, c[0x0][0x220] ;  /* 0x00008800ff10bb82 */ /* 0x000ea20000000a00 */
[C---:B---3--:R-:W-:Y:S01]  /*6860*/  @!P3 LEA R24, P0, R20.reuse, R8, 0x1 ;  /* 0x000000081418b211 */ /* 0x048fe200078008ff */
[----:B------:R-:W-:Y:S01]  /*6870*/  @!PT LDS RZ, [RZ] ;  /* 0x00000000fffff984 */ /* 0x000fe20000000800 */
[----:B------:R-:W-:Y:S01]  /*6880*/  @!PT LDS RZ, [RZ] ;  /* 0x00000000fffff984 */ /* 0x000fe20000000800 */
[----:B------:R-:W-:Y:S01]  /*6890*/  @!PT LDS RZ, [RZ] ;  /* 0x00000000fffff984 */ /* 0x000fe20000000800 */
[----:B------:R-:W-:Y:S03]  /*68a0*/  @!P5 LDGSTS.E.BYPASS.LTC128B.128 [R199+0xc000], desc[UR20][R28.64] ;  /* 0x0c0000001cc7dfae */ /* 0x000fe6000b901d54 */
[----:B------:R-:W-:Y:S01]  /*68b0*/  @!P3 LEA.HI.X R25, R20, R9, R18, 0x1, P0 ;  /* 0x000000091419b211 */ /* 0x000fe200000f0c12 */
[----:B------:R-:W-:Y:S01]  /*68c0*/  @P4 STS.128 [R199+0xe000], RZ ;  /* 0x00e000ffc7004388 */ /* 0x000fe20000000c00 */
[----:B------:R-:W-:Y:S01]  /*68d0*/  IADD3.X R18, R18, UR18, RZ, P1, !PT ;  /* 0x0000001212127c10 */ /* 0x000fe20008ffe4ff */
[----:B------:R-:W3:Y:S01]  /*68e0*/  @!P5 LDC.64 R14, c[0x0][0x220] ;  /* 0x00008800ff0edb82 */ /* 0x000ee20000000a00 */
[C---:B----4-:R-:W-:Y:S01]  /*68f0*/  @!P5 LEA R22, P1, R0.reuse, R6, 0x1 ;  /* 0x000000060016d211 */ /* 0x050fe200078208ff */
[----:B------:R-:W-:Y:S01]  /*6900*/  @!PT LDS RZ, [RZ] ;  /* 0x00000000fffff984 */ /* 0x000fe20000000800 */
[----:B------:R-:W-:Y:S01]  /*6910*/  @!PT LDS RZ, [RZ] ;  /* 0x00000000fffff984 */ /* 0x000fe20000000800 */
[----:B------:R-:W-:Y:S01]  /*6920*/  @!PT LDS RZ, [RZ] ;  /* 0x00000000fffff984 */ /* 0x000fe20000000800 */
[----:B------:R-:W-:Y:S03]  /*6930*/  @!P4 LDGSTS.E.BYPASS.LTC128B.128 [R199+0xe000], desc[UR20][R26.64+0x80] ;  /* 0x0e0000801ac7cfae */ /* 0x000fe6000b901d54 */
[C-C-:B------:R-:W-:Y:S01]  /*6940*/  @!P5 LEA.HI.X R23, R0.reuse, R7, R18.reuse, 0x1, P1 ;  /* 0x000000070017d211 */ /* 0x140fe200008f0c12 */
[----:B------:R-:W-:Y:S01]  /*6950*/  @P3 STS.128 [R199+0x10000], RZ ;  /* 0x010000ffc7003388 */ /* 0x000fe20000000c00 */
[C---:B------:R-:W-:Y:S01]  /*6960*/  IADD3 R19, P1, R0.reuse, UR19, RZ ;  /* 0x0000001300137c10 */ /* 0x040fe2000ff3e0ff */
[----:B------:R-:W4:Y:S01]  /*6970*/  @!P4 LDC.64 R12, c[0x0][0x220] ;  /* 0x00008800ff0ccb82 */ /* 0x000f220000000a00 */
[C---:B-1----:R-:W-:Y:S01]  /*6980*/  @!P4 LEA R20, P0, R0.reuse, R4, 0x1 ;  /* 0x000000040014c211 */ /* 0x042fe200078008ff */
[----:B------:R-:W-:Y:S01]  /*6990*/  @!PT LDS RZ, [RZ] ;  /* 0x00000000fffff984 */ /* 0x000fe20000000800 */
[----:B------:R-:W-:Y:S01]  /*69a0*/  @!PT LDS RZ, [RZ] ;  /* 0x00000000fffff984 */ /* 0x000fe20000000800 */
[----:B------:R-:W-:Y:S01]  /*69b0*/  @!PT LDS RZ, [RZ] ;  /* 0x00000000fffff984 */ /* 0x000fe20000000800 */
[----:B------:R-:W-:Y:S03]  /*69c0*/  @!P3 LDGSTS.E.BYPASS.LTC128B.128 [R199+0x10000], desc[UR20][R24.64+0x100] ;  /* 0x1000010018c7bfae */ /* 0x000fe6000b901d54 */
[C-C-:B------:R-:W-:Y:S01]  /*69d0*/  @!P4 LEA.HI.X R21, R0.reuse, R5, R18.reuse, 0x1, P0 ;  /* 0x000000050015c211 */ /* 0x140fe200000f0c12 */
[----:B------:R-:W-:Y:S02]  /*69e0*/  @P5 STS.128 [R199+0xc800], RZ ;  /* 0x00c800ffc7005388 */ /* 0x000fe40000000c00 */
[----:B------:R-:W1:Y:S01]  /*69f0*/  @!P3 LDC.64 R10, c[0x0][0x220] ;  /* 0x00008800ff0abb82 */ /* 0x000e620000000a00 */
[C---:B--2---:R-:W-:Y:S01]  /*6a00*/  @!P3 LEA R16, P0, R0.reuse, R16, 0x1 ;  /* 0x000000100010b211 */ /* 0x044fe200078008ff */
[----:B------:R-:W-:Y:S01]  /*6a10*/  @!PT LDS RZ, [RZ] ;  /* 0x00000000fffff984 */ /* 0x000fe20000000800 */
[----:B------:R-:W-:Y:S01]  /*6a20*/  @!PT LDS RZ, [RZ] ;  /* 0x00000000fffff984 */ /* 0x000fe20000000800 */
[----:B------:R-:W-:Y:S01]  /*6a30*/  @!PT LDS RZ, [RZ] ;  /* 0x00000000fffff984 */ /* 0x000fe20000000800 */
[----:B------:R-:W-:Y:S03]  /*6a40*/  @!P5 LDGSTS.E.BYPASS.LTC128B.128 [R199+0xc800], desc[UR20][R22.64] ;  /* 0x0c80000016c7dfae */ /* 0x000fe6000b901d54 */
[----:B------:R-:W-:Y:S01]  /*6a50*/  @!P3 LEA.HI.X R17, R0, R17, R18, 0x1, P0 ;  /* 0x000000110011b211 */ /* 0x000fe200000f0c12 */
[----:B------:R-:W-:Y:S01]  /*6a60*/  @P4 STS.128 [R199+0xe800], RZ ;  /* 0x00e800ffc7004388 */ /* 0x000fe20000000c00 */
[----:B------:R-:W-:Y:S01]  /*6a70*/  IADD3.X R18, R18, UR18, RZ, P1, !PT ;  /* 0x0000001212127c10 */ /* 0x000fe20008ffe4ff */
[----:B------:R-:W2:Y:S01]  /*6a80*/  @!P5 LDC.64 R8, c[0x0][0x220] ;  /* 0x00008800ff08db82 */ /* 0x000ea20000000a00 */
[C---:B---3--:R-:W-:Y:S01]  /*6a90*/  @!P5 LEA R14, P0, R19.reuse, R14, 0x1 ;  /* 0x0000000e130ed211 */ /* 0x048fe200078008ff */
[----:B------:R-:W-:Y:S01]  /*6aa0*/  @!PT LDS RZ, [RZ] ;  /* 0x00000000fffff984 */ /* 0x000fe20000000800 */
[----:B------:R-:W-:Y:S01]  /*6ab0*/  @!PT LDS RZ, [RZ] ;  /* 0x00000000fffff984 */ /* 0x000fe20000000800 */
[----:B------:R-:W-:Y:S01]  /*6ac0*/  @!PT LDS RZ, [RZ] ;  /* 0x00000000fffff984 */ /* 0x000fe20000000800 */
[----:B------:R3:W-:Y:S01]  /*6ad0*/  @!P4 LDGSTS.E.BYPASS.LTC128B.128 [R199+0xe800], desc[UR20][R20.64+0x80] ;  /* 0x0e80008014c7cfae */ /* 0x0007e2000b901d54 */
[----:B------:R-:W-:-:S02]  /*6ae0*/  IADD3 R0, P2, R19, UR19, RZ ;  /* 0x0000001313007c10 */ /* 0x000fc4000ff5e0ff */
[C-C-:B------:R-:W-:Y:S01]  /*6af0*/  @!P5 LEA.HI.X R15, R19.reuse, R15, R18.reuse, 0x1, P0 ;  /* 0x0000000f130fd211 */ /* 0x140fe200000f0c12 */
[----:B------:R-:W-:Y:S02]  /*6b00*/  @P3 STS.128 [R199+0x10800], RZ ;  /* 0x010800ffc7003388 */ /* 0x000fe40000000c00 */
[----:B------:R-:W3:Y:S01]  /*6b10*/  @!P4 LDC.64 R6, c[0x0][0x220] ;  /* 0x00008800ff06cb82 */ /* 0x000ee20000000a00 */
[C---:B----4-:R-:W-:Y:S01]  /*6b20*/  @!P4 LEA R12, P1, R19.reuse, R12, 0x1 ;  /* 0x0000000c130cc211 */ /* 0x050fe200078208ff */
[----:B------:R-:W-:Y:S01]  /*6b30*/  @!PT LDS RZ, [RZ] ;  /* 0x00000000fffff984 */ /* 0x000fe20000000800 */
[----:B------:R-:W-:Y:S01]  /*6b40*/  @!PT LDS RZ, [RZ] ;  /* 0x00000000fffff984 */ /* 0x000fe20000000800 */
[----:B------:R-:W-:Y:S01]  /*6b50*/  @!PT LDS RZ, [RZ] ;  /* 0x00000000fffff984 */ /* 0x000fe20000000800 */
[----:B------:R4:W-:Y:S03]  /*6b60*/  @!P3 LDGSTS.E.BYPASS.LTC128B.128 [R199+0x10800], desc[UR20][R16.64+0x100] ;  /* 0x1080010010c7bfae */ /* 0x0009e6000b901d54 */
[C-C-:B------:R-:W-:Y:S01]  /*6b70*/  @!P4 LEA.HI.X R13, R19.reuse, R13, R18.reuse, 0x1, P1 ;  /* 0x0000000d130dc211 */ /* 0x140fe200008f0c12 */
[----:B------:R-:W-:Y:S02]  /*6b80*/  @P5 STS.128 [R199+0xd000], RZ ;  /* 0x00d000ffc7005388 */ /* 0x000fe40000000c00 */
[----:B------:R-:W5:Y:S01]  /*6b90*/  @!P3 LDC.64 R4, c[0x0][0x220] ;  /* 0x00008800ff04bb82 */ /* 0x000f620000000a00 */
[C---:B-1----:R-:W-:Y:S01]  /*6ba0*/  @!P3 LEA R10, P0, R19.reuse, R10, 0x1 ;  /* 0x0000000a130ab211 */ /* 0x042fe200078008ff */
[----:B------:R-:W-:Y:S01]  /*6bb0*/  @!PT LDS RZ, [RZ] ;  /* 0x00000000fffff984 */ /* 0x000fe20000000800 */
[----:B------:R-:W-:Y:S01]  /*6bc0*/  @!PT LDS RZ, [RZ] ;  /* 0x00000000fffff984 */ /* 0x000fe20000000800 */
[----:B------:R-:W-:Y:S01]  /*6bd0*/  @!PT LDS RZ, [RZ] ;  /* 0x00000000fffff984 */ /* 0x000fe20000000800 */
[----:B------:R-:W-:Y:S03]  /*6be0*/  @!P5 LDGSTS.E.BYPASS.LTC128B.128 [R199+0xd000], desc[UR20][R14.64] ;  /* 0x0d0000000ec7dfae */ /* 0x000fe6000b901d54 */
[----:B------:R-:W-:Y:S01]  /*6bf0*/  @!P3 LEA.HI.X R11, R19, R11, R18, 0x1, P0 ;  /* 0x0000000b130bb211 */ /* 0x000fe200000f0c12 */
[----:B------:R-:W-:Y:S01]  /*6c00*/  @P4 STS.128 [R199+0xf000], RZ ;  /* 0x00f000ffc7004388 */ /* 0x000fe20000000c00 */
[----:B------:R-:W-:-:S02]  /*6c10*/  IADD3.X R18, R18, UR18, RZ, P2, !PT ;  /* 0x0000001212127c10 */ /* 0x000fc400097fe4ff */
[C---:B--2---:R-:W-:Y:S01]  /*6c20*/  @!P5 LEA R8, P2, R0.reuse, R8, 0x1 ;  /* 0x000000080008d211 */ /* 0x044fe200078408ff */
[----:B------:R-:W-:Y:S01]  /*6c30*/  @!PT LDS RZ, [RZ] ;  /* 0x00000000fffff984 */ /* 0x000fe20000000800 */
[----:B------:R-:W-:Y:S01]  /*6c40*/  @!PT LDS RZ, [RZ] ;  /* 0x00000000fffff984 */ /* 0x000fe20000000800 */
[----:B------:R-:W-:Y:S01]  /*6c50*/  @!PT LDS RZ, [RZ] ;  /* 0x00000000fffff984 */ /* 0x000fe20000000800 */
[----:B------:R1:W-:Y:S03]  /*6c60*/  @!P4 LDGSTS.E.BYPASS.LTC128B.128 [R199+0xf000], desc[UR20][R12.64+0x80] ;  /* 0x0f0000800cc7cfae */ /* 0x0003e6000b901d54 */
[C---:B------:R-:W-:Y:S01]  /*6c70*/  @!P5 LEA.HI.X R9, R0.reuse, R9, R18, 0x1, P2 ;  /* 0x000000090009d211 */ /* 0x040fe200010f0c12 */
[----:B------:R-:W-:Y:S01]  /*6c80*/  @P3 STS.128 [R199+0x11000], RZ ;  /* 0x011000ffc7003388 */ /* 0x000fe20000000c00 */
[----:B---3--:R-:W-:-:S03]  /*6c90*/  @!P4 LEA R20, P1, R0, R6, 0x1 ;  /* 0x000000060014c211 */ /* 0x008fc600078208ff */
        /* <DEDUP_REMOVED lines=10> */
[----:B------:R2:W-:Y:S01]  /*6d40*/  @!P5 LDGSTS.E.BYPASS.LTC128B.128 [R199+0xd800], desc[UR20][R8.64] ;  /* 0x0d80000008c7dfae */ /* 0x0005e2000b901d54 */
[----:B------:R-:W-:-:S03]  /*6d50*/  @!P3 LEA.HI.X R23, R0, R5, R18, 0x1, P0 ;  /* 0x000000050017b211 */ /* 0x000fc600000f0c12 */
        /* <DEDUP_REMOVED lines=12> */
[----:B------:R-:W3:Y:S04]  /*6e20*/  LDSM.16.M88.4 R24, [R197+0x6800] ;  /* 0x00680000c518783b */ /* 0x000ee80000000200 */
[----:B----4-:R-:W4:Y:S04]  /*6e30*/  LDSM.16.M88.4 R16, [R197+0x7000] ;  /* 0x00700000c510783b */ /* 0x010f280000000200 */
[----:B-1----:R-:W1:Y:S04]  /*6e40*/  LDSM.16.M88.4 R12, [R197+0x7800] ;  /* 0x00780000c50c783b */ /* 0x002e680000000200 */
[----:B------:R-:W-:Y:S04]  /*6e50*/  LDSM.16.M88.4 R4, [R196] ;  /* 0x00000000c404783b */ /* 0x000fe80000000200 */
[----:B------:R-:W1:Y:S04]  /*6e60*/  LDSM.16.M88.4 R148, [R195] ;  /* 0x00000000c394783b */ /* 0x000e680000000200 */
[----:B------:R-:W1:Y:S04]  /*6e70*/  LDSM.16.M88.4 R144, [R187] ;  /* 0x00000000bb90783b */ /* 0x000e680000000200 */
[----:B------:R-:W1:Y:S04]  /*6e80*/  LDSM.16.M88.4 R140, [R186] ;  /* 0x00000000ba8c783b */ /* 0x000e680000000200 */
[----:B------:R-:W1:Y:S04]  /*6e90*/  LDSM.16.M88.4 R172, [R185] ;  /* 0x00000000b9ac783b */ /* 0x000e680000000200 */
[----:B--2---:R-:W-:Y:S01]  /*6ea0*/  LDSM.16.M88.4 R8, [R194] ;  /* 0x00000000c208783b */ /* 0x004fe20000000200 */
[C---:B-----5:R-:W-:Y:S03]  /*6eb0*/  HMMA.16816.F32.BF16 R136, R160.reuse, R32, RZ ;  /* 0x00000020a088723c */ /* 0x060fe600000418ff */
[----:B------:R-:W2:Y:S04]  /*6ec0*/  LDSM.16.M88.4 R168, [R191+0x6000] ;  /* 0x00600000bfa8783b */ /* 0x000ea80000000200 */
[----:B------:R-:W5:Y:S01]  /*6ed0*/  LDSM.16.M88.4 R156, [R191+0x6800] ;  /* 0x00680000bf9c783b */ /* 0x000f620000000200 */
[C---:B---3--:R-:W-:Y:S03]  /*6ee0*/  HMMA.16816.F32.BF16 R28, R160.reuse, R24, RZ ;  /* 0x00000018a01c723c */ /* 0x048fe600000418ff */
[----:B------:R-:W3:Y:S03]  /*6ef0*/  LDSM.16.M88.4 R152, [R191+0x7000] ;  /* 0x00700000bf98783b */ /* 0x000ee60000000200 */
[C---:B------:R-:W-:Y:S01]  /*6f00*/  HMMA.16816.F32.BF16 R32, R160.reuse, R34, RZ ;  /* 0x00000022a020723c */ /* 0x040fe200000418ff */
[----:B------:R-:W-:Y:S01]  /*6f10*/  LDSM.16.M88.4 R200, [R177] ;  /* 0x00000000b1c8783b */ /* 0x000fe20000000200 */
[----:B------:R-:W2:Y:S04]  /*6f20*/  S2R R0, SR_TID.X ;  /* 0x0000000000007919 */ /* 0x000ea80000002100 */
[C---:B------:R-:W-:Y:S01]  /*6f30*/  HMMA.16816.F32.BF16 R24, R160.reuse, R26, RZ ;  /* 0x0000001aa018723c */ /* 0x040fe200000418ff */
[----:B------:R-:W0:Y:S05]  /*6f40*/  LDGDEPBAR ;  /* 0x00000000000079af */ /* 0x000e2a0000000000 */
[C---:B----4-:R-:W-:Y:S06]  /*6f50*/  HMMA.16816.F32.BF16 R20, R160.reuse, R16, RZ ;  /* 0x00000010a014723c */ /* 0x050fec00000418ff */
[C---:B------:R-:W-:Y:S06]  /*6f60*/  HMMA.16816.F32.BF16 R16, R160.reuse, R18, RZ ;  /* 0x00000012a010723c */ /* 0x040fec00000418ff */
[C---:B-1----:R-:W-:Y:S06]  /*6f70*/  HMMA.16816.F32.BF16 R164, R160.reuse, R12, RZ ;  /* 0x0000000ca0a4723c */ /* 0x042fec00000418ff */
[----:B------:R-:W-:Y:S01]  /*6f80*/  HMMA.16816.F32.BF16 R160, R160, R14, RZ ;  /* 0x0000000ea0a0723c */ /* 0x000fe200000418ff */
[----:B------:R-:W1:Y:S05]  /*6f90*/  LDSM.16.M88.4 R12, [R191+0x7800] ;  /* 0x00780000bf0c783b */ /* 0x000e6a0000000200 */
[----:B------:R-:W-:Y:S01]  /*6fa0*/  HMMA.16816.F32.BF16 R136, R4, R148, R136 ;  /* 0x000000940488723c */ /* 0x000fe20000041888 */
[----:B--2---:R-:W-:-:S05]  /*6fb0*/  IMAD.SHL.U32 R0, R0, 0x2, RZ ;  /* 0x0000000200007824 */ /* 0x004fca00078e00ff */
[C---:B------:R-:W-:Y:S01]  /*6fc0*/  HMMA.16816.F32.BF16 R32, R4.reuse, R150, R32 ;  /* 0x000000960420723c */ /* 0x040fe20000041820 */
[----:B------:R-:W-:Y:S05]  /*6fd0*/  LDSM.16.M88.4 R148, [R184] ;  /* 0x00000000b894783b */ /* 0x000fea0000000200 */
[C---:B------:R-:W-:Y:S06]  /*6fe0*/  HMMA.16816.F32.BF16 R28, R4.reuse, R144, R28 ;  /* 0x00000090041c723c */ /* 0x040fec000004181c */
[C---:B------:R-:W-:Y:S01]  /*6ff0*/  HMMA.16816.F32.BF16 R24, R4.reuse, R146, R24 ;  /* 0x000000920418723c */ /* 0x040fe20000041818 */
[----:B------:R-:W-:Y:S05]  /*7000*/  LDSM.16.M88.4 R144, [R184+0x800] ;  /* 0x00080000b890783b */ /* 0x000fea0000000200 */
[C---:B------:R-:W-:Y:S06]  /*7010*/  HMMA.16816.F32.BF16 R20, R4.reuse, R140, R20 ;  /* 0x0000008c0414723c */ /* 0x040fec0000041814 */
[C---:B------:R-:W-:Y:S01]  /*7020*/  HMMA.16816.F32.BF16 R16, R4.reuse, R142, R16 ;  /* 0x0000008e0410723c */ /* 0x040fe20000041810 */
[----:B------:R-:W2:Y:S05]  /*7030*/  LDSM.16.M88.4 R140, [R193] ;  /* 0x00000000c18c783b */ /* 0x000eaa0000000200 */
[C---:B------:R-:W-:Y:S06]  /*7040*/  HMMA.16816.F32.BF16 R164, R4.reuse, R172, R164 ;  /* 0x000000ac04a4723c */ /* 0x040fec00000418a4 */
[----:B------:R-:W-:Y:S01]  /*7050*/  HMMA.16816.F32.BF16 R160, R4, R174, R160 ;  /* 0x000000ae04a0723c */ /* 0x000fe200000418a0 */
[----:B------:R-:W4:Y:S04]  /*7060*/  LDSM.16.M88.4 R4, [R184+0x1000] ;  /* 0x00100000b804783b */ /* 0x000f280000000200 */
[----:B------:R-:W-:Y:S01]  /*7070*/  LDSM.16.M88.4 R172, [R180] ;  /* 0x00000000b4ac783b */ /* 0x000fe20000000200 */
[C---:B------:R-:W-:Y:S06]  /*7080*/  HMMA.16816.F32.BF16 R136, R8.reuse, R168, R136 ;  /* 0x000000a80888723c */ /* 0x040fec0000041888 */
[C---:B------:R-:W-:Y:S01]  /*7090*/  HMMA.16816.F32.BF16 R32, R8.reuse, R170, R32 ;  /* 0x000000aa0820723c */ /* 0x040fe20000041820 */
[----:B------:R-:W4:Y:S05]  /*70a0*/  LDSM.16.M88.4 R168, [R184+0x1800] ;  /* 0x00180000b8a8783b */ /* 0x000f2a0000000200 */
[C---:B-----5:R-:W-:Y:S06]  /*70b0*/  HMMA.16816.F32.BF16 R28, R8.reuse, R156, R28 ;  /* 0x0000009c081c723c */ /* 0x060fec000004181c */
[C---:B------:R-:W-:Y:S01]  /*70c0*/  HMMA.16816.F32.BF16 R24, R8.reuse, R158, R24 ;  /* 0x0000009e0818723c */ /* 0x040fe20000041818 */
[----:B------:R-:W-:Y:S05]  /*70d0*/  LDSM.16.M88.4 R156, [R197+0x8800] ;  /* 0x00880000c59c783b */ /* 0x000fea0000000200 */
[C---:B---3--:R-:W-:Y:S06]  /*70e0*/  HMMA.16816.F32.BF16 R20, R8.reuse, R152, R20 ;  /* 0x000000980814723c */ /* 0x048fec0000041814 */
[C---:B------:R-:W-:Y:S01]  /*70f0*/  HMMA.16816.F32.BF16 R16, R8.reuse, R154, R16 ;  /* 0x0000009a0810723c */ /* 0x040fe20000041810 */
[----:B------:R-:W-:Y:S05]  /*7100*/  LDSM.16.M88.4 R152, [R197+0x9000] ;  /* 0x00900000c598783b */ /* 0x000fea0000000200 */
[C---:B-1----:R-:W-:Y:S06]  /*7110*/  HMMA.16816.F32.BF16 R164, R8.reuse, R12, R164 ;  /* 0x0000000c08a4723c */ /* 0x042fec00000418a4 */
[----:B------:R-:W-:Y:S01]  /*7120*/  HMMA.16816.F32.BF16 R160, R8, R14, R160 ;  /* 0x0000000e08a0723c */ /* 0x000fe200000418a0 */
[----:B------:R-:W-:Y:S04]  /*7130*/  LDSM.16.M88.4 R12, [R198+0x2000] ;  /* 0x00200000c60c783b */ /* 0x000fe80000000200 */
[----:B------:R-:W1:Y:S01]  /*7140*/  LDSM.16.M88.4 R8, [R197+0x8000] ;  /* 0x00800000c508783b */ /* 0x000e620000000200 */
[C---:B--2---:R-:W-:Y:S06]  /*7150*/  HMMA.16816.F32.BF16 R136, R140.reuse, R148, R136 ;  /* 0x000000948c88723c */ /* 0x044fec0000041888 */
[C---:B------:R-:W-:Y:S01]  /*7160*/  HMMA.16816.F32.BF16 R32, R140.reuse, R150, R32 ;  /* 0x000000968c20723c */ /* 0x040fe20000041820 */
[----:B------:R-:W-:Y:S05]  /*7170*/  LDSM.16.M88.4 R148, [R183] ;  /* 0x00000000b794783b */ /* 0x000fea0000000200 */
[C---:B------:R-:W-:Y:S06]  /*7180*/  HMMA.16816.F32.BF16 R28, R140.reuse, R144, R28 ;  /* 0x000000908c1c723c */ /* 0x040fec000004181c */
[C---:B------:R-:W-:Y:S01]  /*7190*/  HMMA.16816.F32.BF16 R24, R140.reuse, R146, R24 ;  /* 0x000000928c18723c */ /* 0x040fe20000041818 */
[----:B------:R-:W2:Y:S05]  /*71a0*/  LDSM.16.M88.4 R144, [R197+0x9800] ;  /* 0x00980000c590783b */ /* 0x000eaa0000000200 */
[C---:B----4-:R-:W-:Y:S06]  /*71b0*/  HMMA.16816.F32.BF16 R20, R140.reuse, R4, R20 ;  /* 0x000000048c14723c */ /* 0x050fec0000041814 */
[C---:B------:R-:W-:Y:S01]  /*71c0*/  HMMA.16816.F32.BF16 R16, R140.reuse, R6, R16 ;  /* 0x000000068c10723c */ /* 0x040fe20000041810 */
[----:B------:R-:W3:Y:S05]  /*71d0*/  LDSM.16.M88.4 R4, [R196+0x2000] ;  /* 0x00200000c404783b */ /* 0x000eea0000000200 */
[C---:B------:R-:W-:Y:S06]  /*71e0*/  HMMA.16816.F32.BF16 R164, R140.reuse, R168, R164 ;  /* 0x000000a88ca4723c */ /* 0x040fec00000418a4 */
[----:B------:R-:W-:Y:S01]  /*71f0*/  HMMA.16816.F32.BF16 R160, R140, R170, R160 ;  /* 0x000000aa8ca0723c */ /* 0x000fe200000418a0 */
[----:B------:R-:W4:Y:S04]  /*7200*/  LDSM.16.M88.4 R140, [R182] ;  /* 0x00000000b68c783b */ /* 0x000f280000000200 */
[----:B------:R-:W-:Y:S01]  /*7210*/  LDSM.16.M88.4 R168, [R191+0x8000] ;  /* 0x00800000bfa8783b */ /* 0x000fe20000000200 */
[C---:B-1----:R-:W-:Y:S06]  /*7220*/  HMMA.16816.F32.BF16 R136, R12.reuse, R8, R136 ;  /* 0x000000080c88723c */ /* 0x042fec0000041888 */
[C---:B------:R-:W-:Y:S01]  /*7230*/  HMMA.16816.F32.BF16 R32, R12.reuse, R10, R32 ;  /* 0x0000000a0c20723c */ /* 0x040fe20000041820 */
[----:B------:R-:W1:Y:S05]  /*7240*/  LDSM.16.M88.4 R8, [R181] ;  /* 0x00000000b508783b */ /* 0x000e6a0000000200 */
        /* <DEDUP_REMOVED lines=8> */
[----:B------:R-:W2:Y:S04]  /*72d0*/  LDSM.16.M88.4 R144, [R194+0x2000] ;  /* 0x00200000c290783b */ /* 0x000ea80000000200 */
[----:B------:R-:W5:Y:S01]  /*72e0*/  LDSM.16.M88.4 R12, [R191+0x9000] ;  /* 0x00900000bf0c783b */ /* 0x000f620000000200 */
[C---:B---3--:R-:W-:Y:S06]  /*72f0*/  HMMA.16816.F32.BF16 R136, R4.reuse, R148, R136 ;  /* 0x000000940488723c */ /* 0x048fec0000041888 */
[C---:B------:R-:W-:Y:S01]  /*7300*/  HMMA.16816.F32.BF16 R32, R4.reuse, R150, R32 ;  /* 0x000000960420723c */ /* 0x040fe20000041820 */
[----:B------:R-:W3:Y:S05]  /*7310*/  LDSM.16.M88.4 R148, [R191+0x9800] ;  /* 0x00980000bf94783b */ /* 0x000eea0000000200 */
[C---:B----4-:R-:W-:Y:S06]  /*7320*/  HMMA.16816.F32.BF16 R28, R4.reuse, R140, R28 ;  /* 0x0000008c041c723c */ /* 0x050fec000004181c */
[C---:B------:R-:W-:Y:S01]  /*7330*/  HMMA.16816.F32.BF16 R24, R4.reuse, R142, R24 ;  /* 0x0000008e0418723c */ /* 0x040fe20000041818 */
[----:B------:R-:W4:Y:S05]  /*7340*/  LDSM.16.M88.4 R140, [R184+0x2000] ;  /* 0x00200000b88c783b */ /* 0x000f2a0000000200 */
[C---:B-1----:R-:W-:Y:S06]  /*7350*/  HMMA.16816.F32.BF16 R20, R4.reuse, R8, R20 ;  /* 0x000000080414723c */ /* 0x042fec0000041814 */
[C---:B------:R-:W-:Y:S01]  /*7360*/  HMMA.16816.F32.BF16 R16, R4.reuse, R10, R16 ;  /* 0x0000000a0410723c */ /* 0x040fe20000041810 */
[----:B------:R-:W1:Y:S05]  /*7370*/  LDSM.16.M88.4 R8, [R184+0x2800] ;  /* 0x00280000b808783b */ /* 0x000e6a0000000200 */
[C---:B------:R-:W-:Y:S06]  /*7380*/  HMMA.16816.F32.BF16 R164, R4.reuse, R172, R164 ;  /* 0x000000ac04a4723c */ /* 0x040fec00000418a4 */
[----:B------:R-:W-:Y:S01]  /*7390*/  HMMA.16816.F32.BF16 R160, R4, R174, R160 ;  /* 0x000000ae04a0723c */ /* 0x000fe200000418a0 */
[----:B------:R-:W1:Y:S04]  /*73a0*/  LDSM.16.M88.4 R4, [R184+0x3000] ;  /* 0x00300000b804783b */ /* 0x000e680000000200 */
[----:B------:R-:W-:Y:S01]  /*73b0*/  LDSM.16.M88.4 R172, [R196+0x4000] ;  /* 0x00400000c4ac783b */ /* 0x000fe20000000200 */
[C---:B--2---:R-:W-:Y:S06]  /*73c0*/  HMMA.16816.F32.BF16 R32, R144.reuse, R170, R32 ;  /* 0x000000aa9020723c */ /* 0x044fec0000041820 */
[C---:B------:R-:W-:Y:S06]  /*73d0*/  HMMA.16816.F32.BF16 R28, R144.reuse, R152, R28 ;  /* 0x00000098901c723c */ /* 0x040fec000004181c */
[C---:B------:R-:W-:Y:S01]  /*73e0*/  HMMA.16816.F32.BF16 R136, R144.reuse, R168, R136 ;  /* 0x000000a89088723c */ /* 0x040fe20000041888 */
[----:B------:R-:W-:Y:S05]  /*73f0*/  LDSM.16.M88.4 R168, [R184+0x3800] ;  /* 0x00380000b8a8783b */ /* 0x000fea0000000200 */
[C---:B------:R-:W-:Y:S01]  /*7400*/  HMMA.16816.F32.BF16 R24, R144.reuse, R154, R24 ;  /* 0x0000009a9018723c */ /* 0x040fe20000041818 */
[----:B------:R-:W-:Y:S05]  /*7410*/  LDSM.16.M88.4 R152, [R197+0xa000] ;  /* 0x00a00000c598783b */ /* 0x000fea0000000200 */
[C---:B-----5:R-:W-:Y:S06]  /*7420*/  HMMA.16816.F32.BF16 R20, R144.reuse, R12, R20 ;  /* 0x0000000c9014723c */ /* 0x060fec0000041814 */
[C---:B------:R-:W-:Y:S01]  /*7430*/  HMMA.16816.F32.BF16 R16, R144.reuse, R14, R16 ;  /* 0x0000000e9010723c */ /* 0x040fe20000041810 */
[----:B------:R-:W2:Y:S05]  /*7440*/  LDSM.16.M88.4 R12, [R198+0x4000] ;  /* 0x00400000c60c783b */ /* 0x000eaa0000000200 */
[C---:B---3--:R-:W-:Y:S06]  /*7450*/  HMMA.16816.F32.BF16 R164, R144.reuse, R148, R164 ;  /* 0x0000009490a4723c */ /* 0x048fec00000418a4 */
[----:B------:R-:W-:Y:S01]  /*7460*/  HMMA.16816.F32.BF16 R160, R144, R150, R160 ;  /* 0x0000009690a0723c */ /* 0x000fe200000418a0 */
[----:B------:R-:W3:Y:S04]  /*7470*/  LDSM.16.M88.4 R148, [R197+0xa800] ;  /* 0x00a80000c594783b */ /* 0x000ee80000000200 */
[----:B------:R-:W5:Y:S01]  /*7480*/  LDSM.16.M88.4 R144, [R197+0xb000] ;  /* 0x00b00000c590783b */ /* 0x000f620000000200 */
[C---:B----4-:R-:W-:Y:S06]  /*7490*/  HMMA.16816.F32.BF16 R32, R156.reuse, R142, R32 ;  /* 0x0000008e9c20723c */ /* 0x050fec0000041820 */
[C---:B-1----:R-:W-:Y:S06]  /*74a0*/  HMMA.16816.F32.BF16 R28, R156.reuse, R8, R28 ;  /* 0x000000089c1c723c */ /* 0x042fec000004181c */
[C---:B------:R-:W-:Y:S01]  /*74b0*/  HMMA.16816.F32.BF16 R136, R156.reuse, R140, R136 ;  /* 0x0000008c9c88723c */ /* 0x040fe20000041888 */
[----:B------:R-:W-:Y:S05]  /*74c0*/  LDSM.16.M88.4 R140, [R197+0xb800] ;  /* 0x00b80000c58c783b */ /* 0x000fea0000000200 */
[C---:B------:R-:W-:Y:S01]  /*74d0*/  HMMA.16816.F32.BF16 R24, R156.reuse, R10, R24 ;  /* 0x0000000a9c18723c */ /* 0x040fe20000041818 */
[----:B------:R-:W1:Y:S05]  /*74e0*/  LDSM.16.M88.4 R8, [R179] ;  /* 0x00000000b308783b */ /* 0x000e6a0000000200 */
[C---:B------:R-:W-:Y:S06]  /*74f0*/  HMMA.16816.F32.BF16 R20, R156.reuse, R4, R20 ;  /* 0x000000049c14723c */ /* 0x040fec0000041814 */
[----:B------:R-:W-:Y:S01]  /*7500*/  HMMA.16816.F32.BF16 R16, R156, R6, R16 ;  /* 0x000000069c10723c */ /* 0x000fe20000041810 */
[----:B------:R-:W4:Y:S05]  /*7510*/  LDSM.16.M88.4 R4, [R178] ;  /* 0x00000000b204783b */ /* 0x000f2a0000000200 */
[C---:B--2---:R-:W-:Y:S06]  /*7520*/  HMMA.16816.F32.BF16 R32, R12.reuse, R154, R32 ;  /* 0x0000009a0c20723c */ /* 0x044fec0000041820 */
[----:B---3--:R-:W-:Y:S06]  /*7530*/  HMMA.16816.F32.BF16 R28, R12, R148, R28 ;  /* 0x000000940c1c723c */ /* 0x008fec000004181c */
[C---:B------:R-:W-:Y:S06]  /*7540*/  HMMA.16816.F32.BF16 R164, R156.reuse, R168, R164 ;  /* 0x000000a89ca4723c */ /* 0x040fec00000418a4 */
[----:B------:R-:W-:Y:S01]  /*7550*/  HMMA.16816.F32.BF16 R160, R156, R170, R160 ;  /* 0x000000aa9ca0723c */ /* 0x000fe200000418a0 */
[----:B------:R-:W-:Y:S04]  /*7560*/  LDSM.16.M88.4 R156, [R194+0x4000] ;  /* 0x00400000c29c783b */ /* 0x000fe80000000200 */
[----:B------:R-:W-:Y:S01]  /*7570*/  LDSM.16.M88.4 R168, [R176] ;  /* 0x00000000b0a8783b */ /* 0x000fe20000000200 */
[C---:B------:R-:W-:Y:S03]  /*7580*/  HMMA.16816.F32.BF16 R136, R12.reuse, R152, R136 ;  /* 0x000000980c88723c */ /* 0x040fe60000041888 */
[----:B------:R-:W2:Y:S03]  /*7590*/  LDSM.16.M88.4 R152, [R191+0xa000] ;  /* 0x00a00000bf98783b */ /* 0x000ea60000000200 */
[C---:B------:R-:W-:Y:S01]  /*75a0*/  HMMA.16816.F32.BF16 R24, R12.reuse, R150, R24 ;  /* 0x000000960c18723c */ /* 0x040fe20000041818 */
[----:B------:R-:W3:Y:S05]  /*75b0*/  LDSM.16.M88.4 R148, [R191+0xa800] ;  /* 0x00a80000bf94783b */ /* 0x000eea0000000200 */
[C---:B-----5:R-:W-:Y:S06]  /*75c0*/  HMMA.16816.F32.BF16 R20, R12.reuse, R144, R20 ;  /* 0x000000900c14723c */ /* 0x060fec0000041814 */
[----:B------:R-:W-:Y:S01]  /*75d0*/  HMMA.16816.F32.BF16 R16, R12, R146, R16 ;  /* 0x000000920c10723c */ /* 0x000fe20000041810 */
[----:B------:R-:W5:Y:S05]  /*75e0*/  LDSM.16.M88.4 R144, [R191+0xb000] ;  /* 0x00b00000bf90783b */ /* 0x000f6a0000000200 */
[C---:B-1----:R-:W-:Y:S06]  /*75f0*/  HMMA.16816.F32.BF16 R32, R172.reuse, R10, R32 ;  /* 0x0000000aac20723c */ /* 0x042fec0000041820 */
[----:B----4-:R-:W-:Y:S06]  /*7600*/  HMMA.16816.F32.BF16 R28, R172, R4, R28 ;  /* 0x00000004ac1c723c */ /* 0x010fec000004181c */
[C---:B------:R-:W-:Y:S06]  /*7610*/  HMMA.16816.F32.BF16 R164, R12.reuse, R140, R164 ;  /* 0x0000008c0ca4723c */ /* 0x040fec00000418a4 */
[----:B------:R-:W-:Y:S01]  /*7620*/  HMMA.16816.F32.BF16 R160, R12, R142, R160 ;  /* 0x0000008e0ca0723c */ /* 0x000fe200000418a0 */
[----:B------:R-:W-:Y:S04]  /*7630*/  LDSM.16.M88.4 R12, [R193+0x4000] ;  /* 0x00400000c10c783b */ /* 0x000fe80000000200 */
[----:B------:R-:W-:Y:S01]  /*7640*/  LDSM.16.M88.4 R140, [R191+0xb800] ;  /* 0x00b80000bf8c783b */ /* 0x000fe20000000200 */
[C---:B------:R-:W-:Y:S03]  /*7650*/  HMMA.16816.F32.BF16 R136, R172.reuse, R8, R136 ;  /* 0x00000008ac88723c */ /* 0x040fe60000041888 */
[----:B------:R-:W1:Y:S03]  /*7660*/  LDSM.16.M88.4 R8, [R184+0x4000] ;  /* 0x00400000b808783b */ /* 0x000e660000000200 */
[C---:B------:R-:W-:Y:S01]  /*7670*/  HMMA.16816.F32.BF16 R24, R172.reuse, R6, R24 ;  /* 0x00000006ac18723c */ /* 0x040fe20000041818 */
[----:B------:R-:W4:Y:S05]  /*7680*/  LDSM.16.M88.4 R4, [R184+0x4800] ;  /* 0x00480000b804783b */ /* 0x000f2a0000000200 */
[C---:B------:R-:W-:Y:S06]  /*7690*/  HMMA.16816.F32.BF16 R20, R172.reuse, R200, R20 ;  /* 0x000000c8ac14723c */ /* 0x040fec0000041814 */
[----:B------:R-:W-:Y:S01]  /*76a0*/  HMMA.16816.F32.BF16 R16, R172, R202, R16 ;  /* 0x000000caac10723c */ /* 0x000fe20000041810 */
[----:B------:R-:W4:Y:S05]  /*76b0*/  LDSM.16.M88.4 R200, [R184+0x5000] ;  /* 0x00500000b8c8783b */ /* 0x000f2a0000000200 */
[C---:B--2---:R-:W-:Y:S06]  /*76c0*/  HMMA.16816.F32.BF16 R32, R156.reuse, R154, R32 ;  /* 0x0000009a9c20723c */ /* 0x044fec0000041820 */
[----:B---3--:R-:W-:Y:S06]  /*76d0*/  HMMA.16816.F32.BF16 R28, R156, R148, R28 ;  /* 0x000000949c1c723c */ /* 0x008fec000004181c */
[----:B------:R-:W-:Y:S06]  /*76e0*/  HMMA.16816.F32.BF16 R164, R172, R168, R164 ;  /* 0x000000a8aca4723c */ /* 0x000fec00000418a4 */
[C---:B------:R-:W-:Y:S06]  /*76f0*/  HMMA.16816.F32.BF16 R24, R156.reuse, R150, R24 ;  /* 0x000000969c18723c */ /* 0x040fec0000041818 */
[C---:B-----5:R-:W-:Y:S06]  /*7700*/  HMMA.16816.F32.BF16 R20, R156.reuse, R144, R20 ;  /* 0x000000909c14723c */ /* 0x060fec0000041814 */
[----:B------:R-:W-:Y:S01]  /*7710*/  HMMA.16816.F32.BF16 R16, R156, R146, R16 ;  /* 0x000000929c10723c */ /* 0x000fe20000041810 */
[----:B------:R-:W2:Y:S01]  /*7720*/  LDSM.16.M88.4 R144, [R184+0x5800] ;  /* 0x00580000b890783b */ /* 0x000ea20000000200 */
[----:B------:R-:W-:-:S04]  /*7730*/  DEPBAR.LE SB0, 0x0 ;  /* 0x000080000000791a */ /* 0x000fc80000000000 */
[----:B-1----:R-:W-:Y:S06]  /*7740*/  HMMA.16816.F32.BF16 R32, R12, R10, R32 ;  /* 0x0000000a0c20723c */ /* 0x002fec0000041820 */
[----:B------:R-:W-:Y:S01]  /*7750*/  HMMA.16816.F32.BF16 R160, R172, R170, R160 ;  /* 0x000000aaaca0723c */ /* 0x000fe200000418a0 */
[----:B------:R-:W-:Y:S01]  /*7760*/  LOP3.LUT R11, R0, 0x6, RZ, 0xc0, !PT ;  /* 0x00000006000b7812 */ /* 0x000fe200078ec0ff */
[----:B------:R-:W-:-:S04]  /*7770*/  IMAD.U32 R10, RZ, RZ, UR16 ;  /* 0x00000010ff0a7e24 */ /* 0x000fc8000f8e00ff */
[----:B----4-:R-:W-:Y:S01]  /*7780*/  HMMA.16816.F32.BF16 R28, R12, R4, R28 ;  /* 0x000000040c1c723c */ /* 0x010fe2000004181c */
[----:B------:R-:W-:-:S05]  /*7790*/  IMAD R0, R10, 0x40, R11 ;  /* 0x000000400a007824 */ /* 0x000fca00078e020b */
[----:B------:R-:W-:Y:S01]  /*77a0*/  HMMA.16816.F32.BF16 R164, R156, R140, R164 ;  /* 0x0000008c9ca4723c */ /* 0x000fe200000418a4 */
[C---:B------:R-:W-:Y:S02]  /*77b0*/  VIADD R5, R0.reuse, 0x8 ;  /* 0x0000000800057836 */ /* 0x040fe40000000000 */
[----:B------:R-:W-:-:S03]  /*77c0*/  VIADD R4, R0, 0x9 ;  /* 0x0000000900047836 */ /* 0x000fc60000000000 */
[----:B------:R-:W-:Y:S01]  /*77d0*/  HMMA.16816.F32.BF16 R24, R12, R6, R24 ;  /* 0x000000060c18723c */ /* 0x000fe20000041818 */
[CC--:B------:R-:W-:Y:S02]  /*77e0*/  ISETP.GE.AND P2, PT, R5.reuse, R134.reuse, PT ;  /* 0x000000860500720c */ /* 0x0c0fe40003f46270 */
[-C--:B------:R-:W-:Y:S01]  /*77f0*/  ISETP.GE.AND P1, PT, R5, R133.reuse, PT ;  /* 0x000000850500720c */ /* 0x080fe20003f26270 */
[----:B------:R-:W-:Y:S01]  /*7800*/  VIADD R5, R0, 0x10 ;  /* 0x0000001000057836 */ /* 0x000fe20000000000 */
[----:B------:R-:W-:Y:S01]  /*7810*/  FSEL R135, R32, -INF , !P2 ;  /* 0xff80000020877808 */ /* 0x000fe20005000000 */
[----:B------:R-:W-:Y:S01]  /*7820*/  HMMA.16816.F32.BF16 R136, R156, R152, R136 ;  /* 0x000000989c88723c */ /* 0x000fe20000041888 */
[----:B------:R-:W-:Y:S02]  /*7830*/  FSEL R34, R34, -INF , !P1 ;  /* 0xff80000022227808 */ /* 0x000fe40004800000 */
[CC--:B------:R-:W-:Y:S02]  /*7840*/  ISETP.GE.AND P6, PT, R4.reuse, R134.reuse, PT ;  /* 0x000000860400720c */ /* 0x0c0fe40003fc6270 */
[-C--:B------:R-:W-:Y:S01]  /*7850*/  ISETP.GE.AND P0, PT, R4, R133.reuse, PT ;  /* 0x000000850400720c */ /* 0x080fe20003f06270 */
[C---:B------:R-:W-:Y:S01]  /*7860*/  HMMA.16816.F32.BF16 R20, R12.reuse, R200, R20 ;  /* 0x000000c80c14723c */ /* 0x040fe20000041814 */
[C---:B------:R-:W-:Y:S01]  /*7870*/  ISETP.GE.AND P2, PT, R5.reuse, R134, PT ;  /* 0x000000860500720c */ /* 0x040fe20003f46270 */
[C---:B------:R-:W-:Y:S01]  /*7880*/  VIADD R4, R0.reuse, 0x18 ;  /* 0x0000001800047836 */ /* 0x040fe20000000000 */
[----:B------:R-:W-:Y:S01]  /*7890*/  BAR.SYNC.DEFER_BLOCKING 0x0 ;  /* 0x0000000000007b1d */ /* 0x000fe20000010000 */
[----:B------:R-:W-:Y:S01]  /*78a0*/  ISETP.GE.AND P1, PT, R5, R133, PT ;  /* 0x000000850500720c */ /* 0x000fe20003f26270 */
[----:B------:R-:W-:Y:S01]  /*78b0*/  VIADD R5, R0, 0x11 ;  /* 0x0000001100057836 */ /* 0x000fe20000000000 */
[----:B------:R-:W-:Y:S01]  /*78c0*/  HMMA.16816.F32.BF16 R16, R12, R202, R16 ;  /* 0x000000ca0c10723c */ /* 0x000fe20000041810 */
[----:B------:R-:W-:-:S02]  /*78d0*/  FSEL R32, R35, -INF , !P0 ;  /* 0xff80000023207808 */ /* 0x000fc40004000000 */
[----:B------:R-:W-:Y:S02]  /*78e0*/  FSEL R149, R33, -INF , !P6 ;  /* 0xff80000021957808 */ /* 0x000fe40007000000 */
[----:B------:R-:W-:Y:S01]  /*78f0*/  FSEL R35, R28, -INF , !P2 ;  /* 0xff8000001c237808 */ /* 0x000fe20005000000 */
[----:B------:R-:W-:Y:S01]  /*7900*/  HMMA.16816.F32.BF16 R160, R156, R142, R160 ;  /* 0x0000008e9ca0723c */ /* 0x000fe200000418a0 */
[----:B------:R-:W-:Y:S02]  /*7910*/  FSEL R30, R30, -INF , !P1 ;  /* 0xff8000001e1e7808 */ /* 0x000fe40004800000 */
[CC--:B------:R-:W-:Y:S02]  /*7920*/  ISETP.GE.AND P6, PT, R5.reuse, R134.reuse, PT ;  /* 0x000000860500720c */ /* 0x0c0fe40003fc6270 */
[C---:B------:R-:W-:Y:S01]  /*7930*/  ISETP.GE.AND P2, PT, R4.reuse, R134, PT ;  /* 0x000000860400720c */ /* 0x040fe20003f46270 */
[C---:B--2---:R-:W-:Y:S01]  /*7940*/  HMMA.16816.F32.BF16 R164, R12.reuse, R144, R164 ;  /* 0x000000900ca4723c */ /* 0x044fe200000418a4 */
[-C--:B------:R-:W-:Y:S01]  /*7950*/  ISETP.GE.AND P1, PT, R4, R133.reuse, PT ;  /* 0x000000850400720c */ /* 0x080fe20003f26270 */
[C---:B------:R-:W-:Y:S01]  /*7960*/  VIADD R4, R0.reuse, 0x20 ;  /* 0x0000002000047836 */ /* 0x040fe20000000000 */
[----:B------:R-:W-:Y:S01]  /*7970*/  ISETP.GE.AND P0, PT, R5, R133, PT ;  /* 0x000000850500720c */ /* 0x000fe20003f06270 */
[----:B------:R-:W-:Y:S01]  /*7980*/  VIADD R5, R0, 0x19 ;  /* 0x0000001900057836 */ /* 0x000fe20000000000 */
[----:B------:R-:W-:Y:S01]  /*7990*/  FSEL R33, R29, -INF , !P6 ;  /* 0xff8000001d217808 */ /* 0x000fe20007000000 */
[----:B------:R-:W-:Y:S01]  /*79a0*/  HMMA.16816.F32.BF16 R136, R12, R8, R136 ;  /* 0x000000080c88723c */ /* 0x000fe20000041888 */
[----:B------:R-:W-:-:S02]  /*79b0*/  FSEL R29, R24, -INF , !P2 ;  /* 0xff800000181d7808 */ /* 0x000fc40005000000 */
[----:B------:R-:W-:Y:S02]  /*79c0*/  FSEL R26, R26, -INF , !P1 ;  /* 0xff8000001a1a7808 */ /* 0x000fe40004800000 */
[----:B------:R-:W-:Y:S02]  /*79d0*/  FSEL R238, R31, -INF , !P0 ;  /* 0xff8000001fee7808 */ /* 0x000fe40004000000 */
[CC--:B------:R-:W-:Y:S02]  /*79e0*/  ISETP.GE.AND P2, PT, R4.reuse, R134.reuse, PT ;  /* 0x000000860400720c */ /* 0x0c0fe40003f46270 */
[-C--:B------:R-:W-:Y:S01]  /*79f0*/  ISETP.GE.AND P1, PT, R4, R133.reuse, PT ;  /* 0x000000850400720c */ /* 0x080fe20003f26270 */
[C---:B------:R-:W-:Y:S01]  /*7a00*/  VIADD R4, R0.reuse, 0x28 ;  /* 0x0000002800047836 */ /* 0x040fe20000000000 */
[C---:B------:R-:W-:Y:S01]  /*7a10*/  ISETP.GE.AND P6, PT, R5.reuse, R134, PT ;  /* 0x000000860500720c */ /* 0x040fe20003fc6270 */
[----:B------:R-:W-:Y:S01]  /*7a20*/  HMMA.16816.F32.BF16 R12, R12, R146, R160 ;  /* 0x000000920c0c723c */ /* 0x000fe200000418a0 */
[----:B------:R-:W-:Y:S01]  /*7a30*/  ISETP.GE.AND P0, PT, R5, R133, PT ;  /* 0x000000850500720c */ /* 0x000fe20003f06270 */
[----:B------:R-:W-:Y:S01]  /*7a40*/  VIADD R5, R0, 0x21 ;  /* 0x0000002100057836 */ /* 0x000fe20000000000 */
[----:B------:R-:W-:-:S02]  /*7a50*/  FSEL R141, R20, -INF , !P2 ;  /* 0xff800000148d7808 */ /* 0x000fc40005000000 */
[----:B------:R-:W-:Y:S02]  /*7a60*/  FSEL R140, R22, -INF , !P1 ;  /* 0xff800000168c7808 */ /* 0x000fe40004800000 */
[----:B------:R-:W-:Y:S02]  /*7a70*/  FSEL R25, R25, -INF , !P6 ;  /* 0xff80000019197808 */ /* 0x000fe40007000000 */
[----:B------:R-:W-:Y:S02]  /*7a80*/  FSEL R24, R27, -INF , !P0 ;  /* 0xff8000001b187808 */ /* 0x000fe40004000000 */
[CC--:B------:R-:W-:Y:S02]  /*7a90*/  ISETP.GE.AND P2, PT, R4.reuse, R134.reuse, PT ;  /* 0x000000860400720c */ /* 0x0c0fe40003f46270 */
[----:B------:R-:W-:Y:S01]  /*7aa0*/  ISETP.GE.AND P1, PT, R4, R133, PT ;  /* 0x000000850400720c */ /* 0x000fe20003f26270 */
[----:B------:R-:W-:Y:S01]  /*7ab0*/  VIADD R4, R0, 0x30 ;  /* 0x0000003000047836 */ /* 0x000fe20000000000 */
[----:B------:R-:W-:-:S02]  /*7ac0*/  ISETP.GE.AND P6, PT, R5, R134, PT ;  /* 0x000000860500720c */ /* 0x000fc40003fc6270 */
[-C--:B------:R-:W-:Y:S01]  /*7ad0*/  ISETP.GE.AND P0, PT, R5, R133.reuse, PT ;  /* 0x000000850500720c */ /* 0x080fe20003f06270 */
[----:B------:R-:W-:Y:S01]  /*7ae0*/  VIADD R5, R0, 0x29 ;  /* 0x0000002900057836 */ /* 0x000fe20000000000 */
        /* <DEDUP_REMOVED lines=8> */
[----:B------:R-:W-:Y:S02]  /*7b70*/  FSEL R206, R19, -INF , !P0 ;  /* 0xff80000013ce7808 */ /* 0x000fe40004000000 */
[----:B------:R-:W-:Y:S02]  /*7b80*/  ISETP.GE.AND P0, PT, R4, R133, PT ;  /* 0x000000850400720c */ /* 0x000fe40003f06270 */
[-C--:B------:R-:W-:Y:S01]  /*7b90*/  ISETP.GE.AND P6, PT, R5, R134.reuse, PT ;  /* 0x000000860500720c */ /* 0x080fe20003fc6270 */
[C---:B------:R-:W-:Y:S01]  /*7ba0*/  VIADD R5, R0.reuse, 0x1 ;  /* 0x0000000100057836 */ /* 0x040fe20000000000 */
[----:B------:R-:W-:Y:S02]  /*7bb0*/  FSEL R159, R167, -INF , !P0 ;  /* 0xff800000a79f7808 */ /* 0x000fe40004000000 */
[----:B------:R-:W-:-:S02]  /*7bc0*/  ISETP.GE.AND P0, PT, R0, R134, PT ;  /* 0x000000860000720c */ /* 0x000fc40003f06270 */
[----:B------:R-:W-:Y:S02]  /*7bd0*/  FSEL R147, R17, -INF , !P6 ;  /* 0xff80000011937808 */ /* 0x000fe40007000000 */
[----:B------:R-:W-:Y:S02]  /*7be0*/  FSEL R171, R164, -INF , !P2 ;  /* 0xff800000a4ab7808 */ /* 0x000fe40005000000 */
[----:B------:R-:W-:Y:S02]  /*7bf0*/  FSEL R19, R136, -INF , !P0 ;  /* 0xff80000088137808 */ /* 0x000fe40004000000 */
[-C--:B------:R-:W-:Y:S01]  /*7c00*/  ISETP.GE.AND P6, PT, R4, R134.reuse, PT ;  /* 0x000000860400720c */ /* 0x080fe20003fc6270 */
[----:B------:R-:W-:Y:S01]  /*7c10*/  VIADD R4, R0, 0x38 ;  /* 0x0000003800047836 */ /* 0x000fe20000000000 */
[----:B------:R-:W-:Y:S02]  /*7c20*/  ISETP.GE.AND P2, PT, R5, R134, PT ;  /* 0x000000860500720c */ /* 0x000fe40003f46270 */
[----:B------:R-:W-:-:S02]  /*7c30*/  FSEL R162, R166, -INF , !P1 ;  /* 0xff800000a6a27808 */ /* 0x000fc40004800000 */
[----:B------:R-:W-:Y:S02]  /*7c40*/  PLOP3.LUT P0, PT, PT, PT, UP0, 0x80, 0x0 ;  /* 0x000000000000781c */ /* 0x000fe40003f0f008 */
[-C--:B------:R-:W-:Y:S02]  /*7c50*/  ISETP.GE.AND P1, PT, R5, R133.reuse, PT ;  /* 0x000000850500720c */ /* 0x080fe40003f26270 */
[----:B------:R-:W-:Y:S02]  /*7c60*/  FSEL R137, R137, -INF , !P2 ;  /* 0xff80000089897808 */ /* 0x000fe40005000000 */
[----:B------:R-:W-:Y:S02]  /*7c70*/  FSEL R169, R165, -INF , !P6 ;  /* 0xff800000a5a97808 */ /* 0x000fe40007000000 */
[C---:B------:R-:W-:Y:S01]  /*7c80*/  ISETP.GE.AND P2, PT, R0.reuse, R133, PT ;  /* 0x000000850000720c */ /* 0x040fe20003f46270 */
[----:B------:R-:W-:Y:S01]  /*7c90*/  VIADD R0, R0, 0x39 ;  /* 0x0000003900007836 */ /* 0x000fe20000000000 */
[----:B------:R-:W-:-:S02]  /*7ca0*/  FSEL R18, R139, -INF , !P1 ;  /* 0xff8000008b127808 */ /* 0x000fc40004800000 */
[CC--:B------:R-:W-:Y:S02]  /*7cb0*/  ISETP.GE.AND P6, PT, R4.reuse, R134.reuse, PT ;  /* 0x000000860400720c */ /* 0x0c0fe40003fc6270 */
[-C--:B------:R-:W-:Y:S02]  /*7cc0*/  ISETP.GE.AND P1, PT, R4, R133.reuse, PT ;  /* 0x000000850400720c */ /* 0x080fe40003f26270 */
        /* <DEDUP_REMOVED lines=22> */
[----:B------:R-:W-:Y:S01]  /*7e30*/  IMAD.U32 R13, RZ, RZ, UR4 ;  /* 0x00000004ff0d7e24 */ /* 0x000fe2000f8e00ff */
[C---:B------:R-:W-:Y:S02]  /*7e40*/  IADD3 R0, P6, R21.reuse, UR25, RZ ;  /* 0x0000001915007c10 */ /* 0x040fe4000ffde0ff */
[----:B------:R-:W5:Y:S01]  /*7e50*/  @!P5 LDC.64 R4, c[0x0][0x218] ;  /* 0x00008600ff04db82 */ /* 0x000f620000000a00 */
[----:B-1----:R-:W-:Y:S02]  /*7e60*/  @!P5 LEA R152, P2, R21, R10, 0x1 ;  /* 0x0000000a1598d211 */ /* 0x002fe400078408ff */
[----:B------:R-:W-:-:S04]  /*7e70*/  LEA.HI.X R22, R22, R213, R13, 0x6, P1 ;  /* 0x000000d516167211 */ /* 0x000fc800008f340d */
[C-C-:B------:R-:W-:Y:S01]  /*7e80*/  @!P5 LEA.HI.X R153, R21.reuse, R11, R22.reuse, 0x1, P2 ;  /* 0x0000000b1599d211 */ /* 0x140fe200010f0c16 */
[----:B------:R-:W1:Y:S01]  /*7e90*/  @!P4 LDC.64 R16, c[0x0][0x218] ;  /* 0x00008600ff10cb82 */ /* 0x000e620000000a00 */
[C---:B---3--:R-:W-:Y:S02]  /*7ea0*/  @!P4 LEA R154, P1, R21.reuse, R8, 0x1 ;  /* 0x00000008159ac211 */ /* 0x048fe400078208ff */
[----:B------:R-:W-:Y:S01]  /*7eb0*/  IADD3.X R23, R22, UR24, RZ, P6, !PT ;  /* 0x0000001816177c10 */ /* 0x000fe2000b7fe4ff */
[----:B------:R-:W-:Y:S01]  /*7ec0*/  @!PT LDS RZ, [RZ] ;  /* 0x00000000fffff984 */ /* 0x000fe20000000800 */
[----:B------:R-:W-:Y:S01]  /*7ed0*/  @!PT LDS RZ, [RZ] ;  /* 0x00000000fffff984 */ /* 0x000fe20000000800 */
[----:B------:R-:W-:Y:S01]  /*7ee0*/  @!PT LDS RZ, [RZ] ;  /* 0x00000000fffff984 */ /* 0x000fe20000000800 */
[----:B------:R1:W-:Y:S01]  /*7ef0*/  @!P5 LDGSTS.E.BYPASS.LTC128B.128 [R199+0x6000], desc[UR20][R152.64] ;  /* 0x0600000098c7dfae */ /* 0x0003e2000b901d54 */
[----:B------:R-:W-:-:S03]  /*7f00*/  @!P4 LEA.HI.X R155, R21, R9, R22, 0x1, P1 ;  /* 0x00000009159bc211 */ /* 0x000fc600008f0c16 */
[----:B------:R-:W3:Y:S01]  /*7f10*/  @!P3 LDC.64 R14, c[0x0][0x218] ;  /* 0x00008600ff0ebb82 */ /* 0x000ee20000000a00 */
[C---:B----4-:R-:W-:Y:S01]  /*7f20*/  @!P3 LEA R138, P1, R21.reuse, R6, 0x1 ;  /* 0x00000006158ab211 */ /* 0x050fe200078208ff */
[----:B------:R2:W-:Y:S03]  /*7f30*/  @P4 STS.128 [R199+0x8000], RZ ;  /* 0x008000ffc7004388 */ /* 0x0005e60000000c00 */
[----:B------:R-:W-:Y:S01]  /*7f40*/  @!P3 LEA.HI.X R139, R21, R7, R22, 0x1, P1 ;  /* 0x00000007158bb211 */ /* 0x000fe200008f0c16 */
[----:B------:R-:W-:Y:S01]  /*7f50*/  @!PT LDS RZ, [RZ] ;  /* 0x00000000fffff984 */ /* 0x000fe20000000800 */
[----:B------:R-:W-:Y:S01]  /*7f60*/  @!PT LDS RZ, [RZ] ;  /* 0x00000000fffff984 */ /* 0x000fe20000000800 */
[----:B------:R-:W-:Y:S01]  /*7f70*/  @!PT LDS RZ, [RZ] ;  /* 0x00000000fffff984 */ /* 0x000fe20000000800 */
[----:B------:R-:W-:Y:S02]  /*7f80*/  @!P4 LDGSTS.E.BYPASS.LTC128B.128 [R199+0x8000], desc[UR20][R154.64+0x80] ;  /* 0x080000809ac7cfae */ /* 0x000fe4000b901d54 */
[----:B------:R-:W4:Y:S01]  /*7f90*/  @!P5 LDC.64 R12, c[0x0][0x218] ;  /* 0x00008600ff0cdb82 */ /* 0x000f220000000a00 */
[C---:B-----5:R-:W-:Y:S01]  /*7fa0*/  @!P5 LEA R150, P2, R0.reuse, R4, 0x1 ;  /* 0x000000040096d211 */ /* 0x060fe200078408ff */
[----:B------:R2:W-:Y:S03]  /*7fb0*/  @P3 STS.128 [R199+0xa000], RZ ;  /* 0x00a000ffc7003388 */ /* 0x0005e60000000c00 */
[C-C-:B------:R-:W-:Y:S01]  /*7fc0*/  @!P5 LEA.HI.X R151, R0.reuse, R5, R23.reuse, 0x1, P2 ;  /* 0x000000050097d211 */ /* 0x140fe200010f0c17 */
[----:B------:R-:W-:Y:S01]  /*7fd0*/  @!PT LDS RZ, [RZ] ;  /* 0x00000000fffff984 */ /* 0x000fe20000000800 */
[----:B------:R-:W-:Y:S01]  /*7fe0*/  @!PT LDS RZ, [RZ] ;  /* 0x00000000fffff984 */ /* 0x000fe20000000800 */
[----:B------:R-:W-:Y:S01]  /*7ff0*/  @!PT LDS RZ, [RZ] ;  /* 0x00000000fffff984 */ /* 0x000fe20000000800 */
[----:B------:R5:W-:Y:S02]  /*8000*/  @!P3 LDGSTS.E.BYPASS.LTC128B.128 [R199+0xa000], desc[UR20][R138.64+0x100] ;  /* 0x0a0001008ac7bfae */ /* 0x000be4000b901d54 */
[----:B------:R-:W2:Y:S02]  /*8010*/  @!P4 LDC.64 R10, c[0x0][0x218] ;  /* 0x00008600ff0acb82 */ /* 0x000ea40000000a00 */
[----:B------:R2:W-:Y:S04]  /*8020*/  @P5 STS.128 [R199+0x6800], RZ ;  /* 0x006800ffc7005388 */ /* 0x0005e80000000c00 */
[----:B------:R-:W-:Y:S01]  /*8030*/  @!PT LDS RZ, [RZ] ;  /* 0x00000000fffff984 */ /* 0x000fe20000000800 */
[----:B------:R-:W-:Y:S01]  /*8040*/  @!PT LDS RZ, [RZ] ;  /* 0x00000000fffff984 */ /* 0x000fe20000000800 */
[----:B------:R-:W-:Y:S01]  /*8050*/  @!PT LDS RZ, [RZ] ;  /* 0x00000000fffff984 */ /* 0x000fe20000000800 */
[----:B------:R2:W-:Y:S01]  /*8060*/  @!P5 LDGSTS.E.BYPASS.LTC128B.128 [R199+0x6800], desc[UR20][R150.64] ;  /* 0x0680000096c7dfae */ /* 0x0005e2000b901d54 */
[C---:B-1----:R-:W-:Y:S01]  /*8070*/  @!P4 LEA R152, P1, R0.reuse, R16, 0x1 ;  /* 0x000000100098c211 */ /* 0x042fe200078208ff */
[----:B------:R-:W5:Y:S01]  /*8080*/  @!P3 LDC.64 R8, c[0x0][0x218] ;  /* 0x00008600ff08bb82 */ /* 0x000f620000000a00 */
[C---:B------:R-:W-:Y:S01]  /*8090*/  IADD3 R16, P6, R0.reuse, UR25, RZ ;  /* 0x0000001900107c10 */ /* 0x040fe2000ffde0ff */
[----:B------:R1:W-:Y:S01]  /*80a0*/  @P4 STS.128 [R199+0x8800], RZ ;  /* 0x008800ffc7004388 */ /* 0x0003e20000000c00 */
[----:B------:R-:W-:-:S02]  /*80b0*/  @!P4 LEA.HI.X R153, R0, R17, R23, 0x1, P1 ;  /* 0x000000110099c211 */ /* 0x000fc400008f0c17 */
[----:B---3--:R-:W-:-:S03]  /*80c0*/  @!P3 LEA R14, P1, R0, R14, 0x1 ;  /* 0x0000000e000eb211 */ /* 0x008fc600078208ff */
[----:B------:R-:W3:Y:S01]  /*80d0*/  @!P5 LDC.64 R6, c[0x0][0x218] ;  /* 0x00008600ff06db82 */ /* 0x000ee20000000a00 */
[----:B----4-:R-:W-:Y:S01]  /*80e0*/  @!P5 LEA R22, P2, R16, R12, 0x1 ;  /* 0x0000000c1016d211 */ /* 0x010fe200078408ff */
[----:B------:R-:W-:Y:S01]  /*80f0*/  @!PT LDS RZ, [RZ] ;  /* 0x00000000fffff984 */ /* 0x000fe20000000800 */
[----:B------:R-:W-:Y:S01]  /*8100*/  @!PT LDS RZ, [RZ] ;  /* 0x00000000fffff984 */ /* 0x000fe20000000800 */
[----:B------:R-:W-:Y:S01]  /*8110*/  @!PT LDS RZ, [RZ] ;  /* 0x00000000fffff984 */ /* 0x000fe20000000800 */
[----:B------:R1:W-:Y:S01]  /*8120*/  @!P4 LDGSTS.E.BYPASS.LTC128B.128 [R199+0x8800], desc[UR20][R152.64+0x80] ;  /* 0x0880008098c7cfae */ /* 0x0003e2000b901d54 */
[----:B------:R-:W-:Y:S02]  /*8130*/  IADD3.X R12, R23, UR24, RZ, P6, !PT ;  /* 0x00000018170c7c10 */ /* 0x000fe4000b7fe4ff */
[----:B------:R-:W-:Y:S01]  /*8140*/  @!P3 LEA.HI.X R15, R0, R15, R23, 0x1, P1 ;  /* 0x0000000f000fb211 */ /* 0x000fe200008f0c17 */
[----:B------:R1:W-:Y:S01]  /*8150*/  @P3 STS.128 [R199+0xa800], RZ ;  /* 0x00a800ffc7003388 */ /* 0x0003e20000000c00 */
[C---:B------:R-:W-:Y:S01]  /*8160*/  @!P5 LEA.HI.X R23, R16.reuse, R13, R12, 0x1, P2 ;  /* 0x0000000d1017d211 */ /* 0x040fe200010f0c0c */
[----:B------:R-:W4:Y:S01]  /*8170*/  @!P4 LDC.64 R4, c[0x0][0x218] ;  /* 0x00008600ff04cb82 */ /* 0x000f220000000a00 */
[C---:B--2---:R-:W-:Y:S01]  /*8180*/  @!P4 LEA R10, P2, R16.reuse, R10, 0x1 ;  /* 0x0000000a100ac211 */ /* 0x044fe200078408ff */
[----:B------:R-:W-:Y:S01]  /*8190*/  @!PT LDS RZ, [RZ] ;  /* 0x00000000fffff984 */ /* 0x000fe20000000800 */
[----:B------:R-:W-:Y:S01]  /*81a0*/  @!PT LDS RZ, [RZ] ;  /* 0x00000000fffff984 */ /* 0x000fe20000000800 */
[----:B------:R-:W-:Y:S01]  /*81b0*/  @!PT LDS RZ, [RZ] ;  /* 0x00000000fffff984 */ /* 0x000fe20000000800 */
[----:B------:R1:W-:Y:S01]  /*81c0*/  @!P3 LDGSTS.E.BYPASS.LTC128B.128 [R199+0xa800], desc[UR20][R14.64+0x100] ;  /* 0x0a8001000ec7bfae */ /* 0x0003e2000b901d54 */
[----:B------:R-:W-:-:S02]  /*81d0*/  IADD3 R0, P6, R16, UR25, RZ ;  /* 0x0000001910007c10 */ /* 0x000fc4000ffde0ff */
[C---:B------:R-:W-:Y:S01]  /*81e0*/  @!P4 LEA.HI.X R11, R16.reuse, R11, R12, 0x1, P2 ;  /* 0x0000000b100bc211 */ /* 0x040fe200010f0c0c */
[----:B------:R1:W-:Y:S01]  /*81f0*/  @P5 STS.128 [R199+0x7000], RZ ;  /* 0x007000ffc7005388 */ /* 0x0003e20000000c00 */
[----:B-----5:R-:W-:-:S03]  /*8200*/  @!P3 LEA R138, P1, R16, R8, 0x1 ;  /* 0x00000008108ab211 */ /* 0x020fc600078208ff */
[----:B------:R-:W-:Y:S01]  /*8210*/  @!PT LDS RZ, [RZ] ;  /* 0x00000000fffff984 */ /* 0x000fe20000000800 */
[----:B------:R-:W-:Y:S01]  /*8220*/  @!PT LDS RZ, [RZ] ;  /* 0x00000000fffff984 */ /* 0x000fe20000000800 */
[----:B------:R-:W-:Y:S01]  /*8230*/  @!PT LDS RZ, [RZ] ;  /* 0x00000000fffff984 */ /* 0x000fe20000000800 */
[----:B------:R1:W-:Y:S01]  /*8240*/  @!P5 LDGSTS.E.BYPASS.LTC128B.128 [R199+0x7000], desc[UR20][R22.64] ;  /* 0x0700000016c7dfae */ /* 0x0003e2000b901d54 */
[----:B------:R-:W-:Y:S02]  /*8250*/  @!P3 LEA.HI.X R139, R16, R9, R12, 0x1, P1 ;  /* 0x00000009108bb211 */ /* 0x000fe400008f0c0c */
[----:B------:R-:W-:Y:S01]  /*8260*/  IADD3.X R9, R12, UR24, RZ, P6, !PT ;  /* 0x000000180c097c10 */ /* 0x000fe2000b7fe4ff */
[----:B------:R1:W-:Y:S01]  /*8270*/  @P4 STS.128 [R199+0x9000], RZ ;  /* 0x009000ffc7004388 */ /* 0x0003e20000000c00 */
[----:B---3--:R-:W-:-:S03]  /*8280*/  @!P5 LEA R6, P2, R0, R6, 0x1 ;  /* 0x000000060006d211 */ /* 0x008fc600078408ff */
[----:B------:R-:W-:Y:S01]  /*8290*/  @!PT LDS RZ, [RZ] ;  /* 0x00000000fffff984 */ /* 0x000fe20000000800 */
[----:B------:R-:W-:Y:S01]  /*82a0*/  @!PT LDS RZ, [RZ] ;  /* 0x00000000fffff984 */ /* 0x000fe20000000800 */
[----:B------:R-:W-:Y:S01]  /*82b0*/  @!PT LDS RZ, [RZ] ;  /* 0x00000000fffff984 */ /* 0x000fe20000000800 */
[----:B------:R1:W-:Y:S01]  /*82c0*/  @!P4 LDGSTS.E.BYPASS.LTC128B.128 [R199+0x9000], desc[UR20][R10.64+0x80] ;  /* 0x090000800ac7cfae */ /* 0x0003e2000b901d54 */
[----:B------:R-:W-:-:S03]  /*82d0*/  @!P5 LEA.HI.X R7, R0, R7, R9, 0x1, P2 ;  /* 0x000000070007d211 */ /* 0x000fc600010f0c09 */
[----:B------:R1:W-:Y:S01]  /*82e0*/  @P3 STS.128 [R199+0xb000], RZ ;  /* 0x00b000ffc7003388 */ /* 0x0003e20000000c00 */
        /* <DEDUP_REMOVED lines=25> */
.L_x_357:
[----:B------:R-:W-:Y:S05]  /*8480*/  BSYNC B0 ;  /* 0x0000000000007941 */ /* 0x000fea0003800000 */
.L_x_356:
[----:B------:R-:W0:Y:S02]  /*8490*/  LDGDEPBAR ;  /* 0x00000000000079af */ /* 0x000e240000000000 */
.L_x_355:
[----:B------:R-:W-:Y:S01]  /*84a0*/  FMNMX.FTZ R0, R132, R19, !PT ;  /* 0x0000001384007209 */ /* 0x000fe20007810000 */
[----:B------:R-:W-:Y:S01]  /*84b0*/  IMAD.WIDE.U32 R234, R216, -0x326172a9, RZ ;  /* 0xcd9e8d57d8ea7825 */ /* 0x000fe200078e00ff */
[----:B-12---:R-:W-:Y:S01]  /*84c0*/  FMNMX.FTZ R5, R3, R20, !PT ;  /* 0x0000001403057209 */ /* 0x006fe20007810000 */
[----:B------:R-:W-:Y:S01]  /*84d0*/  USHF.L.U32 UR4, UR16, 0x1, URZ ;  /* 0x0000000110047899 */ /* 0x000fe2000800063f */
[----:B------:R-:W-:Y:S01]  /*84e0*/  FMNMX.FTZ R0, R137, R0, !PT ;  /* 0x0000000089007209 */ /* 0x000fe20007810000 */
[----:B------:R-:W-:Y:S01]  /*84f0*/  IMAD.WIDE.U32 R236, R218, -0x2daee0ad, RZ ;  /* 0xd2511f53daec7825 */ /* 0x000fe200078e00ff */
[----:B------:R-:W-:Y:S01]  /*8500*/  FMNMX.FTZ R5, R18, R5, !PT ;  /* 0x0000000512057209 */ /* 0x000fe20007810000 */
[----:B------:R-:W-:Y:S01]  /*8510*/  @UP0 UIADD3 UR17, UR17, -0x3, URZ ;  /* 0xfffffffd11110890 */ /* 0x000fe2000fffe03f */
[----:B------:R-:W-:Y:S01]  /*8520*/  FMNMX.FTZ R0, R135, R0, !PT ;  /* 0x0000000087007209 */ /* 0x000fe20007810000 */
[C---:B------:R-:W-:Y:S01]  /*8530*/  VIADD R223, R215.reuse, 0x32370b8f ;  /* 0x32370b8fd7df7836 */ /* 0x040fe20000000000 */
[----:B------:R-:W-:Y:S01]  /*8540*/  FMNMX.FTZ R5, R34, R5, !PT ;  /* 0x0000000522057209 */ /* 0x000fe20007810000 */
[----:B------:R-:W-:Y:S01]  /*8550*/  VIADD R144, R215, 0xa9066899 ;  /* 0xa9066899d7907836 */ /* 0x000fe20000000000 */
        /* <DEDUP_REMOVED lines=26> */
[----:B------:R-:W-:Y:S01]  /*8700*/  LOP3.LUT R232, R235, R219, RZ, 0x3c, !PT ;  /* 0x000000dbebe87212 */ /* 0x000fe200078e3cff */
[----:B------:R-:W1:Y:S01]  /*8710*/  SHFL.BFLY PT, R9, R0, 0x2, 0x1f ;  /* 0x0c401f0000097f89 */ /* 0x000e6200000e0000 */
[C---:B------:R-:W-:Y:S02]  /*8720*/  IADD3 R7, R215.reuse, -0x4498517b, RZ ;  /* 0xbb67ae85d7077810 */ /* 0x040fe40007ffe0ff */
[----:B------:R-:W-:Y:S01]  /*8730*/  IADD3 R230, R214, -0x61c88647, RZ ;  /* 0x9e3779b9d6e67810 */ /* 0x000fe20007ffe0ff */
[----:B------:R-:W2:Y:S01]  /*8740*/  SHFL.BFLY PT, R5, R4, 0x2, 0x1f ;  /* 0x0c401f0004057f89 */ /* 0x000ea200000e0000 */
[----:B------:R-:W-:Y:S01]  /*8750*/  IMAD.WIDE.U32 R232, R232, -0x2daee0ad, RZ ;  /* 0xd2511f53e8e87825 */ /* 0x000fe200078e00ff */
[----:B------:R-:W-:Y:S02]  /*8760*/  IADD3 R231, R214, 0x3c6ef372, RZ ;  /* 0x3c6ef372d6e77810 */ /* 0x000fe40007ffe0ff */
[----:B------:R-:W-:-:S02]  /*8770*/  IADD3 R222, R215, 0x76cf5d0a, RZ ;  /* 0x76cf5d0ad7de7810 */ /* 0x000fc40007ffe0ff */
[----:B------:R-:W-:Y:S02]  /*8780*/  LOP3.LUT R224, R233, R236, R7, 0x96, !PT ;  /* 0x000000ece9e07212 */ /* 0x000fe400078e9607 */
[C---:B------:R-:W-:Y:S02]  /*8790*/  IADD3 R220, R214.reuse, -0x255992d5, RZ ;  /* 0xdaa66d2bd6dc7810 */ /* 0x040fe40007ffe0ff */
[----:B------:R-:W-:Y:S01]  /*87a0*/  IADD3 R146, R214, 0x78dde6e4, RZ ;  /* 0x78dde6e4d6927810 */ /* 0x000fe20007ffe0ff */
[----:B------:R-:W-:Y:S01]  /*87b0*/  IMAD.WIDE.U32 R224, R224, -0x326172a9, RZ ;  /* 0xcd9e8d57e0e07825 */ /* 0x000fe200078e00ff */
[----:B------:R-:W-:Y:S02]  /*87c0*/  IADD3 R142, R215, -0x126145ec, RZ ;  /* 0xed9eba14d78e7810 */ /* 0x000fe40007ffe0ff */
[----:B------:R-:W-:Y:S02]  /*87d0*/  IADD3 R203, R214, -0x4ab325aa, RZ ;  /* 0xb54cda56d6cb7810 */ /* 0x000fe40007ffe0ff */
[----:B------:R-:W-:-:S02]  /*87e0*/  PRMT R157, R2, 0x7054, R2 ;  /* 0x00007054029d7816 */ /* 0x000fc40000000002 */
[----:B------:R-:W-:Y:S02]  /*87f0*/  IADD3 R207, R214, 0x1715609d, RZ ;  /* 0x1715609dd6cf7810 */ /* 0x000fe40007ffe0ff */
[----:B-1----:R-:W-:Y:S02]  /*8800*/  FMNMX.FTZ R9, R0, R9, !PT ;  /* 0x0000000900097209 */ /* 0x002fe40007810000 */
[--C-:B------:R-:W-:Y:S01]  /*8810*/  LOP3.LUT R0, R237, UR4, R215.reuse, 0x96, !PT ;  /* 0x00000004ed007c12 */ /* 0x100fe2000f8e96d7 */
[----:B------:R-:W-:Y:S01]  /*8820*/  UIADD3 UR4, UR4, 0x1, URZ ;  /* 0x0000000104047890 */ /* 0x000fe2000fffe03f */
[----:B--2---:R-:W-:Y:S01]  /*8830*/  FMNMX.FTZ R5, R4, R5, !PT ;  /* 0x0000000504057209 */ /* 0x004fe20007810000 */
[----:B------:R-:W1:Y:S01]  /*8840*/  SHFL.BFLY PT, R148, R9, 0x1, 0x1f ;  /* 0x0c201f0009947f89 */ /* 0x000e6200000e0000 */
[----:B------:R-:W-:Y:S01]  /*8850*/  IADD3 R233, R215, 0x646e171e, RZ ;  /* 0x646e171ed7e97810 */ /* 0x000fe20007ffe0ff */
[----:B------:R-:W-:Y:S02]  /*8860*/  IMAD.WIDE.U32 R6, R0, -0x326172a9, RZ ;  /* 0xcd9e8d5700067825 */ /* 0x000fe400078e00ff */
[----:B------:R-:W2:Y:S01]  /*8870*/  SHFL.BFLY PT, R0, R5, 0x1, 0x1f ;  /* 0x0c201f0005007f89 */ /* 0x000ea200000e0000 */
[----:B------:R-:W-:-:S02]  /*8880*/  LOP3.LUT R236, R237, UR4, R215, 0x96, !PT ;  /* 0x00000004edec7c12 */ /* 0x000fc4000f8e96d7 */
[----:B------:R-:W-:Y:S02]  /*8890*/  LOP3.LUT R4, R7, R234, R230, 0x96, !PT ;  /* 0x000000ea07047212 */ /* 0x000fe400078e96e6 */
[----:B------:R-:W-:Y:S01]  /*88a0*/  LOP3.LUT R6, R225, R6, R231, 0x96, !PT ;  /* 0x00000006e1067212 */ /* 0x000fe200078e96e7 */
[----:B------:R-:W-:-:S04]  /*88b0*/  IMAD.WIDE.U32 R236, R236, -0x326172a9, RZ ;  /* 0xcd9e8d57ecec7825 */ /* 0x000fc800078e00ff */
[----:B------:R-:W-:Y:S01]  /*88c0*/  IMAD.WIDE.U32 R138, R4, -0x2daee0ad, RZ ;  /* 0xd2511f53048a7825 */ /* 0x000fe200078e00ff */
[----:B------:R-:W-:-:S03]  /*88d0*/  LOP3.LUT R230, R237, R234, R230, 0x96, !PT ;  /* 0x000000eaede67212 */ /* 0x000fc600078e96e6 */
[----:B------:R-:W-:Y:S01]  /*88e0*/  IMAD.WIDE.U32 R6, R6, -0x2daee0ad, RZ ;  /* 0xd2511f5306067825 */ /* 0x000fe200078e00ff */
[----:B------:R-:W-:-:S04]  /*88f0*/  LOP3.LUT R4, R139, R232, R222, 0x96, !PT ;  /* 0x000000e88b047212 */ /* 0x000fc800078e96de */
[----:B------:R-:W-:Y:S02]  /*8900*/  LOP3.LUT R138, R7, R138, R223, 0x96, !PT ;  /* 0x0000008a078a7212 */ /* 0x000fe400078e96df */
[----:B-1----:R-:W-:Y:S01]  /*8910*/  FMNMX.FTZ R148, R9, R148, !PT ;  /* 0x0000009409947209 */ /* 0x002fe20007810000 */
[----:B------:R-:W-:Y:S01]  /*8920*/  IMAD.WIDE.U32 R8, R4, -0x326172a9, RZ ;  /* 0xcd9e8d5704087825 */ /* 0x000fe200078e00ff */
[----:B--2---:R-:W-:-:S03]  /*8930*/  FMNMX.FTZ R0, R5, R0, !PT ;  /* 0x0000000005007209 */ /* 0x004fc60007810000 */
[C---:B------:R-:W-:Y:S01]  /*8940*/  FMUL.FTZ R166, R148.reuse, UR6 ;  /* 0x0000000694a67c20 */ /* 0x040fe20008410000 */
[----:B------:R-:W-:Y:S01]  /*8950*/  FSETP.NEU.FTZ.AND P2, PT, R148, -INF , PT ;  /* 0xff8000009400780b */ /* 0x000fe20003f5d000 */
[----:B------:R-:W-:Y:S01]  /*8960*/  IMAD.WIDE.U32 R138, R138, -0x326172a9, RZ ;  /* 0xcd9e8d578a8a7825 */ /* 0x000fe200078e00ff */
[----:B------:R-:W-:-:S03]  /*8970*/  LOP3.LUT R4, R9, R224, R220, 0x96, !PT ;  /* 0x000000e009047212 */ /* 0x000fc600078e96dc */
[----:B------:R-:W-:Y:S01]  /*8980*/  FMUL.FTZ R163, R0, UR6 ;  /* 0x0000000600a37c20 */ /* 0x000fe20008410000 */
[----:B------:R-:W-:Y:S02]  /*8990*/  FSEL R166, R166, RZ, P2 ;  /* 0x000000ffa6a67208 */ /* 0x000fe40001000000 */
[----:B------:R-:W-:Y:S01]  /*89a0*/  LOP3.LUT R134, R139, R8, R146, 0x96, !PT ;  /* 0x000000088b867212 */ /* 0x000fe200078e9692 */
[----:B------:R-:W-:Y:S01]  /*89b0*/  IMAD.WIDE.U32 R4, R4, -0x2daee0ad, RZ ;  /* 0xd2511f5304047825 */ /* 0x000fe200078e00ff */
[----:B------:R-:W-:-:S03]  /*89c0*/  FSETP.NEU.FTZ.AND P1, PT, R0, -INF , PT ;  /* 0xff8000000000780b */ /* 0x000fc60003f3d000 */
[--C-:B------:R-:W-:Y:S01]  /*89d0*/  FFMA.FTZ R154, R135, UR6, -R166.reuse ;  /* 0x00000006879a7c23 */ /* 0x100fe200080108a6 */
[----:B------:R-:W-:Y:S01]  /*89e0*/  FFMA.FTZ R153, R137, UR6, -R166 ;  /* 0x0000000689997c23 */ /* 0x000fe200080108a6 */
[----:B------:R-:W-:Y:S01]  /*89f0*/  IMAD.WIDE.U32 R134, R134, -0x2daee0ad, RZ ;  /* 0xd2511f5386867825 */ /* 0x000fe200078e00ff */
[----:B------:R-:W-:-:S03]  /*8a00*/  LOP3.LUT R136, R5, R6, R142, 0x96, !PT ;  /* 0x0000000605887212 */ /* 0x000fc600078e968e */
[--C-:B------:R-:W-:Y:S01]  /*8a10*/  FFMA.FTZ R151, R149, UR6, -R166.reuse ;  /* 0x0000000695977c23 */ /* 0x100fe200080108a6 */
[----:B------:R-:W-:Y:S01]  /*8a20*/  FSEL R163, R163, RZ, P1 ;  /* 0x000000ffa3a37208 */ /* 0x000fe20000800000 */
[----:B------:R-:W-:Y:S01]  /*8a30*/  FFMA.FTZ R156, R19, UR6, -R166 ;  /* 0x00000006139c7c23 */ /* 0x000fe200080108a6 */
[----:B------:R-:W-:Y:S01]  /*8a40*/  LOP3.LUT R4, R135, R4, R144, 0x96, !PT ;  /* 0x0000000487047212 */ /* 0x000fe200078e9690 */
[----:B------:R-:W-:Y:S01]  /*8a50*/  IMAD.WIDE.U32 R136, R136, -0x326172a9, RZ ;  /* 0xcd9e8d5788887825 */ /* 0x000fe200078e00ff */
[----:B------:R-:W-:Y:S03]  /*8a60*/  MUFU.EX2 R153, R153 ;  /* 0x0000009900997308 */ /* 0x000fe60000000800 */
[--C-:B------:R-:W-:Y:S01]  /*8a70*/  FFMA.FTZ R152, R20, UR6, -R163.reuse ;  /* 0x0000000614987c23 */ /* 0x100fe200080108a3 */
[----:B------:R-:W-:Y:S01]  /*8a80*/  FFMA.FTZ R150, R18, UR6, -R163 ;  /* 0x0000000612967c23 */ /* 0x000fe200080108a3 */
[----:B------:R-:W-:-:S04]  /*8a90*/  IMAD.WIDE.U32 R14, R4, -0x326172a9, RZ ;  /* 0xcd9e8d57040e7825 */ /* 0x000fc800078e00ff */
[--C-:B------:R-:W-:Y:S01]  /*8aa0*/  FFMA.FTZ R149, R34, UR6, -R163.reuse ;  /* 0x0000000622957c23 */ /* 0x100fe200080108a3 */
[----:B------:R-:W-:Y:S01]  /*8ab0*/  FFMA.FTZ R158, R32, UR6, -R163 ;  /* 0x00000006209e7c23 */ /* 0x000fe200080108a3 */
[----:B------:R-:W-:Y:S01]  /*8ac0*/  FSEL R4, R0, RZ, P1 ;  /* 0x000000ff00047208 */ /* 0x000fe20000800000 */
[----:B------:R-:W-:Y:S01]  /*8ad0*/  LDSM.16.MT88.4 R16, [R192+0xc000] ;  /* 0x00c00000c010783b */ /* 0x000fe20000004200 */
[C---:B------:R-:W-:Y:S01]  /*8ae0*/  LOP3.LUT R7, R14.reuse, 0xffff, RZ, 0xc0, !PT ;  /* 0x0000ffff0e077812 */ /* 0x040fe200078ec0ff */
[----:B------:R-:W-:Y:S01]  /*8af0*/  MUFU.EX2 R156, R156 ;  /* 0x0000009c009c7308 */ /* 0x000fe20000000800 */
[----:B------:R-:W-:Y:S01]  /*8b00*/  LOP3.LUT R10, R14, 0xff, RZ, 0xc0, !PT ;  /* 0x000000ff0e0a7812 */ /* 0x000fe200078ec0ff */
[----:B------:R-:W-:Y:S01]  /*8b10*/  FADD.FTZ R3, R3, -R4 ;  /* 0x8000000403037221 */ /* 0x000fe20000010000 */
[----:B------:R-:W-:Y:S01]  /*8b20*/  SHF.R.U32.HI R7, RZ, 0x8, R7 ;  /* 0x00000008ff077819 */ /* 0x000fe20000011607 */
[----:B------:R-:W-:Y:S01]  /*8b30*/  LDSM.16.MT88.4 R20, [R189+0xc000] ;  /* 0x00c00000bd14783b */ /* 0x000fe20000004200 */
[----:B------:R-:W-:Y:S01]  /*8b40*/  LOP3.LUT R5, R15, R136, R203, 0x96, !PT ;  /* 0x000000880f057212 */ /* 0x000fe200078e96cb */
[----:B------:R-:W-:Y:S01]  /*8b50*/  FMUL.FTZ R3, R3, UR6 ;  /* 0x0000000603037c20 */ /* 0x000fe20008410000 */
[----:B------:R-:W-:Y:S01]  /*8b60*/  PRMT R10, R10, 0x5410, R7 ;  /* 0x000054100a0a7816 */ /* 0x000fe20000000007 */
[----:B------:R-:W-:Y:S01]  /*8b70*/  MUFU.EX2 R154, R154 ;  /* 0x0000009a009a7308 */ /* 0x000fe20000000800 */
[----:B------:R-:W-:Y:S01]  /*8b80*/  LOP3.LUT R7, R5, 0xffff, RZ, 0xc0, !PT ;  /* 0x0000ffff05077812 */ /* 0x000fe200078ec0ff */
[--C-:B------:R-:W-:Y:S01]  /*8b90*/  FFMA.FTZ R167, R35, UR6, -R166.reuse ;  /* 0x0000000623a77c23 */ /* 0x100fe200080108a6 */
[--C-:B------:R-:W-:Y:S01]  /*8ba0*/  SHF.R.U32.HI R12, RZ, 0x10, R5.reuse ;  /* 0x00000010ff0c7819 */ /* 0x100fe20000011605 */
[--C-:B------:R-:W-:Y:S01]  /*8bb0*/  FFMA.FTZ R168, R33, UR6, -R166.reuse ;  /* 0x0000000621a87c23 */ /* 0x100fe200080108a6 */
[----:B------:R-:W-:Y:S01]  /*8bc0*/  LOP3.LUT R8, R5, 0xff, RZ, 0xc0, !PT ;  /* 0x000000ff05087812 */ /* 0x000fe200078ec0ff */
[--C-:B------:R-:W-:Y:S01]  /*8bd0*/  FFMA.FTZ R173, R29, UR6, -R166.reuse ;  /* 0x000000061dad7c23 */ /* 0x100fe200080108a6 */
[----:B------:R-:W-:Y:S01]  /*8be0*/  SHF.R.U32.HI R5, RZ, 0x18, R5 ;  /* 0x00000018ff057819 */ /* 0x000fe20000011605 */
[----:B------:R-:W1:Y:S01]  /*8bf0*/  MUFU.EX2 R151, R151 ;  /* 0x0000009700977308 */ /* 0x000e620000000800 */
[----:B------:R-:W-:Y:S01]  /*8c00*/  SHF.R.U32.HI R7, RZ, 0x8, R7 ;  /* 0x00000008ff077819 */ /* 0x000fe20000011607 */
[----:B------:R-:W-:Y:S01]  /*8c10*/  FFMA.FTZ R170, R25, UR6, -R166 ;  /* 0x0000000619aa7c23 */ /* 0x000fe200080108a6 */
[----:B------:R-:W-:Y:S01]  /*8c20*/  LOP3.LUT R12, R12, 0xff, RZ, 0xc0, !PT ;  /* 0x000000ff0c0c7812 */ /* 0x000fe200078ec0ff */
[--C-:B------:R-:W-:Y:S01]  /*8c30*/  FFMA.FTZ R175, R26, UR6, -R163.reuse ;  /* 0x000000061aaf7c23 */ /* 0x100fe200080108a3 */
[--C-:B------:R-:W-:Y:S01]  /*8c40*/  SHF.R.U32.HI R9, RZ, 0x10, R14.reuse ;  /* 0x00000010ff097819 */ /* 0x100fe2000001160e */
[----:B------:R-:W-:Y:S01]  /*8c50*/  FFMA.FTZ R172, R24, UR6, -R163 ;  /* 0x0000000618ac7c23 */ /* 0x000fe200080108a3 */
[----:B------:R-:W-:Y:S01]  /*8c60*/  PRMT R8, R8, 0x5410, R7 ;  /* 0x0000541008087816 */ /* 0x000fe20000000007 */
[----:B------:R-:W-:Y:S01]  /*8c70*/  MUFU.EX2 R152, R152 ;  /* 0x0000009800987308 */ /* 0x000fe20000000800 */
[----:B------:R-:W-:Y:S01]  /*8c80*/  PRMT R12, R12, 0x5410, R5 ;  /* 0x000054100c0c7816 */ /* 0x000fe20000000005 */
[--C-:B------:R-:W-:Y:S01]  /*8c90*/  FFMA.FTZ R174, R30, UR6, -R163.reuse ;  /* 0x000000061eae7c23 */ /* 0x100fe200080108a3 */
[----:B------:R-:W2:Y:S01]  /*8ca0*/  LDSM.16.MT88.4 R4, [R190+0xc000] ;  /* 0x00c00000be04783b */ /* 0x000ea20000004200 */
[----:B------:R-:W-:Y:S01]  /*8cb0*/  FSEL R155, R148, RZ, P2 ;  /* 0x000000ff949b7208 */ /* 0x000fe20001000000 */
[----:B------:R-:W-:Y:S01]  /*8cc0*/  FFMA.FTZ R201, R238, UR6, -R163 ;  /* 0x00000006eec97c23 */ /* 0x000fe200080108a3 */
[----:B------:R-:W-:Y:S01]  /*8cd0*/  SHF.R.U32.HI R14, RZ, 0x18, R14 ;  /* 0x00000018ff0e7819 */ /* 0x000fe2000001160e */
[----:B------:R-:W-:Y:S01]  /*8ce0*/  FFMA.FTZ R141, R141, UR6, -R166 ;  /* 0x000000068d8d7c23 */ /* 0x000fe200080108a6 */
[----:B------:R-:W3:Y:S01]  /*8cf0*/  MUFU.EX2 R150, R150 ;  /* 0x0000009600967308 */ /* 0x000ee20000000800 */
[----:B------:R-:W-:Y:S01]  /*8d00*/  LOP3.LUT R9, R9, 0xff, RZ, 0xc0, !PT ;  /* 0x000000ff09097812 */ /* 0x000fe200078ec0ff */
[----:B------:R-:W-:Y:S01]  /*8d10*/  FADD.FTZ R155, R132, -R155 ;  /* 0x8000009b849b7221 */ /* 0x000fe20000010000 */
[--C-:B------:R-:W-:Y:S01]  /*8d20*/  HSET2.LE.AND R10, R10, R157.reuse, PT ;  /* 0x0000009d0a0a7233 */ /* 0x100fe20003803000 */
[----:B------:R-:W-:Y:S01]  /*8d30*/  LDSM.16.MT88.4 R32, [R190+0xc800] ;  /* 0x00c80000be20783b */ /* 0x000fe20000004200 */
[----:B------:R-:W-:Y:S01]  /*8d40*/  PRMT R14, R9, 0x5410, R14 ;  /* 0x00005410090e7816 */ /* 0x000fe2000000000e */
[----:B------:R-:W-:Y:S01]  /*8d50*/  FMUL.FTZ R155, R155, UR6 ;  /* 0x000000069b9b7c20 */ /* 0x000fe20008410000 */
[--C-:B------:R-:W-:Y:S01]  /*8d60*/  HSET2.LE.AND R9, R12, R157.reuse, PT ;  /* 0x0000009d0c097233 */ /* 0x100fe20003803000 */
[----:B------:R-:W-:Y:S01]  /*8d70*/  MUFU.EX2 R149, R149 ;  /* 0x0000009500957308 */ /* 0x000fe20000000800 */
[--C-:B------:R-:W-:Y:S01]  /*8d80*/  HSET2.LE.AND R8, R8, R157.reuse, PT ;  /* 0x0000009d08087233 */ /* 0x100fe20003803000 */
[----:B------:R-:W-:Y:S01]  /*8d90*/  LDSM.16.MT88.4 R28, [R189+0xc800] ;  /* 0x00c80000bd1c783b */ /* 0x000fe20000004200 */
[----:B------:R-:W-:Y:S01]  /*8da0*/  HSET2.LE.AND R11, R14, R157, PT ;  /* 0x0000009d0e0b7233 */ /* 0x000fe20003803000 */
[--C-:B------:R-:W-:Y:S01]  /*8db0*/  FFMA.FTZ R200, R200, UR6, -R163.reuse ;  /* 0x00000006c8c87c23 */ /* 0x100fe200080108a3 */
[----:B-1----:R-:W-:Y:S01]  /*8dc0*/  F2FP.BF16.F32.PACK_AB R15, R151, R154 ;  /* 0x0000009a970f723e */ /* 0x002fe200000010ff */
[----:B------:R-:W-:Y:S01]  /*8dd0*/  LDSM.16.MT88.4 R24, [R188+0xc800] ;  /* 0x00c80000bc18783b */ /* 0x000fe20000004200 */
[----:B------:R-:W-:Y:S01]  /*8de0*/  F2FP.BF16.F32.PACK_AB R13, R153, R156 ;  /* 0x0000009c990d723e */ /* 0x000fe200000010ff */
[----:B------:R-:W1:Y:S01]  /*8df0*/  MUFU.EX2 R158, R158 ;  /* 0x0000009e009e7308 */ /* 0x000e620000000800 */
[----:B---3--:R-:W-:Y:S01]  /*8e00*/  F2FP.BF16.F32.PACK_AB R12, R150, R152 ;  /* 0x00000098960c723e */ /* 0x008fe200000010ff */
[----:B------:R-:W-:Y:S01]  /*8e10*/  FFMA.FTZ R202, R202, UR6, -R163 ;  /* 0x00000006caca7c23 */ /* 0x000fe200080108a3 */
[----:B------:R-:W-:Y:S01]  /*8e20*/  LOP3.LUT R10, R10, R15, RZ, 0xc0, !PT ;  /* 0x0000000f0a0a7212 */ /* 0x000fe200078ec0ff */
[--C-:B------:R-:W-:Y:S01]  /*8e30*/  FFMA.FTZ R171, R171, UR6, -R166.reuse ;  /* 0x00000006abab7c23 */ /* 0x100fe200080108a6 */
[----:B------:R-:W-:Y:S01]  /*8e40*/  LOP3.LUT R8, R8, R13, RZ, 0xc0, !PT ;  /* 0x0000000d08087212 */ /* 0x000fe200078ec0ff */
[--C-:B------:R-:W-:Y:S01]  /*8e50*/  FFMA.FTZ R165, R165, UR6, -R166.reuse ;  /* 0x00000006a5a57c23 */ /* 0x100fe200080108a6 */
[----:B------:R-:W-:Y:S01]  /*8e60*/  LOP3.LUT R9, R9, R12, RZ, 0xc0, !PT ;  /* 0x0000000c09097212 */ /* 0x000fe200078ec0ff */
[----:B------:R-:W3:Y:S01]  /*8e70*/  MUFU.EX2 R155, R155 ;  /* 0x0000009b009b7308 */ /* 0x000ee20000000800 */
[----:B------:R-:W-:Y:S01]  /*8e80*/  LOP3.LUT R136, R137, R138, R207, 0x96, !PT ;  /* 0x0000008a89887212 */ /* 0x000fe200078e96cf */
[----:B------:R-:W-:Y:S01]  /*8e90*/  FFMA.FTZ R164, R164, UR6, -R166 ;  /* 0x00000006a4a47c23 */ /* 0x000fe200080108a6 */
[--C-:B------:R-:W-:Y:S01]  /*8ea0*/  FFMA.FTZ R162, R162, UR6, -R163.reuse ;  /* 0x00000006a2a27c23 */ /* 0x100fe200080108a3 */
[--C-:B------:R-:W-:Y:S01]  /*8eb0*/  FFMA.FTZ R159, R159, UR6, -R163.reuse ;  /* 0x000000069f9f7c23 */ /* 0x100fe200080108a3 */
[----:B------:R-:W-:Y:S01]  /*8ec0*/  FFMA.FTZ R160, R160, UR6, -R163 ;  /* 0x00000006a0a07c23 */ /* 0x000fe200080108a3 */
[----:B------:R-:W-:-:S04]  /*8ed0*/  IMAD.WIDE.U32 R136, R136, -0x2daee0ad, RZ ;  /* 0xd2511f5388887825 */ /* 0x000fc800078e00ff */
[----:B------:R-:W-:Y:S01]  /*8ee0*/  FFMA.FTZ R161, R161, UR6, -R163 ;  /* 0x00000006a1a17c23 */ /* 0x000fe200080108a3 */
[----:B------:R-:W4:Y:S01]  /*8ef0*/  MUFU.EX2 R3, R3 ;  /* 0x0000000300037308 */ /* 0x000f220000000800 */
[----:B-1----:R-:W-:-:S04]  /*8f00*/  F2FP.BF16.F32.PACK_AB R14, R158, R149 ;  /* 0x000000959e0e723e */ /* 0x002fc800000010ff */
[----:B------:R-:W-:Y:S02]  /*8f10*/  LOP3.LUT R11, R11, R14, RZ, 0xc0, !PT ;  /* 0x0000000e0b0b7212 */ /* 0x000fe400078ec0ff */
[----:B------:R-:W1:Y:S01]  /*8f20*/  LDSM.16.MT88.4 R12, [R188+0xc000] ;  /* 0x00c00000bc0c783b */ /* 0x000e620000004200 */
        /* <DEDUP_REMOVED lines=25> */
[----:B------:R-:W-:Y:S01]  /*90c0*/  FMUL.FTZ R57, R57, R155 ;  /* 0x0000009b39397220 */ /* 0x000fe20000410000 */
[-C--:B------:R-:W-:Y:S01]  /*90d0*/  FMUL.FTZ R58, R58, R3.reuse ;  /* 0x000000033a3a7220 */ /* 0x080fe20000410000 */
[----:B------:R-:W-:Y:S01]  /*90e0*/  FMUL.FTZ R59, R59, R3 ;  /* 0x000000033b3b7220 */ /* 0x000fe20000410000 */
[-C--:B------:R-:W-:Y:S01]  /*90f0*/  FMUL.FTZ R68, R68, R155.reuse ;  /* 0x0000009b44447220 */ /* 0x080fe20000410000 */
[C---:B------:R-:W-:Y:S01]  /*9100*/  HMMA.16816.F32.BF16 R128, R8.reuse, R16, R128 ;  /* 0x000000100880723c */ /* 0x040fe20000041880 */
[----:B------:R-:W-:Y:S01]  /*9110*/  FMUL.FTZ R69, R69, R155 ;  /* 0x0000009b45457220 */ /* 0x000fe20000410000 */
        /* <DEDUP_REMOVED lines=58> */
[----:B------:R-:W-:Y:S01]  /*94c0*/  MUFU.EX2 R168, R168 ;  /* 0x000000a800a87308 */ /* 0x000fe20000000800 */
[-C--:B------:R-:W-:Y:S01]  /*94d0*/  FMUL.FTZ R108, R108, R155.reuse ;  /* 0x0000009b6c6c7220 */ /* 0x080fe20000410000 */
[----:B------:R-:W-:Y:S01]  /*94e0*/  FMUL.FTZ R109, R109, R155 ;  /* 0x0000009b6d6d7220 */ /* 0x000fe20000410000 */
[-C--:B------:R-:W-:Y:S01]  /*94f0*/  FMUL.FTZ R110, R110, R3.reuse ;  /* 0x000000036e6e7220 */ /* 0x080fe20000410000 */
[----:B------:R-:W-:Y:S01]  /*9500*/  FMUL.FTZ R111, R111, R3 ;  /* 0x000000036f6f7220 */ /* 0x000fe20000410000 */
[C---:B------:R-:W-:Y:S01]  /*9510*/  HMMA.16816.F32.BF16 R88, R8.reuse, R14, R88 ;  /* 0x0000000e0858723c */ /* 0x040fe20000041858 */
[----:B------:R-:W1:Y:S01]  /*9520*/  LDSM.16.MT88.4 R12, [R189+0x10000] ;  /* 0x01000000bd0c783b */ /* 0x000e620000004200 */
[-C--:B------:R-:W-:Y:S01]  /*9530*/  FMUL.FTZ R96, R96, R155.reuse ;  /* 0x0000009b60607220 */ /* 0x080fe20000410000 */
[----:B------:R-:W-:Y:S01]  /*9540*/  MUFU.EX2 R173, R173 ;  /* 0x000000ad00ad7308 */ /* 0x000fe20000000800 */
[----:B------:R-:W-:Y:S01]  /*9550*/  FMUL.FTZ R97, R97, R155 ;  /* 0x0000009b61617220 */ /* 0x000fe20000410000 */
[-C--:B------:R-:W-:Y:S01]  /*9560*/  FMUL.FTZ R98, R98, R3.reuse ;  /* 0x0000000362627220 */ /* 0x080fe20000410000 */
[C---:B------:R-:W-:Y:S01]  /*9570*/  HMMA.16816.F32.BF16 R44, R8.reuse, R20, R44 ;  /* 0x00000014082c723c */ /* 0x040fe2000004182c */
[----:B------:R-:W-:Y:S01]  /*9580*/  FMUL.FTZ R99, R99, R3 ;  /* 0x0000000363637220 */ /* 0x000fe20000410000 */
[-C--:B------:R-:W-:Y:S01]  /*9590*/  FMUL.FTZ R76, R76, R155.reuse ;  /* 0x0000009b4c4c7220 */ /* 0x080fe20000410000 */
[----:B------:R-:W-:Y:S01]  /*95a0*/  FMUL.FTZ R77, R77, R155 ;  /* 0x0000009b4d4d7220 */ /* 0x000fe20000410000 */
[-C--:B------:R-:W-:Y:S01]  /*95b0*/  FMUL.FTZ R78, R78, R3.reuse ;  /* 0x000000034e4e7220 */ /* 0x080fe20000410000 */
[----:B------:R-:W4:Y:S01]  /*95c0*/  MUFU.EX2 R170, R170 ;  /* 0x000000aa00aa7308 */ /* 0x000f220000000800 */
[C---:B------:R-:W-:Y:S01]  /*95d0*/  HMMA.16816.F32.BF16 R48, R8.reuse, R22, R48 ;  /* 0x000000160830723c */ /* 0x040fe20000041830 */
[----:B------:R-:W5:Y:S01]  /*95e0*/  LDSM.16.MT88.4 R20, [R189+0xe000] ;  /* 0x00e00000bd14783b */ /* 0x000f620000004200 */
[----:B------:R-:W-:Y:S01]  /*95f0*/  FMUL.FTZ R79, R79, R3 ;  /* 0x000000034f4f7220 */ /* 0x000fe20000410000 */
[-C--:B------:R-:W-:Y:S01]  /*9600*/  FMUL.FTZ R80, R80, R155.reuse ;  /* 0x0000009b50507220 */ /* 0x080fe20000410000 */
[----:B------:R-:W-:Y:S01]  /*9610*/  FMUL.FTZ R81, R81, R155 ;  /* 0x0000009b51517220 */ /* 0x000fe20000410000 */
[-C--:B------:R-:W-:Y:S01]  /*9620*/  FMUL.FTZ R82, R82, R3.reuse ;  /* 0x0000000352527220 */ /* 0x080fe20000410000 */
[C---:B--2---:R-:W-:Y:S01]  /*9630*/  HMMA.16816.F32.BF16 R100, R8.reuse, R4, R100 ;  /* 0x000000040864723c */ /* 0x044fe20000041864 */
[----:B------:R-:W-:Y:S01]  /*9640*/  MUFU.EX2 R175, R175 ;  /* 0x000000af00af7308 */ /* 0x000fe20000000800 */
[----:B------:R-:W-:Y:S01]  /*9650*/  FMUL.FTZ R83, R83, R3 ;  /* 0x0000000353537220 */ /* 0x000fe20000410000 */
[-C--:B------:R-:W-:Y:S01]  /*9660*/  FMUL.FTZ R116, R116, R155.reuse ;  /* 0x0000009b74747220 */ /* 0x080fe20000410000 */
[----:B------:R-:W-:Y:S01]  /*9670*/  FMUL.FTZ R117, R117, R155 ;  /* 0x0000009b75757220 */ /* 0x000fe20000410000 */
[-C--:B------:R-:W-:Y:S01]  /*9680*/  FMUL.FTZ R118, R118, R3.reuse ;  /* 0x0000000376767220 */ /* 0x080fe20000410000 */
[C---:B------:R-:W-:Y:S01]  /*9690*/  HMMA.16816.F32.BF16 R104, R8.reuse, R6, R104 ;  /* 0x000000060868723c */ /* 0x040fe20000041868 */
[--C-:B------:R-:W-:Y:S01]  /*96a0*/  SHF.R.U32.HI R5, RZ, 0x10, R136.reuse ;  /* 0x00000010ff057819 */ /* 0x100fe20000011688 */
[----:B------:R-:W-:Y:S01]  /*96b0*/  FMUL.FTZ R119, R119, R3 ;  /* 0x0000000377777220 */ /* 0x000fe20000410000 */
[----:B------:R-:W-:Y:S01]  /*96c0*/  LOP3.LUT R4, R136, 0xff, RZ, 0xc0, !PT ;  /* 0x000000ff88047812 */ /* 0x000fe200078ec0ff */
[----:B------:R-:W2:Y:S01]  /*96d0*/  MUFU.EX2 R172, R172 ;  /* 0x000000ac00ac7308 */ /* 0x000ea20000000800 */
[-C--:B------:R-:W-:Y:S01]  /*96e0*/  FMUL.FTZ R112, R112, R155.reuse ;  /* 0x0000009b70707220 */ /* 0x080fe20000410000 */
[C---:B---3--:R-:W-:Y:S01]  /*96f0*/  HMMA.16816.F32.BF16 R92, R8.reuse, R16, R92 ;  /* 0x00000010085c723c */ /* 0x048fe2000004185c */
[----:B------:R-:W-:Y:S01]  /*9700*/  LOP3.LUT R7, R136, 0xffff, RZ, 0xc0, !PT ;  /* 0x0000ffff88077812 */ /* 0x000fe200078ec0ff */
[----:B------:R-:W-:Y:S01]  /*9710*/  FMUL.FTZ R113, R113, R155 ;  /* 0x0000009b71717220 */ /* 0x000fe20000410000 */
[----:B------:R-:W-:Y:S01]  /*9720*/  SHF.R.U32.HI R6, RZ, 0x18, R136 ;  /* 0x00000018ff067819 */ /* 0x000fe20000011688 */
[-C--:B------:R-:W-:Y:S01]  /*9730*/  FMUL.FTZ R114, R114, R3.reuse ;  /* 0x0000000372727220 */ /* 0x080fe20000410000 */
[----:B------:R-:W-:Y:S01]  /*9740*/  SHF.R.U32.HI R7, RZ, 0x8, R7 ;  /* 0x00000008ff077819 */ /* 0x000fe20000011607 */
[C---:B------:R-:W-:Y:S01]  /*9750*/  HMMA.16816.F32.BF16 R96, R8.reuse, R18, R96 ;  /* 0x000000120860723c */ /* 0x040fe20000041860 */
[----:B------:R-:W-:Y:S01]  /*9760*/  LOP3.LUT R17, R5, 0xff, RZ, 0xc0, !PT ;  /* 0x000000ff05117812 */ /* 0x000fe200078ec0ff */
[----:B------:R-:W-:Y:S01]  /*9770*/  FMUL.FTZ R115, R115, R3 ;  /* 0x0000000373737220 */ /* 0x000fe20000410000 */
[----:B------:R-:W-:Y:S01]  /*9780*/  LOP3.LUT R5, R137, R134, R233, 0x96, !PT ;  /* 0x0000008689057212 */ /* 0x000fe200078e96e9 */
[----:B------:R-:W-:Y:S01]  /*9790*/  MUFU.EX2 R174, R174 ;  /* 0x000000ae00ae7308 */ /* 0x000fe20000000800 */
[----:B------:R-:W3:Y:S01]  /*97a0*/  LDSM.16.MT88.4 R136, [R188+0x10000] ;  /* 0x01000000bc88783b */ /* 0x000ee20000004200 */
[----:B------:R-:W-:Y:S01]  /*97b0*/  PRMT R4, R4, 0x5410, R7 ;  /* 0x0000541004047816 */ /* 0x000fe20000000007 */
[C---:B-1----:R-:W-:Y:S01]  /*97c0*/  HMMA.16816.F32.BF16 R120, R8.reuse, R12, R120 ;  /* 0x0000000c0878723c */ /* 0x042fe20000041878 */
[C---:B------:R-:W-:Y:S01]  /*97d0*/  LOP3.LUT R7, R5.reuse, 0xffff, RZ, 0xc0, !PT ;  /* 0x0000ffff05077812 */ /* 0x040fe200078ec0ff */
[----:B------:R-:W1:Y:S01]  /*97e0*/  LDSM.16.MT88.4 R132, [R192+0xc800] ;  /* 0x00c80000c084783b */ /* 0x000e620000004200 */
[----:B------:R-:W-:Y:S01]  /*97f0*/  LOP3.LUT R16, R5, 0xff, RZ, 0xc0, !PT ;  /* 0x000000ff05107812 */ /* 0x000fe200078ec0ff */
[----:B------:R-:W-:Y:S01]  /*9800*/  FFMA.FTZ R156, R221, R155, R156 ;  /* 0x0000009bdd9c7223 */ /* 0x000fe2000001009c */
[----:B------:R-:W-:Y:S01]  /*9810*/  SHF.R.U32.HI R7, RZ, 0x8, R7 ;  /* 0x00000008ff077819 */ /* 0x000fe20000011607 */
[C---:B------:R-:W-:Y:S01]  /*9820*/  HMMA.16816.F32.BF16 R108, R8.reuse, R14, R108 ;  /* 0x0000000e086c723c */ /* 0x040fe2000004186c */
[--C-:B------:R-:W-:Y:S01]  /*9830*/  SHF.R.U32.HI R12, RZ, 0x10, R5.reuse ;  /* 0x00000010ff0c7819 */ /* 0x100fe20000011605 */
[----:B------:R-:W3:Y:S01]  /*9840*/  MUFU.EX2 R201, R201 ;  /* 0x000000c900c97308 */ /* 0x000ee20000000800 */
[----:B------:R-:W-:Y:S01]  /*9850*/  PRMT R6, R17, 0x5410, R6 ;  /* 0x0000541011067816 */ /* 0x000fe20000000006 */
[----:B------:R-:W-:Y:S01]  /*9860*/  FFMA.FTZ R3, R217, R3, R152 ;  /* 0x00000003d9037223 */ /* 0x000fe20000010098 */
[----:B------:R-:W-:Y:S01]  /*9870*/  SHF.R.U32.HI R5, RZ, 0x18, R5 ;  /* 0x00000018ff057819 */ /* 0x000fe20000011605 */
[C---:B-----5:R-:W-:Y:S01]  /*9880*/  HMMA.16816.F32.BF16 R76, R8.reuse, R20, R76 ;  /* 0x00000014084c723c */ /* 0x060fe2000004184c */
[----:B------:R-:W-:Y:S01]  /*9890*/  LOP3.LUT R12, R12, 0xff, RZ, 0xc0, !PT ;  /* 0x000000ff0c0c7812 */ /* 0x000fe200078ec0ff */
[----:B------:R-:W-:Y:S01]  /*98a0*/  FADD.FTZ R153, R153, R156 ;  /* 0x0000009c99997221 */ /* 0x000fe20000010000 */
[----:B------:R-:W-:Y:S01]  /*98b0*/  PRMT R16, R16, 0x5410, R7 ;  /* 0x0000541010107816 */ /* 0x000fe20000000007 */
[----:B------:R-:W-:Y:S01]  /*98c0*/  MUFU.EX2 R200, R200 ;  /* 0x000000c800c87308 */ /* 0x000fe20000000800 */
[----:B------:R-:W-:Y:S01]  /*98d0*/  PRMT R12, R12, 0x5410, R5 ;  /* 0x000054100c0c7816 */ /* 0x000fe20000000005 */
[C---:B------:R-:W-:Y:S01]  /*98e0*/  HMMA.16816.F32.BF16 R80, R8.reuse, R22, R80 ;  /* 0x000000160850723c */ /* 0x040fe20000041850 */
[--C-:B------:R-:W-:Y:S01]  /*98f0*/  HSET2.LE.AND R5, R4, R157.reuse, PT ;  /* 0x0000009d04057233 */ /* 0x100fe20003803000 */
[----:B------:R-:W5:Y:S01]  /*9900*/  LDSM.16.MT88.4 R20, [R192+0xe800] ;  /* 0x00e80000c014783b */ /* 0x000f620000004200 */
[--C-:B------:R-:W-:Y:S01]  /*9910*/  HSET2.LE.AND R7, R6, R157.reuse, PT ;  /* 0x0000009d06077233 */ /* 0x100fe20003803000 */
[----:B------:R-:W-:Y:S01]  /*9920*/  FADD.FTZ R150, R150, R3 ;  /* 0x0000000396967221 */ /* 0x000fe20000010000 */
[--C-:B------:R-:W-:Y:S01]  /*9930*/  HSET2.LE.AND R4, R16, R157.reuse, PT ;  /* 0x0000009d10047233 */ /* 0x100fe20003803000 */
[----:B------:R-:W-:Y:S01]  /*9940*/  MUFU.EX2 R202, R202 ;  /* 0x000000ca00ca7308 */ /* 0x000fe20000000800 */
[----:B----4-:R-:W-:Y:S01]  /*9950*/  F2FP.BF16.F32.PACK_AB R6, R170, R173 ;  /* 0x000000adaa06723e */ /* 0x010fe200000010ff */
[----:B------:R-:W4:Y:S01]  /*9960*/  LDSM.16.MT88.4 R16, [R190+0xe800] ;  /* 0x00e80000be10783b */ /* 0x000f220000004200 */
[----:B--2---:R-:W-:Y:S01]  /*9970*/  F2FP.BF16.F32.PACK_AB R14, R172, R175 ;  /* 0x000000afac0e723e */ /* 0x004fe200000010ff */
[----:B------:R-:W-:Y:S01]  /*9980*/  FADD.FTZ R154, R154, R153 ;  /* 0x000000999a9a7221 */ /* 0x000fe20000010000 */
[----:B------:R-:W-:Y:S01]  /*9990*/  F2FP.BF16.F32.PACK_AB R13, R168, R167 ;  /* 0x000000a7a80d723e */ /* 0x000fe200000010ff */
[----:B------:R-:W-:Y:S01]  /*99a0*/  FADD.FTZ R3, R149, R150 ;  /* 0x0000009695037221 */ /* 0x000fe20000010000 */
[----:B------:R-:W-:Y:S01]  /*99b0*/  LOP3.LUT R6, R5, R6, RZ, 0xc0, !PT ;  /* 0x0000000605067212 */ /* 0x000fe200078ec0ff */
[----:B------:R-:W-:Y:S01]  /*99c0*/  MUFU.EX2 R171, R171 ;  /* 0x000000ab00ab7308 */ /* 0x000fe20000000800 */
[----:B------:R-:W-:Y:S01]  /*99d0*/  LOP3.LUT R7, R7, R14, RZ, 0xc0, !PT ;  /* 0x0000000e07077212 */ /* 0x000fe200078ec0ff */
[----:B------:R-:W-:Y:S01]  /*99e0*/  FADD.FTZ R154, R151, R154 ;  /* 0x0000009a979a7221 */ /* 0x000fe20000010000 */
[----:B------:R-:W-:Y:S01]  /*99f0*/  LOP3.LUT R4, R4, R13, RZ, 0xc0, !PT ;  /* 0x0000000d04047212 */ /* 0x000fe200078ec0ff */
[----:B------:R-:W-:Y:S01]  /*9a00*/  FADD.FTZ R3, R158, R3 ;  /* 0x000000039e037221 */ /* 0x000fe20000010000 */
[----:B------:R-:W-:Y:S01]  /*9a10*/  HSET2.LE.AND R5, R12, R157, PT ;  /* 0x0000009d0c057233 */ /* 0x000fe20003803000 */
[----:B---3--:R-:W-:Y:S01]  /*9a20*/  HMMA.16816.F32.BF16 R116, R8, R136, R116 ;  /* 0x000000880874723c */ /* 0x008fe20000041874 */
[----:B------:R-:W2:Y:S01]  /*9a30*/  LDSM.16.MT88.4 R12, [R189+0xe800] ;  /* 0x00e80000bd0c783b */ /* 0x000ea20000004200 */
[----:B------:R-:W-:Y:S01]  /*9a40*/  MUFU.EX2 R165, R165 ;  /* 0x000000a500a57308 */ /* 0x000fe20000000800 */
[----:B------:R-:W-:-:S03]  /*9a50*/  FADD.FTZ R167, R167, R154 ;  /* 0x0000009aa7a77221 */ /* 0x000fc60000010000 */
[----:B------:R-:W-:Y:S01]  /*9a60*/  HMMA.16816.F32.BF16 R112, R8, R138, R112 ;  /* 0x0000008a0870723c */ /* 0x000fe20000041870 */
[----:B------:R-:W3:Y:S01]  /*9a70*/  LDSM.16.MT88.4 R8, [R188+0xe800] ;  /* 0x00e80000bc08783b */ /* 0x000ee20000004200 */
[----:B------:R-:W-:Y:S01]  /*9a80*/  F2FP.BF16.F32.PACK_AB R136, R201, R174 ;  /* 0x000000aec988723e */ /* 0x000fe200000010ff */
[----:B------:R-:W-:Y:S01]  /*9a90*/  FADD.FTZ R174, R174, R3 ;  /* 0x00000003aeae7221 */ /* 0x000fe20000010000 */
[----:B------:R-:W-:Y:S01]  /*9aa0*/  MUFU.EX2 R164, R164 ;  /* 0x000000a400a47308 */ /* 0x000fe20000000800 */
[----:B------:R-:W-:Y:S01]  /*9ab0*/  FADD.FTZ R168, R168, R167 ;  /* 0x000000a7a8a87221 */ /* 0x000fe20000010000 */
[----:B------:R-:W-:Y:S01]  /*9ac0*/  LOP3.LUT R5, R5, R136, RZ, 0xc0, !PT ;  /* 0x0000008805057212 */ /* 0x000fe200078ec0ff */
[----:B------:R-:W-:Y:S01]  /*9ad0*/  FADD.FTZ R174, R201, R174 ;  /* 0x000000aec9ae7221 */ /* 0x000fe20000010000 */
[----:B------:R-:W-:Y:S01]  /*9ae0*/  LDSM.16.MT88.4 R136, [R192+0xd000] ;  /* 0x00d00000c088783b */ /* 0x000fe20000004200 */
[----:B------:R-:W-:Y:S02]  /*9af0*/  FADD.FTZ R3, R173, R168 ;  /* 0x000000a8ad037221 */ /* 0x000fe40000010000 */
[----:B------:R-:W-:Y:S01]  /*9b00*/  FADD.FTZ R175, R175, R174 ;  /* 0x000000aeafaf7221 */ /* 0x000fe20000010000 */
[----:B------:R-:W-:Y:S01]  /*9b10*/  MUFU.EX2 R162, R162 ;  /* 0x000000a200a27308 */ /* 0x000fe20000000800 */
[----:B-1----:R-:W-:Y:S01]  /*9b20*/  HMMA.16816.F32.BF16 R128, R4, R132, R128 ;  /* 0x000000840480723c */ /* 0x002fe20000041880 */
[----:B------:R-:W-:Y:S01]  /*9b30*/  FADD.FTZ R3, R170, R3 ;  /* 0x00000003aa037221 */ /* 0x000fe20000010000 */
[----:B------:R-:W-:-:S04]  /*9b40*/  FADD.FTZ R172, R172, R175 ;  /* 0x000000afacac7221 */ /* 0x000fc80000010000 */
[C---:B-----5:R-:W-:Y:S01]  /*9b50*/  HMMA.16816.F32.BF16 R60, R4.reuse, R20, R60 ;  /* 0x00000014043c723c */ /* 0x060fe2000004183c */
[----:B------:R-:W-:Y:S05]  /*9b60*/  MUFU.EX2 R159, R159 ;  /* 0x0000009f009f7308 */ /* 0x000fea0000000800 */
[C---:B----4-:R-:W-:Y:S03]  /*9b70*/  HMMA.16816.F32.BF16 R68, R4.reuse, R16, R68 ;  /* 0x000000100444723c */ /* 0x050fe60000041844 */
[----:B------:R-:W-:Y:S03]  /*9b80*/  MUFU.EX2 R160, R160 ;  /* 0x000000a000a07308 */ /* 0x000fe60000000800 */
[C---:B------:R-:W-:Y:S01]  /*9b90*/  HMMA.16816.F32.BF16 R72, R4.reuse, R18, R72 ;  /* 0x000000120448723c */ /* 0x040fe20000041848 */
[----:B------:R-:W1:Y:S04]  /*9ba0*/  LDSM.16.MT88.4 R16, [R190+0x10800] ;  /* 0x01080000be10783b */ /* 0x000e680000004200 */
[----:B------:R-:W-:Y:S01]  /*9bb0*/  MUFU.EX2 R161, R161 ;  /* 0x000000a100a17308 */ /* 0x000fe20000000800 */
[C---:B--2---:R-:W-:Y:S06]  /*9bc0*/  HMMA.16816.F32.BF16 R76, R4.reuse, R12, R76 ;  /* 0x0000000c044c723c */ /* 0x044fec000004184c */
[----:B---3--:R-:W-:Y:S01]  /*9bd0*/  HMMA.16816.F32.BF16 R84, R4, R8, R84 ;  /* 0x000000080454723c */ /* 0x008fe20000041854 */
[----:B------:R-:W-:Y:S01]  /*9be0*/  LOP3.LUT R12, R225, R236, R231, 0x96, !PT ;  /* 0x000000ece10c7212 */ /* 0x000fe200078e96e7 */
[----:B------:R-:W-:-:S04]  /*9bf0*/  IMAD.WIDE.U32 R230, R230, -0x2daee0ad, RZ ;  /* 0xd2511f53e6e67825 */ /* 0x000fc800078e00ff */
[----:B------:R-:W-:Y:S01]  /*9c00*/  IMAD.WIDE.U32 R12, R12, -0x2daee0ad, RZ ;  /* 0xd2511f530c0c7825 */ /* 0x000fe200078e00ff */
[----:B------:R-:W-:Y:S01]  /*9c10*/  LOP3.LUT R232, R231, R232, R222, 0x96, !PT ;  /* 0x000000e8e7e87212 */ /* 0x000fe200078e96de */
[----:B------:R-:W-:Y:S01]  /*9c20*/  HMMA.16816.F32.BF16 R64, R4, R22, R64 ;  /* 0x000000160440723c */ /* 0x000fe20000041840 */
[----:B------:R-:W2:Y:S01]  /*9c30*/  LDSM.16.MT88.4 R20, [R192+0x10800] ;  /* 0x01080000c014783b */ /* 0x000ea20000004200 */
[----:B------:R3:W-:Y:S01]  /*9c40*/  MUFU.EX2 R222, R141 ;  /* 0x0000008d00de7308 */ /* 0x0007e20000000800 */
[----:B------:R-:W-:Y:S01]  /*9c50*/  LOP3.LUT R230, R13, R230, R223, 0x96, !PT ;  /* 0x000000e60de67212 */ /* 0x000fe200078e96df */
[----:B------:R-:W-:-:S04]  /*9c60*/  IMAD.WIDE.U32 R8, R232, -0x326172a9, RZ ;  /* 0xcd9e8d57e8087825 */ /* 0x000fc800078e00ff */
[----:B------:R-:W-:Y:S01]  /*9c70*/  FFMA.FTZ R223, R145, UR6, -R166 ;  /* 0x0000000691df7c23 */ /* 0x000fe200080108a6 */
[----:B------:R-:W-:Y:S01]  /*9c80*/  HMMA.16816.F32.BF16 R80, R4, R14, R80 ;  /* 0x0000000e0450723c */ /* 0x000fe20000041850 */
[----:B------:R-:W-:Y:S01]  /*9c90*/  IMAD.WIDE.U32 R230, R230, -0x326172a9, RZ ;  /* 0xcd9e8d57e6e67825 */ /* 0x000fe200078e00ff */
[----:B------:R-:W-:-:S03]  /*9ca0*/  LOP3.LUT R224, R9, R224, R220, 0x96, !PT ;  /* 0x000000e009e07212 */ /* 0x000fc600078e96dc */
[----:B------:R-:W-:Y:S01]  /*9cb0*/  FFMA.FTZ R220, R143, UR6, -R166 ;  /* 0x000000068fdc7c23 */ /* 0x000fe200080108a6 */
[----:B------:R-:W4:Y:S01]  /*9cc0*/  MUFU.EX2 R223, R223 ;  /* 0x000000df00df7308 */ /* 0x000f220000000800 */
[----:B------:R-:W-:Y:S01]  /*9cd0*/  HMMA.16816.F32.BF16 R88, R4, R10, R88 ;  /* 0x0000000a0458723c */ /* 0x000fe20000041858 */
[----:B------:R-:W-:Y:S01]  /*9ce0*/  LOP3.LUT R225, R231, R8, R146, 0x96, !PT ;  /* 0x00000008e7e17212 */ /* 0x000fe200078e9692 */
[----:B------:R-:W-:-:S04]  /*9cf0*/  IMAD.WIDE.U32 R14, R224, -0x2daee0ad, RZ ;  /* 0xd2511f53e00e7825 */ /* 0x000fc800078e00ff */
[----:B------:R-:W-:Y:S01]  /*9d00*/  FFMA.FTZ R8, R147, UR6, -R166 ;  /* 0x0000000693087c23 */ /* 0x000fe200080108a6 */
[----:B------:R-:W-:Y:S01]  /*9d10*/  FFMA.FTZ R231, R140, UR6, -R163 ;  /* 0x000000068ce77c23 */ /* 0x000fe200080108a3 */
[----:B------:R-:W-:Y:S01]  /*9d20*/  IMAD.WIDE.U32 R224, R225, -0x2daee0ad, RZ ;  /* 0xd2511f53e1e07825 */ /* 0x000fe200078e00ff */
[----:B------:R-:W-:Y:S01]  /*9d30*/  LOP3.LUT R234, R15, R12, R142, 0x96, !PT ;  /* 0x0000000c0fea7212 */ /* 0x000fe200078e968e */
[C---:B------:R-:W-:Y:S01]  /*9d40*/  HMMA.16816.F32.BF16 R124, R4.reuse, R134, R124 ;  /* 0x00000086047c723c */ /* 0x040fe2000004187c */
[----:B---3--:R-:W-:Y:S02]  /*9d50*/  LDSM.16.MT88.4 R140, [R188+0x10800] ;  /* 0x01080000bc8c783b */ /* 0x008fe40000004200 */
[----:B------:R-:W3:Y:S01]  /*9d60*/  MUFU.EX2 R231, R231 ;  /* 0x000000e700e77308 */ /* 0x000ee20000000800 */
[----:B------:R-:W-:Y:S01]  /*9d70*/  LOP3.LUT R14, R225, R14, R144, 0x96, !PT ;  /* 0x0000000ee10e7212 */ /* 0x000fe200078e9690 */
[----:B------:R-:W-:Y:S01]  /*9d80*/  IMAD.WIDE.U32 R234, R234, -0x326172a9, RZ ;  /* 0xcd9e8d57eaea7825 */ /* 0x000fe200078e00ff */
[----:B------:R-:W5:Y:S01]  /*9d90*/  LDSM.16.MT88.4 R144, [R189+0x10800] ;  /* 0x01080000bd90783b */ /* 0x000f620000004200 */
[C---:B-1----:R-:W-:Y:S02]  /*9da0*/  HMMA.16816.F32.BF16 R100, R4.reuse, R16, R100 ;  /* 0x000000100464723c */ /* 0x042fe40000041864 */
[----:B------:R-:W-:Y:S01]  /*9db0*/  IMAD.WIDE.U32 R14, R14, -0x326172a9, RZ ;  /* 0xcd9e8d570e0e7825 */ /* 0x000fe200078e00ff */
[----:B------:R-:W-:Y:S01]  /*9dc0*/  LOP3.LUT R207, R235, R230, R207, 0x96, !PT ;  /* 0x000000e6ebcf7212 */ /* 0x000fe200078e96cf */
[----:B------:R1:W-:Y:S01]  /*9dd0*/  MUFU.EX2 R225, R8 ;  /* 0x0000000800e17308 */ /* 0x0003e20000000800 */
[----:B------:R-:W-:Y:S01]  /*9de0*/  LDSM.16.MT88.4 R132, [R190+0xd000] ;  /* 0x00d00000be84783b */ /* 0x000fe20000004200 */
[----:B------:R-:W-:Y:S01]  /*9df0*/  HMMA.16816.F32.BF16 R104, R4, R18, R104 ;  /* 0x000000120468723c */ /* 0x000fe20000041868 */
[----:B------:R-:W-:Y:S01]  /*9e00*/  LOP3.LUT R10, R15, R234, R203, 0x96, !PT ;  /* 0x000000ea0f0a7212 */ /* 0x000fe200078e96cb */
[----:B------:R-:W-:Y:S01]  /*9e10*/  FFMA.FTZ R203, R206, UR6, -R163 ;  /* 0x00000006cecb7c23 */ /* 0x000fe200080108a3 */
[----:B------:R-:W-:-:S02]  /*9e20*/  SHF.R.U32.HI R13, RZ, 0x10, R14 ;  /* 0x00000010ff0d7819 */ /* 0x000fc4000001160e */
[C---:B------:R-:W-:Y:S01]  /*9e30*/  LOP3.LUT R17, R10.reuse, 0xffff, RZ, 0xc0, !PT ;  /* 0x0000ffff0a117812 */ /* 0x040fe200078ec0ff */
[C---:B------:R-:W-:Y:S01]  /*9e40*/  HMMA.16816.F32.BF16 R36, R4.reuse, R32, R36 ;  /* 0x000000200424723c */ /* 0x040fe20000041824 */
[----:B------:R-:W-:Y:S01]  /*9e50*/  LOP3.LUT R12, R10, 0xff, RZ, 0xc0, !PT ;  /* 0x000000ff0a0c7812 */ /* 0x000fe200078ec0ff */
[----:B------:R-:W5:Y:S01]  /*9e60*/  MUFU.EX2 R220, R220 ;  /* 0x000000dc00dc7308 */ /* 0x000f620000000800 */
[----:B------:R-:W-:Y:S02]  /*9e70*/  SHF.R.U32.HI R17, RZ, 0x8, R17 ;  /* 0x00000008ff117819 */ /* 0x000fe40000011611 */
[----:B------:R-:W-:Y:S01]  /*9e80*/  LOP3.LUT R9, R14, 0xff, RZ, 0xc0, !PT ;  /* 0x000000ff0e097812 */ /* 0x000fe200078ec0ff */
[C---:B--2---:R-:W-:Y:S01]  /*9e90*/  HMMA.16816.F32.BF16 R92, R4.reuse, R20, R92 ;  /* 0x00000014045c723c */ /* 0x044fe2000004185c */
[----:B------:R-:W-:Y:S02]  /*9ea0*/  PRMT R12, R12, 0x5410, R17 ;  /* 0x000054100c0c7816 */ /* 0x000fe40000000011 */
[----:B-1----:R-:W-:Y:S01]  /*9eb0*/  LOP3.LUT R8, R14, 0xffff, RZ, 0xc0, !PT ;  /* 0x0000ffff0e087812 */ /* 0x002fe200078ec0ff */
[----:B------:R-:W-:Y:S01]  /*9ec0*/  LDSM.16.MT88.4 R16, [R189+0xf000] ;  /* 0x00f00000bd10783b */ /* 0x000fe20000004200 */
[--C-:B------:R-:W-:Y:S01]  /*9ed0*/  SHF.R.U32.HI R15, RZ, 0x10, R10.reuse ;  /* 0x00000010ff0f7819 */ /* 0x100fe2000001160a */
[C---:B------:R-:W-:Y:S01]  /*9ee0*/  HMMA.16816.F32.BF16 R96, R4.reuse, R22, R96 ;  /* 0x000000160460723c */ /* 0x040fe20000041860 */
[----:B------:R-:W-:Y:S01]  /*9ef0*/  SHF.R.U32.HI R10, RZ, 0x18, R10 ;  /* 0x00000018ff0a7819 */ /* 0x000fe2000001160a */
[----:B------:R-:W1:Y:S01]  /*9f00*/  LDSM.16.MT88.4 R20, [R190+0xf000] ;  /* 0x00f00000be14783b */ /* 0x000e620000004200 */
[----:B------:R-:W-:Y:S01]  /*9f10*/  LOP3.LUT R15, R15, 0xff, RZ, 0xc0, !PT ;  /* 0x000000ff0f0f7812 */ /* 0x000fe200078ec0ff */
[----:B------:R-:W2:Y:S01]  /*9f20*/  MUFU.EX2 R203, R203 ;  /* 0x000000cb00cb7308 */ /* 0x000ea20000000800 */
[----:B------:R-:W-:Y:S01]  /*9f30*/  SHF.R.U32.HI R11, RZ, 0x18, R14 ;  /* 0x00000018ff0b7819 */ /* 0x000fe2000001160e */
[----:B------:R-:W-:Y:S01]  /*9f40*/  HMMA.16816.F32.BF16 R40, R4, R34, R40 ;  /* 0x000000220428723c */ /* 0x000fe20000041828 */
[----:B------:R-:W-:Y:S01]  /*9f50*/  PRMT R10, R15, 0x5410, R10 ;  /* 0x000054100f0a7816 */ /* 0x000fe2000000000a */
[----:B------:R-:W-:Y:S01]  /*9f60*/  LDSM.16.MT88.4 R32, [R189+0xd000] ;  /* 0x00d00000bd20783b */ /* 0x000fe20000004200 */
[----:B------:R-:W-:-:S02]  /*9f70*/  LOP3.LUT R14, R13, 0xff, RZ, 0xc0, !PT ;  /* 0x000000ff0d0e7812 */ /* 0x000fc400078ec0ff */
[----:B------:R-:W-:Y:S01]  /*9f80*/  SHF.R.U32.HI R206, RZ, 0x8, R8 ;  /* 0x00000008ffce7819 */ /* 0x000fe20000011608 */
[C---:B------:R-:W-:Y:S01]  /*9f90*/  HMMA.16816.F32.BF16 R44, R4.reuse, R28, R44 ;  /* 0x0000001c042c723c */ /* 0x040fe2000004182c */
[--C-:B------:R-:W-:Y:S02]  /*9fa0*/  HSET2.LE.AND R8, R12, R157.reuse, PT ;  /* 0x0000009d0c087233 */ /* 0x100fe40003803000 */
[--C-:B------:R-:W-:Y:S02]  /*9fb0*/  HSET2.LE.AND R13, R10, R157.reuse, PT ;  /* 0x0000009d0a0d7233 */ /* 0x100fe40003803000 */
[----:B----4-:R-:W-:Y:S01]  /*9fc0*/  F2FP.BF16.F32.PACK_AB R15, R223, R222 ;  /* 0x000000dedf0f723e */ /* 0x010fe200000010ff */
[C---:B------:R-:W-:Y:S01]  /*9fd0*/  HMMA.16816.F32.BF16 R48, R4.reuse, R30, R48 ;  /* 0x0000001e0430723c */ /* 0x040fe20000041830 */
[----:B------:R-:W-:Y:S01]  /*9fe0*/  PRMT R12, R14, 0x5410, R11 ;  /* 0x000054100e0c7816 */ /* 0x000fe2000000000b */
[----:B------:R-:W-:Y:S01]  /*9ff0*/  LDSM.16.MT88.4 R28, [R188+0xd000] ;  /* 0x00d00000bc1c783b */ /* 0x000fe20000004200 */
[----:B---3--:R-:W-:Y:S01]  /*a000*/  F2FP.BF16.F32.PACK_AB R232, R200, R231 ;  /* 0x000000e7c8e8723e */ /* 0x008fe200000010ff */
[----:B------:R-:W-:Y:S01]  /*a010*/  FADD.FTZ R222, R222, R3 ;  /* 0x00000003dede7221 */ /* 0x000fe20000010000 */
[----:B------:R-:W-:Y:S01]  /*a020*/  PRMT R10, R9, 0x5410, R206 ;  /* 0x00005410090a7816 */ /* 0x000fe200000000ce */
[C---:B------:R-:W-:Y:S01]  /*a030*/  HMMA.16816.F32.BF16 R52, R4.reuse, R24, R52 ;  /* 0x000000180434723c */ /* 0x040fe20000041834 */
[----:B------:R-:W-:Y:S01]  /*a040*/  LOP3.LUT R8, R8, R15, RZ, 0xc0, !PT ;  /* 0x0000000f08087212 */ /* 0x000fe200078ec0ff */
[----:B------:R-:W-:Y:S01]  /*a050*/  FFMA.FTZ R206, R169, UR6, -R166 ;  /* 0x00000006a9ce7c23 */ /* 0x000fe200080108a6 */
[----:B------:R-:W-:Y:S01]  /*a060*/  LOP3.LUT R9, R13, R232, RZ, 0xc0, !PT ;  /* 0x000000e80d097212 */ /* 0x000fe200078ec0ff */
[----:B------:R-:W-:Y:S01]  /*a070*/  FADD.FTZ R231, R231, R172 ;  /* 0x000000ace7e77221 */ /* 0x000fe20000010000 */
[--C-:B------:R-:W-:Y:S01]  /*a080*/  HSET2.LE.AND R11, R12, R157.reuse, PT ;  /* 0x0000009d0c0b7233 */ /* 0x100fe20003803000 */
[C---:B------:R-:W-:Y:S01]  /*a090*/  HMMA.16816.F32.BF16 R56, R4.reuse, R26, R56 ;  /* 0x0000001a0438723c */ /* 0x040fe20000041838 */
[----:B------:R-:W3:Y:S01]  /*a0a0*/  LDSM.16.MT88.4 R12, [R188+0xf000] ;  /* 0x00f00000bc0c783b */ /* 0x000ee20000004200 */
[----:B------:R-:W-:Y:S01]  /*a0b0*/  HSET2.LE.AND R10, R10, R157, PT ;  /* 0x0000009d0a0a7233 */ /* 0x000fe20003803000 */
[----:B------:R-:W4:Y:S01]  /*a0c0*/  MUFU.EX2 R206, R206 ;  /* 0x000000ce00ce7308 */ /* 0x000f220000000800 */
[----:B------:R-:W-:Y:S01]  /*a0d0*/  FADD.FTZ R223, R223, R222 ;  /* 0x000000dedfdf7221 */ /* 0x000fe20000010000 */
[----:B------:R-:W4:Y:S01]  /*a0e0*/  LDSM.16.MT88.4 R24, [R192+0xf000] ;  /* 0x00f00000c018783b */ /* 0x000f220000004200 */
[----:B-----5:R-:W-:Y:S01]  /*a0f0*/  HMMA.16816.F32.BF16 R120, R4, R144, R120 ;  /* 0x000000900478723c */ /* 0x020fe20000041878 */
[----:B------:R-:W-:Y:S01]  /*a100*/  FADD.FTZ R231, R200, R231 ;  /* 0x000000e7c8e77221 */ /* 0x000fe20000010000 */
[----:B------:R-:W-:Y:S01]  /*a110*/  IMAD.MOV.U32 R3, RZ, RZ, R0 ;  /* 0x000000ffff037224 */ /* 0x000fe200078e0000 */
[----:B------:R-:W-:-:S03]  /*a120*/  @P0 MOV R3, R0 ;  /* 0x0000000000030202 */ /* 0x000fc60000000f00 */
[C---:B------:R-:W-:Y:S01]  /*a130*/  HMMA.16816.F32.BF16 R108, R4.reuse, R146, R108 ;  /* 0x00000092046c723c */ /* 0x040fe2000004186c */
[----:B------:R-:W-:Y:S02]  /*a140*/  F2FP.BF16.F32.PACK_AB R145, R225, R220 ;  /* 0x000000dce191723e */ /* 0x000fe400000010ff */
[----:B--2---:R-:W-:Y:S01]  /*a150*/  F2FP.BF16.F32.PACK_AB R144, R203, R202 ;  /* 0x000000cacb90723e */ /* 0x004fe200000010ff */
[----:B------:R-:W-:Y:S01]  /*a160*/  FADD.FTZ R202, R202, R231 ;  /* 0x000000e7caca7221 */ /* 0x000fe20000010000 */
[----:B------:R-:W-:Y:S01]  /*a170*/  LOP3.LUT R10, R10, R145, RZ, 0xc0, !PT ;  /* 0x000000910a0a7212 */ /* 0x000fe200078ec0ff */
[C---:B------:R-:W-:Y:S01]  /*a180*/  HMMA.16816.F32.BF16 R116, R4.reuse, R140, R116 ;  /* 0x0000008c0474723c */ /* 0x040fe20000041874 */
[----:B------:R-:W-:Y:S01]  /*a190*/  LOP3.LUT R11, R11, R144, RZ, 0xc0, !PT ;  /* 0x000000900b0b7212 */ /* 0x000fe200078ec0ff */
[----:B------:R-:W-:Y:S01]  /*a1a0*/  FADD.FTZ R203, R203, R202 ;  /* 0x000000cacbcb7221 */ /* 0x000fe20000010000 */
[----:B------:R-:W-:Y:S03]  /*a1b0*/  LDSM.16.MT88.4 R144, [R188+0x11000] ;  /* 0x01100000bc90783b */ /* 0x000fe60000004200 */
[----:B------:R-:W-:Y:S01]  /*a1c0*/  HMMA.16816.F32.BF16 R112, R4, R142, R112 ;  /* 0x0000008e0470723c */ /* 0x000fe20000041870 */
[----:B------:R-:W2:Y:S04]  /*a1d0*/  LDSM.16.MT88.4 R4, [R192+0x11000] ;  /* 0x01100000c004783b */ /* 0x000ea80000004200 */
[----:B------:R-:W-:Y:S01]  /*a1e0*/  LDSM.16.MT88.4 R140, [R192+0xd800] ;  /* 0x00d80000c08c783b */ /* 0x000fe20000004200 */
[C---:B-1----:R-:W-:Y:S06]  /*a1f0*/  HMMA.16816.F32.BF16 R68, R8.reuse, R20, R68 ;  /* 0x000000140844723c */ /* 0x042fec0000041844 */
[C---:B------:R-:W-:Y:S01]  /*a200*/  HMMA.16816.F32.BF16 R72, R8.reuse, R22, R72 ;  /* 0x000000160848723c */ /* 0x040fe20000041848 */
[----:B------:R-:W1:Y:S05]  /*a210*/  LDSM.16.MT88.4 R20, [R190+0x11000] ;  /* 0x01100000be14783b */ /* 0x000e6a0000004200 */
[C---:B---3--:R-:W-:Y:S06]  /*a220*/  HMMA.16816.F32.BF16 R84, R8.reuse, R12, R84 ;  /* 0x0000000c0854723c */ /* 0x048fec0000041854 */
[C---:B------:R-:W-:Y:S01]  /*a230*/  HMMA.16816.F32.BF16 R88, R8.reuse, R14, R88 ;  /* 0x0000000e0858723c */ /* 0x040fe20000041858 */
[----:B------:R-:W3:Y:S05]  /*a240*/  LDSM.16.MT88.4 R12, [R189+0x11000] ;  /* 0x01100000bd0c783b */ /* 0x000eea0000004200 */
[C---:B------:R-:W-:Y:S06]  /*a250*/  HMMA.16816.F32.BF16 R76, R8.reuse, R16, R76 ;  /* 0x00000010084c723c */ /* 0x040fec000004184c */
[----:B----4-:R-:W-:Y:S01]  /*a260*/  HMMA.16816.F32.BF16 R60, R8, R24, R60 ;  /* 0x00000018083c723c */ /* 0x010fe2000004183c */
[----:B------:R-:W-:-:S05]  /*a270*/  IMAD.WIDE.U32 R16, R207, -0x2daee0ad, RZ ;  /* 0xd2511f53cf107825 */ /* 0x000fca00078e00ff */
[----:B--2---:R-:W-:Y:S01]  /*a280*/  HMMA.16816.F32.BF16 R96, R8, R6, R96 ;  /* 0x000000060860723c */ /* 0x004fe20000041860 */
[----:B------:R-:W-:-:S04]  /*a290*/  LOP3.LUT R224, R17, R224, R233, 0x96, !PT ;  /* 0x000000e011e07212 */ /* 0x000fc800078e96e9 */
[----:B------:R-:W-:Y:S01]  /*a2a0*/  SHF.R.U32.HI R166, RZ, 0x10, R224 ;  /* 0x00000010ffa67819 */ /* 0x000fe200000116e0 */
[C---:B------:R-:W-:Y:S01]  /*a2b0*/  HMMA.16816.F32.BF16 R92, R8.reuse, R4, R92 ;  /* 0x00000004085c723c */ /* 0x040fe2000004185c */
[C---:B------:R-:W-:Y:S02]  /*a2c0*/  LOP3.LUT R7, R16.reuse, 0xffff, RZ, 0xc0, !PT ;  /* 0x0000ffff10077812 */ /* 0x040fe400078ec0ff */
[--C-:B------:R-:W-:Y:S02]  /*a2d0*/  SHF.R.U32.HI R6, RZ, 0x18, R16.reuse ;  /* 0x00000018ff067819 */ /* 0x100fe40000011610 */
[----:B------:R-:W-:Y:S01]  /*a2e0*/  SHF.R.U32.HI R7, RZ, 0x8, R7 ;  /* 0x00000008ff077819 */ /* 0x000fe20000011607 */
[----:B------:R-:W-:Y:S01]  /*a2f0*/  HMMA.16816.F32.BF16 R64, R8, R26, R64 ;  /* 0x0000001a0840723c */ /* 0x000fe20000041840 */
[----:B------:R-:W-:Y:S01]  /*a300*/  SHF.R.U32.HI R5, RZ, 0x10, R16 ;  /* 0x00000010ff057819 */ /* 0x000fe20000011610 */
[----:B------:R-:W2:Y:S01]  /*a310*/  LDSM.16.MT88.4 R24, [R189+0xd800] ;  /* 0x00d80000bd18783b */ /* 0x000ea20000004200 */
[----:B------:R-:W-:-:S02]  /*a320*/  LOP3.LUT R4, R16, 0xff, RZ, 0xc0, !PT ;  /* 0x000000ff10047812 */ /* 0x000fc400078ec0ff */
[----:B------:R-:W-:Y:S01]  /*a330*/  LOP3.LUT R17, R5, 0xff, RZ, 0xc0, !PT ;  /* 0x000000ff05117812 */ /* 0x000fe200078ec0ff */
[C---:B------:R-:W-:Y:S01]  /*a340*/  HMMA.16816.F32.BF16 R80, R8.reuse, R18, R80 ;  /* 0x000000120850723c */ /* 0x040fe20000041850 */
[----:B------:R-:W-:Y:S02]  /*a350*/  LOP3.LUT R16, R224, 0xffff, RZ, 0xc0, !PT ;  /* 0x0000ffffe0107812 */ /* 0x000fe400078ec0ff */
[----:B------:R-:W-:Y:S02]  /*a360*/  PRMT R4, R4, 0x5410, R7 ;  /* 0x0000541004047816 */ /* 0x000fe40000000007 */
[----:B------:R-:W-:Y:S01]  /*a370*/  LOP3.LUT R7, R224, 0xff, RZ, 0xc0, !PT ;  /* 0x000000ffe0077812 */ /* 0x000fe200078ec0ff */
[----:B------:R-:W-:Y:S01]  /*a380*/  HMMA.16816.F32.BF16 R44, R8, R32, R44 ;  /* 0x00000020082c723c */ /* 0x000fe2000004182c */
[----:B------:R-:W-:Y:S02]  /*a390*/  SHF.R.U32.HI R5, RZ, 0x18, R224 ;  /* 0x00000018ff057819 */ /* 0x000fe400000116e0 */
[----:B------:R-:W-:-:S02]  /*a3a0*/  SHF.R.U32.HI R224, RZ, 0x8, R16 ;  /* 0x00000008ffe07819 */ /* 0x000fc40000011610 */
[----:B------:R-:W-:Y:S01]  /*a3b0*/  PRMT R6, R17, 0x5410, R6 ;  /* 0x0000541011067816 */ /* 0x000fe20000000006 */
[C---:B------:R-:W-:Y:S01]  /*a3c0*/  HMMA.16816.F32.BF16 R48, R8.reuse, R34, R48 ;  /* 0x000000220830723c */ /* 0x040fe20000041830 */
[----:B------:R-:W4:Y:S01]  /*a3d0*/  LDSM.16.MT88.4 R16, [R188+0xf800] ;  /* 0x00f80000bc10783b */ /* 0x000f220000004200 */
[----:B------:R-:W-:Y:S02]  /*a3e0*/  LOP3.LUT R166, R166, 0xff, RZ, 0xc0, !PT ;  /* 0x000000ffa6a67812 */ /* 0x000fe400078ec0ff */
[----:B------:R-:W-:Y:S01]  /*a3f0*/  PRMT R224, R7, 0x5410, R224 ;  /* 0x0000541007e07816 */ /* 0x000fe200000000e0 */
[----:B------:R-:W-:Y:S01]  /*a400*/  LDSM.16.MT88.4 R32, [R192+0xf800] ;  /* 0x00f80000c020783b */ /* 0x000fe20000004200 */
[----:B------:R-:W-:Y:S01]  /*a410*/  HMMA.16816.F32.BF16 R128, R8, R136, R128 ;  /* 0x000000880880723c */ /* 0x000fe20000041880 */
[----:B------:R-:W-:Y:S02]  /*a420*/  PRMT R166, R166, 0x5410, R5 ;  /* 0x00005410a6a67816 */ /* 0x000fe40000000005 */
[----:B------:R-:W-:-:S02]  /*a430*/  HSET2.LE.AND R163, R4, R157, PT ;  /* 0x0000009d04a37233 */ /* 0x000fc40003803000 */
[--C-:B------:R-:W-:Y:S01]  /*a440*/  HSET2.LE.AND R7, R6, R157.reuse, PT ;  /* 0x0000009d06077233 */ /* 0x100fe20003803000 */
[C---:B------:R-:W-:Y:S01]  /*a450*/  HMMA.16816.F32.BF16 R124, R8.reuse, R138, R124 ;  /* 0x0000008a087c723c */ /* 0x040fe2000004187c */
[--C-:B------:R-:W-:Y:S01]  /*a460*/  HSET2.LE.AND R4, R224, R157.reuse, PT ;  /* 0x0000009de0047233 */ /* 0x100fe20003803000 */
[----:B------:R-:W-:Y:S01]  /*a470*/  LDSM.16.MT88.4 R136, [R190+0xd800] ;  /* 0x00d80000be88783b */ /* 0x000fe20000004200 */
[----:B------:R-:W-:Y:S02]  /*a480*/  HSET2.LE.AND R5, R166, R157, PT ;  /* 0x0000009da6057233 */ /* 0x000fe40003803000 */
[----:B------:R-:W-:Y:S01]  /*a490*/  F2FP.BF16.F32.PACK_AB R166, R159, R162 ;  /* 0x000000a29fa6723e */ /* 0x000fe200000010ff */
[----:B------:R-:W-:Y:S01]  /*a4a0*/  HMMA.16816.F32.BF16 R36, R8, R132, R36 ;  /* 0x000000840824723c */ /* 0x000fe20000041824 */
[----:B------:R-:W-:Y:S01]  /*a4b0*/  F2FP.BF16.F32.PACK_AB R6, R164, R165 ;  /* 0x000000a5a406723e */ /* 0x000fe200000010ff */
[----:B------:R-:W-:Y:S01]  /*a4c0*/  FADD.FTZ R162, R162, R203 ;  /* 0x000000cba2a27221 */ /* 0x000fe20000010000 */
[----:B------:R-:W-:-:S02]  /*a4d0*/  LOP3.LUT R5, R5, R166, RZ, 0xc0, !PT ;  /* 0x000000a605057212 */ /* 0x000fc400078ec0ff */
[----:B------:R-:W-:Y:S01]  /*a4e0*/  LOP3.LUT R6, R163, R6, RZ, 0xc0, !PT ;  /* 0x00000006a3067212 */ /* 0x000fe200078ec0ff */
[----:B------:R-:W-:Y:S01]  /*a4f0*/  HMMA.16816.F32.BF16 R40, R8, R134, R40 ;  /* 0x000000860828723c */ /* 0x000fe20000041828 */
[----:B------:R-:W-:Y:S01]  /*a500*/  LDSM.16.MT88.4 R132, [R188+0xd800] ;  /* 0x00d80000bc84783b */ /* 0x000fe20000004200 */
[----:B------:R-:W-:-:S04]  /*a510*/  FADD.FTZ R159, R159, R162 ;  /* 0x000000a29f9f7221 */ /* 0x000fc80000010000 */
[C---:B------:R-:W-:Y:S06]  /*a520*/  HMMA.16816.F32.BF16 R52, R8.reuse, R28, R52 ;  /* 0x0000001c0834723c */ /* 0x040fec0000041834 */
[C---:B------:R-:W-:Y:S01]  /*a530*/  HMMA.16816.F32.BF16 R56, R8.reuse, R30, R56 ;  /* 0x0000001e0838723c */ /* 0x040fe20000041838 */
[----:B------:R-:W-:Y:S05]  /*a540*/  LDSM.16.MT88.4 R28, [R190+0xf800] ;  /* 0x00f80000be1c783b */ /* 0x000fea0000004200 */
[C---:B-1----:R-:W-:Y:S06]  /*a550*/  HMMA.16816.F32.BF16 R100, R8.reuse, R20, R100 ;  /* 0x000000140864723c */ /* 0x042fec0000041864 */
[C---:B------:R-:W-:Y:S01]  /*a560*/  HMMA.16816.F32.BF16 R104, R8.reuse, R22, R104 ;  /* 0x000000160868723c */ /* 0x040fe20000041868 */
[----:B------:R-:W-:Y:S05]  /*a570*/  LDSM.16.MT88.4 R20, [R189+0xf800] ;  /* 0x00f80000bd14783b */ /* 0x000fea0000004200 */
[C---:B---3--:R-:W-:Y:S06]  /*a580*/  HMMA.16816.F32.BF16 R120, R8.reuse, R12, R120 ;  /* 0x0000000c0878723c */ /* 0x048fec0000041878 */
[C---:B------:R-:W-:Y:S01]  /*a590*/  HMMA.16816.F32.BF16 R108, R8.reuse, R14, R108 ;  /* 0x0000000e086c723c */ /* 0x040fe2000004186c */
[----:B------:R-:W-:Y:S05]  /*a5a0*/  LDSM.16.MT88.4 R12, [R192+0x11800] ;  /* 0x01180000c00c783b */ /* 0x000fea0000004200 */
[C---:B------:R-:W-:Y:S06]  /*a5b0*/  HMMA.16816.F32.BF16 R116, R8.reuse, R144, R116 ;  /* 0x000000900874723c */ /* 0x040fec0000041874 */
[----:B------:R-:W-:Y:S01]  /*a5c0*/  HMMA.16816.F32.BF16 R112, R8, R146, R112 ;  /* 0x000000920870723c */ /* 0x000fe20000041870 */
[----:B------:R-:W1:Y:S01]  /*a5d0*/  LDSM.16.MT88.4 R8, [R190+0x11800] ;  /* 0x01180000be08783b */ /* 0x000e620000004200 */
[----:B------:R-:W-:-:S02]  /*a5e0*/  F2FP.BF16.F32.PACK_AB R145, R206, R171 ;  /* 0x000000abce91723e */ /* 0x000fc400000010ff */
[----:B------:R-:W-:Y:S01]  /*a5f0*/  F2FP.BF16.F32.PACK_AB R144, R161, R160 ;  /* 0x000000a0a190723e */ /* 0x000fe200000010ff */
[----:B------:R-:W-:Y:S01]  /*a600*/  FADD.FTZ R160, R160, R159 ;  /* 0x0000009fa0a07221 */ /* 0x000fe20000010000 */
[----:B------:R-:W-:Y:S02]  /*a610*/  LOP3.LUT R4, R4, R145, RZ, 0xc0, !PT ;  /* 0x0000009104047212 */ /* 0x000fe400078ec0ff */
[----:B------:R-:W-:Y:S01]  /*a620*/  LOP3.LUT R7, R7, R144, RZ, 0xc0, !PT ;  /* 0x0000009007077212 */ /* 0x000fe200078ec0ff */
[----:B------:R-:W-:-:S06]  /*a630*/  FADD.FTZ R217, R161, R160 ;  /* 0x000000a0a1d97221 */ /* 0x000fcc0000010000 */
[C---:B--2---:R-:W-:Y:S06]  /*a640*/  HMMA.16816.F32.BF16 R44, R4.reuse, R24, R44 ;  /* 0x00000018042c723c */ /* 0x044fec000004182c */
[C---:B------:R-:W-:Y:S01]  /*a650*/  HMMA.16816.F32.BF16 R48, R4.reuse, R26, R48 ;  /* 0x0000001a0430723c */ /* 0x040fe20000041830 */
[----:B------:R-:W2:Y:S05]  /*a660*/  LDSM.16.MT88.4 R24, [R189+0x11800] ;  /* 0x01180000bd18783b */ /* 0x000eaa0000004200 */
[C---:B----4-:R-:W-:Y:S06]  /*a670*/  HMMA.16816.F32.BF16 R84, R4.reuse, R16, R84 ;  /* 0x000000100454723c */ /* 0x050fec0000041854 */
[C---:B------:R-:W-:Y:S01]  /*a680*/  HMMA.16816.F32.BF16 R88, R4.reuse, R18, R88 ;  /* 0x000000120458723c */ /* 0x040fe20000041858 */
[----:B------:R-:W3:Y:S05]  /*a690*/  LDSM.16.MT88.4 R16, [R188+0x11800] ;  /* 0x01180000bc10783b */ /* 0x000eea0000004200 */
[C---:B------:R-:W-:Y:S06]  /*a6a0*/  HMMA.16816.F32.BF16 R128, R4.reuse, R140, R128 ;  /* 0x0000008c0480723c */ /* 0x040fec0000041880 */
[C---:B-1----:R-:W-:Y:S06]  /*a6b0*/  HMMA.16816.F32.BF16 R100, R4.reuse, R8, R100 ;  /* 0x000000080464723c */ /* 0x042fec0000041864 */
        /* <DEDUP_REMOVED lines=11> */
[-C--:B------:R-:W-:Y:S02]  /*a770*/  MOV R132, R148.reuse ;  /* 0x0000009400847202 */ /* 0x080fe40000000f00 */
[----:B------:R-:W-:-:S03]  /*a780*/  @P0 MOV R132, R148 ;  /* 0x0000009400840202 */ /* 0x000fc60000000f00 */
        /* <DEDUP_REMOVED lines=11> */
[C---:B---3--:R-:W-:Y:S06]  /*a840*/  HMMA.16816.F32.BF16 R116, R4.reuse, R16, R116 ;  /* 0x000000100474723c */ /* 0x048fec0000041874 */
[----:B------:R-:W-:Y:S01]  /*a850*/  HMMA.16816.F32.BF16 R112, R4, R18, R112 ;  /* 0x000000120470723c */ /* 0x000fe20000041870 */
[----:B------:R-:W-:-:S08]  /*a860*/  NOP ;  /* 0x0000000000007918 */ /* 0x000fd00000000000 */
[----:B------:R-:W-:-:S15]  /*a870*/  @P0 BRA `(.L_x_358) ;  /* 0x0000000000040947 */ /* 0x000fde0003800000 */
.L_x_354:
[----:B------:R-:W-:-:S12]  /*a880*/  UIADD3 UR17, UR16, -0x1, URZ ;  /* 0xffffffff10117890 */ /* 0x000fd8000fffe03f */
.L_x_358:
[----:B------:R-:W-:-:S13]  /*a890*/  ISETP.LE.AND P0, PT, RZ, UR17, PT ;  /* 0x00000011ff007c0c */ /* 0x000fda000bf03270 */
[----:B------:R-:W-:Y:S05]  /*a8a0*/  @!P0 BRA `(.L_x_359) ;  /* 0x0000003c00208947 */ /* 0x000fea0003800000 */
[----:B------:R-:W-:Y:S01]  /*a8b0*/  ULDC UR4, c[0x0][0x2d0] ;  /* 0x0000b40000047ab9 */ /* 0x000fe20000000800 */
[----:B------:R-:W-:Y:S01]  /*a8c0*/  IMAD.WIDE.U32 R222, R216, -0x326172a9, RZ ;  /* 0xcd9e8d57d8de7825 */ /* 0x000fe200078e00ff */
[----:B------:R-:W-:Y:S01]  /*a8d0*/  ISETP.GE.AND P4, PT, R204, UR4, PT ;  /* 0x00000004cc007c0c */ /* 0x000fe2000bf86270 */
[----:B------:R-:W-:Y:S01]  /*a8e0*/  ULDC UR5, c[0x0][0x2d0] ;  /* 0x0000b40000057ab9 */ /* 0x000fe20000000800 */
[----:B------:R-:W-:Y:S01]  /*a8f0*/  PRMT R216, R2, 0x7054, R2 ;  /* 0x0000705402d87816 */ /* 0x000fe20000000002 */
[----:B------:R-:W-:Y:S01]  /*a900*/  IMAD.WIDE.U32 R224, R218, -0x2daee0ad, RZ ;  /* 0xd2511f53dae07825 */ /* 0x000fe200078e00ff */
[----:B------:R-:W-:Y:S01]  /*a910*/  LOP3.LUT R219, R223, R219, RZ, 0x3c, !PT ;  /* 0x000000dbdfdb7212 */ /* 0x000fe200078e3cff */
[----:B------:R-:W-:Y:S01]  /*a920*/  ULDC UR4, c[0x0][0x2ec] ;  /* 0x0000bb0000047ab9 */ /* 0x000fe20000000800 */
[----:B------:R-:W-:Y:S01]  /*a930*/  MOV R0, R3 ;  /* 0x0000000300007202 */ /* 0x000fe20000000f00 */
[----:B------:R-:W-:Y:S01]  /*a940*/  ULDC.64 UR6, c[0x0][0x248] ;  /* 0x0000920000067ab9 */ /* 0x000fe20000000a00 */
[----:B------:R-:W-:Y:S01]  /*a950*/  MOV R133, R132 ;  /* 0x0000008400857202 */ /* 0x000fe20000000f00 */
[----:B------:R-:W-:Y:S01]  /*a960*/  IMAD.WIDE.U32 R218, R219, -0x2daee0ad, RZ ;  /* 0xd2511f53dbda7825 */ /* 0x000fe200078e00ff */
[----:B------:R-:W-:-:S03]  /*a970*/  MOV R227, R229 ;  /* 0x000000e500e37202 */ /* 0x000fc60000000f00 */
[----:B------:R-:W1:Y:S08]  /*a980*/  @!P4 LDC.64 R206, c[0x0][0x220] ;  /* 0x00008800ffcecb82 */ /* 0x000e700000000a00 */
[----:B------:R-:W2:Y:S08]  /*a990*/  @!P4 LDC.64 R204, c[0x0][0x220] ;  /* 0x00008800ffcccb82 */ /* 0x000eb00000000a00 */
[----:B------:R-:W3:Y:S08]  /*a9a0*/  @!P4 LDC.64 R202, c[0x0][0x220] ;  /* 0x00008800ffcacb82 */ /* 0x000ef00000000a00 */
[----:B------:R-:W4:Y:S01]  /*a9b0*/  @!P4 LDC.64 R200, c[0x0][0x220] ;  /* 0x00008800ffc8cb82 */ /* 0x000f220000000a00 */
[----:B------:R-:W-:Y:S05]  /*a9c0*/  BRA `(.L_x_360) ;  /* 0x0000000400cc7947 */ /* 0x000fea0003800000 */
.L_x_362:
        /* <DEDUP_REMOVED lines=12> */
[----:B------:R-:W-:Y:S04]  /*aa90*/  LEA R149, P0, R149, R210, 0x6 ;  /* 0x000000d295957211 */ /* 0x000fe800078030ff */
[----:B------:R-:W-:Y:S01]  /*aaa0*/  IMAD.U32 R145, RZ, RZ, UR8 ;  /* 0x00000008ff917e24 */ /* 0x000fe2000f8e00ff */
[----:B------:R-:W5:Y:S01]  /*aab0*/  @!P4 LDC.64 R136, c[0x0][0x218] ;  /* 0x00008600ff88cb82 */ /* 0x000f620000000a00 */
[C---:B------:R-:W-:Y:S03]  /*aac0*/  IADD3 R2, P6, R149.reuse, UR25, RZ ;  /* 0x0000001995027c10 */ /* 0x040fe6000ffde0ff */
[----:B------:R-:W-:Y:S04]  /*aad0*/  LEA.HI.X R148, R148, R213, R145, 0x6, P0 ;  /* 0x000000d594947211 */ /* 0x000fe800000f3491 */
[----:B------:R-:W1:Y:S08]  /*aae0*/  @!P3 LDC.64 R134, c[0x0][0x218] ;  /* 0x00008600ff86bb82 */ /* 0x000e700000000a00 */
[----:B------:R-:W1:Y:S08]  /*aaf0*/  @!P2 LDC.64 R146, c[0x0][0x218] ;  /* 0x00008600ff92ab82 */ /* 0x000e700000000a00 */
[----:B------:R-:W1:Y:S01]  /*ab00*/  @!P4 LDC.64 R144, c[0x0][0x218] ;  /* 0x00008600ff90cb82 */ /* 0x000e620000000a00 */
[C---:B--2---:R-:W-:Y:S02]  /*ab10*/  @!P4 LEA R158, P1, R149.reuse, R142, 0x1 ;  /* 0x0000008e959ec211 */ /* 0x044fe400078208ff */
[C---:B---3--:R-:W-:Y:S02]  /*ab20*/  @!P3 LEA R156, P0, R149.reuse, R140, 0x1 ;  /* 0x0000008c959cb211 */ /* 0x048fe400078008ff */
[C-C-:B------:R-:W-:Y:S02]  /*ab30*/  @!P4 LEA.HI.X R159, R149.reuse, R143, R148.reuse, 0x1, P1 ;  /* 0x0000008f959fc211 */ /* 0x140fe400008f0c94 */
[C-C-:B------:R-:W-:Y:S01]  /*ab40*/  @!P3 LEA.HI.X R157, R149.reuse, R141, R148.reuse, 0x1, P0 ;  /* 0x0000008d959db211 */ /* 0x140fe200000f0c94 */
[----:B------:R-:W2:Y:S01]  /*ab50*/  @!P3 LDC.64 R142, c[0x0][0x218] ;  /* 0x00008600ff8ebb82 */ /* 0x000ea20000000a00 */
[C---:B----4-:R-:W-:Y:S01]  /*ab60*/  @!P2 LEA R154, P0, R149.reuse, R138, 0x1 ;  /* 0x0000008a959aa211 */ /* 0x050fe200078008ff */
[----:B------:R-:W-:Y:S01]  /*ab70*/  @!PT LDS RZ, [RZ] ;  /* 0x00000000fffff984 */ /* 0x000fe20000000800 */
[----:B------:R-:W-:Y:S01]  /*ab80*/  @!PT LDS RZ, [RZ] ;  /* 0x00000000fffff984 */ /* 0x000fe20000000800 */
[----:B------:R-:W-:Y:S01]  /*ab90*/  @!PT LDS RZ, [RZ] ;  /* 0x00000000fffff984 */ /* 0x000fe20000000800 */
[----:B------:R3:W-:Y:S01]  /*aba0*/  @!P4 LDGSTS.E.BYPASS.LTC128B.128 [R199+0x6000], desc[UR20][R158.64] ;  /* 0x060000009ec7cfae */ /* 0x0007e2000b901d54 */
[C---:B-----5:R-:W-:Y:S02]  /*abb0*/  @!P4 LEA R150, P1, R2.reuse, R136, 0x1 ;  /* 0x000000880296c211 */ /* 0x060fe400078208ff */
[----:B------:R-:W-:Y:S01]  /*abc0*/  @!P2 LEA.HI.X R155, R149, R139, R148, 0x1, P0 ;  /* 0x0000008b959ba211 */ /* 0x000fe200000f0c94 */
[----:B------:R3:W-:Y:S01]  /*abd0*/  @P3 STS.128 [R199+0x8000], RZ ;  /* 0x008000ffc7003388 */ /* 0x0007e20000000c00 */
[----:B-1----:R-:W-:Y:S01]  /*abe0*/  @!P3 LEA R152, P0, R2, R134, 0x1 ;  /* 0x000000860298b211 */ /* 0x002fe200078008ff */
[----:B------:R-:W1:Y:S01]  /*abf0*/  @!P2 LDC.64 R140, c[0x0][0x218] ;  /* 0x00008600ff8cab82 */ /* 0x000e620000000a00 */
[----:B------:R-:W-:Y:S01]  /*ac00*/  IADD3.X R148, R148, UR24, RZ, P6, !PT ;  /* 0x0000001894947c10 */ /* 0x000fe2000b7fe4ff */
[----:B------:R-:W-:Y:S01]  /*ac10*/  @!PT LDS RZ, [RZ] ;  /* 0x00000000fffff984 */ /* 0x000fe20000000800 */
[----:B------:R-:W-:Y:S01]  /*ac20*/  @!PT LDS RZ, [RZ] ;  /* 0x00000000fffff984 */ /* 0x000fe20000000800 */
[----:B------:R-:W-:Y:S01]  /*ac30*/  @!PT LDS RZ, [RZ] ;  /* 0x00000000fffff984 */ /* 0x000fe20000000800 */
[----:B------:R3:W-:Y:S03]  /*ac40*/  @!P3 LDGSTS.E.BYPASS.LTC128B.128 [R199+0x8000], desc[UR20][R156.64+0x80] ;  /* 0x080000809cc7bfae */ /* 0x0007e6000b901d54 */
[C-C-:B------:R-:W-:Y:S01]  /*ac50*/  @!P4 LEA.HI.X R151, R2.reuse, R137, R148.reuse, 0x1, P1 ;  /* 0x000000890297c211 */ /* 0x140fe200008f0c94 */
[----:B------:R3:W-:Y:S01]  /*ac60*/  @P2 STS.128 [R199+0xa000], RZ ;  /* 0x00a000ffc7002388 */ /* 0x0007e20000000c00 */
[C-C-:B------:R-:W-:Y:S01]  /*ac70*/  @!P3 LEA.HI.X R153, R2.reuse, R135, R148.reuse, 0x1, P0 ;  /* 0x000000870299b211 */ /* 0x140fe200000f0c94 */
[----:B------:R-:W4:Y:S01]  /*ac80*/  @!P4 LDC.64 R138, c[0x0][0x218] ;  /* 0x00008600ff8acb82 */ /* 0x000f220000000a00 */
[C---:B------:R-:W-:Y:S01]  /*ac90*/  @!P2 LEA R146, P0, R2.reuse, R146, 0x1 ;  /* 0x000000920292a211 */ /* 0x040fe200078008ff */
[----:B------:R-:W-:Y:S01]  /*aca0*/  @!PT LDS RZ, [RZ] ;  /* 0x00000000fffff984 */ /* 0x000fe20000000800 */
[----:B------:R-:W-:Y:S01]  /*acb0*/  @!PT LDS RZ, [RZ] ;  /* 0x00000000fffff984 */ /* 0x000fe20000000800 */
[----:B------:R-:W-:Y:S01]  /*acc0*/  @!PT LDS RZ, [RZ] ;  /* 0x00000000fffff984 */ /* 0x000fe20000000800 */
[----:B------:R3:W-:Y:S01]  /*acd0*/  @!P2 LDGSTS.E.BYPASS.LTC128B.128 [R199+0xa000], desc[UR20][R154.64+0x100] ;  /* 0x0a0001009ac7afae */ /* 0x0007e2000b901d54 */
[C---:B------:R-:W-:Y:S02]  /*ace0*/  IADD3 R149, P1, R2.reuse, UR25, RZ ;  /* 0x0000001902957c10 */ /* 0x040fe4000ff3e0ff */
[----:B------:R-:W-:Y:S01]  /*acf0*/  @!P2 LEA.HI.X R147, R2, R147, R148, 0x1, P0 ;  /* 0x000000930293a211 */ /* 0x000fe200000f0c94 */
[----:B------:R3:W-:Y:S01]  /*ad00*/  @P4 STS.128 [R199+0x6800], RZ ;  /* 0x006800ffc7004388 */ /* 0x0007e20000000c00 */
[C---:B------:R-:W-:Y:S01]  /*ad10*/  @!P4 LEA R144, P0, R149.reuse, R144, 0x1 ;  /* 0x000000909590c211 */ /* 0x040fe200078008ff */
[----:B------:R-:W5:Y:S01]  /*ad20*/  @!P3 LDC.64 R136, c[0x0][0x218] ;  /* 0x00008600ff88bb82 */ /* 0x000f620000000a00 */
[C---:B--2---:R-:W-:Y:S01]  /*ad30*/  @!P3 LEA R142, P6, R149.reuse, R142, 0x1 ;  /* 0x0000008e958eb211 */ /* 0x044fe200078c08ff */
[----:B------:R-:W-:Y:S01]  /*ad40*/  @!PT LDS RZ, [RZ] ;  /* 0x00000000fffff984 */ /* 0x000fe20000000800 */
[----:B------:R-:W-:Y:S01]  /*ad50*/  @!PT LDS RZ, [RZ] ;  /* 0x00000000fffff984 */ /* 0x000fe20000000800 */
[----:B------:R-:W-:Y:S01]  /*ad60*/  @!PT LDS RZ, [RZ] ;  /* 0x00000000fffff984 */ /* 0x000fe20000000800 */
[----:B------:R3:W-:Y:S01]  /*ad70*/  @!P4 LDGSTS.E.BYPASS.LTC128B.128 [R199+0x6800], desc[UR20][R150.64] ;  /* 0x0680000096c7cfae */ /* 0x0007e2000b901d54 */
[----:B------:R-:W-:Y:S03]  /*ad80*/  IADD3.X R148, R148, UR24, RZ, P1, !PT ;  /* 0x0000001894947c10 */ /* 0x000fe60008ffe4ff */
[----:B------:R3:W-:Y:S01]  /*ad90*/  @P3 STS.128 [R199+0x8800], RZ ;  /* 0x008800ffc7003388 */ /* 0x0007e20000000c00 */
[C-C-:B------:R-:W-:Y:S01]  /*ada0*/  @!P4 LEA.HI.X R145, R149.reuse, R145, R148.reuse, 0x1, P0 ;  /* 0x000000919591c211 */ /* 0x140fe200000f0c94 */
[----:B------:R-:W2:Y:S01]  /*adb0*/  @!P2 LDC.64 R134, c[0x0][0x218] ;  /* 0x00008600ff86ab82 */ /* 0x000ea20000000a00 */
[C-C-:B------:R-:W-:Y:S01]  /*adc0*/  @!P3 LEA.HI.X R143, R149.reuse, R143, R148.reuse, 0x1, P6 ;  /* 0x0000008f958fb211 */ /* 0x140fe200030f0c94 */
[----:B------:R-:W-:Y:S01]  /*add0*/  @!PT LDS RZ, [RZ] ;  /* 0x00000000fffff984 */ /* 0x000fe20000000800 */
[----:B------:R-:W-:Y:S01]  /*ade0*/  @!PT LDS RZ, [RZ] ;  /* 0x00000000fffff984 */ /* 0x000fe20000000800 */
[----:B------:R-:W-:Y:S01]  /*adf0*/  @!PT LDS RZ, [RZ] ;  /* 0x00000000fffff984 */ /* 0x000fe20000000800 */
[----:B------:R3:W-:Y:S01]  /*ae00*/  @!P3 LDGSTS.E.BYPASS.LTC128B.128 [R199+0x8800], desc[UR20][R152.64+0x80] ;  /* 0x0880008098c7bfae */ /* 0x0007e2000b901d54 */
[C---:B-1----:R-:W-:Y:S02]  /*ae10*/  @!P2 LEA R140, P1, R149.reuse, R140, 0x1 ;  /* 0x0000008c958ca211 */ /* 0x042fe400078208ff */
[C---:B------:R-:W-:Y:S01]  /*ae20*/  IADD3 R2, P0, R149.reuse, UR25, RZ ;  /* 0x0000001995027c10 */ /* 0x040fe2000ff1e0ff */
[----:B------:R3:W-:Y:S01]  /*ae30*/  @P2 STS.128 [R199+0xa800], RZ ;  /* 0x00a800ffc7002388 */ /* 0x0007e20000000c00 */
[----:B------:R-:W-:Y:S02]  /*ae40*/  @!P2 LEA.HI.X R141, R149, R141, R148, 0x1, P1 ;  /* 0x0000008d958da211 */ /* 0x000fe400008f0c94 */
[----:B----4-:R-:W-:Y:S01]  /*ae50*/  @!P4 LEA R138, P6, R2, R138, 0x1 ;  /* 0x0000008a028ac211 */ /* 0x010fe200078c08ff */
[----:B------:R-:W-:Y:S01]  /*ae60*/  @!PT LDS RZ, [RZ] ;  /* 0x00000000fffff984 */ /* 0x000fe20000000800 */
[----:B------:R-:W-:Y:S01]  /*ae70*/  @!PT LDS RZ, [RZ] ;  /* 0x00000000fffff984 */ /* 0x000fe20000000800 */
[----:B------:R-:W-:Y:S01]  /*ae80*/  @!PT LDS RZ, [RZ] ;  /* 0x00000000fffff984 */ /* 0x000fe20000000800 */
[----:B------:R3:W-:Y:S01]  /*ae90*/  @!P2 LDGSTS.E.BYPASS.LTC128B.128 [R199+0xa800], desc[UR20][R146.64+0x100] ;  /* 0x0a80010092c7afae */ /* 0x0007e2000b901d54 */
[----:B------:R-:W-:Y:S03]  /*aea0*/  IADD3.X R148, R148, UR24, RZ, P0, !PT ;  /* 0x0000001894947c10 */ /* 0x000fe600087fe4ff */
[----:B------:R3:W-:Y:S01]  /*aeb0*/  @P4 STS.128 [R199+0x7000], RZ ;  /* 0x007000ffc7004388 */ /* 0x0007e20000000c00 */
[C-C-:B------:R-:W-:Y:S02]  /*aec0*/  @!P4 LEA.HI.X R139, R2.reuse, R139, R148.reuse, 0x1, P6 ;  /* 0x0000008b028bc211 */ /* 0x140fe400030f0c94 */
[C---:B-----5:R-:W-:Y:S01]  /*aed0*/  @!P3 LEA R136, P1, R2.reuse, R136, 0x1 ;  /* 0x000000880288b211 */ /* 0x060fe200078208ff */
[----:B------:R-:W-:Y:S01]  /*aee0*/  @!PT LDS RZ, [RZ] ;  /* 0x00000000fffff984 */ /* 0x000fe20000000800 */
[----:B------:R-:W-:Y:S01]  /*aef0*/  @!PT LDS RZ, [RZ] ;  /* 0x00000000fffff984 */ /* 0x000fe20000000800 */
[----:B------:R-:W-:Y:S01]  /*af00*/  @!PT LDS RZ, [RZ] ;  /* 0x00000000fffff984 */ /* 0x000fe20000000800 */
[----:B------:R3:W-:Y:S03]  /*af10*/  @!P4 LDGSTS.E.BYPASS.LTC128B.128 [R199+0x7000], desc[UR20][R144.64] ;  /* 0x0700000090c7cfae */ /* 0x0007e6000b901d54 */
[C-C-:B------:R-:W-:Y:S01]  /*af20*/  @!P3 LEA.HI.X R137, R2.reuse, R137, R148.reuse, 0x1, P1 ;  /* 0x000000890289b211 */ /* 0x140fe200008f0c94 */
[----:B------:R3:W-:Y:S01]  /*af30*/  @P3 STS.128 [R199+0x9000], RZ ;  /* 0x009000ffc7003388 */ /* 0x0007e20000000c00 */
[C---:B--2---:R-:W-:Y:S03]  /*af40*/  @!P2 LEA R134, P0, R2.reuse, R134, 0x1 ;  /* 0x000000860286a211 */ /* 0x044fe600078008ff */
[----:B------:R-:W-:Y:S01]  /*af50*/  @!PT LDS RZ, [RZ] ;  /* 0x00000000fffff984 */ /* 0x000fe20000000800 */
[----:B------:R-:W-:Y:S01]  /*af60*/  @!PT LDS RZ, [RZ] ;  /* 0x00000000fffff984 */ /* 0x000fe20000000800 */
[----:B------:R-:W-:Y:S01]  /*af70*/  @!PT LDS RZ, [RZ] ;  /* 0x00000000fffff984 */ /* 0x000fe20000000800 */
[----:B------:R3:W-:Y:S01]  /*af80*/  @!P3 LDGSTS.E.BYPASS.LTC128B.128 [R199+0x9000], desc[UR20][R142.64+0x80] ;  /* 0x090000808ec7bfae */ /* 0x0007e2000b901d54 */
[----:B------:R-:W-:Y:S03]  /*af90*/  @!P2 LEA.HI.X R135, R2, R135, R148, 0x1, P0 ;  /* 0x000000870287a211 */ /* 0x000fe600000f0c94 */
        /* <DEDUP_REMOVED lines=22> */
.L_x_360:
        /* <DEDUP_REMOVED lines=10> */
[----:B------:R-:W-:Y:S05]  /*b1a0*/  VIADD R220, R231, UR8 ;  /* 0x00000008e7dc7c36 */ /* 0x000fea0008000000 */
[C-C-:B------:R-:W-:Y:S02]  /*b1b0*/  @!P4 LEA.HI.X R243, R230.reuse, R207, R220.reuse, 0x1, P1 ;  /* 0x000000cfe6f3c211 */ /* 0x140fe400008f0cdc */
[C---:B------:R-:W-:Y:S01]  /*b1c0*/  IADD3 R132, P1, R230.reuse, UR19, RZ ;  /* 0x00000013e6847c10 */ /* 0x040fe2000ff3e0ff */
[----:B------:R-:W-:Y:S01]  /*b1d0*/  @P4 STS.128 [R199+0xc000], RZ ;  /* 0x00c000ffc7004388 */ /* 0x000fe20000000c00 */
[----:B------:R-:W1:Y:S03]  /*b1e0*/  @!P3 LDC.64 R228, c[0x0][0x220] ;  /* 0x00008800ffe4bb82 */ /* 0x000e660000000a00 */
[----:B------:R-:W-:Y:S01]  /*b1f0*/  @!PT LDS RZ, [RZ] ;  /* 0x00000000fffff984 */ /* 0x000fe20000000800 */
[----:B------:R-:W-:Y:S01]  /*b200*/  @!PT LDS RZ, [RZ] ;  /* 0x00000000fffff984 */ /* 0x000fe20000000800 */
[----:B------:R-:W-:Y:S01]  /*b210*/  @!PT LDS RZ, [RZ] ;  /* 0x00000000fffff984 */ /* 0x000fe20000000800 */
[----:B------:R-:W-:Y:S04]  /*b220*/  @!P4 LDGSTS.E.BYPASS.LTC128B.128 [R199+0xc000], desc[UR20][R242.64] ;  /* 0x0c000000f2c7cfae */ /* 0x000fe8000b901d54 */
[----:B------:R-:W-:Y:S01]  /*b230*/  @P3 STS.128 [R199+0xe000], RZ ;  /* 0x00e000ffc7003388 */ /* 0x000fe20000000c00 */
[----:B------:R-:W5:Y:S08]  /*b240*/  @!P2 LDC.64 R134, c[0x0][0x220] ;  /* 0x00008800ff86ab82 */ /* 0x000f700000000a00 */
[----:B------:R-:W3:Y:S08]  /*b250*/  @!P3 LDC.64 R2, c[0x0][0x220] ;  /* 0x00008800ff02bb82 */ /* 0x000ef00000000a00 */
[----:B------:R-:W4:Y:S01]  /*b260*/  @!P2 LDC.64 R232, c[0x0][0x220] ;  /* 0x00008800ffe8ab82 */ /* 0x000f220000000a00 */
[C---:B-1----:R-:W-:Y:S04]  /*b270*/  @!P3 LEA R234, P0, R230.reuse, R228, 0x1 ;  /* 0x000000e4e6eab211 */ /* 0x042fe800078008ff */
[C-C-:B------:R-:W-:Y:S02]  /*b280*/  @!P3 LEA.HI.X R235, R230.reuse, R229, R220.reuse, 0x1, P0 ;  /* 0x000000e5e6ebb211 */ /* 0x140fe400000f0cdc */
[C---:B-----5:R-:W-:Y:S01]  /*b290*/  @!P2 LEA R240, P0, R230.reuse, R134, 0x1 ;  /* 0x00000086e6f0a211 */ /* 0x060fe200078008ff */
[----:B------:R-:W1:Y:S02]  /*b2a0*/  @!P2 LDC.64 R228, c[0x0][0x220] ;  /* 0x00008800ffe4ab82 */ /* 0x000e640000000a00 */
[----:B------:R-:W-:Y:S01]  /*b2b0*/  @!PT LDS RZ, [RZ] ;  /* 0x00000000fffff984 */ /* 0x000fe20000000800 */
[----:B------:R-:W-:Y:S01]  /*b2c0*/  @!PT LDS RZ, [RZ] ;  /* 0x00000000fffff984 */ /* 0x000fe20000000800 */
[----:B------:R-:W-:Y:S01]  /*b2d0*/  @!PT LDS RZ, [RZ] ;  /* 0x00000000fffff984 */ /* 0x000fe20000000800 */
[----:B------:R5:W-:Y:S01]  /*b2e0*/  @!P3 LDGSTS.E.BYPASS.LTC128B.128 [R199+0xe000], desc[UR20][R234.64+0x80] ;  /* 0x0e000080eac7bfae */ /* 0x000be2000b901d54 */
[----:B------:R-:W-:Y:S03]  /*b2f0*/  @!P2 LEA.HI.X R241, R230, R135, R220, 0x1, P0 ;  /* 0x00000087e6f1a211 */ /* 0x000fe600000f0cdc */
[----:B------:R-:W-:Y:S01]  /*b300*/  @P2 STS.128 [R199+0x10000], RZ ;  /* 0x010000ffc7002388 */ /* 0x000fe20000000c00 */
[----:B------:R-:W-:Y:S02]  /*b310*/  IADD3.X R220, R220, UR18, RZ, P1, !PT ;  /* 0x00000012dcdc7c10 */ /* 0x000fe40008ffe4ff */
[C---:B--2---:R-:W-:Y:S01]  /*b320*/  @!P4 LEA R238, P1, R132.reuse, R204, 0x1 ;  /* 0x000000cc84eec211 */ /* 0x044fe200078208ff */
[----:B------:R-:W-:Y:S01]  /*b330*/  @!PT LDS RZ, [RZ] ;  /* 0x00000000fffff984 */ /* 0x000fe20000000800 */
[----:B------:R-:W-:Y:S01]  /*b340*/  @!PT LDS RZ, [RZ] ;  /* 0x00000000fffff984 */ /* 0x000fe20000000800 */
[----:B------:R-:W-:Y:S01]  /*b350*/  @!PT LDS RZ, [RZ] ;  /* 0x00000000fffff984 */ /* 0x000fe20000000800 */
[----:B------:R2:W-:Y:S01]  /*b360*/  @!P2 LDGSTS.E.BYPASS.LTC128B.128 [R199+0x10000], desc[UR20][R240.64+0x100] ;  /* 0x10000100f0c7afae */ /* 0x0005e2000b901d54 */
[----:B------:R-:W2:Y:S01]  /*b370*/  @!P3 LDC.64 R230, c[0x0][0x220] ;  /* 0x00008800ffe6bb82 */ /* 0x000ea20000000a00 */
[C---:B---3--:R-:W-:Y:S02]  /*b380*/  @!P3 LEA R236, P0, R132.reuse, R2, 0x1 ;  /* 0x0000000284ecb211 */ /* 0x048fe400078008ff */
[C-C-:B------:R-:W-:Y:S01]  /*b390*/  @!P4 LEA.HI.X R239, R132.reuse, R205, R220.reuse, 0x1, P1 ;  /* 0x000000cd84efc211 */ /* 0x140fe200008f0cdc */
[----:B------:R-:W-:Y:S01]  /*b3a0*/  @P4 STS.128 [R199+0xc800], RZ ;  /* 0x00c800ffc7004388 */ /* 0x000fe20000000c00 */
[C-C-:B------:R-:W-:Y:S02]  /*b3b0*/  @!P3 LEA.HI.X R237, R132.reuse, R3, R220.reuse, 0x1, P0 ;  /* 0x0000000384edb211 */ /* 0x140fe400000f0cdc */
[C---:B----4-:R-:W-:Y:S01]  /*b3c0*/  @!P2 LEA R232, P0, R132.reuse, R232, 0x1 ;  /* 0x000000e884e8a211 */ /* 0x050fe200078008ff */
[----:B------:R-:W-:Y:S01]  /*b3d0*/  @!PT LDS RZ, [RZ] ;  /* 0x00000000fffff984 */ /* 0x000fe20000000800 */
[----:B------:R-:W-:Y:S01]  /*b3e0*/  @!PT LDS RZ, [RZ] ;  /* 0x00000000fffff984 */ /* 0x000fe20000000800 */
[----:B------:R-:W-:Y:S01]  /*b3f0*/  @!PT LDS RZ, [RZ] ;  /* 0x00000000fffff984 */ /* 0x000fe20000000800 */
[----:B------:R-:W-:Y:S01]  /*b400*/  @!P4 LDGSTS.E.BYPASS.LTC128B.128 [R199+0xc800], desc[UR20][R238.64] ;  /* 0x0c800000eec7cfae */ /* 0x000fe2000b901d54 */
[----:B------:R-:W3:Y:S02]  /*b410*/  @!P3 LDC.64 R134, c[0x0][0x220] ;  /* 0x00008800ff86bb82 */ /* 0x000ee40000000a00 */
[C---:B------:R-:W-:Y:S01]  /*b420*/  @!P2 LEA.HI.X R233, R132.reuse, R233, R220, 0x1, P0 ;  /* 0x000000e984e9a211 */ /* 0x040fe200000f0cdc */
[----:B------:R-:W-:Y:S04]  /*b430*/  @P3 STS.128 [R199+0xe800], RZ ;  /* 0x00e800ffc7003388 */ /* 0x000fe80000000c00 */
[----:B------:R-:W-:Y:S01]  /*b440*/  @!PT LDS RZ, [RZ] ;  /* 0x00000000fffff984 */ /* 0x000fe20000000800 */
[----:B------:R-:W-:Y:S01]  /*b450*/  @!PT LDS RZ, [RZ] ;  /* 0x00000000fffff984 */ /* 0x000fe20000000800 */
[----:B------:R-:W-:Y:S01]  /*b460*/  @!PT LDS RZ, [RZ] ;  /* 0x00000000fffff984 */ /* 0x000fe20000000800 */
[----:B------:R-:W-:Y:S01]  /*b470*/  @!P3 LDGSTS.E.BYPASS.LTC128B.128 [R199+0xe800], desc[UR20][R236.64+0x80] ;  /* 0x0e800080ecc7bfae */ /* 0x000fe2000b901d54 */
[----:B------:R-:W4:Y:S01]  /*b480*/  @!P2 LDC.64 R2, c[0x0][0x220] ;  /* 0x00008800ff02ab82 */ /* 0x000f220000000a00 */
[----:B-----5:R-:W-:Y:S02]  /*b490*/  IADD3 R234, P1, R132, UR19, RZ ;  /* 0x0000001384ea7c10 */ /* 0x020fe4000ff3e0ff */
[----:B------:R-:W-:Y:S02]  /*b4a0*/  @P2 STS.128 [R199+0x10800], RZ ;  /* 0x010800ffc7002388 */ /* 0x000fe40000000c00 */
[----:B------:R-:W-:Y:S02]  /*b4b0*/  IADD3.X R220, R220, UR18, RZ, P1, !PT ;  /* 0x00000012dcdc7c10 */ /* 0x000fe40008ffe4ff */
[----:B------:R-:W-:Y:S01]  /*b4c0*/  @!PT LDS RZ, [RZ] ;  /* 0x00000000fffff984 */ /* 0x000fe20000000800 */
[----:B------:R-:W-:Y:S01]  /*b4d0*/  @!PT LDS RZ, [RZ] ;  /* 0x00000000fffff984 */ /* 0x000fe20000000800 */
[----:B------:R-:W-:Y:S01]  /*b4e0*/  @!PT LDS RZ, [RZ] ;  /* 0x00000000fffff984 */ /* 0x000fe20000000800 */
[----:B------:R-:W-:Y:S01]  /*b4f0*/  @!P2 LDGSTS.E.BYPASS.LTC128B.128 [R199+0x10800], desc[UR20][R232.64+0x100] ;  /* 0x10800100e8c7afae */ /* 0x000fe2000b901d54 */
[C---:B--2---:R-:W-:Y:S02]  /*b500*/  @!P3 LEA R230, P1, R234.reuse, R230, 0x1 ;  /* 0x000000e6eae6b211 */ /* 0x044fe400078208ff */
[C---:B------:R-:W-:Y:S01]  /*b510*/  @!P4 LEA R240, P0, R234.reuse, R202, 0x1 ;  /* 0x000000caeaf0c211 */ /* 0x040fe200078008ff */
[----:B------:R-:W-:Y:S01]  /*b520*/  @P4 STS.128 [R199+0xd000], RZ ;  /* 0x00d000ffc7004388 */ /* 0x000fe20000000c00 */
[C-C-:B------:R-:W-:Y:S02]  /*b530*/  @!P3 LEA.HI.X R231, R234.reuse, R231, R220.reuse, 0x1, P1 ;  /* 0x000000e7eae7b211 */ /* 0x140fe400008f0cdc */
[C-C-:B------:R-:W-:Y:S02]  /*b540*/  @!P4 LEA.HI.X R241, R234.reuse, R203, R220.reuse, 0x1, P0 ;  /* 0x000000cbeaf1c211 */ /* 0x140fe400000f0cdc */
[C---:B-1----:R-:W-:Y:S02]  /*b550*/  @!P2 LEA R228, P0, R234.reuse, R228, 0x1 ;  /* 0x000000e4eae4a211 */ /* 0x042fe400078008ff */
[C---:B------:R-:W-:Y:S01]  /*b560*/  IADD3 R132, P5, R234.reuse, UR19, RZ ;  /* 0x00000013ea847c10 */ /* 0x040fe2000ffbe0ff */
[----:B------:R-:W-:Y:S01]  /*b570*/  @!PT LDS RZ, [RZ] ;  /* 0x00000000fffff984 */ /* 0x000fe20000000800 */
[----:B------:R-:W-:Y:S01]  /*b580*/  @!PT LDS RZ, [RZ] ;  /* 0x00000000fffff984 */ /* 0x000fe20000000800 */
[----:B------:R-:W-:Y:S01]  /*b590*/  @!PT LDS RZ, [RZ] ;  /* 0x00000000fffff984 */ /* 0x000fe20000000800 */
[----:B------:R-:W-:Y:S01]  /*b5a0*/  @!P4 LDGSTS.E.BYPASS.LTC128B.128 [R199+0xd000], desc[UR20][R240.64] ;  /* 0x0d000000f0c7cfae */ /* 0x000fe2000b901d54 */
[----:B------:R-:W-:Y:S02]  /*b5b0*/  @!P2 LEA.HI.X R229, R234, R229, R220, 0x1, P0 ;  /* 0x000000e5eae5a211 */ /* 0x000fe400000f0cdc */
[----:B------:R-:W-:Y:S01]  /*b5c0*/  IADD3.X R220, R220, UR18, RZ, P5, !PT ;  /* 0x00000012dcdc7c10 */ /* 0x000fe2000affe4ff */
[----:B------:R-:W-:Y:S01]  /*b5d0*/  @P3 STS.128 [R199+0xf000], RZ ;  /* 0x00f000ffc7003388 */ /* 0x000fe20000000c00 */
[C---:B------:R-:W-:Y:S02]  /*b5e0*/  @!P4 LEA R234, P5, R132.reuse, R200, 0x1 ;  /* 0x000000c884eac211 */ /* 0x040fe400078a08ff */
[C---:B---3--:R-:W-:Y:S01]  /*b5f0*/  @!P3 LEA R134, P1, R132.reuse, R134, 0x1 ;  /* 0x000000868486b211 */ /* 0x048fe200078208ff */
[----:B------:R-:W-:Y:S01]  /*b600*/  @!PT LDS RZ, [RZ] ;  /* 0x00000000fffff984 */ /* 0x000fe20000000800 */
[----:B------:R-:W-:Y:S01]  /*b610*/  @!PT LDS RZ, [RZ] ;  /* 0x00000000fffff984 */ /* 0x000fe20000000800 */
[----:B------:R-:W-:Y:S01]  /*b620*/  @!PT LDS RZ, [RZ] ;  /* 0x00000000fffff984 */ /* 0x000fe20000000800 */
[----:B------:R-:W-:Y:S01]  /*b630*/  @!P3 LDGSTS.E.BYPASS.LTC128B.128 [R199+0xf000], desc[UR20][R230.64+0x80] ;  /* 0x0f000080e6c7bfae */ /* 0x000fe2000b901d54 */
[C-C-:B------:R-:W-:Y:S02]  /*b640*/  @!P4 LEA.HI.X R235, R132.reuse, R201, R220.reuse, 0x1, P5 ;  /* 0x000000c984ebc211 */ /* 0x140fe400028f0cdc */
[C-C-:B------:R-:W-:Y:S01]  /*b650*/  @!P3 LEA.HI.X R135, R132.reuse, R135, R220.reuse, 0x1, P1 ;  /* 0x000000878487b211 */ /* 0x140fe200008f0cdc */
[----:B------:R-:W-:Y:S01]  /*b660*/  @P2 STS.128 [R199+0x11000], RZ ;  /* 0x011000ffc7002388 */ /* 0x000fe20000000c00 */
[C---:B----4-:R-:W-:Y:S02]  /*b670*/  @!P2 LEA R2, P0, R132.reuse, R2, 0x1 ;  /* 0x000000028402a211 */ /* 0x050fe400078008ff */
[----:B------:R-:W-:Y:S01]  /*b680*/  ISETP.LT.AND P5, PT, RZ, UR17, PT ;  /* 0x00000011ff007c0c */ /* 0x000fe2000bfa1270 */
[----:B------:R-:W-:Y:S01]  /*b690*/  @!PT LDS RZ, [RZ] ;  /* 0x00000000fffff984 */ /* 0x000fe20000000800 */
[----:B------:R-:W-:Y:S01]  /*b6a0*/  @!PT LDS RZ, [RZ] ;  /* 0x00000000fffff984 */ /* 0x000fe20000000800 */
[----:B------:R-:W-:Y:S01]  /*b6b0*/  @!PT LDS RZ, [RZ] ;  /* 0x00000000fffff984 */ /* 0x000fe20000000800 */
[----:B------:R-:W-:Y:S01]  /*b6c0*/  @!P2 LDGSTS.E.BYPASS.LTC128B.128 [R199+0x11000], desc[UR20][R228.64+0x100] ;  /* 0x11000100e4c7afae */ /* 0x000fe2000b901d54 */
[----:B------:R-:W-:Y:S03]  /*b6d0*/  @!P2 LEA.HI.X R3, R132, R3, R220, 0x1, P0 ;  /* 0x000000038403a211 */ /* 0x000fe600000f0cdc */
        /* <DEDUP_REMOVED lines=24> */
[----:B------:R-:W-:Y:S04]  /*b860*/  LDSM.16.M88.4 R168, [R185] ;  /* 0x00000000b9a8783b */ /* 0x000fe80000000200 */
[----:B------:R-:W-:Y:S01]  /*b870*/  LDSM.16.M88.4 R172, [R191+0x6800] ;  /* 0x00680000bfac783b */ /* 0x000fe20000000200 */
[C---:B--2---:R-:W-:Y:S06]  /*b880*/  HMMA.16816.F32.BF16 R4, R136.reuse, R140, RZ ;  /* 0x0000008c8804723c */ /* 0x044fec00000418ff */
[C---:B------:R-:W-:Y:S01]  /*b890*/  HMMA.16816.F32.BF16 R8, R136.reuse, R142, RZ ;  /* 0x0000008e8808723c */ /* 0x040fe200000418ff */
[----:B------:R-:W2:Y:S05]  /*b8a0*/  LDSM.16.M88.4 R140, [R186] ;  /* 0x00000000ba8c783b */ /* 0x000eaa0000000200 */
[C---:B---3--:R-:W-:Y:S06]  /*b8b0*/  HMMA.16816.F32.BF16 R12, R136.reuse, R144, RZ ;  /* 0x00000090880c723c */ /* 0x048fec00000418ff */
[C---:B------:R-:W-:Y:S01]  /*b8c0*/  HMMA.16816.F32.BF16 R16, R136.reuse, R146, RZ ;  /* 0x000000928810723c */ /* 0x040fe200000418ff */
[----:B------:R-:W-:Y:S05]  /*b8d0*/  LDSM.16.M88.4 R144, [R194] ;  /* 0x00000000c290783b */ /* 0x000fea0000000200 */
[C---:B----4-:R-:W-:Y:S06]  /*b8e0*/  HMMA.16816.F32.BF16 R20, R136.reuse, R148, RZ ;  /* 0x000000948814723c */ /* 0x050fec00000418ff */
[C---:B------:R-:W-:Y:S01]  /*b8f0*/  HMMA.16816.F32.BF16 R24, R136.reuse, R150, RZ ;  /* 0x000000968818723c */ /* 0x040fe200000418ff */
[----:B------:R-:W3:Y:S05]  /*b900*/  LDSM.16.M88.4 R148, [R191+0x6000] ;  /* 0x00600000bf94783b */ /* 0x000eea0000000200 */
[C---:B-----5:R-:W-:Y:S06]  /*b910*/  HMMA.16816.F32.BF16 R28, R136.reuse, R152, RZ ;  /* 0x00000098881c723c */ /* 0x060fec00000418ff */
[----:B------:R-:W-:Y:S01]  /*b920*/  HMMA.16816.F32.BF16 R32, R136, R154, RZ ;  /* 0x0000009a8820723c */ /* 0x000fe200000418ff */
[----:B------:R-:W4:Y:S04]  /*b930*/  LDSM.16.M88.4 R136, [R191+0x7000] ;  /* 0x00700000bf88783b */ /* 0x000f280000000200 */
[----:B------:R-:W5:Y:S01]  /*b940*/  LDSM.16.M88.4 R152, [R191+0x7800] ;  /* 0x00780000bf98783b */ /* 0x000f620000000200 */
[C---:B-1----:R-:W-:Y:S06]  /*b950*/  HMMA.16816.F32.BF16 R4, R156.reuse, R160, R4 ;  /* 0x000000a09c04723c */ /* 0x042fec0000041804 */
[C---:B------:R-:W-:Y:S01]  /*b960*/  HMMA.16816.F32.BF16 R8, R156.reuse, R162, R8 ;  /* 0x000000a29c08723c */ /* 0x040fe20000041808 */
[----:B------:R-:W-:Y:S05]  /*b970*/  LDSM.16.M88.4 R160, [R184] ;  /* 0x00000000b8a0783b */ /* 0x000fea0000000200 */
[C---:B------:R-:W-:Y:S06]  /*b980*/  HMMA.16816.F32.BF16 R12, R156.reuse, R164, R12 ;  /* 0x000000a49c0c723c */ /* 0x040fec000004180c */
[C---:B------:R-:W-:Y:S01]  /*b990*/  HMMA.16816.F32.BF16 R16, R156.reuse, R166, R16 ;  /* 0x000000a69c10723c */ /* 0x040fe20000041810 */
[----:B------:R-:W-:Y:S05]  /*b9a0*/  LDSM.16.M88.4 R164, [R184+0x800] ;  /* 0x00080000b8a4783b */ /* 0x000fea0000000200 */
[C---:B--2---:R-:W-:Y:S06]  /*b9b0*/  HMMA.16816.F32.BF16 R20, R156.reuse, R140, R20 ;  /* 0x0000008c9c14723c */ /* 0x044fec0000041814 */
[C---:B------:R-:W-:Y:S01]  /*b9c0*/  HMMA.16816.F32.BF16 R24, R156.reuse, R142, R24 ;  /* 0x0000008e9c18723c */ /* 0x040fe20000041818 */
[----:B------:R-:W1:Y:S05]  /*b9d0*/  LDSM.16.M88.4 R140, [R193] ;  /* 0x00000000c18c783b */ /* 0x000e6a0000000200 */
[C---:B------:R-:W-:Y:S06]  /*b9e0*/  HMMA.16816.F32.BF16 R28, R156.reuse, R168, R28 ;  /* 0x000000a89c1c723c */ /* 0x040fec000004181c */
        /* <DEDUP_REMOVED lines=18> */
[----:B------:R-:W-:Y:S05]  /*bb10*/  LDSM.16.M88.4 R160, [R196+0x2000] ;  /* 0x00200000c4a0783b */ /* 0x000fea0000000200 */
[C---:B------:R-:W-:Y:S06]  /*bb20*/  HMMA.16816.F32.BF16 R12, R140.reuse, R164, R12 ;  /* 0x000000a48c0c723c */ /* 0x040fec000004180c */
[C---:B------:R-:W-:Y:S01]  /*bb30*/  HMMA.16816.F32.BF16 R16, R140.reuse, R166, R16 ;  /* 0x000000a68c10723c */ /* 0x040fe20000041810 */
[----:B------:R-:W1:Y:S05]  /*bb40*/  LDSM.16.M88.4 R164, [R183] ;  /* 0x00000000b7a4783b */ /* 0x000e6a0000000200 */
[C---:B--2---:R-:W-:Y:S06]  /*bb50*/  HMMA.16816.F32.BF16 R20, R140.reuse, R156, R20 ;  /* 0x0000009c8c14723c */ /* 0x044fec0000041814 */
[C---:B------:R-:W-:Y:S01]  /*bb60*/  HMMA.16816.F32.BF16 R24, R140.reuse, R158, R24 ;  /* 0x0000009e8c18723c */ /* 0x040fe20000041818 */
[----:B------:R-:W2:Y:S05]  /*bb70*/  LDSM.16.M88.4 R156, [R182] ;  /* 0x00000000b69c783b */ /* 0x000eaa0000000200 */
[C---:B---3--:R-:W-:Y:S06]  /*bb80*/  HMMA.16816.F32.BF16 R28, R140.reuse, R148, R28 ;  /* 0x000000948c1c723c */ /* 0x048fec000004181c */
[----:B------:R-:W-:Y:S01]  /*bb90*/  HMMA.16816.F32.BF16 R32, R140, R150, R32 ;  /* 0x000000968c20723c */ /* 0x000fe20000041820 */
[----:B------:R-:W3:Y:S04]  /*bba0*/  LDSM.16.M88.4 R140, [R181] ;  /* 0x00000000b58c783b */ /* 0x000ee80000000200 */
[----:B------:R-:W-:Y:S01]  /*bbb0*/  LDSM.16.M88.4 R148, [R194+0x2000] ;  /* 0x00200000c294783b */ /* 0x000fe20000000200 */
[C---:B------:R-:W-:Y:S06]  /*bbc0*/  HMMA.16816.F32.BF16 R4, R168.reuse, R172, R4 ;  /* 0x000000aca804723c */ /* 0x040fec0000041804 */
[C---:B------:R-:W-:Y:S01]  /*bbd0*/  HMMA.16816.F32.BF16 R8, R168.reuse, R174, R8 ;  /* 0x000000aea808723c */ /* 0x040fe20000041808 */
[----:B------:R-:W-:Y:S05]  /*bbe0*/  LDSM.16.M88.4 R172, [R191+0x8000] ;  /* 0x00800000bfac783b */ /* 0x000fea0000000200 */
[C---:B----4-:R-:W-:Y:S06]  /*bbf0*/  HMMA.16816.F32.BF16 R12, R168.reuse, R136, R12 ;  /* 0x00000088a80c723c */ /* 0x050fec000004180c */
[C---:B------:R-:W-:Y:S01]  /*bc00*/  HMMA.16816.F32.BF16 R16, R168.reuse, R138, R16 ;  /* 0x0000008aa810723c */ /* 0x040fe20000041810 */
[----:B------:R-:W4:Y:S05]  /*bc10*/  LDSM.16.M88.4 R136, [R180] ;  /* 0x00000000b488783b */ /* 0x000f2a0000000200 */
[C---:B-----5:R-:W-:Y:S06]  /*bc20*/  HMMA.16816.F32.BF16 R20, R168.reuse, R144, R20 ;  /* 0x00000090a814723c */ /* 0x060fec0000041814 */
[C---:B------:R-:W-:Y:S01]  /*bc30*/  HMMA.16816.F32.BF16 R24, R168.reuse, R146, R24 ;  /* 0x00000092a818723c */ /* 0x040fe20000041818 */
[----:B------:R-:W5:Y:S05]  /*bc40*/  LDSM.16.M88.4 R144, [R191+0x8800] ;  /* 0x00880000bf90783b */ /* 0x000f6a0000000200 */
        /* <DEDUP_REMOVED lines=9> */
[----:B------:R-:W1:Y:S05]  /*bce0*/  LDSM.16.M88.4 R156, [R191+0x9800] ;  /* 0x00980000bf9c783b */ /* 0x000e6a0000000200 */
[C---:B---3--:R-:W-:Y:S06]  /*bcf0*/  HMMA.16816.F32.BF16 R20, R160.reuse, R140, R20 ;  /* 0x0000008ca014723c */ /* 0x048fec0000041814 */
[C---:B------:R-:W-:Y:S01]  /*bd00*/  HMMA.16816.F32.BF16 R24, R160.reuse, R142, R24 ;  /* 0x0000008ea018723c */ /* 0x040fe20000041818 */
[----:B------:R-:W2:Y:S05]  /*bd10*/  LDSM.16.M88.4 R140, [R184+0x2800] ;  /* 0x00280000b88c783b */ /* 0x000eaa0000000200 */
[C---:B----4-:R-:W-:Y:S06]  /*bd20*/  HMMA.16816.F32.BF16 R28, R160.reuse, R136, R28 ;  /* 0x00000088a01c723c */ /* 0x050fec000004181c */
[----:B------:R-:W-:Y:S01]  /*bd30*/  HMMA.16816.F32.BF16 R32, R160, R138, R32 ;  /* 0x0000008aa020723c */ /* 0x000fe20000041820 */
[----:B------:R-:W3:Y:S04]  /*bd40*/  LDSM.16.M88.4 R136, [R184+0x3000] ;  /* 0x00300000b888783b */ /* 0x000ee80000000200 */
[----:B------:R-:W-:Y:S01]  /*bd50*/  LDSM.16.M88.4 R160, [R198+0x4000] ;  /* 0x00400000c6a0783b */ /* 0x000fe20000000200 */
[C---:B------:R-:W-:Y:S06]  /*bd60*/  HMMA.16816.F32.BF16 R4, R148.reuse, R172, R4 ;  /* 0x000000ac9404723c */ /* 0x040fec0000041804 */
[C---:B------:R-:W-:Y:S01]  /*bd70*/  HMMA.16816.F32.BF16 R8, R148.reuse, R174, R8 ;  /* 0x000000ae9408723c */ /* 0x040fe20000041808 */
[----:B------:R-:W-:Y:S05]  /*bd80*/  LDSM.16.M88.4 R172, [R197+0xa000] ;  /* 0x00a00000c5ac783b */ /* 0x000fea0000000200 */
[C---:B-----5:R-:W-:Y:S06]  /*bd90*/  HMMA.16816.F32.BF16 R12, R148.reuse, R144, R12 ;  /* 0x00000090940c723c */ /* 0x060fec000004180c */
[C---:B------:R-:W-:Y:S01]  /*bda0*/  HMMA.16816.F32.BF16 R16, R148.reuse, R146, R16 ;  /* 0x000000929410723c */ /* 0x040fe20000041810 */
[----:B------:R-:W4:Y:S05]  /*bdb0*/  LDSM.16.M88.4 R144, [R184+0x3800] ;  /* 0x00380000b890783b */ /* 0x000f2a0000000200 */
[C---:B------:R-:W-:Y:S06]  /*bdc0*/  HMMA.16816.F32.BF16 R20, R148.reuse, R152, R20 ;  /* 0x000000989414723c */ /* 0x040fec0000041814 */
[C---:B------:R-:W-:Y:S01]  /*bdd0*/  HMMA.16816.F32.BF16 R24, R148.reuse, R154, R24 ;  /* 0x0000009a9418723c */ /* 0x040fe20000041818 */
[----:B------:R-:W5:Y:S05]  /*bde0*/  LDSM.16.M88.4 R152, [R197+0xa800] ;  /* 0x00a80000c598783b */ /* 0x000f6a0000000200 */
[C---:B-1----:R-:W-:Y:S06]  /*bdf0*/  HMMA.16816.F32.BF16 R28, R148.reuse, R156, R28 ;  /* 0x0000009c941c723c */ /* 0x042fec000004181c */
[----:B------:R-:W-:Y:S01]  /*be00*/  HMMA.16816.F32.BF16 R32, R148, R158, R32 ;  /* 0x0000009e9420723c */ /* 0x000fe20000041820 */
[----:B------:R-:W1:Y:S04]  /*be10*/  LDSM.16.M88.4 R148, [R197+0xb000] ;  /* 0x00b00000c594783b */ /* 0x000e680000000200 */
[----:B------:R-:W-:Y:S01]  /*be20*/  LDSM.16.M88.4 R156, [R196+0x4000] ;  /* 0x00400000c49c783b */ /* 0x000fe20000000200 */
[C---:B------:R-:W-:Y:S06]  /*be30*/  HMMA.16816.F32.BF16 R4, R164.reuse, R168, R4 ;  /* 0x000000a8a404723c */ /* 0x040fec0000041804 */
[C---:B------:R-:W-:Y:S01]  /*be40*/  HMMA.16816.F32.BF16 R8, R164.reuse, R170, R8 ;  /* 0x000000aaa408723c */ /* 0x040fe20000041808 */
[----:B------:R-:W-:Y:S05]  /*be50*/  LDSM.16.M88.4 R168, [R179] ;  /* 0x00000000b3a8783b */ /* 0x000fea0000000200 */
[C---:B--2---:R-:W-:Y:S06]  /*be60*/  HMMA.16816.F32.BF16 R12, R164.reuse, R140, R12 ;  /* 0x0000008ca40c723c */ /* 0x044fec000004180c */
[C---:B------:R-:W-:Y:S01]  /*be70*/  HMMA.16816.F32.BF16 R16, R164.reuse, R142, R16 ;  /* 0x0000008ea410723c */ /* 0x040fe20000041810 */
[----:B------:R-:W2:Y:S05]  /*be80*/  LDSM.16.M88.4 R140, [R197+0xb800] ;  /* 0x00b80000c58c783b */ /* 0x000eaa0000000200 */
[C---:B---3--:R-:W-:Y:S06]  /*be90*/  HMMA.16816.F32.BF16 R20, R164.reuse, R136, R20 ;  /* 0x00000088a414723c */ /* 0x048fec0000041814 */
[C---:B------:R-:W-:Y:S01]  /*bea0*/  HMMA.16816.F32.BF16 R24, R164.reuse, R138, R24 ;  /* 0x0000008aa418723c */ /* 0x040fe20000041818 */
[----:B------:R-:W3:Y:S05]  /*beb0*/  LDSM.16.M88.4 R136, [R178] ;  /* 0x00000000b288783b */ /* 0x000eea0000000200 */
[C---:B----4-:R-:W-:Y:S06]  /*bec0*/  HMMA.16816.F32.BF16 R28, R164.reuse, R144, R28 ;  /* 0x00000090a41c723c */ /* 0x050fec000004181c */
[----:B------:R-:W-:Y:S01]  /*bed0*/  HMMA.16816.F32.BF16 R32, R164, R146, R32 ;  /* 0x00000092a420723c */ /* 0x000fe20000041820 */
[----:B------:R-:W4:Y:S04]  /*bee0*/  LDSM.16.M88.4 R144, [R177] ;  /* 0x00000000b190783b */ /* 0x000f280000000200 */
[----:B------:R-:W-:Y:S01]  /*bef0*/  LDSM.16.M88.4 R164, [R194+0x4000] ;  /* 0x00400000c2a4783b */ /* 0x000fe20000000200 */
[C---:B------:R-:W-:Y:S06]  /*bf00*/  HMMA.16816.F32.BF16 R4, R160.reuse, R172, R4 ;  /* 0x000000aca004723c */ /* 0x040fec0000041804 */
[C---:B------:R-:W-:Y:S01]  /*bf10*/  HMMA.16816.F32.BF16 R8, R160.reuse, R174, R8 ;  /* 0x000000aea008723c */ /* 0x040fe20000041808 */
[----:B------:R-:W-:Y:S05]  /*bf20*/  LDSM.16.M88.4 R172, [R191+0xa000] ;  /* 0x00a00000bfac783b */ /* 0x000fea0000000200 */
[C---:B-----5:R-:W-:Y:S06]  /*bf30*/  HMMA.16816.F32.BF16 R12, R160.reuse, R152, R12 ;  /* 0x00000098a00c723c */ /* 0x060fec000004180c */
[C---:B------:R-:W-:Y:S01]  /*bf40*/  HMMA.16816.F32.BF16 R16, R160.reuse, R154, R16 ;  /* 0x0000009aa010723c */ /* 0x040fe20000041810 */
[----:B------:R-:W5:Y:S05]  /*bf50*/  LDSM.16.M88.4 R152, [R176] ;  /* 0x00000000b098783b */ /* 0x000f6a0000000200 */
[C---:B-1----:R-:W-:Y:S06]  /*bf60*/  HMMA.16816.F32.BF16 R20, R160.reuse, R148, R20 ;  /* 0x00000094a014723c */ /* 0x042fec0000041814 */
[C---:B------:R-:W-:Y:S01]  /*bf70*/  HMMA.16816.F32.BF16 R24, R160.reuse, R150, R24 ;  /* 0x00000096a018723c */ /* 0x040fe20000041818 */
[----:B------:R-:W-:Y:S05]  /*bf80*/  LDSM.16.M88.4 R148, [R191+0xb000] ;  /* 0x00b00000bf94783b */ /* 0x000fea0000000200 */
[C---:B--2---:R-:W-:Y:S06]  /*bf90*/  HMMA.16816.F32.BF16 R28, R160.reuse, R140, R28 ;  /* 0x0000008ca01c723c */ /* 0x044fec000004181c */
[----:B------:R-:W-:Y:S01]  /*bfa0*/  HMMA.16816.F32.BF16 R32, R160, R142, R32 ;  /* 0x0000008ea020723c */ /* 0x000fe20000041820 */
[----:B------:R-:W1:Y:S04]  /*bfb0*/  LDSM.16.M88.4 R140, [R191+0xa800] ;  /* 0x00a80000bf8c783b */ /* 0x000e680000000200 */
[----:B------:R-:W-:Y:S01]  /*bfc0*/  LDSM.16.M88.4 R160, [R193+0x4000] ;  /* 0x00400000c1a0783b */ /* 0x000fe20000000200 */
[C---:B------:R-:W-:Y:S06]  /*bfd0*/  HMMA.16816.F32.BF16 R4, R156.reuse, R168, R4 ;  /* 0x000000a89c04723c */ /* 0x040fec0000041804 */
[C---:B------:R-:W-:Y:S01]  /*bfe0*/  HMMA.16816.F32.BF16 R8, R156.reuse, R170, R8 ;  /* 0x000000aa9c08723c */ /* 0x040fe20000041808 */
[----:B------:R-:W-:Y:S05]  /*bff0*/  LDSM.16.M88.4 R168, [R184+0x4000] ;  /* 0x00400000b8a8783b */ /* 0x000fea0000000200 */
[C---:B---3--:R-:W-:Y:S06]  /*c000*/  HMMA.16816.F32.BF16 R12, R156.reuse, R136, R12 ;  /* 0x000000889c0c723c */ /* 0x048fec000004180c */
[C---:B------:R-:W-:Y:S01]  /*c010*/  HMMA.16816.F32.BF16 R16, R156.reuse, R138, R16 ;  /* 0x0000008a9c10723c */ /* 0x040fe20000041810 */
[----:B------:R-:W2:Y:S05]  /*c020*/  LDSM.16.M88.4 R136, [R191+0xb800] ;  /* 0x00b80000bf88783b */ /* 0x000eaa0000000200 */
[C---:B----4-:R-:W-:Y:S06]  /*c030*/  HMMA.16816.F32.BF16 R20, R156.reuse, R144, R20 ;  /* 0x000000909c14723c */ /* 0x050fec0000041814 */
[C---:B------:R-:W-:Y:S01]  /*c040*/  HMMA.16816.F32.BF16 R24, R156.reuse, R146, R24 ;  /* 0x000000929c18723c */ /* 0x040fe20000041818 */
[----:B------:R-:W3:Y:S05]  /*c050*/  LDSM.16.M88.4 R144, [R184+0x4800] ;  /* 0x00480000b890783b */ /* 0x000eea0000000200 */
[C---:B-----5:R-:W-:Y:S06]  /*c060*/  HMMA.16816.F32.BF16 R28, R156.reuse, R152, R28 ;  /* 0x000000989c1c723c */ /* 0x060fec000004181c */
[----:B------:R-:W-:Y:S06]  /*c070*/  HMMA.16816.F32.BF16 R32, R156, R154, R32 ;  /* 0x0000009a9c20723c */ /* 0x000fec0000041820 */
[C---:B------:R-:W-:Y:S06]  /*c080*/  HMMA.16816.F32.BF16 R4, R164.reuse, R172, R4 ;  /* 0x000000aca404723c */ /* 0x040fec0000041804 */
[C---:B------:R-:W-:Y:S06]  /*c090*/  HMMA.16816.F32.BF16 R8, R164.reuse, R174, R8 ;  /* 0x000000aea408723c */ /* 0x040fec0000041808 */
[C---:B-1----:R-:W-:Y:S06]  /*c0a0*/  HMMA.16816.F32.BF16 R12, R164.reuse, R140, R12 ;  /* 0x0000008ca40c723c */ /* 0x042fec000004180c */
[C---:B------:R-:W-:Y:S01]  /*c0b0*/  HMMA.16816.F32.BF16 R16, R164.reuse, R142, R16 ;  /* 0x0000008ea410723c */ /* 0x040fe20000041810 */
[----:B------:R-:W1:Y:S05]  /*c0c0*/  LDSM.16.M88.4 R140, [R184+0x5000] ;  /* 0x00500000b88c783b */ /* 0x000e6a0000000200 */
[C---:B------:R-:W-:Y:S06]  /*c0d0*/  HMMA.16816.F32.BF16 R20, R164.reuse, R148, R20 ;  /* 0x00000094a414723c */ /* 0x040fec0000041814 */
[C---:B------:R-:W-:Y:S06]  /*c0e0*/  HMMA.16816.F32.BF16 R24, R164.reuse, R150, R24 ;  /* 0x00000096a418723c */ /* 0x040fec0000041818 */
[C---:B--2---:R-:W-:Y:S06]  /*c0f0*/  HMMA.16816.F32.BF16 R28, R164.reuse, R136, R28 ;  /* 0x00000088a41c723c */ /* 0x044fec000004181c */
[----:B------:R-:W-:Y:S01]  /*c100*/  HMMA.16816.F32.BF16 R32, R164, R138, R32 ;  /* 0x0000008aa420723c */ /* 0x000fe20000041820 */
[----:B------:R-:W2:Y:S01]  /*c110*/  LDSM.16.M88.4 R136, [R184+0x5800] ;  /* 0x00580000b888783b */ /* 0x000ea20000000200 */
[----:B------:R-:W-:Y:S04]  /*c120*/  DEPBAR.LE SB0, 0x0 ;  /* 0x000080000000791a */ /* 0x000fe80000000000 */
[C---:B------:R-:W-:Y:S01]  /*c130*/  HMMA.16816.F32.BF16 R4, R160.reuse, R168, R4 ;  /* 0x000000a8a004723c */ /* 0x040fe20000041804 */
[----:B------:R-:W-:Y:S05]  /*c140*/  BAR.SYNC.DEFER_BLOCKING 0x0 ;  /* 0x0000000000007b1d */ /* 0x000fea0000010000 */
[C---:B------:R-:W-:Y:S06]  /*c150*/  HMMA.16816.F32.BF16 R8, R160.reuse, R170, R8 ;  /* 0x000000aaa008723c */ /* 0x040fec0000041808 */
[C---:B---3--:R-:W-:Y:S06]  /*c160*/  HMMA.16816.F32.BF16 R12, R160.reuse, R144, R12 ;  /* 0x00000090a00c723c */ /* 0x048fec000004180c */
[C---:B------:R-:W-:Y:S06]  /*c170*/  HMMA.16816.F32.BF16 R16, R160.reuse, R146, R16 ;  /* 0x00000092a010723c */ /* 0x040fec0000041810 */
[----:B------:R-:W-:Y:S01]  /*c180*/  FMNMX.FTZ R2, R4, R133, !PT ;  /* 0x0000008504027209 */ /* 0x000fe20007810000 */
[C---:B-1----:R-:W-:Y:S04]  /*c190*/  HMMA.16816.F32.BF16 R20, R160.reuse, R140, R20 ;  /* 0x0000008ca014723c */ /* 0x042fe80000041814 */
[----:B------:R-:W-:Y:S02]  /*c1a0*/  FMNMX.FTZ R3, R5, R2, !PT ;  /* 0x0000000205037209 */ /* 0x000fe40007810000 */
[----:B------:R-:W-:Y:S01]  /*c1b0*/  FMNMX.FTZ R2, R6, R0, !PT ;  /* 0x0000000006027209 */ /* 0x000fe20007810000 */
[C---:B------:R-:W-:Y:S04]  /*c1c0*/  HMMA.16816.F32.BF16 R24, R160.reuse, R142, R24 ;  /* 0x0000008ea018723c */ /* 0x040fe80000041818 */
[----:B------:R-:W-:Y:S02]  /*c1d0*/  FMNMX.FTZ R132, R8, R3, !PT ;  /* 0x0000000308847209 */ /* 0x000fe40007810000 */
[----:B------:R-:W-:Y:S01]  /*c1e0*/  FMNMX.FTZ R135, R7, R2, !PT ;  /* 0x0000000207877209 */ /* 0x000fe20007810000 */
[C---:B--2---:R-:W-:Y:S04]  /*c1f0*/  HMMA.16816.F32.BF16 R28, R160.reuse, R136, R28 ;  /* 0x00000088a01c723c */ /* 0x044fe8000004181c */
        /* <DEDUP_REMOVED lines=27> */
.L_x_361:
[----:B---3--:R-:W1:Y:S01]  /*c3b0*/  SHFL.BFLY PT, R139, R132, 0x2, 0x1f ;  /* 0x0c401f00848b7f89 */ /* 0x008e6200000e0000 */
[----:B------:R-:W-:Y:S01]  /*c3c0*/  FMNMX.FTZ R2, R34, R3, !PT ;  /* 0x0000000322027209 */ /* 0x000fe20007810000 */
[----:B------:R-:W-:Y:S01]  /*c3d0*/  USHF.L.U32 UR8, UR17, 0x1, URZ ;  /* 0x0000000111087899 */ /* 0x000fe2000800063f */
[C---:B------:R-:W-:Y:S05]  /*c3e0*/  IADD3 R235, R214.reuse, -0x61c88647, RZ ;  /* 0x9e3779b9d6eb7810 */ /* 0x040fea0007ffe0ff */
[----:B------:R-:W-:Y:S01]  /*c3f0*/  LDSM.16.MT88.4 R140, [R192+0xc000] ;  /* 0x00c00000c08c783b */ /* 0x000fe20000004200 */
[----:B------:R-:W-:Y:S01]  /*c400*/  FMNMX.FTZ R135, R35, R2, !PT ;  /* 0x0000000223877209 */ /* 0x000fe20007810000 */
[----:B------:R-:W-:Y:S01]  /*c410*/  UIADD3 UR17, UR17, -0x1, URZ ;  /* 0xffffffff11117890 */ /* 0x000fe2000fffe03f */
[C---:B------:R-:W-:Y:S02]  /*c420*/  IADD3 R233, R214.reuse, 0x3c6ef372, RZ ;  /* 0x3c6ef372d6e97810 */ /* 0x040fe40007ffe0ff */
[C---:B------:R-:W-:Y:S02]  /*c430*/  IADD3 R220, R215.reuse, 0x32370b8f, RZ ;  /* 0x32370b8fd7dc7810 */ /* 0x040fe40007ffe0ff */
[C---:B------:R-:W-:Y:S01]  /*c440*/  IADD3 R231, R215.reuse, 0x76cf5d0a, RZ ;  /* 0x76cf5d0ad7e77810 */ /* 0x040fe20007ffe0ff */
[----:B------:R-:W2:Y:S01]  /*c450*/  SHFL.BFLY PT, R2, R135, 0x2, 0x1f ;  /* 0x0c401f0087027f89 */ /* 0x000ea200000e0000 */
[C---:B------:R-:W-:Y:S02]  /*c460*/  IADD3 R155, R214.reuse, -0x255992d5, RZ ;  /* 0xdaa66d2bd69b7810 */ /* 0x040fe40007ffe0ff */
[C---:B------:R-:W-:Y:S05]  /*c470*/  IADD3 R174, R214.reuse, 0x78dde6e4, RZ ;  /* 0x78dde6e4d6ae7810 */ /* 0x040fea0007ffe0ff */
[----:B------:R-:W-:Y:S01]  /*c480*/  LDSM.16.MT88.4 R144, [R190+0xc000] ;  /* 0x00c00000be90783b */ /* 0x000fe20000004200 */
[C---:B------:R-:W-:Y:S02]  /*c490*/  IADD3 R153, R215.reuse, -0x56f99767, RZ ;  /* 0xa9066899d7997810 */ /* 0x040fe40007ffe0ff */
[C---:B------:R-:W-:Y:S02]  /*c4a0*/  IADD3 R154, R215.reuse, -0x126145ec, RZ ;  /* 0xed9eba14d79a7810 */ /* 0x040fe40007ffe0ff */
[C---:B------:R-:W-:Y:S02]  /*c4b0*/  IADD3 R152, R214.reuse, -0x4ab325aa, RZ ;  /* 0xb54cda56d6987810 */ /* 0x040fe40007ffe0ff */
[C---:B------:R-:W-:Y:S01]  /*c4c0*/  IADD3 R230, R215.reuse, 0x646e171e, RZ ;  /* 0x646e171ed7e67810 */ /* 0x040fe20007ffe0ff */
[----:B------:R-:W-:Y:S01]  /*c4d0*/  LDSM.16.MT88.4 R148, [R189+0xc000] ;  /* 0x00c00000bd94783b */ /* 0x000fe20000004200 */
[----:B------:R-:W-:Y:S02]  /*c4e0*/  IADD3 R175, R214, 0x1715609d, RZ ;  /* 0x1715609dd6af7810 */ /* 0x000fe40007ffe0ff */
[----:B-1----:R-:W-:Y:S02]  /*c4f0*/  FMNMX.FTZ R137, R132, R139, !PT ;  /* 0x0000008b84897209 */ /* 0x002fe40007810000 */
[----:B------:R-:W-:Y:S03]  /*c500*/  IADD3 R139, R215, -0x4498517b, RZ ;  /* 0xbb67ae85d78b7810 */ /* 0x000fe60007ffe0ff */
[----:B------:R-:W1:Y:S01]  /*c510*/  SHFL.BFLY PT, R136, R137, 0x1, 0x1f ;  /* 0x0c201f0089887f89 */ /* 0x000e6200000e0000 */
[----:B------:R-:W-:Y:S02]  /*c520*/  LOP3.LUT R228, R219, R224, R139, 0x96, !PT ;  /* 0x000000e0dbe47212 */ /* 0x000fe400078e968b */
[----:B--2---:R-:W-:Y:S02]  /*c530*/  FMNMX.FTZ R134, R135, R2, !PT ;  /* 0x0000000287867209 */ /* 0x004fe40007810000 */
[----:B------:R-:W-:Y:S01]  /*c540*/  LOP3.LUT R2, R225, UR8, R215, 0x96, !PT ;  /* 0x00000008e1027c12 */ /* 0x000fe2000f8e96d7 */
[----:B------:R-:W-:Y:S01]  /*c550*/  IMAD.WIDE.U32 R228, R228, -0x326172a9, RZ ;  /* 0xcd9e8d57e4e47825 */ /* 0x000fe200078e00ff */
[----:B------:R-:W-:Y:S01]  /*c560*/  UIADD3 UR8, UR8, 0x1, URZ ;  /* 0x0000000108087890 */ /* 0x000fe2000fffe03f */
[----:B------:R-:W2:Y:S02]  /*c570*/  SHFL.BFLY PT, R3, R134, 0x1, 0x1f ;  /* 0x0c201f0086037f89 */ /* 0x000ea400000e0000 */
[----:B------:R-:W-:Y:S05]  /*c580*/  IMAD.WIDE.U32 R168, R2, -0x326172a9, RZ ;  /* 0xcd9e8d5702a87825 */ /* 0x000fea00078e00ff */
[----:B------:R-:W-:Y:S02]  /*c590*/  LOP3.LUT R135, R169, R222, R235, 0x96, !PT ;  /* 0x000000dea9877212 */ /* 0x000fe400078e96eb */
[----:B------:R-:W-:Y:S03]  /*c5a0*/  LOP3.LUT R168, R229, R168, R233, 0x96, !PT ;  /* 0x000000a8e5a87212 */ /* 0x000fe600078e96e9 */
[----:B------:R-:W-:Y:S01]  /*c5b0*/  IMAD.WIDE.U32 R166, R135, -0x2daee0ad, RZ ;  /* 0xd2511f5387a67825 */ /* 0x000fe200078e00ff */
[----:B-1----:R-:W-:Y:S03]  /*c5c0*/  FMNMX.FTZ R132, R137, R136, !PT ;  /* 0x0000008889847209 */ /* 0x002fe60007810000 */
[----:B------:R-:W-:Y:S01]  /*c5d0*/  IMAD.WIDE.U32 R168, R168, -0x2daee0ad, RZ ;  /* 0xd2511f53a8a87825 */ /* 0x000fe200078e00ff */
[C---:B------:R-:W-:Y:S03]  /*c5e0*/  FSETP.NEU.FTZ.AND P0, PT, R132.reuse, -INF , PT ;  /* 0xff8000008400780b */ /* 0x040fe60003f1d000 */
[C---:B------:R-:W-:Y:S01]  /*c5f0*/  FMUL.FTZ R164, R132.reuse, UR4 ;  /* 0x0000000484a47c20 */ /* 0x040fe20008410000 */
[----:B------:R-:W-:Y:S01]  /*c600*/  LOP3.LUT R166, R169, R166, R220, 0x96, !PT ;  /* 0x000000a6a9a67212 */ /* 0x000fe200078e96dc */
[----:B------:R-:W-:Y:S01]  /*c610*/  FADD.FTZ R133, -R132, R133 ;  /* 0x0000008584857221 */ /* 0x000fe20000010100 */
[----:B--2---:R-:W-:Y:S02]  /*c620*/  FMNMX.FTZ R3, R134, R3, !PT ;  /* 0x0000000386037209 */ /* 0x004fe40007810000 */
[----:B------:R-:W-:Y:S01]  /*c630*/  FSEL R164, R164, RZ, P0 ;  /* 0x000000ffa4a47208 */ /* 0x000fe20000000000 */
[----:B------:R-:W-:Y:S01]  /*c640*/  FMUL.FTZ R2, R133, UR4 ;  /* 0x0000000485027c20 */ /* 0x000fe20008410000 */
[C---:B------:R-:W-:Y:S01]  /*c650*/  FSETP.NEU.FTZ.AND P0, PT, R3.reuse, -INF , PT ;  /* 0xff8000000300780b */ /* 0x040fe20003f1d000 */
[----:B------:R-:W-:Y:S02]  /*c660*/  FMUL.FTZ R162, R3, UR4 ;  /* 0x0000000403a27c20 */ /* 0x000fe40008410000 */
[--C-:B------:R-:W-:Y:S01]  /*c670*/  FFMA.FTZ R156, R8, UR4, -R164.reuse ;  /* 0x00000004089c7c23 */ /* 0x100fe200080108a4 */
[----:B------:R-:W-:Y:S01]  /*c680*/  LOP3.LUT R8, R167, R218, R231, 0x96, !PT ;  /* 0x000000daa7087212 */ /* 0x000fe200078e96e7 */
[----:B------:R-:W-:Y:S04]  /*c690*/  IMAD.WIDE.U32 R166, R166, -0x326172a9, RZ ;  /* 0xcd9e8d57a6a67825 */ /* 0x000fe800078e00ff */
[--C-:B------:R-:W-:Y:S01]  /*c6a0*/  FFMA.FTZ R157, R9, UR4, -R164.reuse ;  /* 0x00000004099d7c23 */ /* 0x100fe200080108a4 */
[----:B------:R-:W1:Y:S01]  /*c6b0*/  MUFU.EX2 R2, R2 ;  /* 0x0000000200027308 */ /* 0x000e620000000800 */
[----:B------:R-:W-:Y:S01]  /*c6c0*/  FSEL R162, R162, RZ, P0 ;  /* 0x000000ffa2a27208 */ /* 0x000fe20000000000 */
[----:B------:R-:W-:Y:S04]  /*c6d0*/  IMAD.WIDE.U32 R134, R8, -0x326172a9, RZ ;  /* 0xcd9e8d5708867825 */ /* 0x000fe800078e00ff */
[--C-:B------:R-:W-:Y:S01]  /*c6e0*/  FFMA.FTZ R163, R4, UR4, -R164.reuse ;  /* 0x0000000404a37c23 */ /* 0x100fe200080108a4 */
[----:B------:R-:W-:Y:S01]  /*c6f0*/  FFMA.FTZ R160, R5, UR4, -R164 ;  /* 0x0000000405a07c23 */ /* 0x000fe200080108a4 */
[--C-:B------:R-:W-:Y:S01]  /*c700*/  FFMA.FTZ R161, R7, UR4, -R162.reuse ;  /* 0x0000000407a17c23 */ /* 0x100fe200080108a2 */
[----:B------:R-:W-:Y:S01]  /*c710*/  LOP3.LUT R8, R135, R228, R155, 0x96, !PT ;  /* 0x000000e487087212 */ /* 0x000fe200078e969b */
[----:B------:R-:W-:Y:S01]  /*c720*/  FFMA.FTZ R158, R10, UR4, -R162 ;  /* 0x000000040a9e7c23 */ /* 0x000fe200080108a2 */
[----:B------:R-:W-:Y:S01]  /*c730*/  LOP3.LUT R134, R167, R134, R174, 0x96, !PT ;  /* 0x00000086a7867212 */ /* 0x000fe200078e96ae */
[--C-:B------:R-:W-:Y:S01]  /*c740*/  FFMA.FTZ R159, R11, UR4, -R162.reuse ;  /* 0x000000040b9f7c23 */ /* 0x100fe200080108a2 */
[----:B------:R-:W-:Y:S01]  /*c750*/  FFMA.FTZ R165, R6, UR4, -R162 ;  /* 0x0000000406a57c23 */ /* 0x000fe200080108a2 */
[----:B------:R-:W-:Y:S01]  /*c760*/  IMAD.WIDE.U32 R8, R8, -0x2daee0ad, RZ ;  /* 0xd2511f5308087825 */ /* 0x000fe200078e00ff */
[----:B------:R-:W-:Y:S03]  /*c770*/  MUFU.EX2 R156, R156 ;  /* 0x0000009c009c7308 */ /* 0x000fe60000000800 */
[----:B------:R-:W-:Y:S01]  /*c780*/  FFMA.FTZ R170, R12, UR4, -R164 ;  /* 0x000000040caa7c23 */ /* 0x000fe200080108a4 */
[----:B------:R-:W-:Y:S01]  /*c790*/  IMAD.WIDE.U32 R134, R134, -0x2daee0ad, RZ ;  /* 0xd2511f5386867825 */ /* 0x000fe200078e00ff */
[----:B------:R-:W-:Y:S03]  /*c7a0*/  LOP3.LUT R168, R9, R168, R154, 0x96, !PT ;  /* 0x000000a809a87212 */ /* 0x000fe600078e969a */
[C---:B-1----:R-:W-:Y:S01]  /*c7b0*/  FMUL.FTZ R36, R2.reuse, R36 ;  /* 0x0000002402247220 */ /* 0x042fe20000410000 */
[----:B------:R-:W-:Y:S01]  /*c7c0*/  FMUL.FTZ R37, R2, R37 ;  /* 0x0000002502257220 */ /* 0x000fe20000410000 */
[----:B------:R-:W-:Y:S01]  /*c7d0*/  LOP3.LUT R8, R135, R8, R153, 0x96, !PT ;  /* 0x0000000887087212 */ /* 0x000fe200078e9699 */
[----:B------:R-:W-:Y:S01]  /*c7e0*/  IMAD.WIDE.U32 R168, R168, -0x326172a9, RZ ;  /* 0xcd9e8d57a8a87825 */ /* 0x000fe200078e00ff */
[----:B------:R-:W1:Y:S03]  /*c7f0*/  MUFU.EX2 R157, R157 ;  /* 0x0000009d009d7308 */ /* 0x000e660000000800 */
[----:B------:R-:W-:Y:S01]  /*c800*/  FMUL.FTZ R40, R2, R40 ;  /* 0x0000002802287220 */ /* 0x000fe20000410000 */
[----:B------:R-:W-:Y:S04]  /*c810*/  IMAD.WIDE.U32 R8, R8, -0x326172a9, RZ ;  /* 0xcd9e8d5708087825 */ /* 0x000fe800078e00ff */
[C---:B------:R-:W-:Y:S01]  /*c820*/  FMUL.FTZ R41, R2.reuse, R41 ;  /* 0x0000002902297220 */ /* 0x040fe20000410000 */
[C---:B------:R-:W-:Y:S01]  /*c830*/  FMUL.FTZ R44, R2.reuse, R44 ;  /* 0x0000002c022c7220 */ /* 0x040fe20000410000 */
[C---:B------:R-:W-:Y:S01]  /*c840*/  FMUL.FTZ R45, R2.reuse, R45 ;  /* 0x0000002d022d7220 */ /* 0x040fe20000410000 */
[----:B------:R-:W-:Y:S01]  /*c850*/  SHF.R.U32.HI R4, RZ, 0x10, R8 ;  /* 0x00000010ff047819 */ /* 0x000fe20000011608 */
[----:B------:R-:W-:Y:S01]  /*c860*/  MUFU.EX2 R158, R158 ;  /* 0x0000009e009e7308 */ /* 0x000fe20000000800 */
[----:B------:R-:W-:Y:S01]  /*c870*/  LOP3.LUT R137, R9, R168, R152, 0x96, !PT ;  /* 0x000000a809897212 */ /* 0x000fe200078e9698 */
[----:B------:R-:W-:Y:S01]  /*c880*/  FMUL.FTZ R48, R2, R48 ;  /* 0x0000003002307220 */ /* 0x000fe20000410000 */
[----:B------:R-:W-:Y:S01]  /*c890*/  LOP3.LUT R7, R4, 0xff, RZ, 0xc0, !PT ;  /* 0x000000ff04077812 */ /* 0x000fe200078ec0ff */
[----:B------:R-:W-:Y:S01]  /*c8a0*/  FADD.FTZ R4, -R3, R0 ;  /* 0x0000000003047221 */ /* 0x000fe20000010100 */
[----:B------:R-:W-:Y:S01]  /*c8b0*/  LOP3.LUT R136, R8, 0xffff, RZ, 0xc0, !PT ;  /* 0x0000ffff08887812 */ /* 0x000fe200078ec0ff */
[----:B------:R-:W-:Y:S01]  /*c8c0*/  FMUL.FTZ R49, R2, R49 ;  /* 0x0000003102317220 */ /* 0x000fe20000410000 */
[--C-:B------:R-:W-:Y:S01]  /*c8d0*/  SHF.R.U32.HI R10, RZ, 0x10, R137.reuse ;  /* 0x00000010ff0a7819 */ /* 0x100fe20000011689 */
[----:B------:R-:W-:Y:S02]  /*c8e0*/  FMUL.FTZ R0, R4, UR4 ;  /* 0x0000000404007c20 */ /* 0x000fe40008410000 */
[----:B------:R-:W2:Y:S01]  /*c8f0*/  MUFU.EX2 R159, R159 ;  /* 0x0000009f009f7308 */ /* 0x000ea20000000800 */
[C---:B------:R-:W-:Y:S01]  /*c900*/  LOP3.LUT R9, R137.reuse, 0xffff, RZ, 0xc0, !PT ;  /* 0x0000ffff89097812 */ /* 0x040fe200078ec0ff */
[----:B------:R-:W-:Y:S01]  /*c910*/  FMUL.FTZ R52, R2, R52 ;  /* 0x0000003402347220 */ /* 0x000fe20000410000 */
[----:B------:R-:W-:Y:S01]  /*c920*/  LOP3.LUT R5, R8, 0xff, RZ, 0xc0, !PT ;  /* 0x000000ff08057812 */ /* 0x000fe200078ec0ff */
[C---:B------:R-:W-:Y:S01]  /*c930*/  FMUL.FTZ R53, R2.reuse, R53 ;  /* 0x0000003502357220 */ /* 0x040fe20000410000 */
[----:B------:R-:W-:Y:S01]  /*c940*/  SHF.R.U32.HI R6, RZ, 0x18, R8 ;  /* 0x00000018ff067819 */ /* 0x000fe20000011608 */
[----:B------:R-:W-:Y:S01]  /*c950*/  FMUL.FTZ R56, R2, R56 ;  /* 0x0000003802387220 */ /* 0x000fe20000410000 */
[----:B------:R-:W-:Y:S03]  /*c960*/  LOP3.LUT R8, R137, 0xff, RZ, 0xc0, !PT ;  /* 0x000000ff89087812 */ /* 0x000fe600078ec0ff */
[----:B------:R-:W-:Y:S01]  /*c970*/  MUFU.EX2 R163, R163 ;  /* 0x000000a300a37308 */ /* 0x000fe20000000800 */
[----:B------:R-:W-:Y:S01]  /*c980*/  LOP3.LUT R10, R10, 0xff, RZ, 0xc0, !PT ;  /* 0x000000ff0a0a7812 */ /* 0x000fe200078ec0ff */
[C---:B------:R-:W-:Y:S01]  /*c990*/  FMUL.FTZ R57, R2.reuse, R57 ;  /* 0x0000003902397220 */ /* 0x040fe20000410000 */
[----:B------:R-:W-:Y:S01]  /*c9a0*/  SHF.R.U32.HI R136, RZ, 0x8, R136 ;  /* 0x00000008ff887819 */ /* 0x000fe20000011688 */
[C---:B------:R-:W-:Y:S01]  /*c9b0*/  FMUL.FTZ R60, R2.reuse, R60 ;  /* 0x0000003c023c7220 */ /* 0x040fe20000410000 */
[----:B------:R-:W-:Y:S01]  /*c9c0*/  SHF.R.U32.HI R137, RZ, 0x18, R137 ;  /* 0x00000018ff897819 */ /* 0x000fe20000011689 */
[----:B------:R-:W-:Y:S01]  /*c9d0*/  FMUL.FTZ R61, R2, R61 ;  /* 0x0000003d023d7220 */ /* 0x000fe20000410000 */
[----:B------:R-:W-:Y:S03]  /*c9e0*/  SHF.R.U32.HI R9, RZ, 0x8, R9 ;  /* 0x00000008ff097819 */ /* 0x000fe60000011609 */
[----:B------:R-:W3:Y:S01]  /*c9f0*/  MUFU.EX2 R160, R160 ;  /* 0x000000a000a07308 */ /* 0x000ee20000000800 */
[----:B------:R-:W-:Y:S01]  /*ca00*/  PRMT R137, R10, 0x5410, R137 ;  /* 0x000054100a897816 */ /* 0x000fe20000000089 */
[----:B------:R-:W-:Y:S01]  /*ca10*/  FMUL.FTZ R64, R2, R64 ;  /* 0x0000004002407220 */ /* 0x000fe20000410000 */
[----:B------:R-:W-:Y:S01]  /*ca20*/  PRMT R9, R8, 0x5410, R9 ;  /* 0x0000541008097816 */ /* 0x000fe20000000009 */
[C---:B------:R-:W-:Y:S01]  /*ca30*/  FMUL.FTZ R8, R2.reuse, R124 ;  /* 0x0000007c02087220 */ /* 0x040fe20000410000 */
[----:B------:R-:W-:Y:S01]  /*ca40*/  PRMT R5, R5, 0x5410, R136 ;  /* 0x0000541005057816 */ /* 0x000fe20000000088 */
[C---:B------:R-:W-:Y:S01]  /*ca50*/  FMUL.FTZ R65, R2.reuse, R65 ;  /* 0x0000004102417220 */ /* 0x040fe20000410000 */
[----:B------:R-:W-:Y:S03]  /*ca60*/  PRMT R7, R7, 0x5410, R6 ;  /* 0x0000541007077816 */ /* 0x000fe60000000006 */
[----:B------:R-:W-:Y:S01]  /*ca70*/  MUFU.EX2 R165, R165 ;  /* 0x000000a500a57308 */ /* 0x000fe20000000800 */
[--C-:B------:R-:W-:Y:S01]  /*ca80*/  HSET2.LE.AND R136, R9, R216.reuse, PT ;  /* 0x000000d809887233 */ /* 0x100fe20003803000 */
[C---:B------:R-:W-:Y:S01]  /*ca90*/  FMUL.FTZ R9, R2.reuse, R125 ;  /* 0x0000007d02097220 */ /* 0x040fe20000410000 */
[--C-:B------:R-:W-:Y:S01]  /*caa0*/  HSET2.LE.AND R138, R5, R216.reuse, PT ;  /* 0x000000d8058a7233 */ /* 0x100fe20003803000 */
[C---:B------:R-:W-:Y:S01]  /*cab0*/  FMUL.FTZ R68, R2.reuse, R68 ;  /* 0x0000004402447220 */ /* 0x040fe20000410000 */
[--C-:B------:R-:W-:Y:S01]  /*cac0*/  HSET2.LE.AND R139, R7, R216.reuse, PT ;  /* 0x000000d8078b7233 */ /* 0x100fe20003803000 */
[C---:B------:R-:W-:Y:S01]  /*cad0*/  FMUL.FTZ R69, R2.reuse, R69 ;  /* 0x0000004502457220 */ /* 0x040fe20000410000 */
[--C-:B------:R-:W-:Y:S03]  /*cae0*/  HSET2.LE.AND R137, R137, R216.reuse, PT ;  /* 0x000000d889897233 */ /* 0x100fe60003803000 */
[----:B------:R-:W4:Y:S01]  /*caf0*/  MUFU.EX2 R161, R161 ;  /* 0x000000a100a17308 */ /* 0x000f220000000800 */
[----:B-1----:R-:W-:Y:S01]  /*cb00*/  F2FP.BF16.F32.PACK_AB R7, R157, R156 ;  /* 0x0000009c9d07723e */ /* 0x002fe200000010ff */
[C---:B------:R-:W-:Y:S01]  /*cb10*/  FMUL.FTZ R72, R2.reuse, R72 ;  /* 0x0000004802487220 */ /* 0x040fe20000410000 */
[----:B--2---:R-:W-:Y:S01]  /*cb20*/  F2FP.BF16.F32.PACK_AB R6, R159, R158 ;  /* 0x0000009e9f06723e */ /* 0x004fe200000010ff */
[----:B------:R-:W-:Y:S01]  /*cb30*/  FMUL.FTZ R73, R2, R73 ;  /* 0x0000004902497220 */ /* 0x000fe20000410000 */
[----:B---3--:R-:W-:Y:S01]  /*cb40*/  F2FP.BF16.F32.PACK_AB R5, R160, R163 ;  /* 0x000000a3a005723e */ /* 0x008fe200000010ff */
[----:B------:R-:W-:Y:S01]  /*cb50*/  FMUL.FTZ R76, R2, R76 ;  /* 0x0000004c024c7220 */ /* 0x000fe20000410000 */
[----:B------:R-:W-:Y:S03]  /*cb60*/  LOP3.LUT R138, R138, R7, RZ, 0xc0, !PT ;  /* 0x000000078a8a7212 */ /* 0x000fe600078ec0ff */
[----:B------:R-:W1:Y:S01]  /*cb70*/  MUFU.EX2 R0, R0 ;  /* 0x0000000000007308 */ /* 0x000e620000000800 */
[----:B------:R-:W-:Y:S01]  /*cb80*/  LOP3.LUT R139, R139, R6, RZ, 0xc0, !PT ;  /* 0x000000068b8b7212 */ /* 0x000fe200078ec0ff */
[----:B------:R-:W-:Y:S01]  /*cb90*/  FMUL.FTZ R77, R2, R77 ;  /* 0x0000004d024d7220 */ /* 0x000fe20000410000 */
[----:B------:R-:W-:Y:S01]  /*cba0*/  LOP3.LUT R136, R136, R5, RZ, 0xc0, !PT ;  /* 0x0000000588887212 */ /* 0x000fe200078ec0ff */
[C---:B------:R-:W-:Y:S01]  /*cbb0*/  FMUL.FTZ R5, R2.reuse, R129 ;  /* 0x0000008102057220 */ /* 0x040fe20000410000 */
[C---:B------:R-:W-:Y:S01]  /*cbc0*/  FMUL.FTZ R80, R2.reuse, R80 ;  /* 0x0000005002507220 */ /* 0x040fe20000410000 */
[C---:B------:R-:W-:Y:S01]  /*cbd0*/  FMUL.FTZ R81, R2.reuse, R81 ;  /* 0x0000005102517220 */ /* 0x040fe20000410000 */
[C---:B------:R-:W-:Y:S01]  /*cbe0*/  FMUL.FTZ R84, R2.reuse, R84 ;  /* 0x0000005402547220 */ /* 0x040fe20000410000 */
[C---:B------:R-:W-:Y:S01]  /*cbf0*/  FMUL.FTZ R85, R2.reuse, R85 ;  /* 0x0000005502557220 */ /* 0x040fe20000410000 */
[----:B----4-:R-:W-:Y:S01]  /*cc00*/  F2FP.BF16.F32.PACK_AB R4, R161, R165 ;  /* 0x000000a5a104723e */ /* 0x010fe200000010ff */
[C---:B------:R-:W-:Y:S01]  /*cc10*/  FMUL.FTZ R88, R2.reuse, R88 ;  /* 0x0000005802587220 */ /* 0x040fe20000410000 */
[C---:B------:R-:W-:Y:S01]  /*cc20*/  FMUL.FTZ R89, R2.reuse, R89 ;  /* 0x0000005902597220 */ /* 0x040fe20000410000 */
[C---:B------:R-:W-:Y:S01]  /*cc30*/  FMUL.FTZ R92, R2.reuse, R92 ;  /* 0x0000005c025c7220 */ /* 0x040fe20000410000 */
[----:B------:R-:W-:Y:S01]  /*cc40*/  LOP3.LUT R137, R137, R4, RZ, 0xc0, !PT ;  /* 0x0000000489897212 */ /* 0x000fe200078ec0ff */
[C---:B------:R-:W-:Y:S01]  /*cc50*/  FMUL.FTZ R4, R2.reuse, R128 ;  /* 0x0000008002047220 */ /* 0x040fe20000410000 */
[C---:B------:R-:W-:Y:S01]  /*cc60*/  FMUL.FTZ R93, R2.reuse, R93 ;  /* 0x0000005d025d7220 */ /* 0x040fe20000410000 */
[----:B------:R-:W-:Y:S01]  /*cc70*/  FMUL.FTZ R96, R2, R96 ;  /* 0x0000006002607220 */ /* 0x000fe20000410000 */
[C---:B-1----:R-:W-:Y:S01]  /*cc80*/  FMUL.FTZ R6, R0.reuse, R130 ;  /* 0x0000008200067220 */ /* 0x042fe20000410000 */
[C---:B------:R-:W-:Y:S01]  /*cc90*/  FMUL.FTZ R7, R0.reuse, R131 ;  /* 0x0000008300077220 */ /* 0x040fe20000410000 */
[C---:B------:R-:W-:Y:S01]  /*cca0*/  FMUL.FTZ R10, R0.reuse, R126 ;  /* 0x0000007e000a7220 */ /* 0x040fe20000410000 */
[C---:B------:R-:W-:Y:S01]  /*ccb0*/  FMUL.FTZ R11, R0.reuse, R127 ;  /* 0x0000007f000b7220 */ /* 0x040fe20000410000 */
[----:B------:R-:W-:Y:S01]  /*ccc0*/  LDSM.16.MT88.4 R128, [R192+0xe000] ;  /* 0x00e00000c080783b */ /* 0x000fe20000004200 */
[C---:B------:R-:W-:Y:S01]  /*ccd0*/  FMUL.FTZ R38, R0.reuse, R38 ;  /* 0x0000002600267220 */ /* 0x040fe20000410000 */
[C---:B------:R-:W-:Y:S01]  /*cce0*/  FMUL.FTZ R39, R0.reuse, R39 ;  /* 0x0000002700277220 */ /* 0x040fe20000410000 */
[C---:B------:R-:W-:Y:S01]  /*ccf0*/  FMUL.FTZ R42, R0.reuse, R42 ;  /* 0x0000002a002a7220 */ /* 0x040fe20000410000 */
[C---:B------:R-:W-:Y:S01]  /*cd00*/  HMMA.16816.F32.BF16 R4, R136.reuse, R140, R4 ;  /* 0x0000008c8804723c */ /* 0x040fe20000041804 */
[----:B------:R-:W-:Y:S03]  /*cd10*/  MUFU.EX2 R170, R170 ;  /* 0x000000aa00aa7308 */ /* 0x000fe60000000800 */
[----:B------:R-:W1:Y:S01]  /*cd20*/  LDSM.16.MT88.4 R124, [R188+0xc000] ;  /* 0x00c00000bc7c783b */ /* 0x000e620000004200 */
[C---:B------:R-:W-:Y:S01]  /*cd30*/  FMUL.FTZ R43, R0.reuse, R43 ;  /* 0x0000002b002b7220 */ /* 0x040fe20000410000 */
[C---:B------:R-:W-:Y:S05]  /*cd40*/  HMMA.16816.F32.BF16 R8, R136.reuse, R142, R8 ;  /* 0x0000008e8808723c */ /* 0x040fea0000041808 */
[C---:B------:R-:W-:Y:S01]  /*cd50*/  FMUL.FTZ R46, R0.reuse, R46 ;  /* 0x0000002e002e7220 */ /* 0x040fe20000410000 */
[C---:B------:R-:W-:Y:S01]  /*cd60*/  HMMA.16816.F32.BF16 R36, R136.reuse, R144, R36 ;  /* 0x000000908824723c */ /* 0x040fe20000041824 */
[----:B------:R-:W2:Y:S04]  /*cd70*/  LDSM.16.MT88.4 R140, [R190+0xe000] ;  /* 0x00e00000be8c783b */ /* 0x000ea80000004200 */
[C---:B------:R-:W-:Y:S01]  /*cd80*/  FMUL.FTZ R47, R0.reuse, R47 ;  /* 0x0000002f002f7220 */ /* 0x040fe20000410000 */
[C---:B------:R-:W-:Y:S03]  /*cd90*/  HMMA.16816.F32.BF16 R40, R136.reuse, R146, R40 ;  /* 0x000000928828723c */ /* 0x040fe60000041828 */
[----:B------:R-:W-:Y:S02]  /*cda0*/  LDSM.16.MT88.4 R144, [R188+0xc800] ;  /* 0x00c80000bc90783b */ /* 0x000fe40000004200 */
[C---:B------:R-:W-:Y:S01]  /*cdb0*/  FMUL.FTZ R50, R0.reuse, R50 ;  /* 0x0000003200327220 */ /* 0x040fe20000410000 */
[C---:B------:R-:W-:Y:S05]  /*cdc0*/  HMMA.16816.F32.BF16 R44, R136.reuse, R148, R44 ;  /* 0x00000094882c723c */ /* 0x040fea000004182c */
[C---:B------:R-:W-:Y:S01]  /*cdd0*/  FMUL.FTZ R51, R0.reuse, R51 ;  /* 0x0000003300337220 */ /* 0x040fe20000410000 */
[C---:B------:R-:W-:Y:S01]  /*cde0*/  FMUL.FTZ R54, R0.reuse, R54 ;  /* 0x0000003600367220 */ /* 0x040fe20000410000 */
[C---:B------:R-:W-:Y:S01]  /*cdf0*/  FMUL.FTZ R55, R0.reuse, R55 ;  /* 0x0000003700377220 */ /* 0x040fe20000410000 */
[C---:B------:R-:W-:Y:S03]  /*ce00*/  FMUL.FTZ R58, R0.reuse, R58 ;  /* 0x0000003a003a7220 */ /* 0x040fe60000410000 */
[C---:B------:R-:W-:Y:S01]  /*ce10*/  FMUL.FTZ R59, R0.reuse, R59 ;  /* 0x0000003b003b7220 */ /* 0x040fe20000410000 */
[C---:B------:R-:W-:Y:S03]  /*ce20*/  HMMA.16816.F32.BF16 R48, R136.reuse, R150, R48 ;  /* 0x000000968830723c */ /* 0x040fe60000041830 */
[C---:B------:R-:W-:Y:S01]  /*ce30*/  FMUL.FTZ R62, R0.reuse, R62 ;  /* 0x0000003e003e7220 */ /* 0x040fe20000410000 */
[C---:B------:R-:W-:Y:S01]  /*ce40*/  FMUL.FTZ R63, R0.reuse, R63 ;  /* 0x0000003f003f7220 */ /* 0x040fe20000410000 */
[C---:B------:R-:W-:Y:S01]  /*ce50*/  FMUL.FTZ R66, R0.reuse, R66 ;  /* 0x0000004200427220 */ /* 0x040fe20000410000 */
[C---:B------:R-:W-:Y:S01]  /*ce60*/  FMUL.FTZ R67, R0.reuse, R67 ;  /* 0x0000004300437220 */ /* 0x040fe20000410000 */
[C---:B------:R-:W-:Y:S01]  /*ce70*/  FMUL.FTZ R70, R0.reuse, R70 ;  /* 0x0000004600467220 */ /* 0x040fe20000410000 */
[C---:B-1----:R-:W-:Y:S03]  /*ce80*/  HMMA.16816.F32.BF16 R52, R136.reuse, R124, R52 ;  /* 0x0000007c8834723c */ /* 0x042fe60000041834 */
[C---:B------:R-:W-:Y:S01]  /*ce90*/  FMUL.FTZ R71, R0.reuse, R71 ;  /* 0x0000004700477220 */ /* 0x040fe20000410000 */
[C---:B------:R-:W-:Y:S01]  /*cea0*/  FMUL.FTZ R74, R0.reuse, R74 ;  /* 0x0000004a004a7220 */ /* 0x040fe20000410000 */
[C---:B------:R-:W-:Y:S01]  /*ceb0*/  FMUL.FTZ R75, R0.reuse, R75 ;  /* 0x0000004b004b7220 */ /* 0x040fe20000410000 */
[C---:B------:R-:W-:Y:S01]  /*cec0*/  HMMA.16816.F32.BF16 R56, R136.reuse, R126, R56 ;  /* 0x0000007e8838723c */ /* 0x040fe20000041838 */
[----:B------:R-:W1:Y:S04]  /*ced0*/  LDSM.16.MT88.4 R124, [R189+0xe000] ;  /* 0x00e00000bd7c783b */ /* 0x000e680000004200 */
[C---:B------:R-:W-:Y:S01]  /*cee0*/  FMUL.FTZ R78, R0.reuse, R78 ;  /* 0x0000004e004e7220 */ /* 0x040fe20000410000 */
[C---:B------:R-:W-:Y:S05]  /*cef0*/  HMMA.16816.F32.BF16 R60, R136.reuse, R128, R60 ;  /* 0x00000080883c723c */ /* 0x040fea000004183c */
[C---:B------:R-:W-:Y:S01]  /*cf00*/  FMUL.FTZ R79, R0.reuse, R79 ;  /* 0x0000004f004f7220 */ /* 0x040fe20000410000 */
[C---:B------:R-:W-:Y:S01]  /*cf10*/  HMMA.16816.F32.BF16 R64, R136.reuse, R130, R64 ;  /* 0x000000828840723c */ /* 0x040fe20000041840 */
[----:B------:R-:W3:Y:S04]  /*cf20*/  LDSM.16.MT88.4 R128, [R188+0xe000] ;  /* 0x00e00000bc80783b */ /* 0x000ee80000004200 */
[C---:B------:R-:W-:Y:S01]  /*cf30*/  FMUL.FTZ R82, R0.reuse, R82 ;  /* 0x0000005200527220 */ /* 0x040fe20000410000 */
[C---:B--2---:R-:W-:Y:S05]  /*cf40*/  HMMA.16816.F32.BF16 R68, R136.reuse, R140, R68 ;  /* 0x0000008c8844723c */ /* 0x044fea0000041844 */
[C---:B------:R-:W-:Y:S01]  /*cf50*/  FMUL.FTZ R83, R0.reuse, R83 ;  /* 0x0000005300537220 */ /* 0x040fe20000410000 */
[C---:B------:R-:W-:Y:S01]  /*cf60*/  HMMA.16816.F32.BF16 R72, R136.reuse, R142, R72 ;  /* 0x0000008e8848723c */ /* 0x040fe20000041848 */
[----:B------:R-:W2:Y:S04]  /*cf70*/  LDSM.16.MT88.4 R140, [R192+0x10000] ;  /* 0x01000000c08c783b */ /* 0x000ea80000004200 */
[C---:B------:R-:W-:Y:S01]  /*cf80*/  FMUL.FTZ R86, R0.reuse, R86 ;  /* 0x0000005600567220 */ /* 0x040fe20000410000 */
[C---:B------:R-:W-:Y:S01]  /*cf90*/  FMUL.FTZ R87, R0.reuse, R87 ;  /* 0x0000005700577220 */ /* 0x040fe20000410000 */
[C---:B------:R-:W-:Y:S01]  /*cfa0*/  FMUL.FTZ R90, R0.reuse, R90 ;  /* 0x0000005a005a7220 */ /* 0x040fe20000410000 */
[C---:B------:R-:W-:Y:S03]  /*cfb0*/  FMUL.FTZ R91, R0.reuse, R91 ;  /* 0x0000005b005b7220 */ /* 0x040fe60000410000 */
[C---:B------:R-:W-:Y:S01]  /*cfc0*/  FMUL.FTZ R94, R0.reuse, R94 ;  /* 0x0000005e005e7220 */ /* 0x040fe20000410000 */
[----:B------:R-:W-:Y:S01]  /*cfd0*/  FMUL.FTZ R95, R0, R95 ;  /* 0x0000005f005f7220 */ /* 0x000fe20000410000 */
[----:B------:R-:W-:Y:S01]  /*cfe0*/  FMUL.FTZ R97, R2, R97 ;  /* 0x0000006102617220 */ /* 0x000fe20000410000 */
[C---:B------:R-:W-:Y:S01]  /*cff0*/  FMUL.FTZ R98, R0.reuse, R98 ;  /* 0x0000006200627220 */ /* 0x040fe20000410000 */
[----:B------:R-:W-:Y:S01]  /*d000*/  FMUL.FTZ R99, R0, R99 ;  /* 0x0000006300637220 */ /* 0x000fe20000410000 */
[C---:B------:R-:W-:Y:S01]  /*d010*/  FMUL.FTZ R100, R2.reuse, R100 ;  /* 0x0000006402647220 */ /* 0x040fe20000410000 */
[C---:B-1----:R-:W-:Y:S03]  /*d020*/  HMMA.16816.F32.BF16 R76, R136.reuse, R124, R76 ;  /* 0x0000007c884c723c */ /* 0x042fe6000004184c */
[----:B------:R-:W-:Y:S01]  /*d030*/  FMUL.FTZ R101, R2, R101 ;  /* 0x0000006502657220 */ /* 0x000fe20000410000 */
[C---:B------:R-:W-:Y:S01]  /*d040*/  FMUL.FTZ R102, R0.reuse, R102 ;  /* 0x0000006600667220 */ /* 0x040fe20000410000 */
[----:B------:R-:W-:Y:S01]  /*d050*/  FMUL.FTZ R103, R0, R103 ;  /* 0x0000006700677220 */ /* 0x000fe20000410000 */
[C---:B------:R-:W-:Y:S01]  /*d060*/  HMMA.16816.F32.BF16 R80, R136.reuse, R126, R80 ;  /* 0x0000007e8850723c */ /* 0x040fe20000041850 */
[----:B------:R-:W1:Y:S04]  /*d070*/  LDSM.16.MT88.4 R124, [R190+0x10000] ;  /* 0x01000000be7c783b */ /* 0x000e680000004200 */
[----:B------:R-:W-:Y:S01]  /*d080*/  LOP3.LUT R167, R169, R166, R175, 0x96, !PT ;  /* 0x000000a6a9a77212 */ /* 0x000fe200078e96af */
[C---:B---3--:R-:W-:Y:S05]  /*d090*/  HMMA.16816.F32.BF16 R84, R136.reuse, R128, R84 ;  /* 0x000000808854723c */ /* 0x048fea0000041854 */
[----:B------:R-:W-:Y:S01]  /*d0a0*/  FFMA.FTZ R166, R16, UR4, -R164 ;  /* 0x0000000410a67c23 */ /* 0x000fe200080108a4 */
[C---:B------:R-:W-:Y:S01]  /*d0b0*/  HMMA.16816.F32.BF16 R88, R136.reuse, R130, R88 ;  /* 0x000000828858723c */ /* 0x040fe20000041858 */
[----:B------:R-:W3:Y:S04]  /*d0c0*/  LDSM.16.MT88.4 R128, [R189+0x10000] ;  /* 0x01000000bd80783b */ /* 0x000ee80000004200 */
[C---:B------:R-:W-:Y:S01]  /*d0d0*/  FMUL.FTZ R104, R2.reuse, R104 ;  /* 0x0000006802687220 */ /* 0x040fe20000410000 */
[C---:B--2---:R-:W-:Y:S01]  /*d0e0*/  HMMA.16816.F32.BF16 R92, R136.reuse, R140, R92 ;  /* 0x0000008c885c723c */ /* 0x044fe2000004185c */
[----:B------:R-:W-:Y:S04]  /*d0f0*/  MUFU.EX2 R166, R166 ;  /* 0x000000a600a67308 */ /* 0x000fe80000000800 */
[----:B------:R-:W-:Y:S01]  /*d100*/  FMUL.FTZ R105, R2, R105 ;  /* 0x0000006902697220 */ /* 0x000fe20000410000 */
[C---:B------:R-:W-:Y:S05]  /*d110*/  HMMA.16816.F32.BF16 R96, R136.reuse, R142, R96 ;  /* 0x0000008e8860723c */ /* 0x040fea0000041860 */
[----:B------:R-:W-:Y:S06]  /*d120*/  IMAD.WIDE.U32 R140, R167, -0x2daee0ad, RZ ;  /* 0xd2511f53a78c7825 */ /* 0x000fec00078e00ff */
[C---:B------:R-:W-:Y:S01]  /*d130*/  FMUL.FTZ R106, R0.reuse, R106 ;  /* 0x0000006a006a7220 */ /* 0x040fe20000410000 */
[----:B------:R-:W-:Y:S01]  /*d140*/  FMUL.FTZ R107, R0, R107 ;  /* 0x0000006b006b7220 */ /* 0x000fe20000410000 */
[----:B------:R-:W-:Y:S01]  /*d150*/  LOP3.LUT R134, R141, R134, R230, 0x96, !PT ;  /* 0x000000868d867212 */ /* 0x000fe200078e96e6 */
[----:B------:R-:W-:Y:S01]  /*d160*/  FFMA.FTZ R167, R17, UR4, -R164 ;  /* 0x0000000411a77c23 */ /* 0x000fe200080108a4 */
[----:B------:R-:W-:Y:S01]  /*d170*/  LOP3.LUT R16, R140, 0xffff, RZ, 0xc0, !PT ;  /* 0x0000ffff8c107812 */ /* 0x000fe200078ec0ff */
[----:B------:R-:W-:Y:S01]  /*d180*/  FMUL.FTZ R17, R2, R121 ;  /* 0x0000007902117220 */ /* 0x000fe20000410000 */
[----:B------:R-:W-:Y:S01]  /*d190*/  LOP3.LUT R133, R140, 0xff, RZ, 0xc0, !PT ;  /* 0x000000ff8c857812 */ /* 0x000fe200078ec0ff */
[----:B------:R-:W-:Y:S01]  /*d1a0*/  FFMA.FTZ R168, R18, UR4, -R162 ;  /* 0x0000000412a87c23 */ /* 0x000fe200080108a2 */
[C---:B-1----:R-:W-:Y:S01]  /*d1b0*/  HMMA.16816.F32.BF16 R100, R136.reuse, R124, R100 ;  /* 0x0000007c8864723c */ /* 0x042fe20000041864 */
[----:B------:R-:W1:Y:S02]  /*d1c0*/  MUFU.EX2 R167, R167 ;  /* 0x000000a700a77308 */ /* 0x000e640000000800 */
[----:B------:R-:W-:Y:S01]  /*d1d0*/  SHF.R.U32.HI R135, RZ, 0x18, R140 ;  /* 0x00000018ff877819 */ /* 0x000fe2000001168c */
[----:B------:R-:W-:Y:S01]  /*d1e0*/  FFMA.FTZ R169, R19, UR4, -R162 ;  /* 0x0000000413a97c23 */ /* 0x000fe200080108a2 */
[----:B------:R-:W-:Y:S01]  /*d1f0*/  SHF.R.U32.HI R16, RZ, 0x8, R16 ;  /* 0x00000008ff107819 */ /* 0x000fe20000011610 */
[C---:B------:R-:W-:Y:S05]  /*d200*/  HMMA.16816.F32.BF16 R104, R136.reuse, R126, R104 ;  /* 0x0000007e8868723c */ /* 0x040fea0000041868 */
[----:B------:R-:W-:Y:S01]  /*d210*/  MUFU.EX2 R168, R168 ;  /* 0x000000a800a87308 */ /* 0x000fe20000000800 */
[----:B------:R-:W-:Y:S01]  /*d220*/  SHF.R.U32.HI R124, RZ, 0x10, R140 ;  /* 0x00000010ff7c7819 */ /* 0x000fe2000001168c */
[----:B------:R-:W-:Y:S01]  /*d230*/  FMUL.FTZ R18, R0, R122 ;  /* 0x0000007a00127220 */ /* 0x000fe20000410000 */
[----:B------:R-:W2:Y:S03]  /*d240*/  LDSM.16.MT88.4 R140, [R188+0x10000] ;  /* 0x01000000bc8c783b */ /* 0x000ea60000004200 */
[----:B------:R-:W-:Y:S01]  /*d250*/  PRMT R133, R133, 0x5410, R16 ;  /* 0x0000541085857816 */ /* 0x000fe20000000010 */
[----:B------:R-:W-:Y:S01]  /*d260*/  FMUL.FTZ R16, R2, R120 ;  /* 0x0000007802107220 */ /* 0x000fe20000410000 */
[----:B------:R-:W-:Y:S01]  /*d270*/  FMUL.FTZ R19, R0, R123 ;  /* 0x0000007b00137220 */ /* 0x000fe20000410000 */
[----:B------:R-:W-:Y:S01]  /*d280*/  LOP3.LUT R124, R124, 0xff, RZ, 0xc0, !PT ;  /* 0x000000ff7c7c7812 */ /* 0x000fe200078ec0ff */
[----:B------:R-:W-:Y:S01]  /*d290*/  FFMA.FTZ R171, R13, UR4, -R164 ;  /* 0x000000040dab7c23 */ /* 0x000fe200080108a4 */
[----:B------:R-:W4:Y:S01]  /*d2a0*/  LDSM.16.MT88.4 R120, [R192+0xc800] ;  /* 0x00c80000c078783b */ /* 0x000f220000004200 */
[--C-:B------:R-:W-:Y:S01]  /*d2b0*/  FFMA.FTZ R173, R14, UR4, -R162.reuse ;  /* 0x000000040ead7c23 */ /* 0x100fe200080108a2 */
[----:B------:R-:W-:Y:S01]  /*d2c0*/  FFMA.FTZ R172, R15, UR4, -R162 ;  /* 0x000000040fac7c23 */ /* 0x000fe200080108a2 */
[----:B------:R-:W-:Y:S01]  /*d2d0*/  PRMT R135, R124, 0x5410, R135 ;  /* 0x000054107c877816 */ /* 0x000fe20000000087 */
[C---:B---3--:R-:W-:Y:S01]  /*d2e0*/  HMMA.16816.F32.BF16 R16, R136.reuse, R128, R16 ;  /* 0x000000808810723c */ /* 0x048fe20000041810 */
[----:B------:R-:W3:Y:S02]  /*d2f0*/  MUFU.EX2 R169, R169 ;  /* 0x000000a900a97308 */ /* 0x000ee40000000800 */
[C---:B------:R-:W-:Y:S01]  /*d300*/  FMUL.FTZ R108, R2.reuse, R108 ;  /* 0x0000006c026c7220 */ /* 0x040fe20000410000 */
[----:B------:R-:W-:Y:S01]  /*d310*/  FMUL.FTZ R109, R2, R109 ;  /* 0x0000006d026d7220 */ /* 0x000fe20000410000 */
[C---:B------:R-:W-:Y:S01]  /*d320*/  FMUL.FTZ R110, R0.reuse, R110 ;  /* 0x0000006e006e7220 */ /* 0x040fe20000410000 */
[----:B------:R-:W-:Y:S01]  /*d330*/  FMUL.FTZ R111, R0, R111 ;  /* 0x0000006f006f7220 */ /* 0x000fe20000410000 */
[----:B------:R-:W5:Y:S01]  /*d340*/  LDSM.16.MT88.4 R124, [R190+0xc800] ;  /* 0x00c80000be7c783b */ /* 0x000f620000004200 */
[----:B------:R-:W-:Y:S03]  /*d350*/  SHF.R.U32.HI R128, RZ, 0x10, R134 ;  /* 0x00000010ff807819 */ /* 0x000fe60000011686 */
[----:B------:R-:W3:Y:S01]  /*d360*/  MUFU.EX2 R171, R171 ;  /* 0x000000ab00ab7308 */ /* 0x000ee20000000800 */
[----:B------:R-:W-:Y:S01]  /*d370*/  LOP3.LUT R148, R134, 0xffff, RZ, 0xc0, !PT ;  /* 0x0000ffff86947812 */ /* 0x000fe200078ec0ff */
[C---:B------:R-:W-:Y:S01]  /*d380*/  FMUL.FTZ R12, R2.reuse, R116 ;  /* 0x00000074020c7220 */ /* 0x040fe20000410000 */
[C---:B------:R-:W-:Y:S03]  /*d390*/  HMMA.16816.F32.BF16 R108, R136.reuse, R130, R108 ;  /* 0x00000082886c723c */ /* 0x040fe6000004186c */
[----:B------:R-:W-:Y:S04]  /*d3a0*/  FMUL.FTZ R13, R2, R117 ;  /* 0x00000075020d7220 */ /* 0x000fe80000410000 */
[----:B------:R-:W-:Y:S01]  /*d3b0*/  MUFU.EX2 R173, R173 ;  /* 0x000000ad00ad7308 */ /* 0x000fe20000000800 */
[C---:B------:R-:W-:Y:S03]  /*d3c0*/  FMUL.FTZ R14, R0.reuse, R118 ;  /* 0x00000076000e7220 */ /* 0x040fe60000410000 */
[----:B------:R-:W-:Y:S01]  /*d3d0*/  FMUL.FTZ R15, R0, R119 ;  /* 0x00000077000f7220 */ /* 0x000fe20000410000 */
[----:B------:R-:W-:Y:S01]  /*d3e0*/  LOP3.LUT R149, R134, 0xff, RZ, 0xc0, !PT ;  /* 0x000000ff86957812 */ /* 0x000fe200078ec0ff */
[----:B------:R-:W-:Y:S01]  /*d3f0*/  FMUL.FTZ R112, R2, R112 ;  /* 0x0000007002707220 */ /* 0x000fe20000410000 */
[----:B------:R-:W-:Y:S03]  /*d400*/  SHF.R.U32.HI R148, RZ, 0x8, R148 ;  /* 0x00000008ff947819 */ /* 0x000fe60000011694 */
[----:B------:R-:W4:Y:S01]  /*d410*/  MUFU.EX2 R172, R172 ;  /* 0x000000ac00ac7308 */ /* 0x000f220000000800 */
[----:B------:R-:W-:Y:S01]  /*d420*/  LOP3.LUT R117, R128, 0xff, RZ, 0xc0, !PT ;  /* 0x000000ff80757812 */ /* 0x000fe200078ec0ff */
[----:B------:R-:W-:Y:S01]  /*d430*/  FMUL.FTZ R113, R2, R113 ;  /* 0x0000007102717220 */ /* 0x000fe20000410000 */
[C---:B--2---:R-:W-:Y:S01]  /*d440*/  HMMA.16816.F32.BF16 R12, R136.reuse, R140, R12 ;  /* 0x0000008c880c723c */ /* 0x044fe2000004180c */
[----:B------:R-:W2:Y:S02]  /*d450*/  LDSM.16.MT88.4 R128, [R189+0xc800] ;  /* 0x00c80000bd80783b */ /* 0x000ea40000004200 */
[----:B------:R-:W-:Y:S01]  /*d460*/  SHF.R.U32.HI R134, RZ, 0x18, R134 ;  /* 0x00000018ff867819 */ /* 0x000fe20000011686 */
[C---:B------:R-:W-:Y:S01]  /*d470*/  FMUL.FTZ R114, R0.reuse, R114 ;  /* 0x0000007200727220 */ /* 0x040fe20000410000 */
[----:B------:R-:W-:Y:S01]  /*d480*/  PRMT R149, R149, 0x5410, R148 ;  /* 0x0000541095957816 */ /* 0x000fe20000000094 */
[----:B------:R-:W-:Y:S01]  /*d490*/  FMUL.FTZ R115, R0, R115 ;  /* 0x0000007300737220 */ /* 0x000fe20000410000 */
[----:B------:R-:W-:Y:S01]  /*d4a0*/  PRMT R117, R117, 0x5410, R134 ;  /* 0x0000541075757816 */ /* 0x000fe20000000086 */
[----:B------:R-:W-:Y:S03]  /*d4b0*/  FFMA.FTZ R163, R2, R221, R163 ;  /* 0x000000dd02a37223 */ /* 0x000fe600000100a3 */
[--C-:B------:R-:W-:Y:S01]  /*d4c0*/  HSET2.LE.AND R116, R149, R216.reuse, PT ;  /* 0x000000d895747233 */ /* 0x100fe20003803000 */
[----:B------:R-:W-:Y:S01]  /*d4d0*/  FFMA.FTZ R165, R0, R217, R165 ;  /* 0x000000d900a57223 */ /* 0x000fe200000100a5 */
[----:B------:R-:W-:Y:S01]  /*d4e0*/  HMMA.16816.F32.BF16 R112, R136, R142, R112 ;  /* 0x0000008e8870723c */ /* 0x000fe20000041870 */
[----:B------:R-:W2:Y:S02]  /*d4f0*/  LDSM.16.MT88.4 R148, [R192+0xe800] ;  /* 0x00e80000c094783b */ /* 0x000ea40000004200 */
[--C-:B------:R-:W-:Y:S01]  /*d500*/  HSET2.LE.AND R118, R133, R216.reuse, PT ;  /* 0x000000d885767233 */ /* 0x100fe20003803000 */
[----:B------:R-:W-:Y:S01]  /*d510*/  FADD.FTZ R163, R160, R163 ;  /* 0x000000a3a0a37221 */ /* 0x000fe20000010000 */
[--C-:B------:R-:W-:Y:S01]  /*d520*/  HSET2.LE.AND R119, R135, R216.reuse, PT ;  /* 0x000000d887777233 */ /* 0x100fe20003803000 */
[----:B------:R-:W-:Y:S01]  /*d530*/  FADD.FTZ R165, R161, R165 ;  /* 0x000000a5a1a57221 */ /* 0x000fe20000010000 */
[--C-:B------:R-:W-:Y:S01]  /*d540*/  HSET2.LE.AND R117, R117, R216.reuse, PT ;  /* 0x000000d875757233 */ /* 0x100fe20003803000 */
[----:B------:R-:W-:Y:S01]  /*d550*/  FADD.FTZ R156, R156, R163 ;  /* 0x000000a39c9c7221 */ /* 0x000fe20000010000 */
[----:B------:R-:W2:Y:S02]  /*d560*/  LDSM.16.MT88.4 R136, [R190+0xe800] ;  /* 0x00e80000be88783b */ /* 0x000ea40000004200 */
[----:B-1----:R-:W-:Y:S01]  /*d570*/  F2FP.BF16.F32.PACK_AB R135, R167, R166 ;  /* 0x000000a6a787723e */ /* 0x002fe200000010ff */
[----:B------:R-:W-:Y:S01]  /*d580*/  FADD.FTZ R158, R158, R165 ;  /* 0x000000a59e9e7221 */ /* 0x000fe20000010000 */
[----:B---3--:R-:W-:Y:S01]  /*d590*/  F2FP.BF16.F32.PACK_AB R140, R169, R168 ;  /* 0x000000a8a98c723e */ /* 0x008fe200000010ff */
[----:B------:R-:W-:Y:S01]  /*d5a0*/  FADD.FTZ R157, R157, R156 ;  /* 0x0000009c9d9d7221 */ /* 0x000fe20000010000 */
[----:B------:R-:W-:Y:S01]  /*d5b0*/  F2FP.BF16.F32.PACK_AB R133, R171, R170 ;  /* 0x000000aaab85723e */ /* 0x000fe200000010ff */
[----:B------:R-:W-:Y:S01]  /*d5c0*/  FADD.FTZ R158, R159, R158 ;  /* 0x0000009e9f9e7221 */ /* 0x000fe20000010000 */
[----:B----4-:R-:W-:Y:S01]  /*d5d0*/  F2FP.BF16.F32.PACK_AB R134, R172, R173 ;  /* 0x000000adac86723e */ /* 0x010fe200000010ff */
[----:B------:R-:W-:Y:S01]  /*d5e0*/  FADD.FTZ R170, R170, R157 ;  /* 0x0000009daaaa7221 */ /* 0x000fe20000010000 */
[----:B------:R-:W-:Y:S01]  /*d5f0*/  LOP3.LUT R118, R118, R135, RZ, 0xc0, !PT ;  /* 0x0000008776767212 */ /* 0x000fe200078ec0ff */
[----:B------:R-:W-:Y:S01]  /*d600*/  FADD.FTZ R173, R173, R158 ;  /* 0x0000009eadad7221 */ /* 0x000fe20000010000 */
[----:B------:R-:W-:Y:S01]  /*d610*/  LOP3.LUT R119, R119, R140, RZ, 0xc0, !PT ;  /* 0x0000008c77777212 */ /* 0x000fe200078ec0ff */
[----:B------:R-:W-:Y:S01]  /*d620*/  FADD.FTZ R171, R171, R170 ;  /* 0x000000aaabab7221 */ /* 0x000fe20000010000 */
[----:B------:R-:W-:Y:S01]  /*d630*/  LOP3.LUT R116, R116, R133, RZ, 0xc0, !PT ;  /* 0x0000008574747212 */ /* 0x000fe200078ec0ff */
[----:B------:R-:W-:Y:S01]  /*d640*/  FFMA.FTZ R133, R20, UR4, -R164 ;  /* 0x0000000414857c23 */ /* 0x000fe200080108a4 */
[----:B------:R-:W-:Y:S01]  /*d650*/  LOP3.LUT R117, R117, R134, RZ, 0xc0, !PT ;  /* 0x0000008675757212 */ /* 0x000fe200078ec0ff */
[----:B------:R-:W-:Y:S01]  /*d660*/  FADD.FTZ R173, R172, R173 ;  /* 0x000000adacad7221 */ /* 0x000fe20000010000 */
[----:B------:R-:W-:Y:S01]  /*d670*/  MOV R0, R3 ;  /* 0x0000000300007202 */ /* 0x000fe20000000f00 */
[----:B------:R-:W-:Y:S02]  /*d680*/  FADD.FTZ R166, R166, R171 ;  /* 0x000000aba6a67221 */ /* 0x000fe40000010000 */
[----:B------:R-:W-:Y:S01]  /*d690*/  MUFU.EX2 R133, R133 ;  /* 0x0000008500857308 */ /* 0x000fe20000000800 */
[----:B------:R-:W-:Y:S01]  /*d6a0*/  FADD.FTZ R168, R168, R173 ;  /* 0x000000ada8a87221 */ /* 0x000fe20000010000 */
[C---:B------:R-:W-:Y:S05]  /*d6b0*/  HMMA.16816.F32.BF16 R4, R116.reuse, R120, R4 ;  /* 0x000000787404723c */ /* 0x040fea0000041804 */
[----:B------:R-:W-:Y:S01]  /*d6c0*/  FADD.FTZ R166, R167, R166 ;  /* 0x000000a6a7a67221 */ /* 0x000fe20000010000 */
[C---:B------:R-:W-:Y:S01]  /*d6d0*/  HMMA.16816.F32.BF16 R8, R116.reuse, R122, R8 ;  /* 0x0000007a7408723c */ /* 0x040fe20000041808 */
[----:B------:R-:W1:Y:S04]  /*d6e0*/  LDSM.16.MT88.4 R120, [R189+0xe800] ;  /* 0x00e80000bd78783b */ /* 0x000e680000004200 */
[----:B------:R-:W-:Y:S01]  /*d6f0*/  FADD.FTZ R168, R169, R168 ;  /* 0x000000a8a9a87221 */ /* 0x000fe20000010000 */
[C---:B-----5:R-:W-:Y:S06]  /*d700*/  HMMA.16816.F32.BF16 R36, R116.reuse, R124, R36 ;  /* 0x0000007c7424723c */ /* 0x060fec0000041824 */
[C---:B------:R-:W-:Y:S01]  /*d710*/  HMMA.16816.F32.BF16 R40, R116.reuse, R126, R40 ;  /* 0x0000007e7428723c */ /* 0x040fe20000041828 */
[----:B------:R-:W3:Y:S05]  /*d720*/  LDSM.16.MT88.4 R124, [R188+0xe800] ;  /* 0x00e80000bc7c783b */ /* 0x000eea0000004200 */
[C---:B--2---:R-:W-:Y:S06]  /*d730*/  HMMA.16816.F32.BF16 R44, R116.reuse, R128, R44 ;  /* 0x00000080742c723c */ /* 0x044fec000004182c */
[C---:B------:R-:W-:Y:S05]  /*d740*/  HMMA.16816.F32.BF16 R48, R116.reuse, R130, R48 ;  /* 0x000000827430723c */ /* 0x040fea0000041830 */
[----:B------:R-:W-:Y:S01]  /*d750*/  LOP3.LUT R128, R225, UR8, R215, 0x96, !PT ;  /* 0x00000008e1807c12 */ /* 0x000fe2000f8e96d7 */
[C---:B------:R-:W-:Y:S05]  /*d760*/  HMMA.16816.F32.BF16 R52, R116.reuse, R144, R52 ;  /* 0x000000907434723c */ /* 0x040fea0000041834 */
[----:B------:R-:W-:Y:S01]  /*d770*/  IMAD.WIDE.U32 R134, R128, -0x326172a9, RZ ;  /* 0xcd9e8d5780867825 */ /* 0x000fe200078e00ff */
[C---:B------:R-:W-:Y:S01]  /*d780*/  HMMA.16816.F32.BF16 R56, R116.reuse, R146, R56 ;  /* 0x000000927438723c */ /* 0x040fe20000041838 */
[----:B------:R-:W2:Y:S04]  /*d790*/  LDSM.16.MT88.4 R128, [R192+0x10800] ;  /* 0x01080000c080783b */ /* 0x000ea80000004200 */
[----:B------:R-:W-:Y:S01]  /*d7a0*/  LOP3.LUT R235, R135, R222, R235, 0x96, !PT ;  /* 0x000000de87eb7212 */ /* 0x000fe200078e96eb */
[C---:B------:R-:W-:Y:S03]  /*d7b0*/  HMMA.16816.F32.BF16 R60, R116.reuse, R148, R60 ;  /* 0x00000094743c723c */ /* 0x040fe6000004183c */
[----:B------:R-:W-:Y:S02]  /*d7c0*/  LDSM.16.MT88.4 R144, [R192+0xf000] ;  /* 0x00f00000c090783b */ /* 0x000fe40000004200 */
[----:B------:R-:W-:Y:S01]  /*d7d0*/  LOP3.LUT R134, R229, R134, R233, 0x96, !PT ;  /* 0x00000086e5867212 */ /* 0x000fe200078e96e9 */
[C---:B------:R-:W-:Y:S05]  /*d7e0*/  HMMA.16816.F32.BF16 R64, R116.reuse, R150, R64 ;  /* 0x000000967440723c */ /* 0x040fea0000041840 */
[----:B------:R-:W-:Y:S01]  /*d7f0*/  IMAD.WIDE.U32 R134, R134, -0x2daee0ad, RZ ;  /* 0xd2511f5386867825 */ /* 0x000fe200078e00ff */
[C---:B------:R-:W-:Y:S05]  /*d800*/  HMMA.16816.F32.BF16 R68, R116.reuse, R136, R68 ;  /* 0x000000887444723c */ /* 0x040fea0000041844 */
[----:B------:R-:W-:Y:S01]  /*d810*/  IMAD.WIDE.U32 R234, R235, -0x2daee0ad, RZ ;  /* 0xd2511f53ebea7825 */ /* 0x000fe200078e00ff */
[C---:B------:R-:W-:Y:S01]  /*d820*/  HMMA.16816.F32.BF16 R72, R116.reuse, R138, R72 ;  /* 0x0000008a7448723c */ /* 0x040fe20000041848 */
[----:B------:R-:W4:Y:S04]  /*d830*/  LDSM.16.MT88.4 R136, [R190+0x10800] ;  /* 0x01080000be88783b */ /* 0x000f280000004200 */
[----:B------:R-:W-:Y:S01]  /*d840*/  LOP3.LUT R234, R135, R234, R220, 0x96, !PT ;  /* 0x000000ea87ea7212 */ /* 0x000fe200078e96dc */
[C---:B-1----:R-:W-:Y:S05]  /*d850*/  HMMA.16816.F32.BF16 R76, R116.reuse, R120, R76 ;  /* 0x00000078744c723c */ /* 0x042fea000004184c */
[----:B------:R-:W-:Y:S01]  /*d860*/  LOP3.LUT R231, R235, R218, R231, 0x96, !PT ;  /* 0x000000daebe77212 */ /* 0x000fe200078e96e7 */
[C---:B------:R-:W-:Y:S05]  /*d870*/  HMMA.16816.F32.BF16 R80, R116.reuse, R122, R80 ;  /* 0x0000007a7450723c */ /* 0x040fea0000041850 */
[----:B------:R-:W-:Y:S01]  /*d880*/  IMAD.WIDE.U32 R236, R231, -0x326172a9, RZ ;  /* 0xcd9e8d57e7ec7825 */ /* 0x000fe200078e00ff */
[C---:B---3--:R-:W-:Y:S05]  /*d890*/  HMMA.16816.F32.BF16 R84, R116.reuse, R124, R84 ;  /* 0x0000007c7454723c */ /* 0x048fea0000041854 */
[----:B------:R-:W-:Y:S01]  /*d8a0*/  IMAD.WIDE.U32 R234, R234, -0x326172a9, RZ ;  /* 0xcd9e8d57eaea7825 */ /* 0x000fe200078e00ff */
[C---:B------:R-:W-:Y:S01]  /*d8b0*/  HMMA.16816.F32.BF16 R88, R116.reuse, R126, R88 ;  /* 0x0000007e7458723c */ /* 0x040fe20000041858 */
[----:B------:R-:W-:Y:S04]  /*d8c0*/  LDSM.16.MT88.4 R124, [R192+0xd000] ;  /* 0x00d00000c07c783b */ /* 0x000fe80000004200 */
[----:B------:R-:W-:Y:S01]  /*d8d0*/  LOP3.LUT R155, R237, R228, R155, 0x96, !PT ;  /* 0x000000e4ed9b7212 */ /* 0x000fe200078e969b */
[C---:B--2---:R-:W-:Y:S05]  /*d8e0*/  HMMA.16816.F32.BF16 R92, R116.reuse, R128, R92 ;  /* 0x00000080745c723c */ /* 0x044fea000004185c */
[----:B------:R-:W-:Y:S01]  /*d8f0*/  LOP3.LUT R236, R235, R236, R174, 0x96, !PT ;  /* 0x000000ecebec7212 */ /* 0x000fe200078e96ae */
[C---:B------:R-:W-:Y:S01]  /*d900*/  HMMA.16816.F32.BF16 R96, R116.reuse, R130, R96 ;  /* 0x000000827460723c */ /* 0x040fe20000041860 */
[----:B------:R-:W-:Y:S04]  /*d910*/  LDSM.16.MT88.4 R128, [R190+0xd000] ;  /* 0x00d00000be80783b */ /* 0x000fe80000004200 */
[----:B------:R-:W-:Y:S01]  /*d920*/  IMAD.WIDE.U32 R120, R155, -0x2daee0ad, RZ ;  /* 0xd2511f539b787825 */ /* 0x000fe200078e00ff */
[C---:B----4-:R-:W-:Y:S05]  /*d930*/  HMMA.16816.F32.BF16 R100, R116.reuse, R136, R100 ;  /* 0x000000887464723c */ /* 0x050fea0000041864 */
[----:B------:R-:W-:Y:S01]  /*d940*/  IMAD.WIDE.U32 R236, R236, -0x2daee0ad, RZ ;  /* 0xd2511f53ecec7825 */ /* 0x000fe200078e00ff */
[C---:B------:R-:W-:Y:S01]  /*d950*/  HMMA.16816.F32.BF16 R104, R116.reuse, R138, R104 ;  /* 0x0000008a7468723c */ /* 0x040fe20000041868 */
[----:B------:R-:W-:Y:S04]  /*d960*/  LDSM.16.MT88.4 R136, [R189+0xd000] ;  /* 0x00d00000bd88783b */ /* 0x000fe80000004200 */
[----:B------:R-:W-:Y:S01]  /*d970*/  LOP3.LUT R232, R121, R134, R154, 0x96, !PT ;  /* 0x0000008679e87212 */ /* 0x000fe200078e969a */
[----:B------:R-:W-:Y:S01]  /*d980*/  FFMA.FTZ R174, R21, UR4, -R164 ;  /* 0x0000000415ae7c23 */ /* 0x000fe200080108a4 */
[----:B------:R-:W-:Y:S01]  /*d990*/  LOP3.LUT R120, R237, R120, R153, 0x96, !PT ;  /* 0x00000078ed787212 */ /* 0x000fe200078e9699 */
[--C-:B------:R-:W-:Y:S03]  /*d9a0*/  FFMA.FTZ R135, R22, UR4, -R162.reuse ;  /* 0x0000000416877c23 */ /* 0x100fe600080108a2 */
[----:B------:R-:W-:Y:S04]  /*d9b0*/  IMAD.WIDE.U32 R232, R232, -0x326172a9, RZ ;  /* 0xcd9e8d57e8e87825 */ /* 0x000fe800078e00ff */
[----:B------:R-:W-:Y:S01]  /*d9c0*/  FFMA.FTZ R220, R23, UR4, -R162 ;  /* 0x0000000417dc7c23 */ /* 0x000fe200080108a2 */
[----:B------:R-:W1:Y:S01]  /*d9d0*/  MUFU.EX2 R174, R174 ;  /* 0x000000ae00ae7308 */ /* 0x000e620000000800 */
[----:B------:R-:W2:Y:S01]  /*d9e0*/  LDSM.16.MT88.4 R20, [R189+0x10800] ;  /* 0x01080000bd14783b */ /* 0x000ea20000004200 */
[----:B------:R-:W-:Y:S04]  /*d9f0*/  IMAD.WIDE.U32 R120, R120, -0x326172a9, RZ ;  /* 0xcd9e8d5778787825 */ /* 0x000fe800078e00ff */
[--C-:B------:R-:W-:Y:S01]  /*da00*/  FFMA.FTZ R229, R24, UR4, -R164.reuse ;  /* 0x0000000418e57c23 */ /* 0x100fe200080108a4 */
[----:B------:R-:W-:Y:S01]  /*da10*/  FFMA.FTZ R228, R25, UR4, -R164 ;  /* 0x0000000419e47c23 */ /* 0x000fe200080108a4 */
[----:B------:R-:W-:Y:S01]  /*da20*/  FFMA.FTZ R231, R27, UR4, -R162 ;  /* 0x000000041be77c23 */ /* 0x000fe200080108a2 */
[----:B------:R-:W-:Y:S01]  /*da30*/  LOP3.LUT R152, R121, R232, R152, 0x96, !PT ;  /* 0x000000e879987212 */ /* 0x000fe200078e9698 */
[----:B------:R-:W-:Y:S01]  /*da40*/  FFMA.FTZ R232, R26, UR4, -R162 ;  /* 0x000000041ae87c23 */ /* 0x000fe200080108a2 */
[----:B------:R-:W-:Y:S01]  /*da50*/  LOP3.LUT R140, R120, 0xffff, RZ, 0xc0, !PT ;  /* 0x0000ffff788c7812 */ /* 0x000fe200078ec0ff */
[----:B------:R-:W-:Y:S01]  /*da60*/  MUFU.EX2 R135, R135 ;  /* 0x0000008700877308 */ /* 0x000fe20000000800 */
[C---:B------:R-:W-:Y:S02]  /*da70*/  LOP3.LUT R122, R152.reuse, 0xffff, RZ, 0xc0, !PT ;  /* 0x0000ffff987a7812 */ /* 0x040fe400078ec0ff */
[----:B------:R-:W-:Y:S02]  /*da80*/  LOP3.LUT R121, R152, 0xff, RZ, 0xc0, !PT ;  /* 0x000000ff98797812 */ /* 0x000fe400078ec0ff */
[----:B------:R-:W-:Y:S02]  /*da90*/  SHF.R.U32.HI R122, RZ, 0x8, R122 ;  /* 0x00000008ff7a7819 */ /* 0x000fe4000001167a */
[--C-:B------:R-:W-:Y:S03]  /*daa0*/  SHF.R.U32.HI R24, RZ, 0x10, R120.reuse ;  /* 0x00000010ff187819 */ /* 0x100fe60000011678 */
[----:B------:R-:W3:Y:S01]  /*dab0*/  MUFU.EX2 R220, R220 ;  /* 0x000000dc00dc7308 */ /* 0x000ee20000000800 */
[----:B------:R-:W-:Y:S02]  /*dac0*/  LOP3.LUT R235, R120, 0xff, RZ, 0xc0, !PT ;  /* 0x000000ff78eb7812 */ /* 0x000fe400078ec0ff */
[----:B------:R-:W-:Y:S02]  /*dad0*/  SHF.R.U32.HI R134, RZ, 0x18, R120 ;  /* 0x00000018ff867819 */ /* 0x000fe40000011678 */
[----:B------:R-:W-:Y:S02]  /*dae0*/  PRMT R25, R121, 0x5410, R122 ;  /* 0x0000541079197816 */ /* 0x000fe4000000007a */
[----:B------:R-:W4:Y:S03]  /*daf0*/  LDSM.16.MT88.4 R120, [R188+0x10800] ;  /* 0x01080000bc78783b */ /* 0x000f260000004200 */
[----:B------:R-:W-:Y:S01]  /*db00*/  MUFU.EX2 R229, R229 ;  /* 0x000000e500e57308 */ /* 0x000fe20000000800 */
[----:B------:R-:W-:Y:S02]  /*db10*/  SHF.R.U32.HI R149, RZ, 0x10, R152 ;  /* 0x00000010ff957819 */ /* 0x000fe40000011698 */
[----:B------:R-:W-:Y:S02]  /*db20*/  SHF.R.U32.HI R26, RZ, 0x8, R140 ;  /* 0x00000008ff1a7819 */ /* 0x000fe4000001168c */
[----:B------:R-:W-:Y:S01]  /*db30*/  SHF.R.U32.HI R152, RZ, 0x18, R152 ;  /* 0x00000018ff987819 */ /* 0x000fe20000011698 */
[----:B------:R-:W5:Y:S04]  /*db40*/  LDSM.16.MT88.4 R140, [R188+0xd000] ;  /* 0x00d00000bc8c783b */ /* 0x000f680000004200 */
[----:B------:R-:W4:Y:S01]  /*db50*/  MUFU.EX2 R228, R228 ;  /* 0x000000e400e47308 */ /* 0x000f220000000800 */
[----:B------:R-:W-:Y:S02]  /*db60*/  LOP3.LUT R149, R149, 0xff, RZ, 0xc0, !PT ;  /* 0x000000ff95957812 */ /* 0x000fe400078ec0ff */
[----:B------:R-:W-:Y:S02]  /*db70*/  LOP3.LUT R27, R24, 0xff, RZ, 0xc0, !PT ;  /* 0x000000ff181b7812 */ /* 0x000fe400078ec0ff */
[----:B------:R-:W-:Y:S01]  /*db80*/  PRMT R149, R149, 0x5410, R152 ;  /* 0x0000541095957816 */ /* 0x000fe20000000098 */
[C---:B--2---:R-:W-:Y:S04]  /*db90*/  HMMA.16816.F32.BF16 R16, R116.reuse, R20, R16 ;  /* 0x000000147410723c */ /* 0x044fe80000041810 */
[----:B------:R-:W-:Y:S01]  /*dba0*/  MUFU.EX2 R232, R232 ;  /* 0x000000e800e87308 */ /* 0x000fe20000000800 */
[----:B------:R-:W-:Y:S01]  /*dbb0*/  LDSM.16.MT88.4 R152, [R189+0xf000] ;  /* 0x00f00000bd98783b */ /* 0x000fe20000004200 */
[--C-:B------:R-:W-:Y:S02]  /*dbc0*/  HSET2.LE.AND R24, R25, R216.reuse, PT ;  /* 0x000000d819187233 */ /* 0x100fe40003803000 */
[----:B-1----:R-:W-:Y:S01]  /*dbd0*/  F2FP.BF16.F32.PACK_AB R25, R174, R133 ;  /* 0x00000085ae19723e */ /* 0x002fe200000010ff */
[C---:B------:R-:W-:Y:S05]  /*dbe0*/  HMMA.16816.F32.BF16 R108, R116.reuse, R22, R108 ;  /* 0x00000016746c723c */ /* 0x040fea000004186c */
[----:B------:R-:W1:Y:S01]  /*dbf0*/  MUFU.EX2 R231, R231 ;  /* 0x000000e700e77308 */ /* 0x000e620000000800 */
[----:B------:R-:W-:Y:S01]  /*dc00*/  PRMT R235, R235, 0x5410, R26 ;  /* 0x00005410ebeb7816 */ /* 0x000fe2000000001a */
[----:B------:R-:W-:Y:S01]  /*dc10*/  FADD.FTZ R133, R133, R166 ;  /* 0x000000a685857221 */ /* 0x000fe20000010000 */
[----:B------:R-:W-:Y:S03]  /*dc20*/  PRMT R27, R27, 0x5410, R134 ;  /* 0x000054101b1b7816 */ /* 0x000fe60000000086 */
[----:B------:R-:W-:Y:S01]  /*dc30*/  LOP3.LUT R24, R24, R25, RZ, 0xc0, !PT ;  /* 0x0000001918187212 */ /* 0x000fe200078ec0ff */
[----:B------:R-:W-:Y:S01]  /*dc40*/  FADD.FTZ R174, R174, R133 ;  /* 0x00000085aeae7221 */ /* 0x000fe20000010000 */
[--C-:B------:R-:W-:Y:S02]  /*dc50*/  HSET2.LE.AND R25, R149, R216.reuse, PT ;  /* 0x000000d895197233 */ /* 0x100fe40003803000 */
[----:B------:R-:W2:Y:S01]  /*dc60*/  LDSM.16.MT88.4 R148, [R190+0xf000] ;  /* 0x00f00000be94783b */ /* 0x000ea20000004200 */
[C---:B---3--:R-:W-:Y:S01]  /*dc70*/  F2FP.BF16.F32.PACK_AB R20, R220.reuse, R135 ;  /* 0x00000087dc14723e */ /* 0x048fe200000010ff */
[----:B------:R-:W-:Y:S01]  /*dc80*/  FADD.FTZ R135, R135, R168 ;  /* 0x000000a887877221 */ /* 0x000fe20000010000 */
[C---:B----4-:R-:W-:Y:S03]  /*dc90*/  HMMA.16816.F32.BF16 R12, R116.reuse, R120, R12 ;  /* 0x00000078740c723c */ /* 0x050fe6000004180c */
[--C-:B------:R-:W-:Y:S01]  /*dca0*/  HSET2.LE.AND R26, R235, R216.reuse, PT ;  /* 0x000000d8eb1a7233 */ /* 0x100fe20003803000 */
[----:B------:R-:W-:Y:S01]  /*dcb0*/  FADD.FTZ R135, R220, R135 ;  /* 0x00000087dc877221 */ /* 0x000fe20000010000 */
[--C-:B------:R-:W-:Y:S01]  /*dcc0*/  HSET2.LE.AND R27, R27, R216.reuse, PT ;  /* 0x000000d81b1b7233 */ /* 0x100fe20003803000 */
[----:B------:R-:W-:Y:S01]  /*dcd0*/  HMMA.16816.F32.BF16 R112, R116, R122, R112 ;  /* 0x0000007a7470723c */ /* 0x000fe20000041870 */
[----:B------:R-:W-:Y:S04]  /*dce0*/  LDSM.16.MT88.4 R116, [R192+0x11000] ;  /* 0x01100000c074783b */ /* 0x000fe80000004200 */
[----:B------:R-:W-:Y:S01]  /*dcf0*/  F2FP.BF16.F32.PACK_AB R21, R228, R229 ;  /* 0x000000e5e415723e */ /* 0x000fe200000010ff */
[----:B------:R-:W-:Y:S01]  /*dd00*/  FADD.FTZ R229, R229, R174 ;  /* 0x000000aee5e57221 */ /* 0x000fe20000010000 */
[----:B-1----:R-:W-:Y:S01]  /*dd10*/  F2FP.BF16.F32.PACK_AB R134, R231, R232 ;  /* 0x000000e8e786723e */ /* 0x002fe200000010ff */
[----:B------:R-:W-:Y:S01]  /*dd20*/  FADD.FTZ R232, R232, R135 ;  /* 0x00000087e8e87221 */ /* 0x000fe20000010000 */
[----:B------:R-:W-:Y:S02]  /*dd30*/  LDSM.16.MT88.4 R120, [R190+0x11000] ;  /* 0x01100000be78783b */ /* 0x000fe40000004200 */
[----:B------:R-:W-:Y:S01]  /*dd40*/  LOP3.LUT R25, R25, R20, RZ, 0xc0, !PT ;  /* 0x0000001419197212 */ /* 0x000fe200078ec0ff */
[----:B------:R-:W-:Y:S01]  /*dd50*/  FADD.FTZ R229, R228, R229 ;  /* 0x000000e5e4e57221 */ /* 0x000fe20000010000 */
[----:B------:R-:W-:Y:S01]  /*dd60*/  LOP3.LUT R26, R26, R21, RZ, 0xc0, !PT ;  /* 0x000000151a1a7212 */ /* 0x000fe200078ec0ff */
[----:B------:R-:W-:Y:S01]  /*dd70*/  FADD.FTZ R231, R231, R232 ;  /* 0x000000e8e7e77221 */ /* 0x000fe20000010000 */
[----:B------:R-:W-:Y:S01]  /*dd80*/  LOP3.LUT R27, R27, R134, RZ, 0xc0, !PT ;  /* 0x000000861b1b7212 */ /* 0x000fe200078ec0ff */
[--C-:B------:R-:W-:Y:S01]  /*dd90*/  FFMA.FTZ R134, R28, UR4, -R164.reuse ;  /* 0x000000041c867c23 */ /* 0x100fe200080108a4 */
[----:B------:R-:W1:Y:S01]  /*dda0*/  LDSM.16.MT88.4 R20, [R188+0xf000] ;  /* 0x00f00000bc14783b */ /* 0x000e620000004200 */
[----:B------:R-:W-:Y:S02]  /*ddb0*/  LOP3.LUT R175, R233, R234, R175, 0x96, !PT ;  /* 0x000000eae9af7212 */ /* 0x000fe400078e96af */
[----:B------:R-:W-:Y:S02]  /*ddc0*/  MOV R133, R132 ;  /* 0x0000008400857202 */ /* 0x000fe40000000f00 */
[C---:B------:R-:W-:Y:S01]  /*ddd0*/  HMMA.16816.F32.BF16 R4, R24.reuse, R124, R4 ;  /* 0x0000007c1804723c */ /* 0x040fe20000041804 */
[----:B------:R-:W-:Y:S05]  /*dde0*/  MUFU.EX2 R134, R134 ;  /* 0x0000008600867308 */ /* 0x000fea0000000800 */
[C---:B------:R-:W-:Y:S01]  /*ddf0*/  HMMA.16816.F32.BF16 R8, R24.reuse, R126, R8 ;  /* 0x0000007e1808723c */ /* 0x040fe20000041808 */
[----:B------:R-:W3:Y:S05]  /*de00*/  LDSM.16.MT88.4 R124, [R189+0x11000] ;  /* 0x01100000bd7c783b */ /* 0x000eea0000004200 */
[C---:B------:R-:W-:Y:S06]  /*de10*/  HMMA.16816.F32.BF16 R36, R24.reuse, R128, R36 ;  /* 0x000000801824723c */ /* 0x040fec0000041824 */
[C---:B------:R-:W-:Y:S06]  /*de20*/  HMMA.16816.F32.BF16 R40, R24.reuse, R130, R40 ;  /* 0x000000821828723c */ /* 0x040fec0000041828 */
[C---:B------:R-:W-:Y:S06]  /*de30*/  HMMA.16816.F32.BF16 R44, R24.reuse, R136, R44 ;  /* 0x00000088182c723c */ /* 0x040fec000004182c */
[C---:B------:R-:W-:Y:S01]  /*de40*/  HMMA.16816.F32.BF16 R48, R24.reuse, R138, R48 ;  /* 0x0000008a1830723c */ /* 0x040fe20000041830 */
[----:B------:R-:W-:Y:S05]  /*de50*/  LDSM.16.MT88.4 R136, [R188+0xd800] ;  /* 0x00d80000bc88783b */ /* 0x000fea0000004200 */
[C---:B-----5:R-:W-:Y:S06]  /*de60*/  HMMA.16816.F32.BF16 R52, R24.reuse, R140, R52 ;  /* 0x0000008c1834723c */ /* 0x060fec0000041834 */
[C---:B------:R-:W-:Y:S01]  /*de70*/  HMMA.16816.F32.BF16 R56, R24.reuse, R142, R56 ;  /* 0x0000008e1838723c */ /* 0x040fe20000041838 */
[----:B------:R-:W-:Y:S05]  /*de80*/  LDSM.16.MT88.4 R140, [R192+0xf800] ;  /* 0x00f80000c08c783b */ /* 0x000fea0000004200 */
[C---:B------:R-:W-:Y:S06]  /*de90*/  HMMA.16816.F32.BF16 R60, R24.reuse, R144, R60 ;  /* 0x00000090183c723c */ /* 0x040fec000004183c */
[C---:B------:R-:W-:Y:S05]  /*dea0*/  HMMA.16816.F32.BF16 R64, R24.reuse, R146, R64 ;  /* 0x000000921840723c */ /* 0x040fea0000041840 */
[--C-:B------:R-:W-:Y:S01]  /*deb0*/  FFMA.FTZ R145, R29, UR4, -R164.reuse ;  /* 0x000000041d917c23 */ /* 0x100fe200080108a4 */
[C---:B--2---:R-:W-:Y:S05]  /*dec0*/  HMMA.16816.F32.BF16 R68, R24.reuse, R148, R68 ;  /* 0x000000941844723c */ /* 0x044fea0000041844 */
[--C-:B------:R-:W-:Y:S01]  /*ded0*/  FFMA.FTZ R146, R32, UR4, -R164.reuse ;  /* 0x0000000420927c23 */ /* 0x100fe200080108a4 */
[C---:B------:R-:W-:Y:S01]  /*dee0*/  HMMA.16816.F32.BF16 R72, R24.reuse, R150, R72 ;  /* 0x000000961848723c */ /* 0x040fe20000041848 */
[----:B------:R-:W-:Y:S04]  /*def0*/  MUFU.EX2 R145, R145 ;  /* 0x0000009100917308 */ /* 0x000fe80000000800 */
[----:B------:R-:W-:Y:S01]  /*df00*/  FFMA.FTZ R164, R33, UR4, -R164 ;  /* 0x0000000421a47c23 */ /* 0x000fe200080108a4 */
[C---:B------:R-:W-:Y:S05]  /*df10*/  HMMA.16816.F32.BF16 R76, R24.reuse, R152, R76 ;  /* 0x00000098184c723c */ /* 0x040fea000004184c */
[----:B------:R-:W-:Y:S01]  /*df20*/  MUFU.EX2 R146, R146 ;  /* 0x0000009200927308 */ /* 0x000fe20000000800 */
[--C-:B------:R-:W-:Y:S01]  /*df30*/  FFMA.FTZ R151, R34, UR4, -R162.reuse ;  /* 0x0000000422977c23 */ /* 0x100fe200080108a2 */
[C---:B------:R-:W-:Y:S04]  /*df40*/  HMMA.16816.F32.BF16 R80, R24.reuse, R154, R80 ;  /* 0x0000009a1850723c */ /* 0x040fe80000041850 */
[--C-:B------:R-:W-:Y:S02]  /*df50*/  FFMA.FTZ R144, R30, UR4, -R162.reuse ;  /* 0x000000041e907c23 */ /* 0x100fe400080108a2 */
[C---:B-1----:R-:W-:Y:S02]  /*df60*/  HMMA.16816.F32.BF16 R84, R24.reuse, R20, R84 ;  /* 0x000000141854723c */ /* 0x042fe40000041854 */
[----:B------:R-:W1:Y:S03]  /*df70*/  MUFU.EX2 R149, R164 ;  /* 0x000000a400957308 */ /* 0x000e660000000800 */
[--C-:B------:R-:W-:Y:S01]  /*df80*/  FFMA.FTZ R147, R31, UR4, -R162.reuse ;  /* 0x000000041f937c23 */ /* 0x100fe200080108a2 */
[C---:B------:R-:W-:Y:S01]  /*df90*/  HMMA.16816.F32.BF16 R88, R24.reuse, R22, R88 ;  /* 0x000000161858723c */ /* 0x040fe20000041858 */
[----:B------:R-:W2:Y:S05]  /*dfa0*/  LDSM.16.MT88.4 R20, [R188+0x11000] ;  /* 0x01100000bc14783b */ /* 0x000eaa0000004200 */
[----:B------:R-:W-:Y:S01]  /*dfb0*/  MUFU.EX2 R151, R151 ;  /* 0x0000009700977308 */ /* 0x000fe20000000800 */
[----:B------:R-:W-:Y:S01]  /*dfc0*/  FFMA.FTZ R162, R35, UR4, -R162 ;  /* 0x0000000423a27c23 */ /* 0x000fe200080108a2 */
[C---:B------:R-:W-:Y:S01]  /*dfd0*/  HMMA.16816.F32.BF16 R92, R24.reuse, R116, R92 ;  /* 0x00000074185c723c */ /* 0x040fe2000004185c */
[----:B------:R-:W4:Y:S07]  /*dfe0*/  LDSM.16.MT88.4 R32, [R192+0xd800] ;  /* 0x00d80000c020783b */ /* 0x000f2e0000004200 */
[----:B------:R-:W5:Y:S01]  /*dff0*/  MUFU.EX2 R162, R162 ;  /* 0x000000a200a27308 */ /* 0x000f620000000800 */
[C---:B------:R-:W-:Y:S01]  /*e000*/  HMMA.16816.F32.BF16 R96, R24.reuse, R118, R96 ;  /* 0x000000761860723c */ /* 0x040fe20000041860 */
[----:B------:R-:W4:Y:S05]  /*e010*/  LDSM.16.MT88.4 R116, [R190+0xd800] ;  /* 0x00d80000be74783b */ /* 0x000f2a0000004200 */
[C---:B------:R-:W-:Y:S03]  /*e020*/  HMMA.16816.F32.BF16 R100, R24.reuse, R120, R100 ;  /* 0x000000781864723c */ /* 0x040fe60000041864 */
[----:B------:R-:W-:Y:S02]  /*e030*/  MUFU.EX2 R144, R144 ;  /* 0x0000009000907308 */ /* 0x000fe40000000800 */
[----:B------:R-:W-:Y:S01]  /*e040*/  IMAD.WIDE.U32 R28, R175, -0x2daee0ad, RZ ;  /* 0xd2511f53af1c7825 */ /* 0x000fe200078e00ff */
[C---:B------:R-:W-:Y:S01]  /*e050*/  HMMA.16816.F32.BF16 R104, R24.reuse, R122, R104 ;  /* 0x0000007a1868723c */ /* 0x040fe20000041868 */
[----:B------:R-:W4:Y:S06]  /*e060*/  LDSM.16.MT88.4 R120, [R189+0xd800] ;  /* 0x00d80000bd78783b */ /* 0x000f2c0000004200 */
[----:B------:R-:W5:Y:S01]  /*e070*/  MUFU.EX2 R147, R147 ;  /* 0x0000009300937308 */ /* 0x000f620000000800 */
[----:B------:R-:W-:Y:S01]  /*e080*/  LOP3.LUT R230, R29, R236, R230, 0x96, !PT ;  /* 0x000000ec1de67212 */ /* 0x000fe200078e96e6 */
[C---:B---3--:R-:W-:Y:S03]  /*e090*/  HMMA.16816.F32.BF16 R16, R24.reuse, R124, R16 ;  /* 0x0000007c1810723c */ /* 0x048fe60000041810 */
[----:B------:R-:W-:Y:S03]  /*e0a0*/  LOP3.LUT R30, R28, 0xffff, RZ, 0xc0, !PT ;  /* 0x0000ffff1c1e7812 */ /* 0x000fe600078ec0ff */
[C---:B------:R-:W-:Y:S05]  /*e0b0*/  HMMA.16816.F32.BF16 R108, R24.reuse, R126, R108 ;  /* 0x0000007e186c723c */ /* 0x040fea000004186c */
[C---:B------:R-:W-:Y:S01]  /*e0c0*/  LOP3.LUT R125, R230.reuse, 0xffff, RZ, 0xc0, !PT ;  /* 0x0000ffffe67d7812 */ /* 0x040fe200078ec0ff */
[C---:B--2---:R-:W-:Y:S05]  /*e0d0*/  HMMA.16816.F32.BF16 R12, R24.reuse, R20, R12 ;  /* 0x00000014180c723c */ /* 0x044fea000004180c */
[----:B------:R-:W-:Y:S01]  /*e0e0*/  SHF.R.U32.HI R129, RZ, 0x10, R230 ;  /* 0x00000010ff817819 */ /* 0x000fe200000116e6 */
[----:B------:R-:W-:Y:S01]  /*e0f0*/  HMMA.16816.F32.BF16 R112, R24, R22, R112 ;  /* 0x000000161870723c */ /* 0x000fe20000041870 */
[----:B------:R-:W-:Y:S04]  /*e100*/  LDSM.16.MT88.4 R24, [R192+0x11800] ;  /* 0x01180000c018783b */ /* 0x000fe80000004200 */
[----:B------:R-:W-:Y:S02]  /*e110*/  SHF.R.U32.HI R31, RZ, 0x10, R28 ;  /* 0x00000010ff1f7819 */ /* 0x000fe4000001161c */
[----:B------:R-:W-:Y:S04]  /*e120*/  SHF.R.U32.HI R30, RZ, 0x8, R30 ;  /* 0x00000008ff1e7819 */ /* 0x000fe8000001161e */
[----:B------:R-:W-:Y:S02]  /*e130*/  LOP3.LUT R124, R230, 0xff, RZ, 0xc0, !PT ;  /* 0x000000ffe67c7812 */ /* 0x000fe400078ec0ff */
[----:B------:R-:W-:Y:S02]  /*e140*/  LOP3.LUT R29, R28, 0xff, RZ, 0xc0, !PT ;  /* 0x000000ff1c1d7812 */ /* 0x000fe400078ec0ff */
[----:B------:R-:W-:Y:S02]  /*e150*/  SHF.R.U32.HI R230, RZ, 0x18, R230 ;  /* 0x00000018ffe67819 */ /* 0x000fe400000116e6 */
[----:B------:R-:W-:Y:S02]  /*e160*/  LOP3.LUT R129, R129, 0xff, RZ, 0xc0, !PT ;  /* 0x000000ff81817812 */ /* 0x000fe400078ec0ff */
[----:B------:R-:W-:Y:S02]  /*e170*/  SHF.R.U32.HI R28, RZ, 0x18, R28 ;  /* 0x00000018ff1c7819 */ /* 0x000fe4000001161c */
[----:B------:R-:W-:Y:S02]  /*e180*/  LOP3.LUT R31, R31, 0xff, RZ, 0xc0, !PT ;  /* 0x000000ff1f1f7812 */ /* 0x000fe400078ec0ff */
[----:B------:R-:W-:Y:S02]  /*e190*/  SHF.R.U32.HI R125, RZ, 0x8, R125 ;  /* 0x00000008ff7d7819 */ /* 0x000fe4000001167d */
[----:B------:R-:W-:Y:S02]  /*e1a0*/  PRMT R29, R29, 0x5410, R30 ;  /* 0x000054101d1d7816 */ /* 0x000fe4000000001e */
[----:B------:R-:W-:Y:S02]  /*e1b0*/  PRMT R129, R129, 0x5410, R230 ;  /* 0x0000541081817816 */ /* 0x000fe400000000e6 */
[----:B------:R-:W-:Y:S02]  /*e1c0*/  PRMT R31, R31, 0x5410, R28 ;  /* 0x000054101f1f7816 */ /* 0x000fe4000000001c */
[----:B------:R-:W-:Y:S02]  /*e1d0*/  PRMT R125, R124, 0x5410, R125 ;  /* 0x000054107c7d7816 */ /* 0x000fe4000000007d */
[--C-:B------:R-:W-:Y:S02]  /*e1e0*/  HSET2.LE.AND R30, R29, R216.reuse, PT ;  /* 0x000000d81d1e7233 */ /* 0x100fe40003803000 */
[--C-:B------:R-:W-:Y:S02]  /*e1f0*/  HSET2.LE.AND R31, R31, R216.reuse, PT ;  /* 0x000000d81f1f7233 */ /* 0x100fe40003803000 */
[--C-:B------:R-:W-:Y:S02]  /*e200*/  HSET2.LE.AND R29, R129, R216.reuse, PT ;  /* 0x000000d8811d7233 */ /* 0x100fe40003803000 */
[----:B------:R-:W-:Y:S02]  /*e210*/  HSET2.LE.AND R28, R125, R216, PT ;  /* 0x000000d87d1c7233 */ /* 0x000fe40003803000 */
[----:B-1----:R-:W-:Y:S02]  /*e220*/  F2FP.BF16.F32.PACK_AB R21, R149, R146 ;  /* 0x000000929515723e */ /* 0x002fe400000010ff */
[----:B-----5:R-:W-:Y:S02]  /*e230*/  F2FP.BF16.F32.PACK_AB R20, R162, R151 ;  /* 0x00000097a214723e */ /* 0x020fe400000010ff */
[----:B------:R-:W-:Y:S01]  /*e240*/  F2FP.BF16.F32.PACK_AB R125, R145, R134 ;  /* 0x00000086917d723e */ /* 0x000fe200000010ff */
[----:B------:R-:W-:Y:S01]  /*e250*/  FADD.FTZ R134, R134, R229 ;  /* 0x000000e586867221 */ /* 0x000fe20000010000 */
[----:B------:R-:W-:Y:S01]  /*e260*/  F2FP.BF16.F32.PACK_AB R124, R147, R144 ;  /* 0x00000090937c723e */ /* 0x000fe200000010ff */
[----:B------:R-:W-:Y:S01]  /*e270*/  FADD.FTZ R144, R144, R231 ;  /* 0x000000e790907221 */ /* 0x000fe20000010000 */
[----:B------:R-:W-:Y:S01]  /*e280*/  LOP3.LUT R30, R30, R21, RZ, 0xc0, !PT ;  /* 0x000000151e1e7212 */ /* 0x000fe200078ec0ff */
[----:B------:R-:W-:Y:S01]  /*e290*/  FADD.FTZ R145, R145, R134 ;  /* 0x0000008691917221 */ /* 0x000fe20000010000 */
[----:B------:R-:W-:Y:S01]  /*e2a0*/  LOP3.LUT R31, R31, R20, RZ, 0xc0, !PT ;  /* 0x000000141f1f7212 */ /* 0x000fe200078ec0ff */
[----:B------:R-:W-:Y:S01]  /*e2b0*/  FADD.FTZ R144, R147, R144 ;  /* 0x0000009093907221 */ /* 0x000fe20000010000 */
[----:B------:R-:W-:Y:S01]  /*e2c0*/  LOP3.LUT R28, R28, R125, RZ, 0xc0, !PT ;  /* 0x0000007d1c1c7212 */ /* 0x000fe200078ec0ff */
[----:B------:R-:W1:Y:S01]  /*e2d0*/  LDSM.16.MT88.4 R20, [R190+0xf800] ;  /* 0x00f80000be14783b */ /* 0x000e620000004200 */
[----:B------:R-:W-:Y:S01]  /*e2e0*/  LOP3.LUT R29, R29, R124, RZ, 0xc0, !PT ;  /* 0x0000007c1d1d7212 */ /* 0x000fe200078ec0ff */
[----:B------:R-:W-:Y:S01]  /*e2f0*/  FADD.FTZ R146, R146, R145 ;  /* 0x0000009192927221 */ /* 0x000fe20000010000 */
[----:B------:R-:W-:Y:S03]  /*e300*/  FADD.FTZ R151, R151, R144 ;  /* 0x0000009097977221 */ /* 0x000fe60000010000 */
[----:B------:R-:W-:Y:S01]  /*e310*/  FADD.FTZ R221, R149, R146 ;  /* 0x0000009295dd7221 */ /* 0x000fe20000010000 */
[----:B------:R-:W-:Y:S01]  /*e320*/  FADD.FTZ R217, R162, R151 ;  /* 0x00000097a2d97221 */ /* 0x000fe20000010000 */
[C---:B----4-:R-:W-:Y:S01]  /*e330*/  HMMA.16816.F32.BF16 R128, R28.reuse, R32, R4 ;  /* 0x000000201c80723c */ /* 0x050fe20000041804 */
[----:B------:R-:W2:Y:S05]  /*e340*/  LDSM.16.MT88.4 R4, [R189+0xf800] ;  /* 0x00f80000bd04783b */ /* 0x000eaa0000004200 */
[C---:B------:R-:W-:Y:S03]  /*e350*/  HMMA.16816.F32.BF16 R124, R28.reuse, R34, R8 ;  /* 0x000000221c7c723c */ /* 0x040fe60000041808 */
[----:B------:R-:W3:Y:S03]  /*e360*/  LDSM.16.MT88.4 R8, [R188+0xf800] ;  /* 0x00f80000bc08783b */ /* 0x000ee60000004200 */
[C---:B------:R-:W-:Y:S05]  /*e370*/  HMMA.16816.F32.BF16 R36, R28.reuse, R116, R36 ;  /* 0x000000741c24723c */ /* 0x040fea0000041824 */
[----:B------:R-:W4:Y:S01]  /*e380*/  LDSM.16.MT88.4 R32, [R190+0x11800] ;  /* 0x01180000be20783b */ /* 0x000f220000004200 */
[C---:B------:R-:W-:Y:S06]  /*e390*/  HMMA.16816.F32.BF16 R40, R28.reuse, R118, R40 ;  /* 0x000000761c28723c */ /* 0x040fec0000041828 */
[C---:B------:R-:W-:Y:S01]  /*e3a0*/  HMMA.16816.F32.BF16 R44, R28.reuse, R120, R44 ;  /* 0x000000781c2c723c */ /* 0x040fe2000004182c */
[----:B------:R-:W5:Y:S05]  /*e3b0*/  LDSM.16.MT88.4 R116, [R189+0x11800] ;  /* 0x01180000bd74783b */ /* 0x000f6a0000004200 */
[C---:B------:R-:W-:Y:S06]  /*e3c0*/  HMMA.16816.F32.BF16 R48, R28.reuse, R122, R48 ;  /* 0x0000007a1c30723c */ /* 0x040fec0000041830 */
[C---:B------:R-:W-:Y:S06]  /*e3d0*/  HMMA.16816.F32.BF16 R52, R28.reuse, R136, R52 ;  /* 0x000000881c34723c */ /* 0x040fec0000041834 */
[C---:B------:R-:W-:Y:S06]  /*e3e0*/  HMMA.16816.F32.BF16 R56, R28.reuse, R138, R56 ;  /* 0x0000008a1c38723c */ /* 0x040fec0000041838 */
[C---:B------:R-:W-:Y:S06]  /*e3f0*/  HMMA.16816.F32.BF16 R60, R28.reuse, R140, R60 ;  /* 0x0000008c1c3c723c */ /* 0x040fec000004183c */
[C---:B------:R-:W-:Y:S06]  /*e400*/  HMMA.16816.F32.BF16 R64, R28.reuse, R142, R64 ;  /* 0x0000008e1c40723c */ /* 0x040fec0000041840 */
[C---:B-1----:R-:W-:Y:S06]  /*e410*/  HMMA.16816.F32.BF16 R68, R28.reuse, R20, R68 ;  /* 0x000000141c44723c */ /* 0x042fec0000041844 */
[C---:B------:R-:W-:Y:S01]  /*e420*/  HMMA.16816.F32.BF16 R72, R28.reuse, R22, R72 ;  /* 0x000000161c48723c */ /* 0x040fe20000041848 */
[----:B------:R-:W1:Y:S05]  /*e430*/  LDSM.16.MT88.4 R20, [R188+0x11800] ;  /* 0x01180000bc14783b */ /* 0x000e6a0000004200 */
[C---:B--2---:R-:W-:Y:S06]  /*e440*/  HMMA.16816.F32.BF16 R76, R28.reuse, R4, R76 ;  /* 0x000000041c4c723c */ /* 0x044fec000004184c */
[C---:B------:R-:W-:Y:S06]  /*e450*/  HMMA.16816.F32.BF16 R80, R28.reuse, R6, R80 ;  /* 0x000000061c50723c */ /* 0x040fec0000041850 */
[C---:B---3--:R-:W-:Y:S06]  /*e460*/  HMMA.16816.F32.BF16 R84, R28.reuse, R8, R84 ;  /* 0x000000081c54723c */ /* 0x048fec0000041854 */
[C---:B------:R-:W-:Y:S06]  /*e470*/  HMMA.16816.F32.BF16 R88, R28.reuse, R10, R88 ;  /* 0x0000000a1c58723c */ /* 0x040fec0000041858 */
[C---:B------:R-:W-:Y:S06]  /*e480*/  HMMA.16816.F32.BF16 R92, R28.reuse, R24, R92 ;  /* 0x000000181c5c723c */ /* 0x040fec000004185c */
[C---:B------:R-:W-:Y:S06]  /*e490*/  HMMA.16816.F32.BF16 R96, R28.reuse, R26, R96 ;  /* 0x0000001a1c60723c */ /* 0x040fec0000041860 */
[C---:B----4-:R-:W-:Y:S06]  /*e4a0*/  HMMA.16816.F32.BF16 R100, R28.reuse, R32, R100 ;  /* 0x000000201c64723c */ /* 0x050fec0000041864 */
[C---:B------:R-:W-:Y:S06]  /*e4b0*/  HMMA.16816.F32.BF16 R104, R28.reuse, R34, R104 ;  /* 0x000000221c68723c */ /* 0x040fec0000041868 */
[C---:B-----5:R-:W-:Y:S06]  /*e4c0*/  HMMA.16816.F32.BF16 R120, R28.reuse, R116, R16 ;  /* 0x000000741c78723c */ /* 0x060fec0000041810 */
[C---:B------:R-:W-:Y:S06]  /*e4d0*/  HMMA.16816.F32.BF16 R108, R28.reuse, R118, R108 ;  /* 0x000000761c6c723c */ /* 0x040fec000004186c */
[C---:B-1----:R-:W-:Y:S06]  /*e4e0*/  HMMA.16816.F32.BF16 R116, R28.reuse, R20, R12 ;  /* 0x000000141c74723c */ /* 0x042fec000004180c */
[----:B------:R-:W-:Y:S01]  /*e4f0*/  HMMA.16816.F32.BF16 R112, R28, R22, R112 ;  /* 0x000000161c70723c */ /* 0x000fe20000041870 */
[----:B------:R-:W-:Y:S11]  /*e500*/  @!UPT UIADD3 URZ, URZ, URZ, URZ ;  /* 0x0000003f3f3ff290 */ /* 0x000ff6000fffe03f */
[----:B------:R-:W-:Y:S01]  /*e510*/  @!UPT UIADD3 URZ, URZ, URZ, URZ ;  /* 0x0000003f3f3ff290 */ /* 0x000fe2000fffe03f */
[----:B------:R-:W-:Y:S11]  /*e520*/  @P5 BRA `(.L_x_360) ;  /* 0xffffffc800f45947 */ /* 0x000ff6000383ffff */
.L_x_359:
[----:B------:R-:W1:Y:S01]  /*e530*/  SHFL.BFLY PT, R2, R221, 0x2, 0x1f ;  /* 0x0c401f00dd027f89 */ /* 0x000e6200000e0000 */
[----:B------:R-:W-:Y:S01]  /*e540*/  MOV R9, 0x3f800000 ;  /* 0x3f80000000097802 */ /* 0x000fe20000000f00 */
[----:B------:R-:W-:Y:S01]  /*e550*/  ULDC UR4, c[0x0][0x38c] ;  /* 0x0000e30000047ab9 */ /* 0x000fe20000000800 */
[----:B------:R-:W-:Y:S01]  /*e560*/  MOV R10, 0x3f800000 ;  /* 0x3f800000000a7802 */ /* 0x000fe20000000f00 */
[----:B------:R-:W2:Y:S01]  /*e570*/  SHFL.BFLY PT, R0, R217, 0x2, 0x1f ;  /* 0x0c401f00d9007f89 */ /* 0x000ea200000e0000 */
[----:B------:R-:W-:Y:S01]  /*e580*/  UMOV UR5, 0x400 ;  /* 0x0000040000057882 */ /* 0x000fe20000000000 */
[----:B------:R-:W-:Y:S01]  /*e590*/  UISETP.NE.AND UP0, UPT, UR12, -0x1, UPT ;  /* 0xffffffff0c00788c */ /* 0x000fe2000bf05270 */
[----:B------:R-:W3:Y:S01]  /*e5a0*/  S2R R5, SR_TID.X ;  /* 0x0000000000057919 */ /* 0x000ee20000002100 */
[----:B-1----:R-:W-:Y:S01]  /*e5b0*/  FADD.FTZ R11, R2, R221 ;  /* 0x000000dd020b7221 */ /* 0x002fe20000010000 */
[----:B--2---:R-:W-:-:S04]  /*e5c0*/  FADD.FTZ R7, R0, R217 ;  /* 0x000000d900077221 */ /* 0x004fc80000010000 */
[----:B------:R-:W1:Y:S04]  /*e5d0*/  SHFL.BFLY PT, R4, R11, 0x1, 0x1f ;  /* 0x0c201f000b047f89 */ /* 0x000e6800000e0000 */
[----:B------:R-:W2:Y:S01]  /*e5e0*/  SHFL.BFLY PT, R2, R7, 0x1, 0x1f ;  /* 0x0c201f0007027f89 */ /* 0x000ea200000e0000 */
[----:B---3--:R-:W-:-:S04]  /*e5f0*/  SHF.R.S32.HI R0, RZ, 0x1f, R5 ;  /* 0x0000001fff007819 */ /* 0x008fc80000011405 */
[----:B------:R-:W-:-:S04]  /*e600*/  LEA.HI R8, R0, R5, RZ, 0x2 ;  /* 0x0000000500087211 */ /* 0x000fc800078f10ff */
[----:B------:R-:W-:Y:S01]  /*e610*/  SHF.R.S32.HI R6, RZ, 0x1f, R8 ;  /* 0x0000001fff067819 */ /* 0x000fe20000011408 */
[----:B-1----:R-:W-:Y:S01]  /*e620*/  FADD.FTZ R4, R11, R4 ;  /* 0x000000040b047221 */ /* 0x002fe20000010000 */
[----:B--2---:R-:W-:-:S04]  /*e630*/  FADD.FTZ R2, R7, R2 ;  /* 0x0000000207027221 */ /* 0x004fc80000010000 */
[----:B------:R-:W-:Y:S02]  /*e640*/  FSETP.NE.FTZ.AND P5, PT, R4, RZ, PT ;  /* 0x000000ff0400720b */ /* 0x000fe40003fb5000 */
[----:B------:R-:W-:Y:S02]  /*e650*/  SHF.R.S32.HI R7, RZ, 0x2, R8 ;  /* 0x00000002ff077819 */ /* 0x000fe40000011408 */
[----:B------:R-:W-:Y:S02]  /*e660*/  FSETP.NE.FTZ.AND P0, PT, R2, RZ, PT ;  /* 0x000000ff0200720b */ /* 0x000fe40003f15000 */
[----:B------:R-:W-:Y:S02]  /*e670*/  LEA.HI R6, R6, R7, RZ, 0x3 ;  /* 0x0000000706067211 */ /* 0x000fe400078f18ff */
[----:B------:R-:W-:Y:S02]  /*e680*/  LOP3.LUT R8, R8, 0x3ffffffc, RZ, 0xc0, !PT ;  /* 0x3ffffffc08087812 */ /* 0x000fe400078ec0ff */
[----:B------:R-:W-:-:S02]  /*e690*/  LOP3.LUT R6, R6, 0xfffffff8, RZ, 0xc0, !PT ;  /* 0xfffffff806067812 */ /* 0x000fc400078ec0ff */
[-C--:B------:R-:W-:Y:S01]  /*e6a0*/  IADD3 R13, -R8, R5.reuse, RZ ;  /* 0x00000005080d7210 */ /* 0x080fe20007ffe1ff */
[----:B------:R-:W1:Y:S01]  /*e6b0*/  @P5 MUFU.RCP R9, R4 ;  /* 0x0000000400095308 */ /* 0x000e620000001000 */
[----:B------:R-:W-:Y:S02]  /*e6c0*/  IADD3 R6, R7, -R6, RZ ;  /* 0x8000000607067210 */ /* 0x000fe40007ffe0ff */
[----:B------:R-:W-:Y:S02]  /*e6d0*/  LEA.HI R7, R0, R5, RZ, 0x5 ;  /* 0x0000000500077211 */ /* 0x000fe400078f28ff */
[C---:B------:R-:W-:Y:S02]  /*e6e0*/  SHF.L.U32 R11, R6.reuse, 0x6, RZ ;  /* 0x00000006060b7819 */ /* 0x040fe400000006ff */
[----:B------:R-:W-:Y:S01]  /*e6f0*/  R2P PR, R6, 0x6 ;  /* 0x0000000606007804 */ /* 0x000fe20000000000 */
[----:B------:R-:W2:Y:S01]  /*e700*/  @P0 MUFU.RCP R10, R2 ;  /* 0x00000002000a0308 */ /* 0x000ea20000001000 */
[----:B------:R-:W-:-:S02]  /*e710*/  LOP3.LUT R11, R11, 0x1c0, RZ, 0xc0, !PT ;  /* 0x000001c00b0b7812 */ /* 0x000fc400078ec0ff */
[----:B------:R-:W-:Y:S02]  /*e720*/  LOP3.LUT R6, R6, 0x1, RZ, 0xc0, !PT ;  /* 0x0000000106067812 */ /* 0x000fe400078ec0ff */
[----:B------:R-:W-:Y:S02]  /*e730*/  LEA.HI R8, R11, R11, RZ, 0x1d ;  /* 0x0000000b0b087211 */ /* 0x000fe400078fe8ff */
[----:B------:R-:W-:Y:S01]  /*e740*/  ISETP.NE.U32.AND P3, PT, R6, 0x1, PT ;  /* 0x000000010600780c */ /* 0x000fe20003f65070 */
[----:B-1----:R-:W-:Y:S01]  /*e750*/  FMUL.FTZ R9, R9, UR4 ;  /* 0x0000000409097c20 */ /* 0x002fe20008410000 */
[----:B------:R-:W-:-:S03]  /*e760*/  MOV R6, 0x20 ;  /* 0x0000002000067802 */ /* 0x000fc60000000f00 */
[C---:B------:R-:W-:Y:S01]  /*e770*/  FMUL.FTZ R128, R9.reuse, R128 ;  /* 0x0000008009807220 */ /* 0x040fe20000410000 */
[C---:B------:R-:W-:Y:S01]  /*e780*/  FMUL.FTZ R129, R9.reuse, R129 ;  /* 0x0000008109817220 */ /* 0x040fe20000410000 */
[C---:B------:R-:W-:Y:S01]  /*e790*/  FMUL.FTZ R124, R9.reuse, R124 ;  /* 0x0000007c097c7220 */ /* 0x040fe20000410000 */
[C---:B------:R-:W-:Y:S01]  /*e7a0*/  FMUL.FTZ R125, R9.reuse, R125 ;  /* 0x0000007d097d7220 */ /* 0x040fe20000410000 */
[----:B--2---:R-:W-:Y:S01]  /*e7b0*/  FMUL.FTZ R10, R10, UR4 ;  /* 0x000000040a0a7c20 */ /* 0x004fe20008410000 */
[----:B------:R-:W1:Y:S01]  /*e7c0*/  S2UR UR4, SR_CgaCtaId ;  /* 0x00000000000479c3 */ /* 0x000e620000008800 */
        /* <DEDUP_REMOVED lines=50> */
[----:B------:R-:W-:Y:S01]  /*eaf0*/  SHF.R.S32.HI R10, RZ, 0x5, R7 ;  /* 0x00000005ff0a7819 */ /* 0x000fe20000011407 */
[----:B-1----:R-:W-:Y:S01]  /*eb00*/  ULEA UR4, UR4, UR5, 0x18 ;  /* 0x0000000504047291 */ /* 0x002fe2000f8ec03f */
[C---:B------:R-:W-:Y:S01]  /*eb10*/  FMUL.FTZ R40, R9.reuse, R40 ;  /* 0x0000002809287220 */ /* 0x040fe20000410000 */
[C---:B------:R-:W-:Y:S01]  /*eb20*/  FMUL.FTZ R41, R9.reuse, R41 ;  /* 0x0000002909297220 */ /* 0x040fe20000410000 */
[----:B------:R-:W-:Y:S01]  /*eb30*/  LEA R13, R10, R13, 0x9 ;  /* 0x0000000d0a0d7211 */ /* 0x000fe200078e48ff */
[C---:B------:R-:W-:Y:S01]  /*eb40*/  FMUL.FTZ R44, R9.reuse, R44 ;  /* 0x0000002c092c7220 */ /* 0x040fe20000410000 */
[----:B------:R-:W-:Y:S01]  /*eb50*/  SEL R6, R6, 0xffffffe0, !P1 ;  /* 0xffffffe006067807 */ /* 0x000fe20004800000 */
[----:B------:R-:W-:Y:S01]  /*eb60*/  FMUL.FTZ R45, R9, R45 ;  /* 0x0000002d092d7220 */ /* 0x000fe20000410000 */
[----:B------:R-:W-:Y:S01]  /*eb70*/  LEA R8, R13, R8, 0x1 ;  /* 0x000000080d087211 */ /* 0x000fe200078e08ff */
[C---:B------:R-:W-:Y:S01]  /*eb80*/  FMUL.FTZ R48, R9.reuse, R48 ;  /* 0x0000003009307220 */ /* 0x040fe20000410000 */
[----:B------:R-:W-:Y:S01]  /*eb90*/  FMUL.FTZ R49, R9, R49 ;  /* 0x0000003109317220 */ /* 0x000fe20000410000 */
[----:B------:R-:W-:Y:S01]  /*eba0*/  F2FP.BF16.F32.PACK_AB R128, R129, R128 ;  /* 0x000000808180723e */ /* 0x000fe200000010ff */
[C---:B------:R-:W-:Y:S01]  /*ebb0*/  FMUL.FTZ R52, R9.reuse, R52 ;  /* 0x0000003409347220 */ /* 0x040fe20000410000 */
[----:B------:R-:W-:Y:S01]  /*ebc0*/  LEA R11, R8, UR4, 0x1 ;  /* 0x00000004080b7c11 */ /* 0x000fe2000f8e08ff */
[C---:B------:R-:W-:Y:S01]  /*ebd0*/  FMUL.FTZ R53, R9.reuse, R53 ;  /* 0x0000003509357220 */ /* 0x040fe20000410000 */
[----:B------:R-:W-:Y:S01]  /*ebe0*/  MOV R8, 0x40 ;  /* 0x0000004000087802 */ /* 0x000fe20000000f00 */
[----:B------:R-:W-:Y:S01]  /*ebf0*/  FMUL.FTZ R56, R9, R56 ;  /* 0x0000003809387220 */ /* 0x000fe20000410000 */
[----:B------:R-:W-:Y:S01]  /*ec00*/  IADD3 R13, R11, -0x10, RZ ;  /* 0xfffffff00b0d7810 */ /* 0x000fe20007ffe0ff */
[----:B------:R-:W-:Y:S01]  /*ec10*/  FMUL.FTZ R57, R9, R57 ;  /* 0x0000003909397220 */ /* 0x000fe20000410000 */
[----:B------:R-:W-:Y:S01]  /*ec20*/  @P3 IADD3 R13, R11, 0x10, RZ ;  /* 0x000000100b0d3810 */ /* 0x000fe20007ffe0ff */
[----:B------:R-:W-:Y:S01]  /*ec30*/  FMUL.FTZ R60, R9, R60 ;  /* 0x0000003c093c7220 */ /* 0x000fe20000410000 */
[----:B------:R-:W-:Y:S01]  /*ec40*/  F2FP.BF16.F32.PACK_AB R130, R131, R130 ;  /* 0x000000828382723e */ /* 0x000fe200000010ff */
[C---:B------:R-:W-:Y:S01]  /*ec50*/  FMUL.FTZ R61, R9.reuse, R61 ;  /* 0x0000003d093d7220 */ /* 0x040fe20000410000 */
[----:B------:R-:W-:Y:S01]  /*ec60*/  SEL R8, R8, 0xffffffc0, !P2 ;  /* 0xffffffc008087807 */ /* 0x000fe20005000000 */
[----:B------:R-:W-:Y:S01]  /*ec70*/  FMUL.FTZ R64, R9, R64 ;  /* 0x0000004009407220 */ /* 0x000fe20000410000 */
[----:B------:R-:W-:Y:S01]  /*ec80*/  F2FP.BF16.F32.PACK_AB R124, R125, R124 ;  /* 0x0000007c7d7c723e */ /* 0x000fe200000010ff */
[----:B------:R-:W-:Y:S01]  /*ec90*/  FMUL.FTZ R65, R9, R65 ;  /* 0x0000004109417220 */ /* 0x000fe20000410000 */
[----:B------:R-:W-:Y:S01]  /*eca0*/  F2FP.BF16.F32.PACK_AB R126, R127, R126 ;  /* 0x0000007e7f7e723e */ /* 0x000fe200000010ff */
[----:B------:R-:W-:Y:S01]  /*ecb0*/  FMUL.FTZ R68, R9, R68 ;  /* 0x0000004409447220 */ /* 0x000fe20000410000 */
        /* <DEDUP_REMOVED lines=20> */
[----:B------:R-:W-:Y:S01]  /*ee00*/  F2FP.BF16.F32.PACK_AB R50, R51, R50 ;  /* 0x000000323332723e */ /* 0x000fe200000010ff */
[----:B------:R-:W-:Y:S01]  /*ee10*/  FMUL.FTZ R80, R9, R80 ;  /* 0x0000005009507220 */ /* 0x000fe20000410000 */
[----:B------:R-:W-:Y:S01]  /*ee20*/  IADD3 R21, R8, R13, RZ ;  /* 0x0000000d08157210 */ /* 0x000fe20007ffe0ff */
        /* <DEDUP_REMOVED lines=14> */
[----:B------:R-:W-:Y:S01]  /*ef10*/  @UP0 ULDC.64 UR4, c[0x0][0x298] ;  /* 0x0000a60000040ab9 */ /* 0x000fe20000000a00 */
[----:B------:R-:W-:Y:S01]  /*ef20*/  F2FP.BF16.F32.PACK_AB R62, R63, R62 ;  /* 0x0000003e3f3e723e */ /* 0x000fe200000010ff */
[----:B------:R1:W-:Y:S01]  /*ef30*/  STS [R19+0x400], R46 ;  /* 0x0004002e13007388 */ /* 0x0003e20000000800 */
[----:B------:R-:W-:Y:S01]  /*ef40*/  F2FP.BF16.F32.PACK_AB R64, R65, R64 ;  /* 0x000000404140723e */ /* 0x000fe200000010ff */
[----:B------:R-:W-:Y:S01]  /*ef50*/  @UP0 UIMAD.WIDE.U32 UR10, UR12, UR4, URZ ;  /* 0x000000040c0a02a5 */ /* 0x000fe2000f8e003f */
[----:B------:R-:W-:Y:S01]  /*ef60*/  F2FP.BF16.F32.PACK_AB R66, R67, R66 ;  /* 0x000000424342723e */ /* 0x000fe200000010ff */
        /* <DEDUP_REMOVED lines=21> */
[----:B------:R-:W-:Y:S01]  /*f0c0*/  PLOP3.LUT P1, PT, PT, PT, UP0, 0x80, 0x0 ;  /* 0x000000000000781c */ /* 0x000fe20003f2f008 */
[C---:B------:R-:W-:Y:S01]  /*f0d0*/  FMUL.FTZ R97, R9.reuse, R97 ;  /* 0x0000006109617220 */ /* 0x040fe20000410000 */
[C---:B------:R-:W-:Y:S01]  /*f0e0*/  FMUL.FTZ R100, R9.reuse, R100 ;  /* 0x0000006409647220 */ /* 0x040fe20000410000 */
[----:B------:R1:W-:Y:S01]  /*f0f0*/  STS [R11+0x2000], R60 ;  /* 0x0020003c0b007388 */ /* 0x0003e20000000800 */
[C---:B------:R-:W-:Y:S01]  /*f100*/  FMUL.FTZ R101, R9.reuse, R101 ;  /* 0x0000006509657220 */ /* 0x040fe20000410000 */
        /* <DEDUP_REMOVED lines=12> */
[----:B------:R-:W-:Y:S01]  /*f1d0*/  FMUL.FTZ R9, R9, R113 ;  /* 0x0000007109097220 */ /* 0x000fe20000410000 */
[----:B------:R-:W-:Y:S01]  /*f1e0*/  @UP0 UIMAD UR7, UR12, UR5, UR11 ;  /* 0x000000050c0702a4 */ /* 0x000fe2000f8e020b */
[----:B------:R1:W-:Y:S01]  /*f1f0*/  STS [R15+0x2000], R68 ;  /* 0x002000440f007388 */ /* 0x0003e20000000800 */
[----:B------:R-:W-:-:S02]  /*f200*/  F2FP.BF16.F32.PACK_AB R88, R89, R88 ;  /* 0x000000585958723e */ /* 0x000fc400000010ff */
[----:B------:R-:W-:Y:S01]  /*f210*/  F2FP.BF16.F32.PACK_AB R90, R91, R90 ;  /* 0x0000005a5b5a723e */ /* 0x000fe200000010ff */
[----:B------:R1:W-:Y:S01]  /*f220*/  STS [R15+0x2400], R70 ;  /* 0x002400460f007388 */ /* 0x0003e20000000800 */
[----:B------:R-:W-:Y:S02]  /*f230*/  F2FP.BF16.F32.PACK_AB R92, R93, R92 ;  /* 0x0000005c5d5c723e */ /* 0x000fe400000010ff */
[----:B------:R-:W-:Y:S01]  /*f240*/  F2FP.BF16.F32.PACK_AB R94, R95, R94 ;  /* 0x0000005e5f5e723e */ /* 0x000fe200000010ff */
[----:B------:R1:W-:Y:S01]  /*f250*/  STS [R17+0x2000], R72 ;  /* 0x0020004811007388 */ /* 0x0003e20000000800 */
[----:B------:R-:W-:Y:S02]  /*f260*/  F2FP.BF16.F32.PACK_AB R96, R97, R96 ;  /* 0x000000606160723e */ /* 0x000fe400000010ff */
[----:B------:R-:W-:Y:S01]  /*f270*/  F2FP.BF16.F32.PACK_AB R98, R99, R98 ;  /* 0x000000626362723e */ /* 0x000fe200000010ff */
        /* <DEDUP_REMOVED lines=19> */
[----:B------:R-:W-:Y:S05]  /*f3b0*/  @P1 BRA `(.L_x_363) ;  /* 0x00000000001c1947 */ /* 0x000fea0003800000 */
[----:B------:R-:W2:Y:S01]  /*f3c0*/  S2UR UR7, SR_CTAID.Y ;  /* 0x00000000000779c3 */ /* 0x000ea20000002600 */
[----:B------:R-:W-:Y:S01]  /*f3d0*/  ULDC.64 UR4, c[0x0][0x290] ;  /* 0x0000a40000047ab9 */ /* 0x000fe20000000a00 */
[----:B--2---:R-:W-:Y:S02]  /*f3e0*/  USHF.R.S32.HI UR6, URZ, 0x1f, UR7 ;  /* 0x0000001f3f067899 */ /* 0x004fe40008011407 */
[----:B------:R-:W-:Y:S02]  /*f3f0*/  UIMAD.WIDE.U32 UR10, UR7, UR4, URZ ;  /* 0x00000004070a72a5 */ /* 0x000fe4000f8e003f */
[----:B------:R-:W-:-:S04]  /*f400*/  UIMAD UR6, UR6, UR4, URZ ;  /* 0x00000004060672a4 */ /* 0x000fc8000f8e023f */
[----:B------:R-:W-:-:S04]  /*f410*/  UIMAD UR5, UR7, UR5, UR6 ;  /* 0x00000005070572a4 */ /* 0x000fc8000f8e0206 */
[----:B------:R-:W-:-:S12]  /*f420*/  UIADD3 UR7, UR11, UR5, URZ ;  /* 0x000000050b077290 */ /* 0x000fd8000fffe03f */
.L_x_363:
[----:B------:R-:W2:Y:S01]  /*f430*/  S2R R6, SR_TID.X ;  /* 0x0000000000067919 */ /* 0x000ea20000002100 */
[----:B------:R-:W-:Y:S01]  /*f440*/  ULDC.U8 UR5, c[0x0][0x3d9] ;  /* 0x0000f64000057ab9 */ /* 0x000fe20000000000 */
[----:B------:R-:W3:Y:S01]  /*f450*/  S2UR UR4, SR_CTAID.X ;  /* 0x00000000000479c3 */ /* 0x000ee20000002500 */
[----:B------:R-:W-:Y:S01]  /*f460*/  ISETP.NE.AND P1, PT, RZ, UR5, PT ;  /* 0x00000005ff007c0c */ /* 0x000fe2000bf25270 */
[----:B------:R-:W-:Y:S01]  /*f470*/  STS [R25+0x2000], R88 ;  /* 0x0020005819007388 */ /* 0x000fe20000000800 */
[----:B------:R-:W-:Y:S01]  /*f480*/  ULDC.U8 UR9, c[0x0][0x3d8] ;  /* 0x0000f60000097ab9 */ /* 0x000fe20000000000 */
[----:B------:R-:W4:Y:S01]  /*f490*/  @P5 MUFU.LG2 R4, R4 ;  /* 0x0000000400045308 */ /* 0x000f220000000c00 */
[----:B------:R-:W-:Y:S01]  /*f4a0*/  ISETP.NE.AND P2, PT, RZ, UR9, PT ;  /* 0x00000009ff007c0c */ /* 0x000fe2000bf45270 */
[----:B------:R-:W-:Y:S01]  /*f4b0*/  STS [R25+0x2400], R90 ;  /* 0x0024005a19007388 */ /* 0x000fe20000000800 */
[----:B------:R-:W-:Y:S01]  /*f4c0*/  LOP3.LUT R12, R7, 0xffffffe0, RZ, 0xc0, !PT ;  /* 0xffffffe0070c7812 */ /* 0x000fe200078ec0ff */
[----:B------:R-:W4:Y:S01]  /*f4d0*/  @P5 LDC R27, c[0x0][0x2e8] ;  /* 0x0000ba00ff1b5b82 */ /* 0x000f220000000800 */
[----:B------:R-:W-:Y:S01]  /*f4e0*/  ISETP.EQ.AND P2, PT, RZ, UR5, P2 ;  /* 0x00000005ff007c0c */ /* 0x000fe20009742270 */
[----:B------:R-:W-:Y:S01]  /*f4f0*/  STS [R11+0x4000], R92 ;  /* 0x0040005c0b007388 */ /* 0x000fe20000000800 */
[----:B------:R-:W-:Y:S01]  /*f500*/  LEA.HI R0, R0, R5, RZ, 0x3 ;  /* 0x0000000500007211 */ /* 0x000fe200078f18ff */
[----:B------:R-:W-:-:S02]  /*f510*/  IMAD.IADD R5, R5, 0x1, -R12 ;  /* 0x0000000105057824 */ /* 0x000fc400078e0a0c */
[----:B------:R1:W-:Y:S02]  /*f520*/  STS [R11+0x4400], R94 ;  /* 0x0044005e0b007388 */ /* 0x0003e40000000800 */
[----:B------:R-:W5:Y:S01]  /*f530*/  @P1 LDC.64 R8, c[0x0][0x2c0] ;  /* 0x0000b000ff081b82 */ /* 0x000f620000000a00 */
[----:B------:R-:W4:Y:S01]  /*f540*/  S2R R20, SR_CTAID.Y ;  /* 0x0000000000147919 */ /* 0x000f220000002600 */
[----:B------:R-:W-:Y:S04]  /*f550*/  STS [R13+0x4000], R96 ;  /* 0x004000600d007388 */ /* 0x000fe80000000800 */
[----:B------:R-:W-:Y:S02]  /*f560*/  @!P2 PLOP3.LUT P6, PT, PT, PT, PT, 0x8, 0x0 ;  /* 0x000000000000a81c */ /* 0x000fe40003fce170 */
[----:B------:R-:W4:Y:S01]  /*f570*/  @P1 LDC R22, c[0x0][0x2c0] ;  /* 0x0000b000ff161b82 */ /* 0x000f220000000800 */
[----:B---3--:R-:W-:Y:S01]  /*f580*/  UIMAD UR6, UR4, -0x40, UR14 ;  /* 0xffffffc0040678a4 */ /* 0x008fe2000f8e020e */
[----:B------:R-:W-:Y:S01]  /*f590*/  STS [R13+0x4400], R98 ;  /* 0x004400620d007388 */ /* 0x000fe20000000800 */
[----:B------:R-:W-:-:S02]  /*f5a0*/  @!P2 CS2R R30, SRZ ;  /* 0x00000000001ea805 */ /* 0x000fc4000001ff00 */
[----:B--2---:R-:W-:Y:S01]  /*f5b0*/  SHF.R.S32.HI R7, RZ, 0x1f, R6 ;  /* 0x0000001fff077819 */ /* 0x004fe20000011406 */
[----:B------:R-:W-:Y:S03]  /*f5c0*/  STS [R15+0x4000], R100 ;  /* 0x004000640f007388 */ /* 0x000fe60000000800 */
[CC--:B------:R-:W-:Y:S01]  /*f5d0*/  LEA.HI R29, R7.reuse, R6.reuse, RZ, 0x5 ;  /* 0x00000006071d7211 */ /* 0x0c0fe200078f28ff */
[----:B------:R-:W-:Y:S01]  /*f5e0*/  STS [R15+0x4400], R102 ;  /* 0x004400660f007388 */ /* 0x000fe20000000800 */
[----:B------:R-:W-:Y:S02]  /*f5f0*/  LEA.HI R7, R7, R6, RZ, 0x3 ;  /* 0x0000000607077211 */ /* 0x000fe400078f18ff */
[----:B------:R-:W-:Y:S01]  /*f600*/  LOP3.LUT R29, R29, 0xffffffe0, RZ, 0xc0, !PT ;  /* 0xffffffe01d1d7812 */ /* 0x000fe200078ec0ff */
[----:B-1----:R-:W1:Y:S01]  /*f610*/  S2R R11, SR_CTAID.Z ;  /* 0x00000000000b7919 */ /* 0x002e620000002700 */
[----:B-----5:R-:W-:Y:S01]  /*f620*/  @P1 IMAD R24, R9, R8, RZ ;  /* 0x0000000809181224 */ /* 0x020fe200078e02ff */
[----:B------:R-:W-:Y:S01]  /*f630*/  LOP3.LUT R9, R7, 0xfffffff8, RZ, 0xc0, !PT ;  /* 0xfffffff807097812 */ /* 0x000fe200078ec0ff */
[----:B------:R-:W-:Y:S04]  /*f640*/  STS [R17+0x4000], R104 ;  /* 0x0040006811007388 */ /* 0x000fe80000000800 */
        /* <DEDUP_REMOVED lines=8> */
[----:B------:R3:W-:Y:S01]  /*f6d0*/  STS [R25+0x4400], R114 ;  /* 0x0044007219007388 */ /* 0x0007e20000000800 */
[----:B--2---:R-:W-:Y:S01]  /*f6e0*/  SHF.R.S32.HI R21, RZ, 0x3, R0 ;  /* 0x00000003ff157819 */ /* 0x004fe20000011400 */
[----:B---3--:R-:W-:Y:S01]  /*f6f0*/  @P1 IMAD.MOV.U32 R25, RZ, RZ, 0x1 ;  /* 0x00000001ff191424 */ /* 0x008fe200078e00ff */
[----:B-1--4-:R-:W-:Y:S06]  /*f700*/  @!P2 BRA `(.L_x_364) ;  /* 0x000000000020a947 */ /* 0x012fec0003800000 */
[----:B------:R-:W1:Y:S01]  /*f710*/  S2UR UR5, SR_CTAID.Y ;  /* 0x00000000000579c3 */ /* 0x000e620000002600 */
[----:B------:R-:W-:Y:S01]  /*f720*/  ULDC UR8, c[0x0][0x2c4] ;  /* 0x0000b10000087ab9 */ /* 0x000fe20000000800 */
[----:B------:R-:W-:Y:S01]  /*f730*/  PLOP3.LUT P6, PT, PT, PT, PT, 0x80, 0x0 ;  /* 0x000000000000781c */ /* 0x000fe20003fcf070 */
[----:B-1----:R-:W-:-:S04]  /*f740*/  UIMAD UR5, UR5, UR8, URZ ;  /* 0x00000008050572a4 */ /* 0x002fc8000f8e023f */
[----:B------:R-:W-:-:S04]  /*f750*/  USEL UR12, UR5, UR12, !UP0 ;  /* 0x0000000c050c7287 */ /* 0x000fc8000c000000 */
[----:B------:R-:W-:Y:S02]  /*f760*/  USHF.R.S32.HI UR5, URZ, 0x1f, UR12 ;  /* 0x0000001f3f057899 */ /* 0x000fe4000801140c */
[----:B------:R-:W-:-:S04]  /*f770*/  IMAD.U32 R30, RZ, RZ, UR12 ;  /* 0x0000000cff1e7e24 */ /* 0x000fc8000f8e00ff */
[----:B------:R-:W-:Y:S02]  /*f780*/  MOV R31, UR5 ;  /* 0x00000005001f7c02 */ /* 0x000fe40008000f00 */
.L_x_364:
[----:B------:R-:W-:Y:S05]  /*f790*/  @P1 BRA `(.L_x_365) ;  /* 0x0000000000181947 */ /* 0x000fea0003800000 */
[----:B------:R-:W1:Y:S01]  /*f7a0*/  LDC R24, c[0x0][0x2c4] ;  /* 0x0000b100ff187b82 */ /* 0x000e620000000800 */
[----:B------:R-:W-:Y:S02]  /*f7b0*/  ISETP.NE.AND P1, PT, RZ, UR9, PT ;  /* 0x00000009ff007c0c */ /* 0x000fe4000bf25270 */
[----:B------:R-:W-:-:S05]  /*f7c0*/  MOV R22, 0x1 ;  /* 0x0000000100167802 */ /* 0x000fca0000000f00 */
[----:B------:R-:W2:Y:S08]  /*f7d0*/  LDC R25, c[0x0][0x270] ;  /* 0x00009c00ff197b82 */ /* 0x000eb00000000800 */
[----:B-1----:R-:W2:Y:S02]  /*f7e0*/  @P1 LDC R24, c[0x0][0x2e4] ;  /* 0x0000b900ff181b82 */ /* 0x002ea40000000800 */
[----:B--2---:R-:W-:-:S07]  /*f7f0*/  IMAD R25, R24, R25, RZ ;  /* 0x0000001918197224 */ /* 0x004fce00078e02ff */
.L_x_365:
[----:B------:R-:W-:Y:S01]  /*f800*/  BAR.SYNC.DEFER_BLOCKING 0x0 ;  /* 0x0000000000007b1d */ /* 0x000fe20000010000 */
[----:B------:R-:W-:Y:S01]  /*f810*/  LEA.HI.SX32 R23, R0, 0x10, 0x1d ;  /* 0x0000001000177811 */ /* 0x000fe200078feaff */
[C---:B------:R-:W-:Y:S01]  /*f820*/  IMAD.IADD R8, R6.reuse, 0x1, -R29 ;  /* 0x0000000106087824 */ /* 0x040fe200078e0a1d */
[----:B------:R-:W-:Y:S01]  /*f830*/  ISETP.GE.AND P4, PT, R21, UR6, PT ;  /* 0x0000000615007c0c */ /* 0x000fe2000bf86270 */
[----:B------:R-:W-:Y:S01]  /*f840*/  IMAD.IADD R9, R6, 0x1, -R9 ;  /* 0x0000000106097824 */ /* 0x000fe200078e0a09 */
[----:B------:R-:W-:-:S03]  /*f850*/  ISETP.GE.AND P3, PT, R23, UR6, PT ;  /* 0x0000000617007c0c */ /* 0x000fc6000bf66270 */
[----:B------:R-:W1:Y:S01]  /*f860*/  @P0 LDC R6, c[0x0][0x2e8] ;  /* 0x0000ba00ff060b82 */ /* 0x000e620000000800 */
[----:B------:R-:W-:Y:S01]  /*f870*/  SHF.R.S32.HI R23, RZ, 0x1f, R10 ;  /* 0x0000001fff177819 */ /* 0x000fe2000001140a */
[----:B------:R-:W2:Y:S01]  /*f880*/  @P0 MUFU.LG2 R2, R2 ;  /* 0x0000000200020308 */ /* 0x000ea20000000c00 */
[----:B------:R-:W-:Y:S01]  /*f890*/  LEA.HI.SX32 R21, R0, 0x20, 0x1d ;  /* 0x0000002000157811 */ /* 0x000fe200078feaff */
[----:B------:R-:W-:Y:S01]  /*f8a0*/  IMAD R25, R20, R25, RZ ;  /* 0x0000001914197224 */ /* 0x000fe200078e02ff */
[----:B------:R-:W-:Y:S01]  /*f8b0*/  LEA.HI R23, R23, R10, RZ, 0x2 ;  /* 0x0000000a17177211 */ /* 0x000fe200078f10ff */
[----:B------:R-:W-:Y:S01]  /*f8c0*/  IMAD.MOV.U32 R20, RZ, RZ, 0x7f800000 ;  /* 0x7f800000ff147424 */ /* 0x000fe200078e00ff */
[----:B------:R-:W-:Y:S01]  /*f8d0*/  ISETP.GE.AND P2, PT, R21, UR6, PT ;  /* 0x0000000615007c0c */ /* 0x000fe2000bf46270 */
[----:B------:R-:W-:Y:S01]  /*f8e0*/  @P5 FMUL.FTZ R21, R4, 0.69314718246459960938 ;  /* 0x3f31721804155820 */ /* 0x000fe20000410000 */
[----:B------:R-:W-:Y:S01]  /*f8f0*/  LOP3.LUT R23, R23, 0xffffffc, RZ, 0xc0, !PT ;  /* 0x0ffffffc17177812 */ /* 0x000fe200078ec0ff */
[----:B------:R-:W-:Y:S01]  /*f900*/  IMAD R4, R22, UR4, RZ ;  /* 0x0000000416047c24 */ /* 0x000fe2000f8e02ff */
[----:B------:R-:W-:Y:S01]  /*f910*/  LOP3.LUT P1, RZ, R5, 0x3, RZ, 0xc0, !PT ;  /* 0x0000000305ff7812 */ /* 0x000fe2000782c0ff */
[----:B------:R-:W-:Y:S01]  /*f920*/  @P5 FFMA.FTZ R20, R132, R27, R21 ;  /* 0x0000001b84145223 */ /* 0x000fe20000010015 */
[----:B------:R-:W-:Y:S01]  /*f930*/  SHF.R.S32.HI R5, RZ, 0x1f, R8 ;  /* 0x0000001fff057819 */ /* 0x000fe20000011408 */
[----:B------:R-:W-:Y:S01]  /*f940*/  IMAD.IADD R23, R10, 0x1, -R23 ;  /* 0x000000010a177824 */ /* 0x000fe200078e0a17 */
[----:B------:R-:W-:Y:S01]  /*f950*/  SEL R25, R25, RZ, !P6 ;  /* 0x000000ff19197207 */ /* 0x000fe20007000000 */
[----:B------:R-:W-:Y:S01]  /*f960*/  IMAD.SHL.U32 R10, R4, 0x40, RZ ;  /* 0x00000040040a7824 */ /* 0x000fe200078e00ff */
[----:B------:R-:W-:Y:S01]  /*f970*/  LEA.HI R5, R5, R8, RZ, 0x2 ;  /* 0x0000000805057211 */ /* 0x000fe200078f10ff */
[----:B------:R3:W4:Y:S01]  /*f980*/  LDS.128 R16, [R199+0x1800] ;  /* 0x00180000c7107984 */ /* 0x0007220000000c00 */
[----:B--2---:R-:W-:Y:S01]  /*f990*/  @P0 FMUL.FTZ R2, R2, 0.69314718246459960938 ;  /* 0x3f31721802020820 */ /* 0x004fe20000410000 */
[----:B------:R-:W-:Y:S01]  /*f9a0*/  IMAD R25, R11, R24, R25 ;  /* 0x000000180b197224 */ /* 0x000fe200078e0219 */
[----:B------:R-:W-:Y:S01]  /*f9b0*/  SHF.R.S32.HI R4, RZ, 0x2, R5 ;  /* 0x00000002ff047819 */ /* 0x000fe20000011405 */
[----:B------:R3:W2:Y:S01]  /*f9c0*/  LDS.128 R12, [R199+0x3800] ;  /* 0x00380000c70c7984 */ /* 0x0006a20000000c00 */
[----:B------:R-:W-:Y:S01]  /*f9d0*/  SHF.R.S32.HI R5, RZ, 0x1f, R10 ;  /* 0x0000001fff057819 */ /* 0x000fe2000001140a */
[----:B------:R-:W-:Y:S01]  /*f9e0*/  BSSY B0, `(.L_x_366) ;  /* 0x000001b000007945 */ /* 0x000fe20003800000 */
[--C-:B------:R-:W-:Y:S01]  /*f9f0*/  IADD3 R10, P6, P5, R10, R30, R25.reuse ;  /* 0x0000001e0a0a7210 */ /* 0x100fe20007dde019 */
[----:B------:R-:W-:Y:S01]  /*fa00*/  IMAD.MOV.U32 R8, RZ, RZ, 0x7f800000 ;  /* 0x7f800000ff087424 */ /* 0x000fe200078e00ff */
[----:B------:R-:W-:Y:S01]  /*fa10*/  SHF.R.S32.HI R30, RZ, 0x1f, R25 ;  /* 0x0000001fff1e7819 */ /* 0x000fe20000011419 */
[----:B-1----:R-:W-:Y:S01]  /*fa20*/  @P0 FFMA.FTZ R8, R3, R6, R2 ;  /* 0x0000000603080223 */ /* 0x002fe20000010002 */
[----:B------:R-:W-:-:S02]  /*fa30*/  IMAD R23, R23, 0x10, R4 ;  /* 0x0000001017177824 */ /* 0x000fc400078e0204 */
[----:B------:R-:W-:Y:S01]  /*fa40*/  IMAD.SHL.U32 R6, R9, 0x8, RZ ;  /* 0x0000000809067824 */ /* 0x000fe200078e00ff */
[----:B------:R-:W-:Y:S01]  /*fa50*/  IADD3.X R30, R5, R31, R30, P6, P5 ;  /* 0x0000001f051e7210 */ /* 0x000fe200037ea41e */
[----:B---3--:R-:W-:Y:S06]  /*fa60*/  @P1 BRA `(.L_x_367) ;  /* 0x0000000000481947 */ /* 0x008fec0003800000 */
[----:B------:R-:W-:Y:S01]  /*fa70*/  UIMAD UR5, UR4, -0x40, UR14 ;  /* 0xffffffc0040578a4 */ /* 0x000fe2000f8e020e */
[----:B------:R-:W-:-:S05]  /*fa80*/  VIADD R9, R23, 0x8 ;  /* 0x0000000817097836 */ /* 0x000fca0000000000 */
[----:B------:R-:W-:Y:S02]  /*fa90*/  ISETP.GE.AND P6, PT, R23, UR5, PT ;  /* 0x0000000517007c0c */ /* 0x000fe4000bfc6270 */
[----:B------:R-:W-:-:S11]  /*faa0*/  ISETP.GE.AND P5, PT, R9, UR5, PT ;  /* 0x0000000509007c0c */ /* 0x000fd6000bfa6270 */
[----:B------:R-:W1:Y:S01]  /*fab0*/  @!P6 LDC.64 R4, c[0x0][0x2b0] ;  /* 0x0000ac00ff04eb82 */ /* 0x000e620000000a00 */
[-C--:B------:R-:W-:Y:S02]  /*fac0*/  @!P6 IMAD R23, R23, R22.reuse, RZ ;  /* 0x000000161717e224 */ /* 0x080fe400078e02ff */
[----:B------:R-:W-:-:S03]  /*fad0*/  @!P5 IMAD R21, R9, R22, RZ ;  /* 0x000000160915d224 */ /* 0x000fc600078e02ff */
[-C--:B------:R-:W-:Y:S02]  /*fae0*/  @!P6 IADD3 R9, P1, R23, R10.reuse, RZ ;  /* 0x0000000a1709e210 */ /* 0x080fe40007f3e0ff */
[----:B------:R-:W3:Y:S01]  /*faf0*/  @!P5 LDC.64 R2, c[0x0][0x2b0] ;  /* 0x0000ac00ff02db82 */ /* 0x000ee20000000a00 */
[----:B------:R-:W-:Y:S02]  /*fb00*/  @!P5 IADD3 R10, P0, R21, R10, RZ ;  /* 0x0000000a150ad210 */ /* 0x000fe40007f1e0ff */
        /* <DEDUP_REMOVED lines=8> */
.L_x_367:
[----:B------:R-:W-:Y:S05]  /*fb90*/  BSYNC B0 ;  /* 0x0000000000007941 */ /* 0x000fea0003800000 */
.L_x_366:
[----:B-1----:R-:W-:Y:S01]  /*fba0*/  SHF.R.S32.HI R2, RZ, 0x1f, R6 ;  /* 0x0000001fff027819 */ /* 0x002fe20000011406 */
[----:B------:R-:W-:Y:S01]  /*fbb0*/  ULDC.64 UR4, c[0x0][0x2a0] ;  /* 0x0000a80000047ab9 */ /* 0x000fe20000000a00 */
[----:B------:R-:W-:Y:S01]  /*fbc0*/  IADD3 R28, P0, R6, UR10, RZ ;  /* 0x0000000a061c7c10 */ /* 0x000fe2000ff1e0ff */
[----:B------:R1:W3:Y:S01]  /*fbd0*/  LDS.128 R24, [R199] ;  /* 0x00000000c7187984 */ /* 0x0002e20000000c00 */
[----:B------:R-:W-:Y:S01]  /*fbe0*/  SHF.R.S32.HI R3, RZ, 0x1f, R11 ;  /* 0x0000001fff037819 */ /* 0x000fe2000001140b */
[----:B------:R-:W-:Y:S01]  /*fbf0*/  BSSY B0, `(.L_x_368) ;  /* 0x000001f000007945 */ /* 0x000fe20003800000 */
[----:B------:R-:W-:Y:S01]  /*fc00*/  LEA.HI.SX32 R0, R0, 0x30, 0x1d ;  /* 0x0000003000007811 */ /* 0x000fe200078feaff */
[----:B------:R1:W1:Y:S01]  /*fc10*/  LDS.128 R20, [R199+0x2000] ;  /* 0x00200000c7147984 */ /* 0x0002620000000c00 */
[----:B------:R-:W-:Y:S01]  /*fc20*/  IADD3.X R29, R2, UR7, RZ, P0, !PT ;  /* 0x00000007021d7c10 */ /* 0x000fe200087fe4ff */
[----:B------:R-:W-:Y:S01]  /*fc30*/  IMAD.U32 R2, RZ, RZ, UR13 ;  /* 0x0000000dff027e24 */ /* 0x000fe2000f8e00ff */
[----:B------:R-:W-:Y:S01]  /*fc40*/  ISETP.GE.AND P0, PT, R0, UR6, PT ;  /* 0x0000000600007c0c */ /* 0x000fe2000bf06270 */
[----:B------:R-:W-:Y:S01]  /*fc50*/  IMAD R0, R3, UR4, RZ ;  /* 0x0000000403007c24 */ /* 0x000fe2000f8e02ff */
[----:B------:R-:W-:Y:S01]  /*fc60*/  SHF.R.S32.HI R4, RZ, 0x3, R7 ;  /* 0x00000003ff047819 */ /* 0x000fe20000011407 */
[----:B------:R-:W-:-:S03]  /*fc70*/  IMAD.WIDE.U32 R28, R11, UR4, R28 ;  /* 0x000000040b1c7c25 */ /* 0x000fc6000f8e001c */
[----:B------:R-:W-:Y:S01]  /*fc80*/  SHF.R.S32.HI R5, RZ, 0x1f, R4 ;  /* 0x0000001fff057819 */ /* 0x000fe20000011404 */
[----:B------:R-:W-:Y:S02]  /*fc90*/  IMAD R31, R11, UR5, R0 ;  /* 0x000000050b1f7c24 */ /* 0x000fe4000f8e0200 */
[----:B------:R1:W1:Y:S01]  /*fca0*/  LDS.128 R8, [R199+0x4000] ;  /* 0x00400000c7087984 */ /* 0x0002620000000c00 */
[----:B------:R-:W-:-:S04]  /*fcb0*/  IMAD.WIDE R2, R2, 0x40, R4 ;  /* 0x0000004002027825 */ /* 0x000fc800078e0204 */
[----:B------:R-:W-:Y:S01]  /*fcc0*/  IMAD.IADD R31, R29, 0x1, R31 ;  /* 0x000000011d1f7824 */ /* 0x000fe200078e021f */
[----:B------:R-:W-:Y:S06]  /*fcd0*/  @P4 BRA `(.L_x_369) ;  /* 0x0000000000404947 */ /* 0x000fec0003800000 */
        /* <DEDUP_REMOVED lines=14> */
[----:B-1----:R3:W-:Y:S04]  /*fdc0*/  @!P5 STG.E.128 desc[UR20][R4.64+0x80], R20 ;  /* 0x000080140400d986 */ /* 0x0027e8000c101d14 */
[----:B------:R3:W-:Y:S02]  /*fdd0*/  @!P4 STG.E.128 desc[UR20][R4.64+0x100], R8 ;  /* 0x000100080400c986 */ /* 0x0007e4000c101d14 */
.L_x_369:
[----:B------:R-:W-:Y:S05]  /*fde0*/  BSYNC B0 ;  /* 0x0000000000007941 */ /* 0x000fea0003800000 */
.L_x_368:
[----:B---3--:R3:W2:Y:S01]  /*fdf0*/  LDS.128 R24, [R199+0x800] ;  /* 0x00080000c7187984 */ /* 0x0086a20000000c00 */
[----:B------:R-:W-:Y:S03]  /*fe00*/  BSSY B0, `(.L_x_370) ;  /* 0x0000017000007945 */ /* 0x000fe60003800000 */
[----:B-1----:R3:W1:Y:S04]  /*fe10*/  LDS.128 R20, [R199+0x2800] ;  /* 0x00280000c7147984 */ /* 0x0026680000000c00 */
[----:B------:R3:W1:Y:S01]  /*fe20*/  LDS.128 R8, [R199+0x4800] ;  /* 0x00480000c7087984 */ /* 0x0006620000000c00 */
        /* <DEDUP_REMOVED lines=17> */
[----:B--2---:R2:W-:Y:S04]  /*ff40*/  @!P4 STG.E.128 desc[UR20][R4.64], R24 ;  /* 0x000000180400c986 */ /* 0x0045e8000c101d14 */
[----:B-1----:R2:W-:Y:S04]  /*ff50*/  @!P3 STG.E.128 desc[UR20][R4.64+0x80], R20 ;  /* 0x000080140400b986 */ /* 0x0025e8000c101d14 */
[----:B------:R2:W-:Y:S02]  /*ff60*/  @!P1 STG.E.128 desc[UR20][R4.64+0x100], R8 ;  /* 0x0001000804009986 */ /* 0x0005e4000c101d14 */
.L_x_371:
[----:B------:R-:W-:Y:S05]  /*ff70*/  BSYNC B0 ;  /* 0x0000000000007941 */ /* 0x000fea0003800000 */
.L_x_370:
[----:B--2---:R2:W2:Y:S01]  /*ff80*/  LDS.128 R24, [R199+0x1000] ;  /* 0x00100000c7187984 */ /* 0x0044a20000000c00 */
        /* <DEDUP_REMOVED lines=23> */
.L_x_373:
[----:B------:R-:W-:Y:S05]  /*10100*/  BSYNC B0 ;  /* 0x0000000000007941 */ /* 0x000fea0003800000 */
.L_x_372:
        /* <DEDUP_REMOVED lines=18> */
[----:B----4-:R4:W-:Y:S04]  /*10230*/  @!P2 STG.E.128 desc[UR20][R2.64], R16 ;  /* 0x000000100200a986 */ /* 0x0109e8000c101d14 */
[----:B------:R4:W-:Y:S01]  /*10240*/  @!P1 STG.E.128 desc[UR20][R2.64+0x80], R12 ;  /* 0x0000800c02009986 */ /* 0x0009e2000c101d14 */
[----:B------:R-:W-:Y:S05]  /*10250*/  @P0 EXIT ;  /* 0x000000000000094d */ /* 0x000fea0003800000 */
[----:B--2---:R-:W-:Y:S01]  /*10260*/  STG.E.128 desc[UR20][R2.64+0x100], R8 ;  /* 0x0001000802007986 */ /* 0x004fe2000c101d14 */
[----:B------:R-:W-:Y:S05]  /*10270*/  EXIT ;  /* 0x000000000000794d */ /* 0x000fea0003800000 */
.L_x_324:
[----:B------:R-:W-:Y:S01]  /*10280*/  UISETP.NE.AND UP3, UPT, UR12, -0x1, UPT ;  /* 0xffffffff0c00788c */ /* 0x000fe2000bf65270 */
[----:B------:R-:W-:Y:S01]  /*10290*/  LEA.HI R7, R7, R6, RZ, 0x3 ;  /* 0x0000000607077211 */ /* 0x000fe200078f18ff */
[----:B------:R-:W-:Y:S01]  /*102a0*/  ULDC.U8 UR15, c[0x0][0x3d9] ;  /* 0x0000f640000f7ab9 */ /* 0x000fe20000000000 */
[----:B------:R-:W-:Y:S01]  /*102b0*/  UIADD3 UR14, -UR19, UR14, URZ ;  /* 0x0000000e130e7290 */ /* 0x000fe2000fffe13f */
[----:B------:R-:W-:Y:S01]  /*102c0*/  IMAD.U32 R15, RZ, RZ, UR13 ;  /* 0x0000000dff0f7e24 */ /* 0x000fe2000f8e00ff */
[----:B------:R-:W-:Y:S01]  /*102d0*/  UISETP.NE.AND UP2, UPT, UR15, URZ, UPT ;  /* 0x0000003f0f00728c */ /* 0x000fe2000bf45270 */
[----:B------:R-:W-:Y:S01]  /*102e0*/  LOP3.LUT R3, R7, 0xfffffff8, RZ, 0xc0, !PT ;  /* 0xfffffff807037812 */ /* 0x000fe200078ec0ff */
[----:B------:R-:W-:Y:S01]  /*102f0*/  BSSY B0, `(.L_x_374) ;  /* 0x000004f000007945 */ /* 0x000fe20003800000 */
[----:B------:R-:W-:-:S03]  /*10300*/  SHF.R.S32.HI R16, RZ, 0x3, R7 ;  /* 0x00000003ff107819 */ /* 0x000fc60000011407 */
[----:B------:R-:W-:Y:S01]  /*10310*/  @!UP3 USHF.R.S32.HI UR4, URZ, 0x1f, UR11 ;  /* 0x0000001f3f04b899 */ /* 0x000fe2000801140b */
[----:B------:R-:W-:Y:S01]  /*10320*/  IMAD.IADD R6, R6, 0x1, -R3 ;  /* 0x0000000106067824 */ /* 0x000fe200078e0a03 */
[----:B------:R-:W-:Y:S01]  /*10330*/  @UP3 ULDC.64 UR8, c[0x0][0x298] ;  /* 0x0000a60000083ab9 */ /* 0x000fe20000000a00 */
[----:B------:R-:W-:Y:S01]  /*10340*/  @!UP3 ULDC.64 UR6, c[0x0][0x290] ;  /* 0x0000a4000006bab9 */ /* 0x000fe20000000a00 */
[----:B------:R-:W-:Y:S01]  /*10350*/  @UP3 UIMAD.WIDE.U32 UR16, UR12, UR8, URZ ;  /* 0x000000080c1032a5 */ /* 0x000fe2000f8e003f */
[--C-:B------:R-:W-:Y:S01]  /*10360*/  SHF.R.S32.HI R17, RZ, 0x1f, R16.reuse ;  /* 0x0000001fff117819 */ /* 0x100fe20000011410 */
[----:B------:R-:W-:Y:S01]  /*10370*/  @!UP3 UIMAD UR8, UR4, UR6, URZ ;  /* 0x000000060408b2a4 */ /* 0x000fe2000f8e023f */
[C---:B------:R-:W-:Y:S01]  /*10380*/  ISETP.NE.AND P3, PT, R6.reuse, RZ, PT ;  /* 0x000000ff0600720c */ /* 0x040fe20003f65270 */
[----:B------:R-:W-:Y:S01]  /*10390*/  @!UP3 UIMAD.WIDE.U32 UR22, UR11, UR6, URZ ;  /* 0x000000060b16b2a5 */ /* 0x000fe2000f8e003f */
[----:B------:R-:W-:Y:S01]  /*103a0*/  IMAD.SHL.U32 R6, R6, 0x8, RZ ;  /* 0x0000000806067824 */ /* 0x000fe200078e00ff */
[----:B------:R-:W-:Y:S01]  /*103b0*/  @!UP3 UIMAD UR8, UR11, UR7, UR8 ;  /* 0x000000070b08b2a4 */ /* 0x000fe2000f8e0208 */
[----:B------:R-:W-:Y:S01]  /*103c0*/  IMAD.WIDE R14, R15, 0x40, R16 ;  /* 0x000000400f0e7825 */ /* 0x000fe200078e0210 */
[----:B------:R-:W-:Y:S01]  /*103d0*/  @UP2 ULDC.64 UR4, c[0x0][0x2c0] ;  /* 0x0000b00000042ab9 */ /* 0x000fe20000000a00 */
[----:B------:R-:W-:Y:S01]  /*103e0*/  ULDC.U8 UR7, c[0x0][0x3d8] ;  /* 0x0000f60000077ab9 */ /* 0x000fe20000000000 */
[----:B------:R-:W-:Y:S01]  /*103f0*/  USHF.R.S32.HI UR6, URZ, 0x1f, UR25 ;  /* 0x0000001f3f067899 */ /* 0x000fe20008011419 */
[----:B------:R-:W-:Y:S01]  /*10400*/  VIADD R0, R16, 0x30 ;  /* 0x0000003010007836 */ /* 0x000fe20000000000 */
[----:B------:R-:W-:Y:S01]  /*10410*/  UISETP.NE.AND UP0, UPT, UR7, URZ, !UP2 ;  /* 0x0000003f0700728c */ /* 0x000fe2000d705270 */
[C---:B------:R-:W-:Y:S01]  /*10420*/  VIADD R5, R6.reuse, 0x40 ;  /* 0x0000004006057836 */ /* 0x040fe20000000000 */
[----:B------:R-:W-:Y:S01]  /*10430*/  UISETP.NE.AND UP1, UPT, UR7, URZ, UPT ;  /* 0x0000003f0700728c */ /* 0x000fe2000bf25270 */
[----:B------:R-:W-:Y:S01]  /*10440*/  IADD3 R4, R6, 0x80, RZ ;  /* 0x0000008006047810 */ /* 0x000fe20007ffe0ff */
[----:B------:R-:W-:-:S02]  /*10450*/  @UP2 UIMAD UR18, UR5, UR4, URZ ;  /* 0x00000004051222a4 */ /* 0x000fc4000f8e023f */
[----:B------:R-:W-:Y:S01]  /*10460*/  UISETP.EQ.AND UP1, UPT, UR15, URZ, UP1 ;  /* 0x0000003f0f00728c */ /* 0x000fe20008f22270 */
[----:B------:R-:W-:Y:S01]  /*10470*/  @!UP2 ULDC UR7, c[0x0][0x2c4] ;  /* 0x0000b1000007aab9 */ /* 0x000fe20000000800 */
[----:B------:R-:W-:Y:S01]  /*10480*/  ULDC.64 UR4, c[0x0][0x2a0] ;  /* 0x0000a80000047ab9 */ /* 0x000fe20000000a00 */
[----:B------:R-:W-:Y:S01]  /*10490*/  @UP3 UIMAD UR9, UR12, UR9, UR17 ;  /* 0x000000090c0932a4 */ /* 0x000fe2000f8e0211 */
[----:B------:R-:W-:Y:S01]  /*104a0*/  IMAD.U32 R10, RZ, RZ, UR4 ;  /* 0x00000004ff0a7e24 */ /* 0x000fe2000f8e00ff */
[----:B------:R-:W-:Y:S01]  /*104b0*/  @UP0 ULDC UR7, c[0x0][0x2e4] ;  /* 0x0000b90000070ab9 */ /* 0x000fe20000000800 */
[----:B------:R-:W-:Y:S02]  /*104c0*/  UISETP.NE.OR UP0, UPT, UR12, -0x1, !UP1 ;  /* 0xffffffff0c00788c */ /* 0x000fe4000cf05670 */
[----:B------:R-:W-:Y:S02]  /*104d0*/  UIMAD UR6, UR6, UR4, URZ ;  /* 0x00000004060672a4 */ /* 0x000fe4000f8e023f */
[----:B------:R-:W-:Y:S01]  /*104e0*/  @!UP3 UIADD3 UR9, UR23, UR8, URZ ;  /* 0x000000081709b290 */ /* 0x000fe2000fffe03f */
[----:B------:R-:W-:Y:S01]  /*104f0*/  @UP2 UMOV UR4, 0x1 ;  /* 0x0000000100042882 */ /* 0x000fe20000000000 */
[----:B------:R-:W-:Y:S01]  /*10500*/  @!UP2 UIMAD UR4, UR7, UR10, URZ ;  /* 0x0000000a0704a2a4 */ /* 0x000fe2000f8e023f */
[----:B------:R-:W-:Y:S01]  /*10510*/  @!UP3 UMOV UR16, UR22 ;  /* 0x000000160010bc82 */ /* 0x000fe20008000000 */
[----:B------:R-:W-:Y:S01]  /*10520*/  @UP1 ULDC UR8, c[0x0][0x2c4] ;  /* 0x0000b10000081ab9 */ /* 0x000fe20000000800 */
[----:B------:R-:W-:Y:S01]  /*10530*/  IADD3 R2, P0, R6, UR16, RZ ;  /* 0x0000001006027c10 */ /* 0x000fe2000ff1e0ff */
[----:B------:R-:W-:-:S02]  /*10540*/  UIMAD UR4, UR11, UR4, URZ ;  /* 0x000000040b0472a4 */ /* 0x000fc4000f8e023f */
[----:B------:R-:W-:Y:S01]  /*10550*/  UIMAD UR5, UR25, UR5, UR6 ;  /* 0x00000005190572a4 */ /* 0x000fe2000f8e0206 */
[----:B------:R-:W-:Y:S01]  /*10560*/  LEA.HI.X.SX32 R3, R6, UR9, 0x1, P0 ;  /* 0x0000000906037c11 */ /* 0x000fe200080f0eff */
[----:B------:R-:W-:Y:S01]  /*10570*/  @!UP0 UIMAD UR12, UR11, UR8, URZ ;  /* 0x000000080b0c82a4 */ /* 0x000fe2000f8e023f */
[----:B------:R-:W-:Y:S01]  /*10580*/  ISETP.GE.AND P0, PT, R16, UR14, PT ;  /* 0x0000000e10007c0c */ /* 0x000fe2000bf06270 */
[----:B------:R-:W-:Y:S01]  /*10590*/  @UP2 ULDC UR6, c[0x0][0x2c0] ;  /* 0x0000b00000062ab9 */ /* 0x000fe20000000800 */
[----:B------:R-:W-:Y:S01]  /*105a0*/  USEL UR4, UR4, URZ, !UP1 ;  /* 0x0000003f04047287 */ /* 0x000fe2000c800000 */
[----:B------:R-:W-:Y:S01]  /*105b0*/  IMAD.WIDE.U32 R10, R10, UR25, R2 ;  /* 0x000000190a0a7c25 */ /* 0x000fe2000f8e0002 */
[----:B------:R-:W-:Y:S01]  /*105c0*/  @!UP2 UMOV UR6, 0x1 ;  /* 0x000000010006a882 */ /* 0x000fe20000000000 */
[----:B------:R-:W-:Y:S01]  /*105d0*/  @!UP2 UMOV UR18, UR7 ;  /* 0x000000070012ac82 */ /* 0x000fe20008000000 */
[----:B------:R-:W-:Y:S01]  /*105e0*/  UIMAD UR7, UR19, UR6, URZ ;  /* 0x00000006130772a4 */ /* 0x000fe2000f8e023f */
[C---:B------:R-:W-:Y:S01]  /*105f0*/  VIADD R3, R16.reuse, 0x10 ;  /* 0x0000001010037836 */ /* 0x040fe20000000000 */
[----:B------:R-:W-:Y:S01]  /*10600*/  UIMAD UR18, UR25, UR18, UR4 ;  /* 0x00000012191272a4 */ /* 0x000fe2000f8e0204 */
[----:B------:R-:W-:Y:S01]  /*10610*/  IADD3 R2, R16, 0x20, RZ ;  /* 0x0000002010027810 */ /* 0x000fe20007ffe0ff */
[----:B------:R-:W-:Y:S01]  /*10620*/  @!UP1 UMOV UR26, URZ ;  /* 0x0000003f001a9c82 */ /* 0x000fe20008000000 */
[----:B------:R-:W-:Y:S01]  /*10630*/  @!UP1 UMOV UR27, URZ ;  /* 0x0000003f001b9c82 */ /* 0x000fe20008000000 */
[----:B------:R-:W-:Y:S01]  /*10640*/  @UP1 UMOV UR26, UR12 ;  /* 0x0000000c001a1c82 */ /* 0x000fe20008000000 */
[----:B------:R-:W-:Y:S01]  /*10650*/  @UP1 USHF.R.S32.HI UR27, URZ, 0x1f, UR12 ;  /* 0x0000001f3f1b1899 */ /* 0x000fe2000801140c */
[----:B------:R-:W-:Y:S01]  /*10660*/  VIADD R13, R11, UR5 ;  /* 0x000000050b0d7c36 */ /* 0x000fe20008000000 */
[----:B------:R-:W-:Y:S01]  /*10670*/  USHF.R.S32.HI UR4, URZ, 0x1f, UR7 ;  /* 0x0000001f3f047899 */ /* 0x000fe20008011407 */
[----:B------:R-:W-:Y:S01]  /*10680*/  ISETP.GE.AND P2, PT, R3, UR14, PT ;  /* 0x0000000e03007c0c */ /* 0x000fe2000bf46270 */
[----:B------:R-:W-:Y:S01]  /*10690*/  USHF.R.S32.HI UR8, URZ, 0x1f, UR18 ;  /* 0x0000001f3f087899 */ /* 0x000fe20008011412 */
[----:B------:R-:W-:Y:S01]  /*106a0*/  ISETP.GE.AND P1, PT, R2, UR14, PT ;  /* 0x0000000e02007c0c */ /* 0x000fe2000bf26270 */
[----:B------:R-:W-:-:S04]  /*106b0*/  UIADD3 UR7, UP1, UP0, UR7, UR26, UR18 ;  /* 0x0000001a07077290 */ /* 0x000fc8000f83e012 */
        /* <DEDUP_REMOVED lines=18> */
.L_x_375:
[----:B------:R-:W-:Y:S05]  /*107e0*/  BSYNC B0 ;  /* 0x0000000000007941 */ /* 0x000fea0003800000 */
.L_x_374:
        /* <DEDUP_REMOVED lines=22> */
.L_x_377:
[----:B------:R-:W-:Y:S05]  /*10950*/  BSYNC B0 ;  /* 0x0000000000007941 */ /* 0x000fea0003800000 */
.L_x_376:
        /* <DEDUP_REMOVED lines=22> */
.L_x_379:
[----:B------:R-:W-:Y:S05]  /*10ac0*/  BSYNC B0 ;  /* 0x0000000000007941 */ /* 0x000fea0003800000 */
.L_x_378:
        /* <DEDUP_REMOVED lines=23> */
.L_x_381:
[----:B------:R-:W-:Y:S05]  /*10c40*/  BSYNC B0 ;  /* 0x0000000000007941 */ /* 0x000fea0003800000 */
.L_x_380:
        /* <DEDUP_REMOVED lines=10> */
.L_x_383:
[----:B------:R-:W-:Y:S05]  /*10cf0*/  BSYNC B0 ;  /* 0x0000000000007941 */ /* 0x000fea0003800000 */
.L_x_382:
        /* <DEDUP_REMOVED lines=10> */
.L_x_385:
[----:B------:R-:W-:Y:S05]  /*10da0*/  BSYNC B0 ;  /* 0x0000000000007941 */ /* 0x000fea0003800000 */
.L_x_384:
        /* <DEDUP_REMOVED lines=10> */
.L_x_387:
[----:B------:R-:W-:Y:S05]  /*10e50*/  BSYNC B0 ;  /* 0x0000000000007941 */ /* 0x000fea0003800000 */
.L_x_386:
        /* <DEDUP_REMOVED lines=10> */
.L_x_388:
        /* <DEDUP_REMOVED lines=16> */
.L_x_805:


//--------------------- .text._ZN5flash16flash_fwd_kernelI23Flash_fwd_kernel_traitsILi192ELi64ELi64ELi4ELb0ELb0EN7cutlass10bfloat16_tE19Flash_kernel_traitsILi192ELi64ELi64ELi4ES3_EELb1ELb1ELb0ELb0ELb0ELb1ELb0ELb0EEEvNS_16Flash_fwd_paramsE --------------------------
	.section	.text._ZN5flash16flash_fwd_kernelI23Flash_fwd_kernel_traitsILi192ELi64ELi64ELi4ELb0ELb0EN7cutlass10bfloat16_tE19Flash_kernel_traitsILi192ELi64ELi64ELi4ES3_EELb1ELb1ELb0ELb0ELb0ELb1ELb0ELb0EEEvNS_16Flash_fwd_paramsE,"ax",@progbits
	.align	128
        .global         _ZN5flash16flash_fwd_kernelI23Flash_fwd_kernel_traitsILi192ELi64ELi64ELi4ELb0ELb0EN7cutlass10bfloat16_tE19Flash_kernel_traitsILi192ELi64ELi64ELi4ES3_EELb1ELb1ELb0ELb0ELb0ELb1ELb0ELb0EEEvNS_16Flash_fwd_paramsE
        .type           _ZN5flash16flash_fwd_kernelI23Flash_fwd_kernel_traitsILi192ELi64ELi64ELi4ELb0ELb0EN7cutlass10bfloat16_tE19Flash_kernel_traitsILi192ELi64ELi64ELi4ES3_EELb1ELb1ELb0ELb0ELb0ELb1ELb0ELb0EEEvNS_16Flash_fwd_paramsE,@function
        .size           _ZN5flash16flash_fwd_kernelI23Flash_fwd_kernel_traitsILi192ELi64ELi64ELi4ELb0ELb0EN7cutlass10bfloat16_tE19Flash_kernel_traitsILi192ELi64ELi64ELi4ES3_EELb1ELb1ELb0ELb0ELb0ELb1ELb0ELb0EEEvNS_16Flash_fwd_paramsE,(.L_x_806 - _ZN5flash16flash_fwd_kernelI23Flash_fwd_kernel_traitsILi192ELi64ELi64ELi4ELb0ELb0EN7cutlass10bfloat16_tE19Flash_kernel_traitsILi192ELi64ELi64ELi4ES3_EELb1ELb1ELb0ELb0ELb0ELb1ELb0ELb0EEEvNS_16Flash_fwd_paramsE)
        .other          _ZN5flash16flash_fwd_kernelI23Flash_fwd_kernel_traitsILi192ELi64ELi64ELi4ELb0ELb0EN7cutlass10bfloat16_tE19Flash_kernel_traitsILi192ELi64ELi64ELi4ES3_EELb1ELb1ELb0ELb0ELb0ELb1ELb0ELb0EEEvNS_16Flash_fwd_paramsE,@"STO_CUDA_ENTRY STV_DEFAULT"
_ZN5flash16flash_fwd_kernelI23Flash_fwd_kernel_traitsILi192ELi64ELi64ELi4ELb0ELb0EN7cutlass10bfloat16_tE19Flash_kernel_traitsILi192ELi64ELi64ELi4ES3_EELb1ELb1ELb0ELb0ELb0ELb1ELb0ELb0EEEvNS_16Flash_fwd_paramsE:
.text._ZN5flash16flash_fwd_kernelI23Flash_fwd_kernel_traitsILi192ELi64ELi64ELi4ELb0ELb0EN7cutlass10bfloat16_tE19Flash_kernel_traitsILi192ELi64ELi64ELi4ES3_EELb1ELb1ELb0ELb0ELb0ELb1ELb0ELb0EEEvNS_16Flash_fwd_paramsE:
[----:B------:R-:W-:Y:S08]  /*0000*/  LDC R1, c[0x0][0x28] ;  /* 0x00000a00ff017b82 */ /* 0x000ff00000000800 */
[----:B------:R-:W1:Y:S01]  /*0010*/  LDC R2, c[0x0][0x3a8] ;  /* 0x0000ea00ff027b82 */ /* 0x000e620000000800 */
[----:B------:R-:W-:Y:S01]  /*0020*/  ULDC.U8 UR4, c[0x0][0x3b4] ;  /* 0x0000ed0000047ab9 */ /* 0x000fe20000000000 */
[----:B------:R-:W-:Y:S01]  /*0030*/  ULDC.64 UR30, c[0x0][0x3a0] ;  /* 0x0000e800001e7ab9 */ /* 0x000fe20000000a00 */
[----:B------:R-:W-:Y:S01]  /*0040*/  ISETP.NE.AND P2, PT, RZ, UR4, PT ;  /* 0x00000004ff007c0c */ /* 0x000fe2000bf45270 */
[----:B------:R-:W-:Y:S01]  /*0050*/  IMAD.U32 R6, RZ, RZ, UR30 ;  /* 0x0000001eff067e24 */ /* 0x000fe2000f8e00ff */
[----:B------:R-:W-:Y:S01]  /*0060*/  ULDC.64 UR28, c[0x0][0x208] ;  /* 0x00008200001c7ab9 */ /* 0x000fe20000000a00 */
[----:B------:R-:W-:-:S02]  /*0070*/  IMAD.U32 R7, RZ, RZ, UR31 ;  /* 0x0000001fff077e24 */ /* 0x000fc4000f8e00ff */
[----:B------:R-:W1:Y:S01]  /*0080*/  LDC R3, c[0x0][0x3ac] ;  /* 0x0000eb00ff037b82 */ /* 0x000e620000000800 */
[----:B------:R-:W2:Y:S01]  /*0090*/  S2R R84, SR_TID.X ;  /* 0x0000000000547919 */ /* 0x000ea20000002100 */
[----:B------:R-:W-:Y:S01]  /*00a0*/  ULDC.64 UR6, c[0x0][0x2f0] ;  /* 0x0000bc0000067ab9 */ /* 0x000fe20000000a00 */
[----:B------:R-:W-:-:S05]  /*00b0*/  ULDC.64 UR10, c[0x0][0x2f0] ;  /* 0x0000bc00000a7ab9 */ /* 0x000fca0000000a00 */
[----:B------:R-:W3:Y:S01]  /*00c0*/  @P2 LDG.E.64 R6, desc[UR28][R6.64] ;  /* 0x0000001c06062981 */ /* 0x000ee2000c1e1b00 */
[----:B------:R-:W-:Y:S08]  /*00d0*/  S2UR UR23, SR_CTAID.X ;  /* 0x00000000001779c3 */ /* 0x000ff00000002500 */
[----:B------:R-:W4:Y:S01]  /*00e0*/  S2UR UR16, SR_CTAID.Y ;  /* 0x00000000001079c3 */ /* 0x000f220000002600 */
[----:B-1----:R-:W5:Y:S07]  /*00f0*/  @P2 LDG.E.64 R4, desc[UR28][R2.64] ;  /* 0x0000001c02042981 */ /* 0x002f6e000c1e1b00 */
[----:B------:R-:W1:Y:S01]  /*0100*/  S2UR UR8, SR_CTAID.Z ;  /* 0x00000000000879c3 */ /* 0x000e620000002700 */
[----:B------:R-:W-:-:S03]  /*0110*/  UISETP.NE.U32.AND UP2, UPT, UR6, URZ, UPT ;  /* 0x0000003f0600728c */ /* 0x000fc6000bf45070 */
[----:B------:R-:W-:Y:S01]  /*0120*/  ULDC.U8 UR6, c[0x0][0x3c2] ;  /* 0x0000f08000067ab9 */ /* 0x000fe20000000000 */
[----:B------:R-:W-:Y:S02]  /*0130*/  UISETP.NE.AND.EX UP2, UPT, UR7, URZ, UPT, UP2 ;  /* 0x0000003f0700728c */ /* 0x000fe4000bf45320 */
[----:B------:R-:W-:Y:S01]  /*0140*/  UISETP.NE.AND UP3, UPT, UR6, URZ, UPT ;  /* 0x0000003f0600728c */ /* 0x000fe2000bf65270 */
[----:B------:R-:W5:Y:S02]  /*0150*/  @P2 LDC R0, c[0x0][0x3b0] ;  /* 0x0000ec00ff002b82 */ /* 0x000f640000000800 */
[----:B------:R-:W-:Y:S01]  /*0160*/  ULDC.64 UR6, c[0x0][0x2f8] ;  /* 0x0000be0000067ab9 */ /* 0x000fe20000000a00 */
[----:B------:R-:W-:Y:S01]  /*0170*/  PLOP3.LUT P0, PT, PT, PT, UP2, 0x80, 0x0 ;  /* 0x000000000000781c */ /* 0x000fe20003f0f028 */
[----:B----4-:R-:W-:Y:S02]  /*0180*/  UIMAD.WIDE UR10, UR16, 0x4, UR10 ;  /* 0x00000004100a78a5 */ /* 0x010fe4000f8e020a */
[----:B-1----:R-:W-:-:S04]  /*0190*/  ULOP3.LUT UR4, UR8, UR23, UR16, 0xfe, !UPT ;  /* 0x0000001708047292 */ /* 0x002fc8000f8efe10 */
[----:B------:R-:W-:Y:S01]  /*01a0*/  IMAD.U32 R14, RZ, RZ, UR10 ;  /* 0x0000000aff0e7e24 */ /* 0x000fe2000f8e00ff */
[----:B------:R-:W-:Y:S01]  /*01b0*/  UIMAD.WIDE UR6, UR16, 0x4, UR6 ;  /* 0x00000004100678a5 */ /* 0x000fe2000f8e0206 */
[----:B------:R-:W-:Y:S01]  /*01c0*/  IMAD.U32 R15, RZ, RZ, UR11 ;  /* 0x0000000bff0f7e24 */ /* 0x000fe2000f8e00ff */
[----:B--2---:R-:W-:Y:S01]  /*01d0*/  LOP3.LUT P3, RZ, R84, UR4, RZ, 0xfc, !PT ;  /* 0x0000000454ff7c12 */ /* 0x004fe2000f86fcff */
[----:B------:R-:W-:Y:S02]  /*01e0*/  ULDC.64 UR4, c[0x0][0x300] ;  /* 0x0000c00000047ab9 */ /* 0x000fe40000000a00 */
[----:B------:R-:W-:-:S04]  /*01f0*/  UISETP.NE.U32.AND UP1, UPT, UR4, URZ, UPT ;  /* 0x0000003f0400728c */ /* 0x000fc8000bf25070 */
[----:B------:R-:W-:-:S03]  /*0200*/  UISETP.NE.AND.EX UP1, UPT, UR5, URZ, UPT, UP1 ;  /* 0x0000003f0500728c */ /* 0x000fc6000bf25310 */
[----:B------:R-:W-:Y:S02]  /*0210*/  ULDC.64 UR4, c[0x0][0x2f8] ;  /* 0x0000be0000047ab9 */ /* 0x000fe40000000a00 */
[----:B------:R-:W-:Y:S01]  /*0220*/  UISETP.EQ.U32.AND UP0, UPT, UR4, URZ, UPT ;  /* 0x0000003f0400728c */ /* 0x000fe2000bf02070 */
[----:B------:R-:W1:Y:S03]  /*0230*/  @!P3 LDC.64 R10, c[0x0][0x3b8] ;  /* 0x0000ee00ff0abb82 */ /* 0x000e660000000a00 */
[----:B------:R-:W-:Y:S02]  /*0240*/  UISETP.EQ.OR.EX UP0, UPT, UR5, URZ, !UP3, UP0 ;  /* 0x0000003f0500728c */ /* 0x000fe4000df02700 */
[----:B------:R-:W-:Y:S02]  /*0250*/  @UP1 ULDC.64 UR10, c[0x0][0x300] ;  /* 0x0000c000000a1ab9 */ /* 0x000fe40000000a00 */
[----:B------:R-:W-:Y:S01]  /*0260*/  @UP1 UIMAD.WIDE UR10, UR16, 0x4, UR10 ;  /* 0x00000004100a18a5 */ /* 0x000fe2000f8e020a */
[----:B---3--:R-:W-:-:S02]  /*0270*/  @P2 R2UR UR30, R6 ;  /* 0x00000000061e22ca */ /* 0x008fc400000e0000 */
[----:B------:R-:W-:-:S11]  /*0280*/  @P2 R2UR UR31, R7 ;  /* 0x00000000071f22ca */ /* 0x000fd600000e0000 */
[----:B------:R-:W-:Y:S02]  /*0290*/  IMAD.U32 R12, RZ, RZ, UR30 ;  /* 0x0000001eff0c7e24 */ /* 0x000fe4000f8e00ff */
[----:B------:R-:W-:Y:S01]  /*02a0*/  IMAD.U32 R13, RZ, RZ, UR31 ;  /* 0x0000001fff0d7e24 */ /* 0x000fe2000f8e00ff */
[----:B-----5:R-:W-:-:S04]  /*02b0*/  @P2 IADD3 R2, P1, R4, R0, RZ ;  /* 0x0000000004022210 */ /* 0x020fc80007f3e0ff */
[----:B-1----:R1:W-:Y:S01]  /*02c0*/  @!P3 STG.E.64 desc[UR28][R10.64], R12 ;  /* 0x0000000c0a00b986 */ /* 0x0023e2000c101b1c */
[----:B------:R-:W-:Y:S01]  /*02d0*/  @P2 IMAD.X R3, RZ, RZ, R5, P1 ;  /* 0x000000ffff032224 */ /* 0x000fe200008e0605 */
[----:B------:R-:W-:Y:S01]  /*02e0*/  PLOP3.LUT P2, PT, PT, PT, UP0, 0x80, 0x0 ;  /* 0x000000000000781c */ /* 0x000fe20003f4f008 */
[----:B------:R-:W-:Y:S01]  /*02f0*/  IMAD.U32 R4, RZ, RZ, UR6 ;  /* 0x00000006ff047e24 */ /* 0x000fe2000f8e00ff */
[----:B------:R-:W-:Y:S01]  /*0300*/  PLOP3.LUT P1, PT, PT, PT, UP1, 0x80, 0x0 ;  /* 0x000000000000781c */ /* 0x000fe20003f2f018 */
[----:B------:R-:W-:Y:S01]  /*0310*/  IMAD.U32 R5, RZ, RZ, UR7 ;  /* 0x00000007ff057e24 */ /* 0x000fe2000f8e00ff */
[----:B------:R2:W-:Y:S01]  /*0320*/  @!P3 STG.E.64 desc[UR28][R10.64+0x8], R2 ;  /* 0x000008020a00b986 */ /* 0x0005e2000c101b1c */
[----:B------:R-:W-:Y:S01]  /*0330*/  SHF.R.S32.HI R21, RZ, 0x1f, R84 ;  /* 0x0000001fff157819 */ /* 0x000fe20000011454 */
[----:B------:R-:W-:Y:S01]  /*0340*/  UMOV UR22, 0xffffffff ;  /* 0xffffffff00167882 */ /* 0x000fe20000000000 */
[----:B------:R-:W-:Y:S01]  /*0350*/  ULDC UR6, c[0x0][0x270] ;  /* 0x00009c0000067ab9 */ /* 0x000fe20000000800 */
[----:B------:R-:W3:Y:S04]  /*0360*/  @P0 LDG.E R8, desc[UR28][R14.64] ;  /* 0x0000001c0e080981 */ /* 0x000ee8000c1e1900 */
[----:B------:R-:W4:Y:S04]  /*0370*/  @P0 LDG.E R7, desc[UR28][R14.64+0x4] ;  /* 0x0000041c0e070981 */ /* 0x000f28000c1e1900 */
[----:B------:R-:W5:Y:S01]  /*0380*/  @!P2 LDG.E R0, desc[UR28][R4.64] ;  /* 0x0000001c0400a981 */ /* 0x000f62000c1e1900 */
[----:B-1----:R-:W-:-:S02]  /*0390*/  IMAD.U32 R12, RZ, RZ, UR10 ;  /* 0x0000000aff0c7e24 */ /* 0x002fc4000f8e00ff */
[----:B------:R-:W-:-:S05]  /*03a0*/  IMAD.U32 R13, RZ, RZ, UR11 ;  /* 0x0000000bff0d7e24 */ /* 0x000fca000f8e00ff */
[----:B------:R-:W2:Y:S01]  /*03b0*/  @P1 LDG.E R6, desc[UR28][R12.64] ;  /* 0x0000001c0c061981 */ /* 0x000ea2000c1e1900 */
[----:B------:R-:W-:Y:S01]  /*03c0*/  LEA.HI R85, R21, R84, RZ, 0x5 ;  /* 0x0000005415557211 */ /* 0x000fe200078f28ff */
[----:B------:R-:W-:Y:S01]  /*03d0*/  UIMAD UR7, UR16, UR6, UR8 ;  /* 0x00000006100772a4 */ /* 0x000fe2000f8e0208 */
[----:B------:R-:W-:Y:S01]  /*03e0*/  UMOV UR10, 0xffffffff ;  /* 0xffffffff000a7882 */ /* 0x000fe20000000000 */
[----:B------:R-:W-:Y:S01]  /*03f0*/  UMOV UR17, URZ ;  /* 0x0000003f00117c82 */ /* 0x000fe20008000000 */
[----:B---3--:R-:W-:Y:S02]  /*0400*/  @P0 R2UR UR22, R8 ;  /* 0x00000000081602ca */ /* 0x008fe400000e0000 */
[----:B----4-:R-:W-:Y:S02]  /*0410*/  @P0 R2UR UR24, R7 ;  /* 0x00000000071802ca */ /* 0x010fe400000e0000 */
[----:B------:R-:W-:Y:S02]  /*0420*/  ISETP.NE.U32.AND P0, PT, RZ, UR4, PT ;  /* 0x00000004ff007c0c */ /* 0x000fe4000bf05070 */
[----:B------:R-:W-:-:S02]  /*0430*/  LOP3.LUT R7, R85, 0xffffffe0, RZ, 0xc0, !PT ;  /* 0xffffffe055077812 */ /* 0x000fc400078ec0ff */
[----:B-----5:R-:W-:Y:S02]  /*0440*/  @!P2 R2UR UR10, R0 ;  /* 0x00000000000aa2ca */ /* 0x020fe400000e0000 */
[----:B------:R-:W-:Y:S01]  /*0450*/  ISETP.NE.AND.EX P2, PT, RZ, UR5, PT, P0 ;  /* 0x00000005ff007c0c */ /* 0x000fe2000bf45300 */
[----:B------:R-:W-:Y:S01]  /*0460*/  USHF.L.U32 UR4, UR7, 0x5, URZ ;  /* 0x0000000507047899 */ /* 0x000fe2000800063f */
[----:B------:R-:W-:-:S03]  /*0470*/  IMAD.IADD R86, R84, 0x1, -R7 ;  /* 0x0000000154567824 */ /* 0x000fc600078e0a07 */
[----:B------:R-:W-:Y:S02]  /*0480*/  @UP2 UIADD3 UR24, UR24, -UR22, URZ ;  /* 0x8000001618182290 */ /* 0x000fe4000fffe03f */
[----:B------:R-:W-:Y:S01]  /*0490*/  USHF.R.S32.HI UR5, URZ, 0x1f, UR4 ;  /* 0x0000001f3f057899 */ /* 0x000fe20008011404 */
[----:B--2---:R-:W-:Y:S02]  /*04a0*/  @P1 R2UR UR17, R6 ;  /* 0x00000000061112ca */ /* 0x004fe400000e0000 */
[--C-:B------:R-:W-:Y:S02]  /*04b0*/  IADD3 R2, P1, P0, R2, UR4, R86.reuse ;  /* 0x0000000402027c10 */ /* 0x100fe4000f83e056 */
[----:B------:R-:W-:Y:S01]  /*04c0*/  SHF.R.S32.HI R6, RZ, 0x1f, R86 ;  /* 0x0000001fff067819 */ /* 0x000fe20000011456 */
[----:B------:R-:W-:-:S03]  /*04d0*/  @!UP2 ULDC UR24, c[0x0][0x2c4] ;  /* 0x0000b1000018aab9 */ /* 0x000fc60000000800 */
[----:B------:R-:W-:Y:S01]  /*04e0*/  IADD3.X R6, R3, UR5, R6, P1, P0 ;  /* 0x0000000503067c10 */ /* 0x000fe20008fe0406 */
        /* <DEDUP_REMOVED lines=8> */
.L_x_389:
[----:B------:R-:W-:-:S05]  /*0570*/  ULDC UR7, c[0x0][0x2c8] ;  /* 0x0000b20000077ab9 */ /* 0x000fca0000000800 */
.L_x_390:
        /* <DEDUP_REMOVED lines=38> */
[----:B------:R-:W-:Y:S01]  /*07e0*/  UISETP.NE.AND UP0, UPT, UR22, -0x1, UPT ;  /* 0xffffffff1600788c */ /* 0x000fe2000bf05270 */
[----:B------:R-:W-:Y:S01]  /*07f0*/  IMAD.U32 R29, RZ, RZ, UR23 ;  /* 0x00000017ff1d7e24 */ /* 0x000fe2000f8e00ff */
[----:B------:R-:W-:Y:S02]  /*0800*/  UIADD3 UR21, -UR13, UR24, URZ ;  /* 0x000000180d157290 */ /* 0x000fe4000fffe13f */
[----:B------:R-:W-:-:S04]  /*0810*/  UIADD3 UR5, UR27, -0x1, URZ ;  /* 0xffffffff1b057890 */ /* 0x000fc8000fffe03f */
[----:B------:R-:W-:-:S03]  /*0820*/  UIMAD UR15, UR5, -0x40, UR14 ;  /* 0xffffffc0050f78a4 */ /* 0x000fc6000f8e020e */
[----:B------:R-:W-:Y:S01]  /*0830*/  @UP0 ULDC.64 UR6, c[0x0][0x240] ;  /* 0x0000900000060ab9 */ /* 0x000fe20000000a00 */
[----:B------:R-:W-:Y:S02]  /*0840*/  @!UP0 USHF.R.S32.HI UR9, URZ, 0x1f, UR16 ;  /* 0x0000001f3f098899 */ /* 0x000fe40008011410 */
[----:B------:R-:W-:-:S04]  /*0850*/  @UP0 UIMAD.WIDE.U32 UR18, UR22, UR6, URZ ;  /* 0x00000006161202a5 */ /* 0x000fc8000f8e003f */
[----:B------:R-:W-:-:S03]  /*0860*/  @UP0 UIMAD UR4, UR22, UR7, UR19 ;  /* 0x00000007160402a4 */ /* 0x000fc6000f8e0213 */
[----:B------:R-:W-:Y:S01]  /*0870*/  @!UP0 ULDC.64 UR6, c[0x0][0x228] ;  /* 0x00008a0000068ab9 */ /* 0x000fe20000000a00 */
[----:B-1----:R-:W-:Y:S01]  /*0880*/  IABS R10, R7 ;  /* 0x00000007000a7213 */ /* 0x002fe20000000000 */
[----:B------:R-:W-:Y:S02]  /*0890*/  @!UP0 UIMAD UR9, UR9, UR6, URZ ;  /* 0x00000006090982a4 */ /* 0x000fe4000f8e023f */
[----:B------:R-:W-:Y:S01]  /*08a0*/  @!UP0 UIMAD.WIDE.U32 UR32, UR16, UR6, URZ ;  /* 0x00000006102082a5 */ /* 0x000fe2000f8e003f */
[----:B------:R-:W1:Y:S01]  /*08b0*/  I2F.RP R8, R10 ;  /* 0x0000000a00087306 */ /* 0x000e620000209400 */
[----:B------:R-:W-:Y:S02]  /*08c0*/  @!UP0 UIMAD UR7, UR16, UR7, UR9 ;  /* 0x00000007100782a4 */ /* 0x000fe4000f8e0209 */
[----:B------:R-:W-:Y:S01]  /*08d0*/  USHF.R.S32.HI UR9, URZ, 0x1f, UR8 ;  /* 0x0000001f3f097899 */ /* 0x000fe20008011408 */
[----:B--2---:R-:W-:Y:S01]  /*08e0*/  IABS R0, R0 ;  /* 0x0000000000007213 */ /* 0x004fe20000000000 */
[----:B------:R-:W-:Y:S01]  /*08f0*/  @!UP0 UIADD3 UR4, UR33, UR7, URZ ;  /* 0x0000000721048290 */ /* 0x000fe2000fffe03f */
[----:B------:R-:W-:-:S02]  /*0900*/  @!UP0 UMOV UR18, UR32 ;  /* 0x0000002000128c82 */ /* 0x000fc40008000000 */
[----:B------:R-:W-:Y:S01]  /*0910*/  ULDC.64 UR6, c[0x0][0x258] ;  /* 0x0000960000067ab9 */ /* 0x000fe20000000a00 */
[----:B------:R-:W-:Y:S01]  /*0920*/  UISETP.NE.AND UP0, UPT, UR10, -0x1, UPT ;  /* 0xffffffff0a00788c */ /* 0x000fe2000bf05270 */
[----:B------:R-:W-:Y:S01]  /*0930*/  IMAD.U32 R22, RZ, RZ, UR6 ;  /* 0x00000006ff167e24 */ /* 0x000fe2000f8e00ff */
[----:B------:R-:W-:Y:S01]  /*0940*/  UIMAD UR9, UR9, UR6, URZ ;  /* 0x00000006090972a4 */ /* 0x000fe2000f8e023f */
[----:B-1----:R-:W1:Y:S03]  /*0950*/  MUFU.RCP R4, R8 ;  /* 0x0000000800047308 */ /* 0x002e660000001000 */
[----:B------:R-:W-:Y:S01]  /*0960*/  UIMAD UR7, UR8, UR7, UR9 ;  /* 0x00000007080772a4 */ /* 0x000fe2000f8e0209 */
[----:B------:R-:W-:-:S04]  /*0970*/  UMOV UR6, 0x400 ;  /* 0x0000040000067882 */ /* 0x000fc80000000000 */
[----:B------:R-:W-:Y:S02]  /*0980*/  @UP0 UIADD3 UR19, UR17, UR10, URZ ;  /* 0x0000000a11130290 */ /* 0x000fe4000fffe03f */
[----:B------:R-:W-:Y:S01]  /*0990*/  @UP0 UIADD3 UR10, UR17, UR10, URZ ;  /* 0x0000000a110a0290 */ /* 0x000fe2000fffe03f */
[----:B-1----:R-:W-:-:S04]  /*09a0*/  VIADD R4, R4, 0xffffffe ;  /* 0x0ffffffe04047836 */ /* 0x002fc80000000000 */
[----:B------:R-:W1:Y:S02]  /*09b0*/  F2I.FTZ.U32.TRUNC.NTZ R5, R4 ;  /* 0x0000000400057305 */ /* 0x000e64000021f000 */
[----:B-1----:R-:W-:Y:S02]  /*09c0*/  IMAD.MOV R3, RZ, RZ, -R5 ;  /* 0x000000ffff037224 */ /* 0x002fe400078e0a05 */
[----:B------:R-:W-:Y:S02]  /*09d0*/  IMAD.MOV.U32 R4, RZ, RZ, RZ ;  /* 0x000000ffff047224 */ /* 0x000fe400078e00ff */
[----:B------:R-:W-:-:S04]  /*09e0*/  IMAD R3, R3, R10, RZ ;  /* 0x0000000a03037224 */ /* 0x000fc800078e02ff */
[----:B------:R-:W-:Y:S01]  /*09f0*/  IMAD.HI.U32 R15, R5, R3, R4 ;  /* 0x00000003050f7227 */ /* 0x000fe200078e0004 */
[----:B------:R-:W-:-:S04]  /*0a00*/  LEA.HI R5, R21, R84, RZ, 0x3 ;  /* 0x0000005415057211 */ /* 0x000fc800078f18ff */
[----:B------:R-:W-:Y:S01]  /*0a10*/  SHF.R.S32.HI R18, RZ, 0x3, R5 ;  /* 0x00000003ff127819 */ /* 0x000fe20000011405 */
[----:B------:R-:W-:Y:S01]  /*0a20*/  IMAD.HI.U32 R15, R15, R0, RZ ;  /* 0x000000000f0f7227 */ /* 0x000fe200078e00ff */
[----:B------:R-:W-:Y:S02]  /*0a30*/  LOP3.LUT R5, R5, 0xfffffff8, RZ, 0xc0, !PT ;  /* 0xfffffff805057812 */ /* 0x000fe400078ec0ff */
[C---:B------:R-:W-:Y:S01]  /*0a40*/  ISETP.GE.AND P4, PT, R18.reuse, UR21, PT ;  /* 0x0000001512007c0c */ /* 0x040fe2000bf86270 */
[----:B------:R-:W-:Y:S01]  /*0a50*/  IMAD.MOV R11, RZ, RZ, -R15 ;  /* 0x000000ffff0b7224 */ /* 0x000fe200078e0a0f */
[----:B------:R-:W-:Y:S01]  /*0a60*/  SHF.R.S32.HI R19, RZ, 0x1f, R18 ;  /* 0x0000001fff137819 */ /* 0x000fe20000011412 */
[----:B------:R-:W-:Y:S02]  /*0a70*/  VIADD R3, R18, 0x10 ;  /* 0x0000001012037836 */ /* 0x000fe40000000000 */
[----:B------:R-:W-:Y:S02]  /*0a80*/  IMAD R11, R10, R11, R0 ;  /* 0x0000000b0a0b7224 */ /* 0x000fe400078e0200 */
[----:B------:R-:W-:Y:S01]  /*0a90*/  IMAD.IADD R0, R84, 0x1, -R5 ;  /* 0x0000000154007824 */ /* 0x000fe200078e0a05 */
[----:B------:R-:W-:Y:S01]  /*0aa0*/  ISETP.GE.AND P2, PT, R3, UR21, PT ;  /* 0x0000001503007c0c */ /* 0x000fe2000bf46270 */
[----:B------:R-:W-:Y:S01]  /*0ab0*/  IMAD.WIDE R28, R29, 0x40, R18 ;  /* 0x000000401d1c7825 */ /* 0x000fe200078e0212 */
[----:B------:R-:W-:-:S02]  /*0ac0*/  ISETP.GT.U32.AND P6, PT, R10, R11, PT ;  /* 0x0000000b0a00720c */ /* 0x000fc40003fc4070 */
[C---:B------:R-:W-:Y:S01]  /*0ad0*/  ISETP.GE.AND P0, PT, R3.reuse, UR15, PT ;  /* 0x0000000f03007c0c */ /* 0x040fe2000bf06270 */
[----:B------:R-:W1:Y:S01]  /*0ae0*/  @!P4 LDC.64 R4, c[0x0][0x240] ;  /* 0x00009000ff04cb82 */ /* 0x000e620000000a00 */
[----:B------:R-:W-:Y:S01]  /*0af0*/  ISETP.GE.AND P5, PT, R3, UR15, PT ;  /* 0x0000000f03007c0c */ /* 0x000fe2000bfa6270 */
[----:B------:R-:W-:Y:S02]  /*0b00*/  IMAD.SHL.U32 R3, R18, 0x40, RZ ;  /* 0x0000004012037824 */ /* 0x000fe400078e00ff */
[----:B------:R-:W-:Y:S02]  /*0b10*/  IMAD.SHL.U32 R16, R0, 0x8, RZ ;  /* 0x0000000800107824 */ /* 0x000fe400078e00ff */
[----:B------:R-:W-:Y:S01]  /*0b20*/  VIADD R14, R18, 0x20 ;  /* 0x00000020120e7836 */ /* 0x000fe20000000000 */
[----:B------:R-:W-:Y:S01]  /*0b30*/  LOP3.LUT R3, R3, 0x1c0, RZ, 0xc0, !PT ;  /* 0x000001c003037812 */ /* 0x000fe200078ec0ff */
[----:B------:R-:W2:Y:S01]  /*0b40*/  @!P2 S2R R20, SR_CgaCtaId ;  /* 0x000000000014a919 */ /* 0x000ea20000008800 */
[----:B------:R-:W-:Y:S01]  /*0b50*/  SHF.R.S32.HI R17, RZ, 0x1f, R16 ;  /* 0x0000001fff117819 */ /* 0x000fe20000011410 */
[----:B------:R-:W-:Y:S01]  /*0b60*/  @!P6 IMAD.IADD R11, R11, 0x1, -R10 ;  /* 0x000000010b0be824 */ /* 0x000fe200078e0a0a */
[----:B------:R-:W-:Y:S01]  /*0b70*/  IADD3 R12, P1, R16, UR18, RZ ;  /* 0x00000012100c7c10 */ /* 0x000fe2000ff3e0ff */
[----:B------:R-:W-:Y:S01]  /*0b80*/  @!P6 VIADD R15, R15, 0x1 ;  /* 0x000000010f0fe836 */ /* 0x000fe20000000000 */
[----:B------:R-:W-:-:S02]  /*0b90*/  LOP3.LUT R8, R3, 0x38, R16, 0xf8, !PT ;  /* 0x0000003803087812 */ /* 0x000fc400078ef810 */
[----:B------:R-:W-:Y:S02]  /*0ba0*/  SHF.R.U32.HI R3, RZ, 0x3, R3 ;  /* 0x00000003ff037819 */ /* 0x000fe40000011603 */
[----:B------:R-:W-:Y:S01]  /*0bb0*/  IADD3.X R13, R17, UR4, RZ, P1, !PT ;  /* 0x00000004110d7c10 */ /* 0x000fe20008ffe4ff */
[----:B------:R-:W3:Y:S01]  /*0bc0*/  S2UR UR4, SR_CgaCtaId ;  /* 0x00000000000479c3 */ /* 0x000ee20000008800 */
[----:B------:R-:W-:Y:S02]  /*0bd0*/  LOP3.LUT R3, R8, R3, RZ, 0x3c, !PT ;  /* 0x0000000308037212 */ /* 0x000fe400078e3cff */
[----:B------:R-:W-:Y:S01]  /*0be0*/  ISETP.GE.U32.AND P3, PT, R11, R10, PT ;  /* 0x0000000a0b00720c */ /* 0x000fe20003f66070 */
[----:B------:R-:W-:Y:S01]  /*0bf0*/  IMAD.WIDE.U32 R22, R22, UR8, R12 ;  /* 0x0000000816167c25 */ /* 0x000fe2000f8e000c */
[----:B------:R-:W-:Y:S01]  /*0c00*/  LOP3.LUT R11, R7, UR8, RZ, 0x3c, !PT ;  /* 0x00000008070b7c12 */ /* 0x000fe2000f8e3cff */
[----:B------:R-:W-:Y:S01]  /*0c10*/  @UP0 ULDC.64 UR8, c[0x0][0x248] ;  /* 0x0000920000080ab9 */ /* 0x000fe20000000a00 */
[----:B------:R-:W-:Y:S01]  /*0c20*/  LEA.HI R12, R21, R84, RZ, 0x6 ;  /* 0x00000054150c7211 */ /* 0x000fe200078f30ff */
[----:B------:R-:W4:Y:S01]  /*0c30*/  @!P4 LDC.64 R8, c[0x0][0x210] ;  /* 0x00008400ff08cb82 */ /* 0x000f220000000a00 */
[----:B------:R-:W-:Y:S01]  /*0c40*/  ISETP.GE.AND P1, PT, R11, RZ, PT ;  /* 0x000000ff0b00720c */ /* 0x000fe20003f26270 */
[-C--:B-1----:R-:W-:Y:S01]  /*0c50*/  @!P4 IMAD R10, R29, R4.reuse, RZ ;  /* 0x000000041d0ac224 */ /* 0x082fe200078e02ff */
[----:B------:R-:W-:Y:S01]  /*0c60*/  ISETP.NE.AND P6, PT, R7, RZ, PT ;  /* 0x000000ff0700720c */ /* 0x000fe20003fc5270 */
[----:B------:R-:W-:Y:S01]  /*0c70*/  VIADD R25, R23, UR7 ;  /* 0x0000000717197c36 */ /* 0x000fe20008000000 */
[----:B------:R-:W-:Y:S01]  /*0c80*/  @!P2 MOV R11, 0x400 ;  /* 0x00000400000ba802 */ /* 0x000fe20000000f00 */
[----:B------:R-:W-:Y:S01]  /*0c90*/  @!P4 IMAD.MOV.U32 R24, RZ, RZ, R22 ;  /* 0x000000ffff18c224 */ /* 0x000fe200078e0016 */
[----:B------:R-:W-:Y:S01]  /*0ca0*/  @UP0 UIMAD.WIDE.U32 UR34, UR19, UR8, URZ ;  /* 0x00000008132202a5 */ /* 0x000fe2000f8e003f */
[C---:B------:R-:W-:Y:S01]  /*0cb0*/  @!P4 IMAD R10, R28.reuse, R5, R10 ;  /* 0x000000051c0ac224 */ /* 0x040fe200078e020a */
[----:B------:R-:W-:Y:S01]  /*0cc0*/  @UP0 UIMAD UR19, UR19, UR9, URZ ;  /* 0x00000009131302a4 */ /* 0x000fe2000f8e023f */
[----:B------:R-:W-:-:S02]  /*0cd0*/  @!P4 IMAD.WIDE.U32 R26, R28, R4, R24 ;  /* 0x000000041c1ac225 */ /* 0x000fc400078e0018 */
[----:B------:R-:W1:Y:S01]  /*0ce0*/  @!P2 LDC.64 R4, c[0x0][0x240] ;  /* 0x00009000ff04ab82 */ /* 0x000e620000000a00 */
[----:B------:R-:W-:Y:S01]  /*0cf0*/  @UP0 UIADD3 UR19, UR35, UR19, URZ ;  /* 0x0000001323130290 */ /* 0x000fe2000fffe03f */
[----:B------:R-:W-:Y:S01]  /*0d00*/  @P3 VIADD R15, R15, 0x1 ;  /* 0x000000010f0f3836 */ /* 0x000fe20000000000 */
[----:B--2---:R-:W-:Y:S01]  /*0d10*/  @!P2 LEA R20, R20, R11, 0x18 ;  /* 0x0000000b1414a211 */ /* 0x004fe200078ec0ff */
[----:B------:R-:W-:Y:S01]  /*0d20*/  IMAD.SHL.U32 R12, R12, 0x8, RZ ;  /* 0x000000080c0c7824 */ /* 0x000fe200078e00ff */
[----:B---3--:R-:W-:Y:S01]  /*0d30*/  ULEA UR4, UR4, UR6, 0x18 ;  /* 0x0000000604047291 */ /* 0x008fe2000f8ec03f */
[----:B------:R-:W-:Y:S01]  /*0d40*/  @!P1 IMAD.MOV R15, RZ, RZ, -R15 ;  /* 0x000000ffff0f9224 */ /* 0x000fe200078e0a0f */
[----:B------:R-:W-:Y:S01]  /*0d50*/  ISETP.GE.AND P1, PT, R14, UR21, PT ;  /* 0x000000150e007c0c */ /* 0x000fe2000bf26270 */
[----:B------:R-:W-:Y:S01]  /*0d60*/  @!P4 IMAD.IADD R10, R27, 0x1, R10 ;  /* 0x000000011b0ac824 */ /* 0x000fe200078e020a */
[----:B------:R-:W-:Y:S01]  /*0d70*/  LOP3.LUT R3, R3, 0xfffffe00, R12, 0xf8, !PT ;  /* 0xfffffe0003037812 */ /* 0x000fe200078ef80c */
[----:B------:R-:W-:Y:S01]  /*0d80*/  @!P2 IMAD.MOV.U32 R36, RZ, RZ, R22 ;  /* 0x000000ffff24a224 */ /* 0x000fe200078e0016 */
[----:B------:R-:W2:Y:S01]  /*0d90*/  @!P2 LDC.64 R12, c[0x0][0x210] ;  /* 0x00008400ff0cab82 */ /* 0x000ea20000000a00 */
[----:B----4-:R-:W-:Y:S01]  /*0da0*/  @!P4 LEA R30, P3, R26, R8, 0x1 ;  /* 0x000000081a1ec211 */ /* 0x010fe200078608ff */
[----:B------:R-:W-:Y:S01]  /*0db0*/  @!P2 IMAD.MOV.U32 R37, RZ, RZ, R25 ;  /* 0x000000ffff25a224 */ /* 0x000fe200078e0019 */
[----:B------:R-:W-:Y:S01]  /*0dc0*/  @!P6 LOP3.LUT R15, RZ, R7, RZ, 0x33, !PT ;  /* 0x00000007ff0fe212 */ /* 0x000fe200078e33ff */
[----:B------:R-:W-:Y:S01]  /*0dd0*/  VIADD R7, R18, 0x30 ;  /* 0x0000003012077836 */ /* 0x000fe20000000000 */
[----:B------:R-:W-:Y:S01]  /*0de0*/  @!P2 IADD3 R8, P6, R28, 0x10, RZ ;  /* 0x000000101c08a810 */ /* 0x000fe20007fde0ff */
[----:B------:R-:W-:Y:S01]  /*0df0*/  @UP0 ULDC.64 UR6, c[0x0][0x250] ;  /* 0x0000940000060ab9 */ /* 0x000fe20000000a00 */
[----:B------:R-:W-:Y:S01]  /*0e00*/  @!P4 LEA.HI.X R31, R26, R9, R10, 0x1, P3 ;  /* 0x000000091a1fc211 */ /* 0x000fe200018f0c0a */
[----:B------:R-:W-:Y:S01]  /*0e10*/  @UP0 UIMAD.WIDE.U32 UR32, UR10, UR6, URZ ;  /* 0x000000060a2002a5 */ /* 0x000fe2000f8e003f */
[----:B------:R-:W-:Y:S01]  /*0e20*/  ISETP.GE.AND P3, PT, R7, UR21, PT ;  /* 0x0000001507007c0c */ /* 0x000fe2000bf66270 */
[----:B------:R-:W-:Y:S01]  /*0e30*/  @!P2 IMAD.X R9, RZ, RZ, R29, P6 ;  /* 0x000000ffff09a224 */ /* 0x000fe200030e061d */
[----:B------:R-:W3:Y:S01]  /*0e40*/  @!P1 S2R R27, SR_CgaCtaId ;  /* 0x00000000001b9919 */ /* 0x000ee20000008800 */
[----:B------:R-:W-:Y:S01]  /*0e50*/  LEA R203, R3, UR4, 0x1 ;  /* 0x0000000403cb7c11 */ /* 0x000fe2000f8e08ff */
[----:B------:R-:W4:Y:S01]  /*0e60*/  @!P1 LDC.64 R10, c[0x0][0x240] ;  /* 0x00009000ff0a9b82 */ /* 0x000f220000000a00 */
[-C--:B-1----:R-:W-:Y:S01]  /*0e70*/  @!P2 IMAD R9, R9, R4.reuse, RZ ;  /* 0x000000040909a224 */ /* 0x082fe200078e02ff */
[----:B------:R-:W-:Y:S01]  /*0e80*/  @UP0 UIMAD UR10, UR10, UR7, URZ ;  /* 0x000000070a0a02a4 */ /* 0x000fe2000f8e023f */
[C---:B------:R-:W-:Y:S01]  /*0e90*/  @!P2 IMAD.WIDE.U32 R36, R8.reuse, R4, R36 ;  /* 0x000000040824a225 */ /* 0x040fe200078e0024 */
[----:B------:R-:W-:Y:S01]  /*0ea0*/  @!PT LDS RZ, [RZ] ;  /* 0x00000000fffff984 */ /* 0x000fe20000000800 */
[----:B------:R-:W-:Y:S01]  /*0eb0*/  @!PT LDS RZ, [RZ] ;  /* 0x00000000fffff984 */ /* 0x000fe20000000800 */
[----:B------:R-:W-:Y:S01]  /*0ec0*/  @!PT LDS RZ, [RZ] ;  /* 0x00000000fffff984 */ /* 0x000fe20000000800 */
[----:B------:R-:W-:Y:S01]  /*0ed0*/  @!P4 LDGSTS.E.BYPASS.LTC128B.128 [R203], desc[UR28][R30.64] ;  /* 0x000000001ecbcfae */ /* 0x000fe2000b901d5c */
[----:B------:R-:W-:Y:S01]  /*0ee0*/  @UP0 UMOV UR26, UR34 ;  /* 0x00000022001a0c82 */ /* 0x000fe20008000000 */
[----:B------:R-:W-:Y:S01]  /*0ef0*/  @UP0 UIADD3 UR18, UR33, UR10, URZ ;  /* 0x0000000a21120290 */ /* 0x000fe2000fffe03f */
[----:B------:R-:W-:Y:S01]  /*0f00*/  @!P2 IMAD R32, R8, R5, R9 ;  /* 0x000000050820a224 */ /* 0x000fe200078e0209 */
[----:B------:R-:W-:Y:S01]  /*0f10*/  @!P4 LDGSTS.E.BYPASS.LTC128B.128 [R203+0x2000], desc[UR28][R30.64+0x80] ;  /* 0x020000801ecbcfae */ /* 0x000fe2000b901d5c */
[----:B------:R-:W1:Y:S01]  /*0f20*/  @!P1 LDC.64 R8, c[0x0][0x210] ;  /* 0x00008400ff089b82 */ /* 0x000e620000000a00 */
[----:B------:R-:W-:Y:S01]  /*0f30*/  @UP0 UMOV UR20, UR32 ;  /* 0x0000002000140c82 */ /* 0x000fe20008000000 */
[----:B------:R-:W-:Y:S01]  /*0f40*/  @!P2 IMAD.IADD R32, R37, 0x1, R32 ;  /* 0x000000012520a824 */ /* 0x000fe200078e0220 */
[----:B------:R5:W-:Y:S01]  /*0f50*/  @!P4 LDGSTS.E.BYPASS.LTC128B.128 [R203+0x4000], desc[UR28][R30.64+0x100] ;  /* 0x040001001ecbcfae */ /* 0x000be2000b901d5c */
[C---:B--2---:R-:W-:Y:S01]  /*0f60*/  @!P2 LEA R34, P6, R36.reuse, R12, 0x1 ;  /* 0x0000000c2422a211 */ /* 0x044fe200078c08ff */
[----:B------:R-:W2:Y:S03]  /*0f70*/  @!P3 S2R R26, SR_CgaCtaId ;  /* 0x00000000001ab919 */ /* 0x000ea60000008800 */
[----:B------:R-:W1:Y:S01]  /*0f80*/  @!P3 LDC.64 R4, c[0x0][0x240] ;  /* 0x00009000ff04bb82 */ /* 0x000e620000000a00 */
[----:B------:R-:W-:-:S02]  /*0f90*/  @!P2 LEA.HI.X R35, R36, R13, R32, 0x1, P6 ;  /* 0x0000000d2423a211 */ /* 0x000fc400030f0c20 */
[----:B------:R-:W-:Y:S02]  /*0fa0*/  @!P1 MOV R32, 0x400 ;  /* 0x0000040000209802 */ /* 0x000fe40000000f00 */
[C---:B------:R-:W-:Y:S02]  /*0fb0*/  @!P3 IADD3 R12, P6, R28.reuse, 0x30, RZ ;  /* 0x000000301c0cb810 */ /* 0x040fe40007fde0ff */
[----:B-----5:R-:W-:Y:S02]  /*0fc0*/  @!P1 IADD3 R30, P4, R28, 0x20, RZ ;  /* 0x000000201c1e9810 */ /* 0x020fe40007f9e0ff */
[----:B---3--:R-:W-:-:S03]  /*0fd0*/  @!P1 LEA R28, R27, R32, 0x18 ;  /* 0x000000201b1c9211 */ /* 0x008fc600078ec0ff */
[--C-:B------:R-:W-:Y:S01]  /*0fe0*/  @!P1 IMAD.X R13, RZ, RZ, R29.reuse, P4 ;  /* 0x000000ffff0d9224 */ /* 0x100fe200020e061d */
[----:B------:R-:W-:Y:S01]  /*0ff0*/  PLOP3.LUT P4, PT, PT, PT, UP0, 0x80, 0x0 ;  /* 0x000000000000781c */ /* 0x000fe20003f8f008 */
[----:B------:R-:W-:Y:S02]  /*1000*/  @!P3 IMAD.X R29, RZ, RZ, R29, P6 ;  /* 0x000000ffff1db224 */ /* 0x000fe400030e061d */
[----:B----4-:R-:W-:-:S04]  /*1010*/  @!P1 IMAD R13, R13, R10, RZ ;  /* 0x0000000a0d0d9224 */ /* 0x010fc800078e02ff */
[----:B------:R-:W-:-:S06]  /*1020*/  @!P1 IMAD R27, R30, R11, R13 ;  /* 0x0000000b1e1b9224 */ /* 0x000fcc00078e020d */
[----:B--2---:R-:W-:Y:S05]  /*1030*/  @P4 BRA `(.L_x_392) ;  /* 0x0000000000344947 */ /* 0x004fea0003800000 */
[----:B------:R-:W-:Y:S01]  /*1040*/  USHF.R.S32.HI UR25, URZ, 0x1f, UR17 ;  /* 0x0000001f3f197899 */ /* 0x000fe20008011411 */
[----:B------:R-:W-:Y:S01]  /*1050*/  ULDC.64 UR8, c[0x0][0x248] ;  /* 0x0000920000087ab9 */ /* 0x000fe20000000a00 */
[----:B------:R-:W-:Y:S02]  /*1060*/  USHF.R.S32.HI UR19, URZ, 0x1f, UR16 ;  /* 0x0000001f3f137899 */ /* 0x000fe40008011410 */
[----:B------:R-:W-:Y:S02]  /*1070*/  UIMAD UR25, UR25, UR8, URZ ;  /* 0x00000008191972a4 */ /* 0x000fe4000f8e023f */
[----:B------:R-:W-:Y:S02]  /*1080*/  UIMAD.WIDE.U32 UR32, UR17, UR8, URZ ;  /* 0x00000008112072a5 */ /* 0x000fe4000f8e003f */
[----:B------:R-:W-:Y:S01]  /*1090*/  UIMAD UR25, UR17, UR9, UR25 ;  /* 0x00000009111972a4 */ /* 0x000fe2000f8e0219 */
[----:B------:R-:W-:Y:S02]  /*10a0*/  ULDC.64 UR10, c[0x0][0x230] ;  /* 0x00008c00000a7ab9 */ /* 0x000fe40000000a00 */
[----:B------:R-:W-:-:S02]  /*10b0*/  UIMAD UR19, UR19, UR10, URZ ;  /* 0x0000000a131372a4 */ /* 0x000fc4000f8e023f */
[----:B------:R-:W-:Y:S02]  /*10c0*/  UIADD3 UR33, UR33, UR25, URZ ;  /* 0x0000001921217290 */ /* 0x000fe4000fffe03f */
[----:B------:R-:W-:Y:S02]  /*10d0*/  UIMAD UR19, UR16, UR11, UR19 ;  /* 0x0000000b101372a4 */ /* 0x000fe4000f8e0213 */
[----:B------:R-:W-:-:S04]  /*10e0*/  UIMAD.WIDE.U32 UR10, UR16, UR10, UR32 ;  /* 0x0000000a100a72a5 */ /* 0x000fc8000f8e0020 */
[----:B------:R-:W-:-:S03]  /*10f0*/  UIADD3 UR19, UR11, UR19, URZ ;  /* 0x000000130b137290 */ /* 0x000fc6000fffe03f */
[----:B------:R-:W-:-:S09]  /*1100*/  UMOV UR26, UR10 ;  /* 0x0000000a001a7c82 */ /* 0x000fd20008000000 */
.L_x_392:
[----:B------:R-:W-:Y:S05]  /*1110*/  @P4 BRA `(.L_x_393) ;  /* 0x0000000000344947 */ /* 0x000fea0003800000 */
        /* <DEDUP_REMOVED lines=8> */
[----:B------:R-:W-:-:S04]  /*11a0*/  UIMAD UR17, UR17, UR10, URZ ;  /* 0x0000000a111172a4 */ /* 0x000fc8000f8e023f */
[----:B------:R-:W-:Y:S02]  /*11b0*/  UIMAD UR11, UR16, UR11, UR17 ;  /* 0x0000000b100b72a4 */ /* 0x000fe4000f8e0211 */
[----:B------:R-:W-:-:S04]  /*11c0*/  UIMAD.WIDE.U32 UR16, UR16, UR10, UR32 ;  /* 0x0000000a101072a5 */ /* 0x000fc8000f8e0020 */
[----:B------:R-:W-:-:S03]  /*11d0*/  UIADD3 UR18, UR17, UR11, URZ ;  /* 0x0000000b11127290 */ /* 0x000fc6000fffe03f */
[----:B------:R-:W-:-:S09]  /*11e0*/  UMOV UR20, UR16 ;  /* 0x0000001000147c82 */ /* 0x000fd20008000000 */
.L_x_393:
[----:B------:R-:W-:Y:S01]  /*11f0*/  @!P1 IMAD.MOV.U32 R23, RZ, RZ, R25 ;  /* 0x000000ffff179224 */ /* 0x000fe200078e0019 */
[----:B------:R-:W-:Y:S01]  /*1200*/  ULDC.64 UR10, c[0x0][0x260] ;  /* 0x00009800000a7ab9 */ /* 0x000fe20000000a00 */
[----:B------:R-:W-:Y:S01]  /*1210*/  IMAD R13, R19, UR8, RZ ;  /* 0x00000008130d7c24 */ /* 0x000fe2000f8e02ff */
[----:B------:R-:W-:Y:S01]  /*1220*/  USHF.L.U64.HI UR17, UR8, 0x6, UR9 ;  /* 0x0000000608117899 */ /* 0x000fe20008010209 */
[----:B------:R-:W-:Y:S01]  /*1230*/  @!P1 IMAD.WIDE.U32 R30, R30, R10, R22 ;  /* 0x0000000a1e1e9225 */ /* 0x000fe200078e0016 */
[----:B------:R-:W-:Y:S01]  /*1240*/  @!P3 MOV R23, 0x400 ;  /* 0x000004000017b802 */ /* 0x000fe20000000f00 */
[----:B------:R-:W2:Y:S01]  /*1250*/  @!P3 LDC.64 R10, c[0x0][0x210] ;  /* 0x00008400ff0abb82 */ /* 0x000ea20000000a00 */
[----:B------:R-:W-:Y:S01]  /*1260*/  USHF.R.S32.HI UR16, URZ, 0x1f, UR5 ;  /* 0x0000001f3f107899 */ /* 0x000fe20008011405 */
[----:B------:R-:W-:Y:S01]  /*1270*/  IMAD.WIDE.U32 R32, R18, UR8, R16 ;  /* 0x0000000812207c25 */ /* 0x000fe2000f8e0010 */
[----:B------:R-:W-:Y:S01]  /*1280*/  @!P3 LEA R26, R26, R23, 0x18 ;  /* 0x000000171a1ab211 */ /* 0x000fe200078ec0ff */
[----:B------:R-:W-:Y:S01]  /*1290*/  UIMAD.WIDE.U32 UR32, UR8, 0x20, URZ ;  /* 0x00000020082078a5 */ /* 0x000fe2000f8e003f */
[----:B------:R-:W-:Y:S01]  /*12a0*/  SHF.R.S32.HI R85, RZ, 0x5, R85 ;  /* 0x00000005ff557819 */ /* 0x000fe20000011455 */
[----:B------:R-:W-:Y:S01]  /*12b0*/  IMAD R13, R18, UR9, R13 ;  /* 0x00000009120d7c24 */ /* 0x000fe2000f8e020d */
[----:B------:R-:W-:Y:S01]  /*12c0*/  IADD3 R204, P4, R32, UR26, RZ ;  /* 0x0000001a20cc7c10 */ /* 0x000fe2000ff9e0ff */
[----:B------:R-:W-:Y:S01]  /*12d0*/  @!P1 IMAD.IADD R24, R31, 0x1, R27 ;  /* 0x000000011f189824 */ /* 0x000fe200078e021b */
[C---:B-1----:R-:W-:Y:S01]  /*12e0*/  @!P1 LEA R32, P6, R30.reuse, R8, 0x1 ;  /* 0x000000081e209211 */ /* 0x042fe200078c08ff */
[----:B------:R-:W-:Y:S01]  /*12f0*/  @!P3 IMAD.MOV.U32 R36, RZ, RZ, R22 ;  /* 0x000000ffff24b224 */ /* 0x000fe200078e0016 */
[----:B------:R-:W-:Y:S01]  /*1300*/  IADD3.X R205, R33, UR19, R13, P4, !PT ;  /* 0x0000001321cd7c10 */ /* 0x000fe2000a7fe40d */
[----:B------:R-:W-:Y:S01]  /*1310*/  @!P2 IMAD R13, R3, 0x2, R20 ;  /* 0x00000002030da824 */ /* 0x000fe200078e0214 */
[----:B------:R-:W-:Y:S01]  /*1320*/  @!P1 LEA.HI.X R33, R30, R9, R24, 0x1, P6 ;  /* 0x000000091e219211 */ /* 0x000fe200030f0c18 */
[----:B------:R-:W-:Y:S01]  /*1330*/  @!P3 IMAD.MOV.U32 R37, RZ, RZ, R25 ;  /* 0x000000ffff25b224 */ /* 0x000fe200078e0019 */
[----:B------:R-:W-:Y:S01]  /*1340*/  ISETP.GE.AND P6, PT, R18, UR15, PT ;  /* 0x0000000f12007c0c */ /* 0x000fe2000bfc6270 */
[-C--:B------:R-:W-:Y:S01]  /*1350*/  @!P3 IMAD R29, R29, R4.reuse, RZ ;  /* 0x000000041d1db224 */ /* 0x080fe200078e02ff */
[----:B------:R-:W-:Y:S01]  /*1360*/  @!PT LDS RZ, [RZ] ;  /* 0x00000000fffff984 */ /* 0x000fe20000000800 */
[----:B------:R-:W-:Y:S01]  /*1370*/  @!PT LDS RZ, [RZ] ;  /* 0x00000000fffff984 */ /* 0x000fe20000000800 */
[----:B------:R-:W-:Y:S01]  /*1380*/  @!PT LDS RZ, [RZ] ;  /* 0x00000000fffff984 */ /* 0x000fe20000000800 */
[----:B------:R-:W-:Y:S01]  /*1390*/  @!P2 LDGSTS.E.BYPASS.LTC128B.128 [R13+0x800], desc[UR28][R34.64] ;  /* 0x00800000220dafae */ /* 0x000fe2000b901d5c */
[----:B------:R-:W-:Y:S01]  /*13a0*/  @!P1 IMAD R23, R3, 0x2, R28 ;  /* 0x0000000203179824 */ /* 0x000fe200078e021c */
[----:B------:R-:W-:Y:S01]  /*13b0*/  USHF.L.U32 UR19, UR8, 0x6, URZ ;  /* 0x0000000608137899 */ /* 0x000fe2000800063f */
[C---:B------:R-:W-:Y:S01]  /*13c0*/  @!P3 IMAD R5, R12.reuse, R5, R29 ;  /* 0x000000050c05b224 */ /* 0x040fe200078e021d */
[----:B------:R-:W-:Y:S01]  /*13d0*/  @!P2 LDGSTS.E.BYPASS.LTC128B.128 [R13+0x2800], desc[UR28][R34.64+0x80] ;  /* 0x02800080220dafae */ /* 0x000fe2000b901d5c */
[----:B------:R-:W-:Y:S01]  /*13e0*/  @!P3 IMAD.WIDE.U32 R36, R12, R4, R36 ;  /* 0x000000040c24b225 */ /* 0x000fe200078e0024 */
[----:B------:R-:W-:-:S02]  /*13f0*/  LEA.HI R24, R21, R84, RZ, 0x4 ;  /* 0x0000005415187211 */ /* 0x000fc400078f20ff */
[----:B------:R1:W-:Y:S01]  /*1400*/  @!P2 LDGSTS.E.BYPASS.LTC128B.128 [R13+0x4800], desc[UR28][R34.64+0x100] ;  /* 0x04800100220dafae */ /* 0x0003e2000b901d5c */
[----:B------:R-:W-:Y:S01]  /*1410*/  @!P3 IMAD.IADD R4, R37, 0x1, R5 ;  /* 0x000000012504b824 */ /* 0x000fe200078e0205 */
[----:B------:R-:W-:Y:S01]  /*1420*/  ISETP.GE.AND P2, PT, R14, UR15, PT ;  /* 0x0000000f0e007c0c */ /* 0x000fe2000bf46270 */
[----:B------:R-:W-:Y:S01]  /*1430*/  IMAD.WIDE.U32 R204, R15, UR10, R204 ;  /* 0x0000000a0fcc7c25 */ /* 0x000fe2000f8e00cc */
[----:B------:R-:W-:Y:S01]  /*1440*/  @!P1 LDGSTS.E.BYPASS.LTC128B.128 [R23+0x1000], desc[UR28][R32.64] ;  /* 0x0100000020179fae */ /* 0x000fe2000b901d5c */
[----:B------:R-:W-:Y:S02]  /*1450*/  SHF.R.S32.HI R201, RZ, 0x4, R24 ;  /* 0x00000004ffc97819 */ /* 0x000fe40000011418 */
[----:B------:R-:W-:Y:S01]  /*1460*/  IMAD.U32 R87, RZ, RZ, UR19 ;  /* 0x00000013ff577e24 */ /* 0x000fe2000f8e00ff */
[----:B------:R-:W-:Y:S01]  /*1470*/  @!P1 LDGSTS.E.BYPASS.LTC128B.128 [R23+0x3000], desc[UR28][R32.64+0x80] ;  /* 0x0300008020179fae */ /* 0x000fe2000b901d5c */
[----:B------:R-:W-:Y:S01]  /*1480*/  IMAD.MOV.U32 R208, RZ, RZ, R204 ;  /* 0x000000ffffd07224 */ /* 0x000fe200078e00cc */
[----:B------:R-:W-:Y:S01]  /*1490*/  @!P0 MOV R21, 0x400 ;  /* 0x0000040000158802 */ /* 0x000fe20000000f00 */
[----:B------:R-:W-:Y:S01]  /*14a0*/  IMAD.WIDE.U32 R16, R18, UR6, R16 ;  /* 0x0000000612107c25 */ /* 0x000fe2000f8e0010 */
[----:B------:R3:W-:Y:S01]  /*14b0*/  @!P1 LDGSTS.E.BYPASS.LTC128B.128 [R23+0x5000], desc[UR28][R32.64+0x100] ;  /* 0x0500010020179fae */ /* 0x0007e2000b901d5c */
[----:B--2---:R-:W-:-:S02]  /*14c0*/  @!P3 LEA R30, P1, R36, R10, 0x1 ;  /* 0x0000000a241eb211 */ /* 0x004fc400078208ff */
[----:B------:R-:W-:Y:S01]  /*14d0*/  SHF.R.S32.HI R10, RZ, 0x1f, R15 ;  /* 0x0000001fff0a7819 */ /* 0x000fe2000001140f */
[----:B------:R-:W2:Y:S01]  /*14e0*/  @!P6 S2R R9, SR_CgaCtaId ;  /* 0x000000000009e919 */ /* 0x000ea20000008800 */
[----:B------:R-:W-:Y:S01]  /*14f0*/  @!P3 LEA.HI.X R31, R36, R11, R4, 0x1, P1 ;  /* 0x0000000b241fb211 */ /* 0x000fe200008f0c04 */
[----:B------:R-:W-:Y:S01]  /*1500*/  @!P3 IMAD R11, R3, 0x2, R26 ;  /* 0x00000002030bb824 */ /* 0x000fe200078e021a */
[----:B------:R-:W4:Y:S01]  /*1510*/  @!P6 LDC.64 R4, c[0x0][0x218] ;  /* 0x00008600ff04eb82 */ /* 0x000f220000000a00 */
[----:B------:R-:W-:Y:S01]  /*1520*/  IMAD R8, R10, UR10, RZ ;  /* 0x0000000a0a087c24 */ /* 0x000fe2000f8e02ff */
[----:B------:R-:W-:Y:S01]  /*1530*/  ISETP.GE.AND P1, PT, R7, UR15, PT ;  /* 0x0000000f07007c0c */ /* 0x000fe2000bf26270 */
[----:B------:R-:W-:Y:S01]  /*1540*/  UIMAD UR10, UR17, UR5, URZ ;  /* 0x00000005110a72a4 */ /* 0x000fe2000f8e023f */
[----:B------:R-:W-:Y:S01]  /*1550*/  @!P3 LDGSTS.E.BYPASS.LTC128B.128 [R11+0x1800], desc[UR28][R30.64] ;  /* 0x018000001e0bbfae */ /* 0x000fe2000b901d5c */
[----:B------:R-:W-:Y:S01]  /*1560*/  IMAD R209, R15, UR11, R8 ;  /* 0x0000000b0fd17c24 */ /* 0x000fe2000f8e0208 */
[----:B------:R-:W-:Y:S01]  /*1570*/  @!P6 MOV R26, 0x400 ;  /* 0x00000400001ae802 */ /* 0x000fe20000000f00 */
[----:B------:R-:W-:Y:S01]  /*1580*/  UIMAD UR10, UR16, UR19, UR10 ;  /* 0x00000013100a72a4 */ /* 0x000fe2000f8e020a */
[----:B------:R-:W5:Y:S01]  /*1590*/  @!P0 S2R R8, SR_CgaCtaId ;  /* 0x0000000000088919 */ /* 0x000f620000008800 */
[----:B------:R-:W-:Y:S01]  /*15a0*/  IMAD.IADD R209, R205, 0x1, R209 ;  /* 0x00000001cdd17824 */ /* 0x000fe200078e02d1 */
[----:B------:R-:W-:Y:S01]  /*15b0*/  ISETP.GE.AND P4, PT, R14, UR15, PT ;  /* 0x0000000f0e007c0c */ /* 0x000fe2000bf86270 */
[----:B-1----:R-:W-:Y:S01]  /*15c0*/  IMAD.U32 R13, RZ, RZ, UR8 ;  /* 0x00000008ff0d7e24 */ /* 0x002fe2000f8e00ff */
[----:B------:R-:W-:Y:S01]  /*15d0*/  @!P3 LDGSTS.E.BYPASS.LTC128B.128 [R11+0x3800], desc[UR28][R30.64+0x80] ;  /* 0x038000801e0bbfae */ /* 0x000fe2000b901d5c */
[----:B------:R-:W-:-:S02]  /*15e0*/  IMAD.U32 R27, RZ, RZ, UR7 ;  /* 0x00000007ff1b7e24 */ /* 0x000fc4000f8e00ff */
[----:B------:R-:W-:Y:S01]  /*15f0*/  VOTEU.ALL UP0, P1 ;  /* 0x00000000003f7886 */ /* 0x000fe20000800000 */
[----:B------:R-:W1:Y:S01]  /*1600*/  @!P1 S2R R12, SR_CgaCtaId ;  /* 0x00000000000c9919 */ /* 0x000e620000008800 */
[----:B------:R-:W-:Y:S02]  /*1610*/  IMAD.U32 R133, RZ, RZ, UR14 ;  /* 0x0000000eff857e24 */ /* 0x000fe4000f8e00ff */
[----:B---3--:R-:W-:Y:S01]  /*1620*/  IMAD.WIDE.U32 R22, R87, UR5, R208 ;  /* 0x0000000557167c25 */ /* 0x008fe2000f8e00d0 */
[----:B------:R3:W-:Y:S03]  /*1630*/  @!P3 LDGSTS.E.BYPASS.LTC128B.128 [R11+0x5800], desc[UR28][R30.64+0x100] ;  /* 0x058001001e0bbfae */ /* 0x0007e6000b901d5c */
[----:B------:R-:W-:Y:S01]  /*1640*/  VIADD R23, R23, UR10 ;  /* 0x0000000a17177c36 */ /* 0x000fe20008000000 */
[----:B----4-:R-:W-:Y:S01]  /*1650*/  @!P6 LEA R28, P3, R22, R4, 0x1 ;  /* 0x00000004161ce211 */ /* 0x010fe200078608ff */
[----:B------:R-:W4:Y:S01]  /*1660*/  @!P2 S2R R20, SR_CgaCtaId ;  /* 0x000000000014a919 */ /* 0x000f220000008800 */
[----:B------:R-:W-:-:S02]  /*1670*/  ULDC.64 UR10, c[0x0][0x268] ;  /* 0x00009a00000a7ab9 */ /* 0x000fc40000000a00 */
[----:B------:R-:W-:Y:S02]  /*1680*/  @!P6 LEA.HI.X R29, R22, R5, R23, 0x1, P3 ;  /* 0x00000005161de211 */ /* 0x000fe400018f0c17 */
[----:B------:R-:W4:Y:S01]  /*1690*/  @!P0 LDC.64 R4, c[0x0][0x218] ;  /* 0x00008600ff048b82 */ /* 0x000f220000000a00 */
[----:B--2---:R-:W-:Y:S02]  /*16a0*/  @!P6 LEA R26, R9, R26, 0x18 ;  /* 0x0000001a091ae211 */ /* 0x004fe400078ec0ff */
[C---:B------:R-:W-:Y:S02]  /*16b0*/  LOP3.LUT R9, R24.reuse, 0xfffffff0, RZ, 0xc0, !PT ;  /* 0xfffffff018097812 */ /* 0x040fe400078ec0ff */
[----:B------:R-:W-:Y:S01]  /*16c0*/  ISETP.GE.AND P3, PT, R7, UR15, PT ;  /* 0x0000000f07007c0c */ /* 0x000fe2000bf66270 */
[----:B------:R-:W-:Y:S01]  /*16d0*/  @!P6 IMAD R25, R3, 0x2, R26 ;  /* 0x000000020319e824 */ /* 0x000fe200078e021a */
[----:B------:R-:W-:Y:S01]  /*16e0*/  LEA.HI R24, R24, R201, RZ, 0x1 ;  /* 0x000000c918187211 */ /* 0x000fe200078f08ff */
[----:B------:R-:W-:Y:S01]  /*16f0*/  IMAD.IADD R7, R84, 0x1, -R9 ;  /* 0x0000000154077824 */ /* 0x000fe200078e0a09 */
[----:B-----5:R-:W-:Y:S01]  /*1700*/  @!P0 LEA R8, R8, R21, 0x18 ;  /* 0x0000001508088211 */ /* 0x020fe200078ec0ff */
[----:B------:R-:W-:Y:S01]  /*1710*/  IMAD.U32 R9, RZ, RZ, UR8 ;  /* 0x00000008ff097e24 */ /* 0x000fe2000f8e00ff */
[----:B------:R-:W-:Y:S01]  /*1720*/  @!P6 LDGSTS.E.BYPASS.LTC128B.128 [R25+0x6000], desc[UR28][R28.64] ;  /* 0x060000001c19efae */ /* 0x000fe2000b901d5c */
[----:B------:R-:W-:Y:S01]  /*1730*/  LOP3.LUT R24, R24, 0xfffffffe, RZ, 0xc0, !PT ;  /* 0xfffffffe18187812 */ /* 0x000fe200078ec0ff */
[----:B------:R-:W-:Y:S01]  /*1740*/  IMAD.U32 R21, RZ, RZ, UR6 ;  /* 0x00000006ff157e24 */ /* 0x000fe2000f8e00ff */
[----:B------:R-:W-:Y:S01]  /*1750*/  SHF.R.S32.HI R14, RZ, 0x1f, R7 ;  /* 0x0000001fff0e7819 */ /* 0x000fe20000011407 */
[----:B------:R-:W-:Y:S01]  /*1760*/  @!P6 LDGSTS.E.BYPASS.LTC128B.128 [R25+0x8000], desc[UR28][R28.64+0x80] ;  /* 0x080000801c19efae */ /* 0x000fe2000b901d5c */
[----:B---3--:R-:W-:-:S02]  /*1770*/  IMAD.U32 R11, RZ, RZ, UR9 ;  /* 0x00000009ff0b7e24 */ /* 0x008fc4000f8e00ff */
[----:B------:R-:W-:Y:S01]  /*1780*/  LEA.HI R14, R14, R7, RZ, 0x3 ;  /* 0x000000070e0e7211 */ /* 0x000fe200078f18ff */
[----:B------:R2:W-:Y:S01]  /*1790*/  @!P6 LDGSTS.E.BYPASS.LTC128B.128 [R25+0xa000], desc[UR28][R28.64+0x100] ;  /* 0x0a0001001c19efae */ /* 0x0005e2000b901d5c */
[----:B------:R-:W-:Y:S01]  /*17a0*/  @!P0 LEA R9, P6, R9, R22, 0x4 ;  /* 0x0000001609098211 */ /* 0x000fe200078c20ff */
[----:B------:R-:W-:Y:S01]  /*17b0*/  IMAD.IADD R201, R201, 0x1, -R24 ;  /* 0x00000001c9c97824 */ /* 0x000fe200078e0a18 */
[----:B------:R-:W-:Y:S02]  /*17c0*/  LOP3.LUT R26, R14, 0xfffffff8, RZ, 0xc0, !PT ;  /* 0xfffffff80e1a7812 */ /* 0x000fe400078ec0ff */
[----:B------:R-:W-:Y:S02]  /*17d0*/  @!P0 LEA.HI.X R24, R13, R23, R11, 0x4, P6 ;  /* 0x000000170d188211 */ /* 0x000fe400030f240b */
[----:B------:R-:W-:Y:S01]  /*17e0*/  @!P1 MOV R11, 0x400 ;  /* 0x00000400000b9802 */ /* 0x000fe20000000f00 */
[----:B------:R-:W-:Y:S01]  /*17f0*/  IMAD.IADD R7, R7, 0x1, -R26 ;  /* 0x0000000107077824 */ /* 0x000fe200078e0a1a */
[----:B------:R-:W-:-:S02]  /*1800*/  @!P2 MOV R13, 0x400 ;  /* 0x00000400000da802 */ /* 0x000fc40000000f00 */
[----:B-1----:R-:W-:Y:S01]  /*1810*/  @!P1 LEA R12, R12, R11, 0x18 ;  /* 0x0000000b0c0c9211 */ /* 0x002fe200078ec0ff */
[----:B------:R-:W-:Y:S01]  /*1820*/  IMAD R11, R19, UR6, RZ ;  /* 0x00000006130b7c24 */ /* 0x000fe2000f8e02ff */
[----:B----4-:R-:W-:Y:S01]  /*1830*/  @!P2 LEA R20, R20, R13, 0x18 ;  /* 0x0000000d1414a211 */ /* 0x010fe200078ec0ff */
[----:B------:R-:W-:Y:S02]  /*1840*/  @!P0 IMAD R13, R3, 0x2, R8 ;  /* 0x00000002030d8824 */ /* 0x000fe400078e0208 */
[----:B------:R-:W-:Y:S01]  /*1850*/  IMAD R11, R18, UR7, R11 ;  /* 0x00000007120b7c24 */ /* 0x000fe2000f8e020b */
[C---:B--2---:R-:W-:Y:S01]  /*1860*/  @!P0 LEA R28, P6, R9.reuse, R4, 0x1 ;  /* 0x00000004091c8211 */ /* 0x044fe200078c08ff */
[----:B------:R-:W-:Y:S02]  /*1870*/  IMAD.SHL.U32 R4, R0, 0x40, RZ ;  /* 0x0000004000047824 */ /* 0x000fe400078e00ff */
[----:B------:R-:W-:Y:S01]  /*1880*/  IMAD.U32 R25, RZ, RZ, UR6 ;  /* 0x00000006ff197e24 */ /* 0x000fe2000f8e00ff */
[----:B------:R-:W-:-:S02]  /*1890*/  @!P0 LEA.HI.X R29, R9, R5, R24, 0x1, P6 ;  /* 0x00000005091d8211 */ /* 0x000fc400030f0c18 */
[C---:B------:R-:W-:Y:S01]  /*18a0*/  ISETP.GE.AND P6, PT, R18.reuse, UR15, PT ;  /* 0x0000000f12007c0c */ /* 0x040fe2000bfc6270 */
[----:B------:R-:W-:Y:S01]  /*18b0*/  IMAD.SHL.U32 R18, R18, 0x8, RZ ;  /* 0x0000000812127824 */ /* 0x000fe200078e00ff */
[----:B------:R-:W-:Y:S01]  /*18c0*/  LOP3.LUT R5, R4, 0x1c0, RZ, 0xc0, !PT ;  /* 0x000001c004057812 */ /* 0x000fe200078ec0ff */
[----:B------:R-:W1:Y:S01]  /*18d0*/  @!P2 LDC.64 R8, c[0x0][0x218] ;  /* 0x00008600ff08ab82 */ /* 0x000e620000000a00 */
[----:B------:R-:W-:Y:S01]  /*18e0*/  @!P0 LDGSTS.E.BYPASS.LTC128B.128 [R13+0x6800], desc[UR28][R28.64] ;  /* 0x068000001c0d8fae */ /* 0x000fe2000b901d5c */
[----:B------:R-:W-:Y:S01]  /*18f0*/  USHF.L.U32 UR15, UR9, 0x5, URZ ;  /* 0x00000005090f7899 */ /* 0x000fe2000800063f */
[----:B------:R-:W-:Y:S02]  /*1900*/  LOP3.LUT R18, R5, 0x8, R18, 0xf8, !PT ;  /* 0x0000000805127812 */ /* 0x000fe400078ef812 */
[----:B------:R-:W-:Y:S01]  /*1910*/  SHF.R.U32.HI R19, RZ, 0x3, R5 ;  /* 0x00000003ff137819 */ /* 0x000fe20000011605 */
[----:B------:R-:W-:Y:S02]  /*1920*/  @!P0 LDGSTS.E.BYPASS.LTC128B.128 [R13+0x8800], desc[UR28][R28.64+0x80] ;  /* 0x088000801c0d8fae */ /* 0x000fe4000b901d5c */
[----:B------:R-:W2:Y:S02]  /*1930*/  @!P1 LDC.64 R4, c[0x0][0x218] ;  /* 0x00008600ff049b82 */ /* 0x000ea40000000a00 */
[----:B------:R3:W-:Y:S01]  /*1940*/  @!P0 LDGSTS.E.BYPASS.LTC128B.128 [R13+0xa800], desc[UR28][R28.64+0x100] ;  /* 0x0a8001001c0d8fae */ /* 0x0007e2000b901d5c */
[----:B------:R-:W-:-:S02]  /*1950*/  IADD3 R222, P0, R16, UR20, RZ ;  /* 0x0000001410de7c10 */ /* 0x000fc4000ff1e0ff */
[----:B------:R-:W-:Y:S01]  /*1960*/  LOP3.LUT R16, R18, R19, RZ, 0x3c, !PT ;  /* 0x0000001312107212 */ /* 0x000fe200078e3cff */
[----:B------:R-:W-:Y:S01]  /*1970*/  IMAD R18, R10, UR10, RZ ;  /* 0x0000000a0a127c24 */ /* 0x000fe2000f8e02ff */
[----:B------:R-:W-:Y:S01]  /*1980*/  IADD3.X R223, R17, UR18, R11, P0, !PT ;  /* 0x0000001211df7c10 */ /* 0x000fe200087fe40b */
[----:B------:R-:W-:Y:S01]  /*1990*/  IMAD.U32 R11, RZ, RZ, UR15 ;  /* 0x0000000fff0b7e24 */ /* 0x000fe2000f8e00ff */
[----:B------:R-:W-:Y:S01]  /*19a0*/  @!P2 IADD3 R10, P0, R22, UR32, RZ ;  /* 0x00000020160aac10 */ /* 0x000fe2000ff1e0ff */
[----:B------:R-:W-:Y:S02]  /*19b0*/  @!P2 IMAD R17, R3, 0x2, R20 ;  /* 0x000000020311a824 */ /* 0x000fe400078e0214 */
[----:B------:R-:W-:Y:S01]  /*19c0*/  IMAD.WIDE.U32 R222, R15, UR10, R222 ;  /* 0x0000000a0fde7c25 */ /* 0x000fe2000f8e00de */
[----:B------:R-:W-:Y:S01]  /*19d0*/  @!P2 IADD3.X R11, R23, UR33, R11, P0, !PT ;  /* 0x00000021170bac10 */ /* 0x000fe200087fe40b */
[----:B------:R-:W-:Y:S02]  /*19e0*/  @!UP0 UIMAD UR10, UR9, 0x30, URZ ;  /* 0x00000030090a88a4 */ /* 0x000fe4000f8e023f */
[----:B------:R-:W-:Y:S01]  /*19f0*/  IMAD R15, R15, UR11, R18 ;  /* 0x0000000b0f0f7c24 */ /* 0x000fe2000f8e0212 */
[----:B-1----:R-:W-:Y:S01]  /*1a00*/  @!P2 LEA R8, P0, R10, R8, 0x1 ;  /* 0x000000080a08a211 */ /* 0x002fe200078008ff */
[----:B------:R-:W-:-:S02]  /*1a10*/  UIMAD.WIDE.U32 UR32, UR5, UR6, URZ ;  /* 0x00000006052072a5 */ /* 0x000fc4000f8e003f */
[----:B------:R-:W-:Y:S01]  /*1a20*/  UIMAD UR11, UR16, UR6, URZ ;  /* 0x00000006100b72a4 */ /* 0x000fe2000f8e023f */
[----:B------:R-:W-:Y:S01]  /*1a30*/  @!P2 LEA.HI.X R9, R10, R9, R11, 0x1, P0 ;  /* 0x000000090a09a211 */ /* 0x000fe200000f0c0b */
[----:B------:R-:W-:Y:S01]  /*1a40*/  IMAD.SHL.U32 R11, R201, 0x8, RZ ;  /* 0x00000008c90b7824 */ /* 0x000fe200078e00ff */
[----:B------:R-:W-:Y:S01]  /*1a50*/  VOTEU.ALL UP0, P3 ;  /* 0x00000000003f7886 */ /* 0x000fe20001800000 */
[----:B------:R-:W-:Y:S01]  /*1a60*/  IMAD.U32 R207, RZ, RZ, UR33 ;  /* 0x00000021ffcf7e24 */ /* 0x000fe2000f8e00ff */
[----:B------:R-:W-:Y:S01]  /*1a70*/  UIMAD UR11, UR5, UR7, UR11 ;  /* 0x00000007050b72a4 */ /* 0x000fe2000f8e020b */
[----:B------:R-:W-:Y:S01]  /*1a80*/  IMAD.IADD R207, R223, 0x1, R15 ;  /* 0x00000001dfcf7824 */ /* 0x000fe200078e020f */
[----:B------:R-:W-:Y:S01]  /*1a90*/  @!P2 LDGSTS.E.BYPASS.LTC128B.128 [R17+0x7000], desc[UR28][R8.64] ;  /* 0x070000000811afae */ /* 0x000fe2000b901d5c */
[----:B------:R-:W-:Y:S01]  /*1aa0*/  @!P1 IMAD R15, R3, 0x2, R12 ;  /* 0x00000002030f9824 */ /* 0x000fe200078e020c */
[----:B------:R-:W-:Y:S01]  /*1ab0*/  UIADD3 UR11, UR33, UR11, URZ ;  /* 0x0000000b210b7290 */ /* 0x000fe2000fffe03f */
[----:B---3--:R-:W-:Y:S01]  /*1ac0*/  IMAD.U32 R13, RZ, RZ, UR8 ;  /* 0x00000008ff0d7e24 */ /* 0x008fe2000f8e00ff */
[----:B------:R-:W-:Y:S01]  /*1ad0*/  @!P2 LDGSTS.E.BYPASS.LTC128B.128 [R17+0x9000], desc[UR28][R8.64+0x80] ;  /* 0x090000800811afae */ /* 0x000fe2000b901d5c */
[----:B------:R-:W-:Y:S01]  /*1ae0*/  IMAD.U32 R206, RZ, RZ, UR32 ;  /* 0x00000020ffce7e24 */ /* 0x000fe2000f8e00ff */
[----:B------:R-:W-:Y:S01]  /*1af0*/  UIMAD.WIDE.U32 UR32, UR6, 0x20, URZ ;  /* 0x00000020062078a5 */ /* 0x000fe2000f8e003f */
[----:B------:R-:W-:Y:S01]  /*1b00*/  @!P1 IMAD.WIDE.U32 R18, R13, 0x30, R22 ;  /* 0x000000300d129825 */ /* 0x000fe200078e0016 */
[----:B------:R1:W-:Y:S03]  /*1b10*/  @!P2 LDGSTS.E.BYPASS.LTC128B.128 [R17+0xb000], desc[UR28][R8.64+0x100] ;  /* 0x0b0001000811afae */ /* 0x0003e6000b901d5c */
[----:B------:R-:W-:Y:S01]  /*1b20*/  @!P1 VIADD R10, R19, UR10 ;  /* 0x0000000a130a9c36 */ /* 0x000fe20008000000 */
[C---:B--2---:R-:W-:Y:S01]  /*1b30*/  @!P1 LEA R22, P0, R18.reuse, R4, 0x1 ;  /* 0x0000000412169211 */ /* 0x044fe200078008ff */
[----:B------:R-:W-:Y:S01]  /*1b40*/  IMAD.SHL.U32 R13, R7, 0x40, RZ ;  /* 0x00000040070d7824 */ /* 0x000fe200078e00ff */
[----:B------:R-:W-:Y:S01]  /*1b50*/  USHF.L.U32 UR10, UR7, 0x5, URZ ;  /* 0x00000005070a7899 */ /* 0x000fe2000800063f */
[----:B------:R-:W-:Y:S01]  /*1b60*/  IMAD R201, R201, 0x200, R16 ;  /* 0x00000200c9c97824 */ /* 0x000fe200078e0210 */
[----:B------:R-:W-:Y:S01]  /*1b70*/  @!P1 LEA.HI.X R23, R18, R5, R10, 0x1, P0 ;  /* 0x0000000512179211 */ /* 0x000fe200000f0c0a */
[----:B------:R-:W-:Y:S01]  /*1b80*/  IMAD.U32 R5, RZ, RZ, UR11 ;  /* 0x0000000bff057e24 */ /* 0x000fe2000f8e00ff */
[----:B------:R-:W-:Y:S01]  /*1b90*/  LOP3.LUT R4, R13, 0x1c0, RZ, 0xc0, !PT ;  /* 0x000001c00d047812 */ /* 0x000fe200078ec0ff */
[----:B------:R-:W-:Y:S01]  /*1ba0*/  IMAD.U32 R16, RZ, RZ, UR6 ;  /* 0x00000006ff107e24 */ /* 0x000fe2000f8e00ff */
[----:B------:R-:W-:Y:S01]  /*1bb0*/  LEA R18, P0, R206, R222, 0x6 ;  /* 0x000000dece127211 */ /* 0x000fe200078030ff */
[----:B------:R-:W-:Y:S01]  /*1bc0*/  @!P1 LDGSTS.E.BYPASS.LTC128B.128 [R15+0x7800], desc[UR28][R22.64] ;  /* 0x07800000160f9fae */ /* 0x000fe2000b901d5c */
[----:B------:R-:W-:Y:S01]  /*1bd0*/  LOP3.LUT R11, R4, 0x8, R11, 0xf8, !PT ;  /* 0x00000008040b7812 */ /* 0x000fe200078ef80b */
[----:B------:R-:W2:Y:S01]  /*1be0*/  @!P6 LDC.64 R12, c[0x0][0x220] ;  /* 0x00008800ff0ceb82 */ /* 0x000ea20000000a00 */
[----:B------:R-:W-:Y:S01]  /*1bf0*/  SHF.R.U32.HI R4, RZ, 0x3, R4 ;  /* 0x00000003ff047819 */ /* 0x000fe20000011604 */
[----:B------:R-:W-:Y:S01]  /*1c00*/  @!P1 LDGSTS.E.BYPASS.LTC128B.128 [R15+0x9800], desc[UR28][R22.64+0x80] ;  /* 0x09800080160f9fae */ /* 0x000fe2000b901d5c */
[----:B------:R-:W-:-:S02]  /*1c10*/  LEA.HI.X R19, R206, R207, R5, 0x6, P0 ;  /* 0x000000cfce137211 */ /* 0x000fc400000f3405 */
[----:B------:R-:W-:Y:S01]  /*1c20*/  LOP3.LUT R3, R11, R4, RZ, 0x3c, !PT ;  /* 0x000000040b037212 */ /* 0x000fe200078e3cff */
[----:B------:R3:W-:Y:S01]  /*1c30*/  @!P1 LDGSTS.E.BYPASS.LTC128B.128 [R15+0xb800], desc[UR28][R22.64+0x100] ;  /* 0x0b800100160f9fae */ /* 0x0007e2000b901d5c */
[----:B------:R-:W-:Y:S01]  /*1c40*/  @!P5 LEA R21, P0, R21, R18, 0x4 ;  /* 0x000000121515d211 */ /* 0x000fe200078020ff */
[----:B------:R-:W4:Y:S01]  /*1c50*/  @!P5 LDC.64 R4, c[0x0][0x220] ;  /* 0x00008800ff04db82 */ /* 0x000f220000000a00 */
[----:B------:R-:W-:Y:S01]  /*1c60*/  LEA R201, R201, UR4, 0x1 ;  /* 0x00000004c9c97c11 */ /* 0x000fe2000f8e08ff */
[----:B------:R-:W0:Y:S01]  /*1c70*/  LDGDEPBAR ;  /* 0x00000000000079af */ /* 0x000e220000000000 */
[----:B------:R-:W-:Y:S01]  /*1c80*/  @!P5 LEA.HI.X R16, R16, R19, R27, 0x4, P0 ;  /* 0x000000131010d211 */ /* 0x000fe200000f241b */
[----:B-1----:R-:W-:Y:S01]  /*1c90*/  IMAD.U32 R17, RZ, RZ, UR10 ;  /* 0x0000000aff117e24 */ /* 0x002fe2000f8e00ff */
[----:B------:R-:W-:Y:S01]  /*1ca0*/  @!UP0 UIMAD UR10, UR7, 0x30, URZ ;  /* 0x00000030070a88a4 */ /* 0x000fe2000f8e023f */
[----:B------:R-:W-:Y:S01]  /*1cb0*/  VIADD R199, R201, 0x6020 ;  /* 0x00006020c9c77836 */ /* 0x000fe20000000000 */
[----:B------:R-:W-:Y:S01]  /*1cc0*/  UISETP.GE.AND UP0, UPT, UR27, 0x2, UPT ;  /* 0x000000021b00788c */ /* 0x000fe2000bf06270 */
[----:B------:R-:W1:Y:S08]  /*1cd0*/  @!P4 LDC.64 R10, c[0x0][0x220] ;  /* 0x00008800ff0acb82 */ /* 0x000e700000000a00 */
[----:B------:R-:W5:Y:S01]  /*1ce0*/  @!P3 LDC.64 R8, c[0x0][0x220] ;  /* 0x00008800ff08bb82 */ /* 0x000f620000000a00 */
[----:B--2---:R-:W-:-:S04]  /*1cf0*/  @!P6 LEA R12, P2, R18, R12, 0x1 ;  /* 0x0000000c120ce211 */ /* 0x004fc800078408ff */
[----:B------:R-:W-:Y:S02]  /*1d00*/  @!P6 LEA.HI.X R13, R18, R13, R19, 0x1, P2 ;  /* 0x0000000d120de211 */ /* 0x000fe400010f0c13 */
[----:B----4-:R-:W-:Y:S01]  /*1d10*/  @!P5 LEA R20, P1, R21, R4, 0x1 ;  /* 0x000000041514d211 */ /* 0x010fe200078208ff */
[----:B---3--:R-:W-:Y:S01]  /*1d20*/  IMAD.SHL.U32 R15, R14, 0x40, RZ ;  /* 0x000000400e0f7824 */ /* 0x008fe200078e00ff */
[----:B------:R-:W-:-:S04]  /*1d30*/  DEPBAR.LE SB0, 0x0 ;  /* 0x000080000000791a */ /* 0x000fc80000000000 */
[----:B------:R-:W-:Y:S01]  /*1d40*/  BAR.SYNC.DEFER_BLOCKING 0x0 ;  /* 0x0000000000007b1d */ /* 0x000fe20000010000 */
[----:B------:R-:W-:Y:S01]  /*1d50*/  @!P4 IADD3 R14, P0, R18, UR32, RZ ;  /* 0x00000020120ecc10 */ /* 0x000fe2000ff1e0ff */
[----:B------:R-:W-:Y:S01]  /*1d60*/  @!P3 IMAD.WIDE.U32 R22, R25, 0x30, R18 ;  /* 0x000000301916b825 */ /* 0x000fe200078e0012 */
[----:B------:R-:W-:Y:S02]  /*1d70*/  LOP3.LUT R4, R15, 0xfffffe00, RZ, 0xc0, !PT ;  /* 0xfffffe000f047812 */ /* 0x000fe400078ec0ff */
[----:B------:R-:W-:Y:S02]  /*1d80*/  @!P4 IADD3.X R17, R19, UR33, R17, P0, !PT ;  /* 0x000000211311cc10 */ /* 0x000fe400087fe411 */
[----:B------:R-:W-:Y:S01]  /*1d90*/  @!P5 LEA.HI.X R21, R21, R5, R16, 0x1, P1 ;  /* 0x000000051515d211 */ /* 0x000fe200008f0c10 */
[----:B------:R-:W-:Y:S01]  /*1da0*/  IMAD R202, R85, 0x400, R4 ;  /* 0x0000040055ca7824 */ /* 0x000fe200078e0204 */
[----:B-1----:R-:W-:Y:S01]  /*1db0*/  @!P4 LEA R16, P0, R14, R10, 0x1 ;  /* 0x0000000a0e10c211 */ /* 0x002fe200078008ff */
[----:B------:R-:W-:-:S02]  /*1dc0*/  @!P3 VIADD R5, R23, UR10 ;  /* 0x0000000a1705bc36 */ /* 0x000fc40008000000 */
[----:B------:R-:W-:Y:S01]  /*1dd0*/  IMAD.IADD R202, R3, 0x1, R202 ;  /* 0x0000000103ca7824 */ /* 0x000fe200078e02ca */
[----:B------:R-:W-:Y:S02]  /*1de0*/  @!P4 LEA.HI.X R17, R14, R11, R17, 0x1, P0 ;  /* 0x0000000b0e11c211 */ /* 0x000fe400000f0c11 */
[----:B-----5:R-:W-:Y:S02]  /*1df0*/  @!P3 LEA R14, P0, R22, R8, 0x1 ;  /* 0x00000008160eb211 */ /* 0x020fe400078008ff */
[----:B------:R-:W-:Y:S02]  /*1e00*/  LEA R202, R202, UR4, 0x1 ;  /* 0x00000004caca7c11 */ /* 0x000fe4000f8e08ff */
[----:B------:R-:W-:Y:S01]  /*1e10*/  @!P3 LEA.HI.X R15, R22, R9, R5, 0x1, P0 ;  /* 0x00000009160fb211 */ /* 0x000fe200000f0c05 */
[----:B------:R-:W-:Y:S01]  /*1e20*/  IMAD.MOV.U32 R5, RZ, RZ, 0x20 ;  /* 0x00000020ff057424 */ /* 0x000fe200078e00ff */
[----:B------:R-:W-:Y:S01]  /*1e30*/  R2P PR, R7, 0x6 ;  /* 0x0000000607007804 */ /* 0x000fe20000000000 */
[----:B------:R-:W-:Y:S01]  /*1e40*/  IMAD.MOV.U32 R7, RZ, RZ, 0x10 ;  /* 0x00000010ff077424 */ /* 0x000fe200078e00ff */
[----:B------:R-:W-:Y:S03]  /*1e50*/  @P6 STS.128 [R203+0xc000], RZ ;  /* 0x00c000ffcb006388 */ /* 0x000fe60000000c00 */
[----:B------:R-:W-:Y:S01]  /*1e60*/  SEL R5, R5, 0xffffffe0, !P2 ;  /* 0xffffffe005057807 */ /* 0x000fe20005000000 */
[----:B------:R-:W-:Y:S01]  /*1e70*/  @P6 STS.128 [R203+0xe000], RZ ;  /* 0x00e000ffcb006388 */ /* 0x000fe20000000c00 */
[----:B------:R-:W-:-:S02]  /*1e80*/  SEL R7, R7, 0xfffffff0, !P1 ;  /* 0xfffffff007077807 */ /* 0x000fc40004800000 */
[----:B------:R-:W-:Y:S01]  /*1e90*/  R2P PR, R0, 0x6 ;  /* 0x0000000600007804 */ /* 0x000fe20000000000 */
[----:B------:R-:W-:Y:S01]  /*1ea0*/  @P6 STS.128 [R203+0x10000], RZ ;  /* 0x010000ffcb006388 */ /* 0x000fe20000000c00 */
[----:B------:R-:W-:Y:S02]  /*1eb0*/  VIADD R0, R201, 0x6000 ;  /* 0x00006000c9007836 */ /* 0x000fe40000000000 */
[--C-:B------:R-:W-:Y:S01]  /*1ec0*/  IMAD R200, R7, 0x2, R202.reuse ;  /* 0x0000000207c87824 */ /* 0x100fe200078e02ca */
[----:B------:R-:W-:Y:S01]  /*1ed0*/  @!PT LDS RZ, [RZ] ;  /* 0x00000000fffff984 */ /* 0x000fe20000000800 */
[----:B------:R-:W-:Y:S01]  /*1ee0*/  @!PT LDS RZ, [RZ] ;  /* 0x00000000fffff984 */ /* 0x000fe20000000800 */
[----:B------:R-:W-:Y:S01]  /*1ef0*/  @!PT LDS RZ, [RZ] ;  /* 0x00000000fffff984 */ /* 0x000fe20000000800 */
[----:B------:R-:W-:Y:S01]  /*1f00*/  @!P6 LDGSTS.E.BYPASS.LTC128B.128 [R203+0xc000], desc[UR28][R12.64] ;  /* 0x0c0000000ccbefae */ /* 0x000fe2000b901d5c */
[C---:B------:R-:W-:Y:S02]  /*1f10*/  IMAD R198, R5.reuse, 0x2, R202 ;  /* 0x0000000205c67824 */ /* 0x040fe400078e02ca */
[----:B------:R-:W-:Y:S01]  /*1f20*/  IMAD R197, R5, 0x2, R200 ;  /* 0x0000000205c57824 */ /* 0x000fe200078e02c8 */
[----:B------:R-:W-:Y:S04]  /*1f30*/  @!P6 LDGSTS.E.BYPASS.LTC128B.128 [R203+0xe000], desc[UR28][R12.64+0x80] ;  /* 0x0e0000800ccbefae */ /* 0x000fe8000b901d5c */
[----:B------:R-:W-:Y:S01]  /*1f40*/  @!P6 LDGSTS.E.BYPASS.LTC128B.128 [R203+0x10000], desc[UR28][R12.64+0x100] ;  /* 0x100001000ccbefae */ /* 0x000fe2000b901d5c */
[----:B------:R-:W-:-:S02]  /*1f50*/  @P1 VIADD R199, R0, 0xffffffe0 ;  /* 0xffffffe000c71836 */ /* 0x000fc40000000000 */
[----:B------:R-:W-:Y:S01]  /*1f60*/  IMAD.MOV.U32 R0, RZ, RZ, 0x40 ;  /* 0x00000040ff007424 */ /* 0x000fe200078e00ff */
[----:B------:R-:W-:Y:S04]  /*1f70*/  @P5 STS.128 [R203+0xc800], RZ ;  /* 0x00c800ffcb005388 */ /* 0x000fe80000000c00 */
[----:B------:R-:W-:Y:S01]  /*1f80*/  @P5 STS.128 [R203+0xe800], RZ ;  /* 0x00e800ffcb005388 */ /* 0x000fe20000000c00 */
[----:B------:R-:W-:-:S03]  /*1f90*/  SEL R0, R0, 0xffffffc0, !P2 ;  /* 0xffffffc000007807 */ /* 0x000fc60005000000 */
[----:B------:R-:W-:Y:S02]  /*1fa0*/  @P5 STS.128 [R203+0x10800], RZ ;  /* 0x010800ffcb005388 */ /* 0x000fe40000000c00 */
[----:B------:R-:W-:Y:S02]  /*1fb0*/  IMAD.IADD R195, R201, 0x1, R0 ;  /* 0x00000001c9c37824 */ /* 0x000fe400078e0200 */
[----:B------:R-:W-:Y:S01]  /*1fc0*/  @!PT LDS RZ, [RZ] ;  /* 0x00000000fffff984 */ /* 0x000fe20000000800 */
[----:B------:R-:W-:Y:S01]  /*1fd0*/  @!PT LDS RZ, [RZ] ;  /* 0x00000000fffff984 */ /* 0x000fe20000000800 */
[----:B------:R-:W-:Y:S01]  /*1fe0*/  @!PT LDS RZ, [RZ] ;  /* 0x00000000fffff984 */ /* 0x000fe20000000800 */
[----:B------:R-:W-:Y:S01]  /*1ff0*/  @!P5 LDGSTS.E.BYPASS.LTC128B.128 [R203+0xc800], desc[UR28][R20.64] ;  /* 0x0c80000014cbdfae */ /* 0x000fe2000b901d5c */
[----:B------:R-:W-:-:S03]  /*2000*/  IMAD.IADD R188, R0, 0x1, R199 ;  /* 0x0000000100bc7824 */ /* 0x000fc600078e02c7 */
[----:B------:R-:W-:Y:S04]  /*2010*/  @!P5 LDGSTS.E.BYPASS.LTC128B.128 [R203+0xe800], desc[UR28][R20.64+0x80] ;  /* 0x0e80008014cbdfae */ /* 0x000fe8000b901d5c */
[----:B------:R-:W-:Y:S04]  /*2020*/  @!P5 LDGSTS.E.BYPASS.LTC128B.128 [R203+0x10800], desc[UR28][R20.64+0x100] ;  /* 0x1080010014cbdfae */ /* 0x000fe8000b901d5c */
[----:B------:R-:W-:Y:S04]  /*2030*/  @P4 STS.128 [R203+0xd000], RZ ;  /* 0x00d000ffcb004388 */ /* 0x000fe80000000c00 */
[----:B------:R-:W-:Y:S04]  /*2040*/  @P4 STS.128 [R203+0xf000], RZ ;  /* 0x00f000ffcb004388 */ /* 0x000fe80000000c00 */
[----:B------:R-:W-:Y:S04]  /*2050*/  @P4 STS.128 [R203+0x11000], RZ ;  /* 0x011000ffcb004388 */ /* 0x000fe80000000c00 */
[----:B------:R-:W-:Y:S01]  /*2060*/  @!PT LDS RZ, [RZ] ;  /* 0x00000000fffff984 */ /* 0x000fe20000000800 */
[----:B------:R-:W-:Y:S01]  /*2070*/  @!PT LDS RZ, [RZ] ;  /* 0x00000000fffff984 */ /* 0x000fe20000000800 */
[----:B------:R-:W-:Y:S01]  /*2080*/  @!PT LDS RZ, [RZ] ;  /* 0x00000000fffff984 */ /* 0x000fe20000000800 */
[----:B------:R-:W-:Y:S04]  /*2090*/  @!P4 LDGSTS.E.BYPASS.LTC128B.128 [R203+0xd000], desc[UR28][R16.64] ;  /* 0x0d00000010cbcfae */ /* 0x000fe8000b901d5c */
[----:B------:R-:W-:Y:S04]  /*20a0*/  @!P4 LDGSTS.E.BYPASS.LTC128B.128 [R203+0xf000], desc[UR28][R16.64+0x80] ;  /* 0x0f00008010cbcfae */ /* 0x000fe8000b901d5c */
[----:B------:R1:W-:Y:S04]  /*20b0*/  @!P4 LDGSTS.E.BYPASS.LTC128B.128 [R203+0x11000], desc[UR28][R16.64+0x100] ;  /* 0x1100010010cbcfae */ /* 0x0003e8000b901d5c */
        /* <DEDUP_REMOVED lines=9> */
[----:B------:R-:W-:Y:S04]  /*2150*/  LDSM.16.M88.4 R8, [R202] ;  /* 0x00000000ca08783b */ /* 0x000fe80000000200 */
[----:B------:R-:W3:Y:S04]  /*2160*/  LDSM.16.M88.4 R24, [R201+0x6000] ;  /* 0x00600000c918783b */ /* 0x000ee80000000200 */
[----:B-1----:R-:W1:Y:S04]  /*2170*/  LDSM.16.M88.4 R16, [R201+0x6800] ;  /* 0x00680000c910783b */ /* 0x002e680000000200 */
[----:B------:R-:W4:Y:S04]  /*2180*/  LDSM.16.M88.4 R60, [R201+0x7000] ;  /* 0x00700000c93c783b */ /* 0x000f280000000200 */
[----:B------:R-:W5:Y:S04]  /*2190*/  LDSM.16.M88.4 R48, [R201+0x7800] ;  /* 0x00780000c930783b */ /* 0x000f680000000200 */
[----:B------:R-:W-:Y:S04]  /*21a0*/  LDSM.16.M88.4 R32, [R199] ;  /* 0x00000000c720783b */ /* 0x000fe80000000200 */
[----:B--2---:R-:W2:Y:S04]  /*21b0*/  LDSM.16.M88.4 R12, [R200] ;  /* 0x00000000c80c783b */ /* 0x004ea80000000200 */
[----:B------:R-:W2:Y:S04]  /*21c0*/  LDSM.16.M88.4 R36, [R199+0x800] ;  /* 0x00080000c724783b */ /* 0x000ea80000000200 */
[----:B------:R-:W2:Y:S04]  /*21d0*/  LDSM.16.M88.4 R40, [R199+0x1000] ;  /* 0x00100000c728783b */ /* 0x000ea80000000200 */
[----:B------:R-:W2:Y:S04]  /*21e0*/  LDSM.16.M88.4 R76, [R199+0x1800] ;  /* 0x00180000c74c783b */ /* 0x000ea80000000200 */
[----:B------:R-:W-:Y:S01]  /*21f0*/  LDSM.16.M88.4 R52, [R198] ;  /* 0x00000000c634783b */ /* 0x000fe20000000200 */
[C---:B---3--:R-:W-:Y:S03]  /*2200*/  HMMA.16816.F32.BF16 R28, R8.reuse, R24, RZ ;  /* 0x00000018081c723c */ /* 0x048fe600000418ff */
[----:B------:R-:W3:Y:S04]  /*2210*/  LDSM.16.M88.4 R44, [R195+0x6000] ;  /* 0x00600000c32c783b */ /* 0x000ee80000000200 */
[----:B------:R-:W3:Y:S01]  /*2220*/  LDSM.16.M88.4 R72, [R195+0x6800] ;  /* 0x00680000c348783b */ /* 0x000ee20000000200 */
[C---:B------:R-:W-:Y:S03]  /*2230*/  HMMA.16816.F32.BF16 R24, R8.reuse, R26, RZ ;  /* 0x0000001a0818723c */ /* 0x040fe600000418ff */
[----:B------:R-:W-:Y:S03]  /*2240*/  LDSM.16.M88.4 R68, [R195+0x7800] ;  /* 0x00780000c344783b */ /* 0x000fe60000000200 */
[C---:B-1----:R-:W-:Y:S01]  /*2250*/  HMMA.16816.F32.BF16 R20, R8.reuse, R16, RZ ;  /* 0x000000100814723c */ /* 0x042fe200000418ff */
[----:B------:R-:W-:Y:S04]  /*2260*/  LDSM.16.M88.4 R80, [R201+0x9000] ;  /* 0x00900000c950783b */ /* 0x000fe80000000200 */
[----:B------:R-:W0:Y:S01]  /*2270*/  LDGDEPBAR ;  /* 0x00000000000079af */ /* 0x000e220000000000 */
[C---:B----4-:R-:W-:Y:S06]  /*2280*/  HMMA.16816.F32.BF16 R64, R8.reuse, R60, RZ ;  /* 0x0000003c0840723c */ /* 0x050fec00000418ff */
[C---:B------:R-:W-:Y:S06]  /*2290*/  HMMA.16816.F32.BF16 R16, R8.reuse, R18, RZ ;  /* 0x000000120810723c */ /* 0x040fec00000418ff */
[C---:B------:R-:W-:Y:S06]  /*22a0*/  HMMA.16816.F32.BF16 R60, R8.reuse, R62, RZ ;  /* 0x0000003e083c723c */ /* 0x040fec00000418ff */
[C---:B-----5:R-:W-:Y:S06]  /*22b0*/  HMMA.16816.F32.BF16 R56, R8.reuse, R48, RZ ;  /* 0x000000300838723c */ /* 0x060fec00000418ff */
[----:B------:R-:W-:Y:S01]  /*22c0*/  HMMA.16816.F32.BF16 R8, R8, R50, RZ ;  /* 0x000000320808723c */ /* 0x000fe200000418ff */
[----:B------:R-:W-:Y:S05]  /*22d0*/  LDSM.16.M88.4 R48, [R188] ;  /* 0x00000000bc30783b */ /* 0x000fea0000000200 */
[C---:B--2---:R-:W-:Y:S06]  /*22e0*/  HMMA.16816.F32.BF16 R28, R12.reuse, R32, R28 ;  /* 0x000000200c1c723c */ /* 0x044fec000004181c */
[C---:B------:R-:W-:Y:S01]  /*22f0*/  HMMA.16816.F32.BF16 R24, R12.reuse, R34, R24 ;  /* 0x000000220c18723c */ /* 0x040fe20000041818 */
[----:B------:R-:W1:Y:S05]  /*2300*/  LDSM.16.M88.4 R32, [R195+0x7000] ;  /* 0x00700000c320783b */ /* 0x000e6a0000000200 */
[C---:B------:R-:W-:Y:S06]  /*2310*/  HMMA.16816.F32.BF16 R20, R12.reuse, R36, R20 ;  /* 0x000000240c14723c */ /* 0x040fec0000041814 */
[C---:B------:R-:W-:Y:S01]  /*2320*/  HMMA.16816.F32.BF16 R16, R12.reuse, R38, R16 ;  /* 0x000000260c10723c */ /* 0x040fe20000041810 */
[----:B------:R-:W2:Y:S05]  /*2330*/  LDSM.16.M88.4 R36, [R197] ;  /* 0x00000000c524783b */ /* 0x000eaa0000000200 */
[C---:B------:R-:W-:Y:S06]  /*2340*/  HMMA.16816.F32.BF16 R64, R12.reuse, R40, R64 ;  /* 0x000000280c40723c */ /* 0x040fec0000041840 */
[C---:B------:R-:W-:Y:S01]  /*2350*/  HMMA.16816.F32.BF16 R60, R12.reuse, R42, R60 ;  /* 0x0000002a0c3c723c */ /* 0x040fe2000004183c */
[----:B------:R-:W4:Y:S05]  /*2360*/  LDSM.16.M88.4 R40, [R188+0x800] ;  /* 0x00080000bc28783b */ /* 0x000f2a0000000200 */
[C---:B------:R-:W-:Y:S06]  /*2370*/  HMMA.16816.F32.BF16 R56, R12.reuse, R76, R56 ;  /* 0x0000004c0c38723c */ /* 0x040fec0000041838 */
[----:B------:R-:W-:Y:S01]  /*2380*/  HMMA.16816.F32.BF16 R8, R12, R78, R8 ;  /* 0x0000004e0c08723c */ /* 0x000fe20000041808 */
[----:B------:R-:W5:Y:S04]  /*2390*/  LDSM.16.M88.4 R12, [R188+0x1000] ;  /* 0x00100000bc0c783b */ /* 0x000f680000000200 */
[----:B------:R-:W-:Y:S01]  /*23a0*/  LDSM.16.M88.4 R76, [R201+0x9800] ;  /* 0x00980000c94c783b */ /* 0x000fe20000000200 */
[C---:B---3--:R-:W-:Y:S06]  /*23b0*/  HMMA.16816.F32.BF16 R28, R52.reuse, R44, R28 ;  /* 0x0000002c341c723c */ /* 0x048fec000004181c */
[C---:B------:R-:W-:Y:S01]  /*23c0*/  HMMA.16816.F32.BF16 R24, R52.reuse, R46, R24 ;  /* 0x0000002e3418723c */ /* 0x040fe20000041818 */
[----:B------:R-:W3:Y:S05]  /*23d0*/  LDSM.16.M88.4 R44, [R188+0x1800] ;  /* 0x00180000bc2c783b */ /* 0x000eea0000000200 */
[C---:B------:R-:W-:Y:S06]  /*23e0*/  HMMA.16816.F32.BF16 R20, R52.reuse, R72, R20 ;  /* 0x000000483414723c */ /* 0x040fec0000041814 */
[C---:B------:R-:W-:Y:S01]  /*23f0*/  HMMA.16816.F32.BF16 R16, R52.reuse, R74, R16 ;  /* 0x0000004a3410723c */ /* 0x040fe20000041810 */
[----:B------:R-:W-:Y:S05]  /*2400*/  LDSM.16.M88.4 R72, [R202+0x2000] ;  /* 0x00200000ca48783b */ /* 0x000fea0000000200 */
        /* <DEDUP_REMOVED lines=8> */
[C---:B------:R-:W-:Y:S01]  /*2490*/  HMMA.16816.F32.BF16 R24, R36.reuse, R50, R24 ;  /* 0x000000322418723c */ /* 0x040fe20000041818 */
[----:B------:R-:W-:Y:S05]  /*24a0*/  LDSM.16.M88.4 R48, [R199+0x3800] ;  /* 0x00380000c730783b */ /* 0x000fea0000000200 */
[C---:B----4-:R-:W-:Y:S06]  /*24b0*/  HMMA.16816.F32.BF16 R20, R36.reuse, R40, R20 ;  /* 0x000000282414723c */ /* 0x050fec0000041814 */
        /* <DEDUP_REMOVED lines=8> */
[----:B------:R-:W-:Y:S01]  /*2540*/  LDSM.16.M88.4 R44, [R195+0x8800] ;  /* 0x00880000c32c783b */ /* 0x000fe20000000200 */
[C---:B-1----:R-:W-:Y:S06]  /*2550*/  HMMA.16816.F32.BF16 R28, R72.reuse, R32, R28 ;  /* 0x00000020481c723c */ /* 0x042fec000004181c */
[C---:B------:R-:W-:Y:S01]  /*2560*/  HMMA.16816.F32.BF16 R24, R72.reuse, R34, R24 ;  /* 0x000000224818723c */ /* 0x040fe20000041818 */
[----:B------:R-:W-:Y:S05]  /*2570*/  LDSM.16.M88.4 R32, [R198+0x2000] ;  /* 0x00200000c620783b */ /* 0x000fea0000000200 */
[C---:B------:R-:W-:Y:S06]  /*2580*/  HMMA.16816.F32.BF16 R20, R72.reuse, R8, R20 ;  /* 0x000000084814723c */ /* 0x040fec0000041814 */
[C---:B------:R-:W-:Y:S01]  /*2590*/  HMMA.16816.F32.BF16 R16, R72.reuse, R10, R16 ;  /* 0x0000000a4810723c */ /* 0x040fe20000041810 */
[----:B------:R-:W1:Y:S05]  /*25a0*/  LDSM.16.M88.4 R8, [R195+0x8000] ;  /* 0x00800000c308783b */ /* 0x000e6a0000000200 */
[C---:B------:R-:W-:Y:S06]  /*25b0*/  HMMA.16816.F32.BF16 R64, R72.reuse, R80, R64 ;  /* 0x000000504840723c */ /* 0x040fec0000041840 */
[C---:B------:R-:W-:Y:S06]  /*25c0*/  HMMA.16816.F32.BF16 R60, R72.reuse, R82, R60 ;  /* 0x00000052483c723c */ /* 0x040fec000004183c */
        /* <DEDUP_REMOVED lines=13> */
[C---:B------:R-:W-:Y:S06]  /*26a0*/  HMMA.16816.F32.BF16 R56, R12.reuse, R48, R56 ;  /* 0x000000300c38723c */ /* 0x040fec0000041838 */
[----:B------:R-:W-:Y:S01]  /*26b0*/  HMMA.16816.F32.BF16 R52, R12, R50, R52 ;  /* 0x000000320c34723c */ /* 0x000fe20000041834 */
[----:B------:R-:W4:Y:S04]  /*26c0*/  LDSM.16.M88.4 R12, [R188+0x2000] ;  /* 0x00200000bc0c783b */ /* 0x000f280000000200 */
[----:B------:R-:W-:Y:S01]  /*26d0*/  LDSM.16.M88.4 R48, [R202+0x4000] ;  /* 0x00400000ca30783b */ /* 0x000fe20000000200 */
[C---:B-1----:R-:W-:Y:S06]  /*26e0*/  HMMA.16816.F32.BF16 R28, R32.reuse, R8, R28 ;  /* 0x00000008201c723c */ /* 0x042fec000004181c */
[C---:B------:R-:W-:Y:S01]  /*26f0*/  HMMA.16816.F32.BF16 R24, R32.reuse, R10, R24 ;  /* 0x0000000a2018723c */ /* 0x040fe20000041818 */
[----:B------:R-:W1:Y:S05]  /*2700*/  LDSM.16.M88.4 R8, [R188+0x2800] ;  /* 0x00280000bc08783b */ /* 0x000e6a0000000200 */
[C---:B------:R-:W-:Y:S06]  /*2710*/  HMMA.16816.F32.BF16 R20, R32.reuse, R44, R20 ;  /* 0x0000002c2014723c */ /* 0x040fec0000041814 */
[C---:B------:R-:W-:Y:S01]  /*2720*/  HMMA.16816.F32.BF16 R16, R32.reuse, R46, R16 ;  /* 0x0000002e2010723c */ /* 0x040fe20000041810 */
[----:B------:R-:W5:Y:S05]  /*2730*/  LDSM.16.M88.4 R44, [R201+0xa000] ;  /* 0x00a00000c92c783b */ /* 0x000f6a0000000200 */
[C---:B--2---:R-:W-:Y:S06]  /*2740*/  HMMA.16816.F32.BF16 R64, R32.reuse, R40, R64 ;  /* 0x000000282040723c */ /* 0x044fec0000041840 */
[C---:B------:R-:W-:Y:S01]  /*2750*/  HMMA.16816.F32.BF16 R60, R32.reuse, R42, R60 ;  /* 0x0000002a203c723c */ /* 0x040fe2000004183c */
[----:B------:R-:W2:Y:S05]  /*2760*/  LDSM.16.M88.4 R40, [R201+0xa800] ;  /* 0x00a80000c928783b */ /* 0x000eaa0000000200 */
[C---:B---3--:R-:W-:Y:S06]  /*2770*/  HMMA.16816.F32.BF16 R56, R32.reuse, R36, R56 ;  /* 0x000000242038723c */ /* 0x048fec0000041838 */
[----:B------:R-:W-:Y:S01]  /*2780*/  HMMA.16816.F32.BF16 R52, R32, R38, R52 ;  /* 0x000000262034723c */ /* 0x000fe20000041834 */
[----:B------:R-:W3:Y:S04]  /*2790*/  LDSM.16.M88.4 R36, [R201+0xb000] ;  /* 0x00b00000c924783b */ /* 0x000ee80000000200 */
[----:B------:R-:W-:Y:S01]  /*27a0*/  LDSM.16.M88.4 R32, [R201+0xb800] ;  /* 0x00b80000c920783b */ /* 0x000fe20000000200 */
[C---:B----4-:R-:W-:Y:S06]  /*27b0*/  HMMA.16816.F32.BF16 R28, R76.reuse, R12, R28 ;  /* 0x0000000c4c1c723c */ /* 0x050fec000004181c */
[C---:B------:R-:W-:Y:S01]  /*27c0*/  HMMA.16816.F32.BF16 R24, R76.reuse, R14, R24 ;  /* 0x0000000e4c18723c */ /* 0x040fe20000041818 */
[----:B------:R-:W-:Y:S05]  /*27d0*/  LDSM.16.M88.4 R12, [R200+0x4000] ;  /* 0x00400000c80c783b */ /* 0x000fea0000000200 */
[C---:B-1----:R-:W-:Y:S06]  /*27e0*/  HMMA.16816.F32.BF16 R20, R76.reuse, R8, R20 ;  /* 0x000000084c14723c */ /* 0x042fec0000041814 */
[C---:B------:R-:W-:Y:S01]  /*27f0*/  HMMA.16816.F32.BF16 R16, R76.reuse, R10, R16 ;  /* 0x0000000a4c10723c */ /* 0x040fe20000041810 */
[----:B------:R-:W1:Y:S05]  /*2800*/  LDSM.16.M88.4 R8, [R199+0x4000] ;  /* 0x00400000c708783b */ /* 0x000e6a0000000200 */
[C---:B------:R-:W-:Y:S06]  /*2810*/  HMMA.16816.F32.BF16 R64, R76.reuse, R72, R64 ;  /* 0x000000484c40723c */ /* 0x040fec0000041840 */
[C---:B------:R-:W-:Y:S06]  /*2820*/  HMMA.16816.F32.BF16 R56, R76.reuse, R68, R56 ;  /* 0x000000444c38723c */ /* 0x040fec0000041838 */
[C---:B------:R-:W-:Y:S01]  /*2830*/  HMMA.16816.F32.BF16 R68, R76.reuse, R70, R52 ;  /* 0x000000464c44723c */ /* 0x040fe20000041834 */
[----:B------:R-:W4:Y:S05]  /*2840*/  LDSM.16.M88.4 R52, [R199+0x4800] ;  /* 0x00480000c734783b */ /* 0x000f2a0000000200 */
[----:B------:R-:W-:Y:S06]  /*2850*/  HMMA.16816.F32.BF16 R60, R76, R74, R60 ;  /* 0x0000004a4c3c723c */ /* 0x000fec000004183c */
[C---:B-----5:R-:W-:Y:S06]  /*2860*/  HMMA.16816.F32.BF16 R28, R48.reuse, R44, R28 ;  /* 0x0000002c301c723c */ /* 0x060fec000004181c */
[C---:B------:R-:W-:Y:S01]  /*2870*/  HMMA.16816.F32.BF16 R24, R48.reuse, R46, R24 ;  /* 0x0000002e3018723c */ /* 0x040fe20000041818 */
[----:B------:R-:W-:Y:S05]  /*2880*/  LDSM.16.M88.4 R44, [R198+0x4000] ;  /* 0x00400000c62c783b */ /* 0x000fea0000000200 */
[C---:B--2---:R-:W-:Y:S06]  /*2890*/  HMMA.16816.F32.BF16 R20, R48.reuse, R40, R20 ;  /* 0x000000283014723c */ /* 0x044fec0000041814 */
[C---:B------:R-:W-:Y:S01]  /*28a0*/  HMMA.16816.F32.BF16 R16, R48.reuse, R42, R16 ;  /* 0x0000002a3010723c */ /* 0x040fe20000041810 */
[----:B------:R-:W2:Y:S05]  /*28b0*/  LDSM.16.M88.4 R40, [R199+0x5000] ;  /* 0x00500000c728783b */ /* 0x000eaa0000000200 */
[C---:B---3--:R-:W-:Y:S01]  /*28c0*/  HMMA.16816.F32.BF16 R72, R48.reuse, R36, R64 ;  /* 0x000000243048723c */ /* 0x048fe20000041840 */
[----:B------:R-:W3:Y:S05]  /*28d0*/  LDSM.16.M88.4 R64, [R195+0xa000] ;  /* 0x00a00000c340783b */ /* 0x000eea0000000200 */
[----:B------:R-:W-:Y:S01]  /*28e0*/  HMMA.16816.F32.BF16 R60, R48, R38, R60 ;  /* 0x00000026303c723c */ /* 0x000fe2000004183c */
[----:B------:R-:W5:Y:S05]  /*28f0*/  LDSM.16.M88.4 R36, [R199+0x5800] ;  /* 0x00580000c724783b */ /* 0x000f6a0000000200 */
[----:B-1----:R-:W-:Y:S06]  /*2900*/  HMMA.16816.F32.BF16 R28, R12, R8, R28 ;  /* 0x000000080c1c723c */ /* 0x002fec000004181c */
[C---:B------:R-:W-:Y:S06]  /*2910*/  HMMA.16816.F32.BF16 R56, R48.reuse, R32, R56 ;  /* 0x000000203038723c */ /* 0x040fec0000041838 */
[----:B------:R-:W-:Y:S01]  /*2920*/  HMMA.16816.F32.BF16 R68, R48, R34, R68 ;  /* 0x000000223044723c */ /* 0x000fe20000041844 */
[----:B------:R-:W1:Y:S04]  /*2930*/  LDSM.16.M88.4 R32, [R195+0xa800] ;  /* 0x00a80000c320783b */ /* 0x000e680000000200 */
[----:B------:R-:W-:Y:S01]  /*2940*/  LDSM.16.M88.4 R48, [R188+0x4000] ;  /* 0x00400000bc30783b */ /* 0x000fe20000000200 */
[C---:B------:R-:W-:Y:S03]  /*2950*/  HMMA.16816.F32.BF16 R24, R12.reuse, R10, R24 ;  /* 0x0000000a0c18723c */ /* 0x040fe60000041818 */
[----:B------:R-:W1:Y:S03]  /*2960*/  LDSM.16.M88.4 R8, [R195+0xb000] ;  /* 0x00b00000c308783b */ /* 0x000e660000000200 */
[C---:B----4-:R-:W-:Y:S01]  /*2970*/  HMMA.16816.F32.BF16 R76, R12.reuse, R52, R20 ;  /* 0x000000340c4c723c */ /* 0x050fe20000041814 */
[----:B------:R-:W4:Y:S05]  /*2980*/  LDSM.16.M88.4 R20, [R197+0x4000] ;  /* 0x00400000c514783b */ /* 0x000f2a0000000200 */
[----:B--2---:R-:W-:Y:S06]  /*2990*/  HMMA.16816.F32.BF16 R72, R12, R40, R72 ;  /* 0x000000280c48723c */ /* 0x004fec0000041848 */
[----:B---3--:R-:W-:Y:S06]  /*29a0*/  HMMA.16816.F32.BF16 R28, R44, R64, R28 ;  /* 0x000000402c1c723c */ /* 0x008fec000004181c */
[C---:B------:R-:W-:Y:S01]  /*29b0*/  HMMA.16816.F32.BF16 R60, R12.reuse, R42, R60 ;  /* 0x0000002a0c3c723c */ /* 0x040fe2000004183c */
[----:B------:R-:W2:Y:S05]  /*29c0*/  LDSM.16.M88.4 R40, [R188+0x4800] ;  /* 0x00480000bc28783b */ /* 0x000eaa0000000200 */
[C---:B------:R-:W-:Y:S06]  /*29d0*/  HMMA.16816.F32.BF16 R16, R12.reuse, R54, R16 ;  /* 0x000000360c10723c */ /* 0x040fec0000041810 */
[C---:B-----5:R-:W-:Y:S06]  /*29e0*/  HMMA.16816.F32.BF16 R56, R12.reuse, R36, R56 ;  /* 0x000000240c38723c */ /* 0x060fec0000041838 */
[----:B------:R-:W-:Y:S01]  /*29f0*/  HMMA.16816.F32.BF16 R68, R12, R38, R68 ;  /* 0x000000260c44723c */ /* 0x000fe20000041844 */
[----:B------:R-:W-:-:S05]  /*2a00*/  IMAD.U32 R36, RZ, RZ, UR5 ;  /* 0x00000005ff247e24 */ /* 0x000fca000f8e00ff */
[----:B-1----:R-:W-:Y:S01]  /*2a10*/  HMMA.16816.F32.BF16 R76, R44, R32, R76 ;  /* 0x000000202c4c723c */ /* 0x002fe2000004184c */
[----:B------:R-:W-:-:S04]  /*2a20*/  SHF.R.S32.HI R13, RZ, 0x1f, R86 ;  /* 0x0000001fff0d7819 */ /* 0x000fc80000011456 */
[----:B------:R-:W-:Y:S01]  /*2a30*/  LEA.HI R210, R13, R86, RZ, 0x2 ;  /* 0x000000560dd27211 */ /* 0x000fe200078f10ff */
[----:B------:R-:W-:Y:S01]  /*2a40*/  HMMA.16816.F32.BF16 R24, R44, R66, R24 ;  /* 0x000000422c18723c */ /* 0x000fe20000041818 */
[----:B------:R-:W-:Y:S01]  /*2a50*/  LEA R33, R85, UR13, 0x4 ;  /* 0x0000000d55217c11 */ /* 0x000fe2000f8e20ff */
[----:B------:R-:W1:Y:S01]  /*2a60*/  LDSM.16.M88.4 R12, [R195+0xb800] ;  /* 0x00b80000c30c783b */ /* 0x000e620000000200 */
[----:B------:R-:W-:-:S03]  /*2a70*/  SHF.R.S32.HI R210, RZ, 0x2, R210 ;  /* 0x00000002ffd27819 */ /* 0x000fc600000114d2 */
[----:B------:R-:W-:Y:S01]  /*2a80*/  HMMA.16816.F32.BF16 R72, R44, R8, R72 ;  /* 0x000000082c48723c */ /* 0x000fe20000041848 */
[----:B------:R-:W-:-:S04]  /*2a90*/  IADD3 R0, R33, 0x1, R210 ;  /* 0x0000000121007810 */ /* 0x000fc80007ffe0d2 */
[----:B------:R-:W-:Y:S01]  /*2aa0*/  IADD3 R0, R133, -UR24, R0 ;  /* 0x8000001885007c10 */ /* 0x000fe2000fffe000 */
[----:B----4-:R-:W-:Y:S01]  /*2ab0*/  HMMA.16816.F32.BF16 R28, R20, R48, R28 ;  /* 0x00000030141c723c */ /* 0x010fe2000004181c */
[----:B------:R-:W-:-:S03]  /*2ac0*/  IMAD.SHL.U32 R9, R84, 0x2, RZ ;  /* 0x0000000254097824 */ /* 0x000fc600078e00ff */
[----:B------:R-:W-:Y:S02]  /*2ad0*/  VIADD R0, R0, UR12 ;  /* 0x0000000c00007c36 */ /* 0x000fe40008000000 */
[----:B------:R-:W-:Y:S01]  /*2ae0*/  LOP3.LUT R9, R9, 0x6, RZ, 0xc0, !PT ;  /* 0x0000000609097812 */ /* 0x000fe200078ec0ff */
[----:B------:R-:W-:Y:S01]  /*2af0*/  HMMA.16816.F32.BF16 R16, R44, R34, R16 ;  /* 0x000000222c10723c */ /* 0x000fe20000041810 */
[----:B------:R-:W3:Y:S01]  /*2b00*/  LDSM.16.M88.4 R32, [R188+0x5000] ;  /* 0x00500000bc20783b */ /* 0x000ee20000000200 */
[----:B------:R-:W-:Y:S02]  /*2b10*/  VIMNMX R134, R0, UR14, PT ;  /* 0x0000000e00867c48 */ /* 0x000fe4000bfe0100 */
[----:B------:R-:W-:Y:S01]  /*2b20*/  IMAD R36, R36, 0x40, R9 ;  /* 0x0000004024247824 */ /* 0x000fe200078e0209 */
[----:B------:R-:W-:Y:S01]  /*2b30*/  VIADDMNMX R133, R0, 0x8, R133, PT ;  /* 0x0000000800857846 */ /* 0x000fe20003800185 */
[----:B------:R-:W-:Y:S02]  /*2b40*/  HMMA.16816.F32.BF16 R24, R20, R50, R24 ;  /* 0x000000321418723c */ /* 0x000fe40000041818 */
[----:B------:R-:W-:-:S02]  /*2b50*/  VIADD R8, R36, 0x1 ;  /* 0x0000000124087836 */ /* 0x000fc40000000000 */
[C---:B------:R-:W-:Y:S02]  /*2b60*/  VIADD R0, R36.reuse, 0x8 ;  /* 0x0000000824007836 */ /* 0x040fe40000000000 */
[----:B------:R-:W-:Y:S01]  /*2b70*/  VIADD R9, R36, 0x9 ;  /* 0x0000000924097836 */ /* 0x000fe20000000000 */
[CC--:B------:R-:W-:Y:S01]  /*2b80*/  ISETP.GE.AND P3, PT, R8.reuse, R134.reuse, PT ;  /* 0x000000860800720c */ /* 0x0c0fe20003f66270 */
[----:B------:R-:W-:Y:S01]  /*2b90*/  HMMA.16816.F32.BF16 R60, R44, R10, R60 ;  /* 0x0000000a2c3c723c */ /* 0x000fe2000004183c */
[-C--:B------:R-:W-:Y:S01]  /*2ba0*/  ISETP.GE.AND P0, PT, R8, R133.reuse, PT ;  /* 0x000000850800720c */ /* 0x080fe20003f06270 */
[----:B------:R-:W-:Y:S01]  /*2bb0*/  VIADD R8, R36, 0x10 ;  /* 0x0000001024087836 */ /* 0x000fe20000000000 */
[-C--:B------:R-:W-:Y:S01]  /*2bc0*/  ISETP.GE.AND P5, PT, R0, R134.reuse, PT ;  /* 0x000000860000720c */ /* 0x080fe20003fa6270 */
[----:B------:R-:W-:Y:S01]  /*2bd0*/  VIADD R38, R36, 0x11 ;  /* 0x0000001124267836 */ /* 0x000fe20000000000 */
[----:B------:R-:W-:Y:S01]  /*2be0*/  ISETP.GE.AND P6, PT, R0, R133, PT ;  /* 0x000000850000720c */ /* 0x000fe20003fc6270 */
[----:B--2---:R-:W-:Y:S01]  /*2bf0*/  HMMA.16816.F32.BF16 R76, R20, R40, R76 ;  /* 0x00000028144c723c */ /* 0x004fe2000004184c */
[----:B------:R-:W-:Y:S01]  /*2c00*/  FSEL R0, R29, -INF , !P3 ;  /* 0xff8000001d007808 */ /* 0x000fe20005800000 */
[----:B------:R-:W-:Y:S01]  /*2c10*/  VIADD R29, R36, 0x18 ;  /* 0x00000018241d7836 */ /* 0x000fe20000000000 */
[----:B------:R-:W-:-:S02]  /*2c20*/  ISETP.GE.AND P2, PT, R9, R134, PT ;  /* 0x000000860900720c */ /* 0x000fc40003f46270 */
[-C--:B------:R-:W-:Y:S01]  /*2c30*/  ISETP.GE.AND P1, PT, R9, R133.reuse, PT ;  /* 0x000000850900720c */ /* 0x080fe20003f26270 */
[----:B------:R-:W-:Y:S01]  /*2c40*/  HMMA.16816.F32.BF16 R16, R20, R42, R16 ;  /* 0x0000002a1410723c */ /* 0x000fe20000041810 */
[C---:B------:R-:W-:Y:S02]  /*2c50*/  ISETP.GE.AND P4, PT, R8.reuse, R134, PT ;  /* 0x000000860800720c */ /* 0x040fe40003f86270 */
[----:B------:R-:W-:Y:S02]  /*2c60*/  ISETP.GE.AND P3, PT, R8, R133, PT ;  /* 0x000000850800720c */ /* 0x000fe40003f66270 */
[----:B------:R-:W2:Y:S01]  /*2c70*/  LDSM.16.M88.4 R8, [R188+0x5800] ;  /* 0x00580000bc08783b */ /* 0x000ea20000000200 */
[----:B-1----:R-:W-:Y:S01]  /*2c80*/  HMMA.16816.F32.BF16 R56, R44, R12, R56 ;  /* 0x0000000c2c38723c */ /* 0x002fe20000041838 */
[----:B------:R-:W-:Y:S01]  /*2c90*/  FSEL R24, R24, -INF , !P5 ;  /* 0xff80000018187808 */ /* 0x000fe20006800000 */
[----:B------:R-:W-:-:S04]  /*2ca0*/  DEPBAR.LE SB0, 0x0 ;  /* 0x000080000000791a */ /* 0x000fc80000000000 */
[----:B------:R-:W-:Y:S01]  /*2cb0*/  ISETP.GE.AND P5, PT, R38, R133, PT ;  /* 0x000000852600720c */ /* 0x000fe20003fa6270 */
[----:B------:R-:W-:Y:S01]  /*2cc0*/  HMMA.16816.F32.BF16 R68, R44, R14, R68 ;  /* 0x0000000e2c44723c */ /* 0x000fe20000041844 */
[----:B------:R-:W-:Y:S01]  /*2cd0*/  FSEL R39, R26, -INF , !P6 ;  /* 0xff8000001a277808 */ /* 0x000fe20007000000 */
[C---:B------:R-:W-:Y:S01]  /*2ce0*/  VIADD R12, R36.reuse, 0x19 ;  /* 0x00000019240c7836 */ /* 0x040fe20000000000 */
[----:B------:R-:W-:Y:S02]  /*2cf0*/  FSEL R37, R31, -INF , !P0 ;  /* 0xff8000001f257808 */ /* 0x000fe40004000000 */
[----:B------:R-:W-:Y:S01]  /*2d00*/  FSEL R26, R25, -INF , !P2 ;  /* 0xff800000191a7808 */ /* 0x000fe20005000000 */
[C---:B------:R-:W-:Y:S01]  /*2d10*/  VIADD R25, R36.reuse, 0x20 ;  /* 0x0000002024197836 */ /* 0x040fe20000000000 */
[----:B------:R-:W-:Y:S01]  /*2d20*/  FSEL R15, R79, -INF , !P5 ;  /* 0xff8000004f0f7808 */ /* 0x000fe20006800000 */
[----:B---3--:R-:W-:Y:S01]  /*2d30*/  HMMA.16816.F32.BF16 R72, R20, R32, R72 ;  /* 0x000000201448723c */ /* 0x008fe20000041848 */
[CC--:B------:R-:W-:Y:S01]  /*2d40*/  ISETP.GE.AND P5, PT, R36.reuse, R134.reuse, PT ;  /* 0x000000862400720c */ /* 0x0c0fe20003fa6270 */
[----:B------:R-:W-:Y:S01]  /*2d50*/  VIADD R14, R36, 0x21 ;  /* 0x00000021240e7836 */ /* 0x000fe20000000000 */
[----:B------:R-:W-:-:S02]  /*2d60*/  ISETP.GE.AND P0, PT, R38, R134, PT ;  /* 0x000000862600720c */ /* 0x000fc40003f06270 */
[CC--:B------:R-:W-:Y:S01]  /*2d70*/  ISETP.GE.AND P6, PT, R29.reuse, R134.reuse, PT ;  /* 0x000000861d00720c */ /* 0x0c0fe20003fc6270 */
[----:B------:R-:W-:Y:S01]  /*2d80*/  HMMA.16816.F32.BF16 R60, R20, R34, R60 ;  /* 0x00000022143c723c */ /* 0x000fe2000004183c */
[-C--:B------:R-:W-:Y:S01]  /*2d90*/  ISETP.GE.AND P2, PT, R29, R133.reuse, PT ;  /* 0x000000851d00720c */ /* 0x080fe20003f46270 */
[----:B------:R-:W-:Y:S01]  /*2da0*/  VIADD R29, R36, 0x28 ;  /* 0x00000028241d7836 */ /* 0x000fe20000000000 */
[----:B------:R-:W-:Y:S02]  /*2db0*/  FSEL R27, R27, -INF , !P1 ;  /* 0xff8000001b1b7808 */ /* 0x000fe40004800000 */
[----:B------:R-:W-:Y:S02]  /*2dc0*/  FSEL R76, R76, -INF , !P4 ;  /* 0xff8000004c4c7808 */ /* 0x000fe40006000000 */
[----:B------:R-:W-:Y:S02]  /*2dd0*/  FSEL R38, R28, -INF , !P5 ;  /* 0xff8000001c267808 */ /* 0x000fe40006800000 */
[C---:B------:R-:W-:Y:S01]  /*2de0*/  ISETP.GE.AND P1, PT, R12.reuse, R134, PT ;  /* 0x000000860c00720c */ /* 0x040fe20003f26270 */
[----:B------:R-:W-:Y:S01]  /*2df0*/  BAR.SYNC.DEFER_BLOCKING 0x0 ;  /* 0x0000000000007b1d */ /* 0x000fe20000010000 */
[----:B------:R-:W-:-:S02]  /*2e00*/  ISETP.GE.AND P4, PT, R12, R133, PT ;  /* 0x000000850c00720c */ /* 0x000fc40003f86270 */
[----:B------:R-:W-:Y:S02]  /*2e10*/  FSEL R13, R78, -INF , !P3 ;  /* 0xff8000004e0d7808 */ /* 0x000fe40005800000 */
[----:B------:R-:W-:Y:S02]  /*2e20*/  FSEL R12, R77, -INF , !P0 ;  /* 0xff8000004d0c7808 */ /* 0x000fe40004000000 */
[C---:B------:R-:W-:Y:S01]  /*2e30*/  ISETP.GE.AND P3, PT, R25.reuse, R134, PT ;  /* 0x000000861900720c */ /* 0x040fe20003f66270 */
[C---:B--2---:R-:W-:Y:S01]  /*2e40*/  HMMA.16816.F32.BF16 R56, R20.reuse, R8, R56 ;  /* 0x000000081438723c */ /* 0x044fe20000041838 */
[----:B------:R-:W-:Y:S02]  /*2e50*/  ISETP.GE.AND P0, PT, R25, R133, PT ;  /* 0x000000851900720c */ /* 0x000fe40003f06270 */
[----:B------:R-:W-:Y:S02]  /*2e60*/  FSEL R16, R16, -INF , !P6 ;  /* 0xff80000010107808 */ /* 0x000fe40007000000 */
[----:B------:R-:W-:Y:S01]  /*2e70*/  FSEL R25, R18, -INF , !P2 ;  /* 0xff80000012197808 */ /* 0x000fe20005000000 */
[----:B------:R-:W-:Y:S01]  /*2e80*/  HMMA.16816.F32.BF16 R68, R20, R10, R68 ;  /* 0x0000000a1444723c */ /* 0x000fe20000041844 */
[----:B------:R-:W-:Y:S01]  /*2e90*/  FMNMX.FTZ R31, R38, R0, !PT ;  /* 0x00000000261f7209 */ /* 0x000fe20007810000 */
[----:B------:R-:W-:Y:S01]  /*2ea0*/  VIADD R8, R36, 0x38 ;  /* 0x0000003824087836 */ /* 0x000fe20000000000 */
[----:B------:R-:W-:-:S02]  /*2eb0*/  ISETP.GE.AND P6, PT, R14, R134, PT ;  /* 0x000000860e00720c */ /* 0x000fc40003fc6270 */
[-C--:B------:R-:W-:Y:S02]  /*2ec0*/  ISETP.GE.AND P2, PT, R14, R133.reuse, PT ;  /* 0x000000850e00720c */ /* 0x080fe40003f46270 */
[----:B------:R-:W-:Y:S01]  /*2ed0*/  FSEL R14, R17, -INF , !P1 ;  /* 0xff800000110e7808 */ /* 0x000fe20004800000 */
[C---:B------:R-:W-:Y:S01]  /*2ee0*/  VIADD R17, R36.reuse, 0x29 ;  /* 0x0000002924117836 */ /* 0x040fe20000000000 */
[C---:B------:R-:W-:Y:S01]  /*2ef0*/  ISETP.GE.AND P5, PT, R29.reuse, R134, PT ;  /* 0x000000861d00720c */ /* 0x040fe20003fa6270 */
[----:B------:R-:W-:Y:S01]  /*2f00*/  VIADD R10, R36, 0x30 ;  /* 0x00000030240a7836 */ /* 0x000fe20000000000 */
[----:B------:R-:W-:Y:S02]  /*2f10*/  ISETP.GE.AND P1, PT, R29, R133, PT ;  /* 0x000000851d00720c */ /* 0x000fe40003f26270 */
[----:B------:R-:W-:Y:S02]  /*2f20*/  FMNMX.FTZ R29, R24, R31, !PT ;  /* 0x0000001f181d7209 */ /* 0x000fe40007810000 */
[----:B------:R-:W-:-:S02]  /*2f30*/  FSEL R32, R72, -INF , !P3 ;  /* 0xff80000048207808 */ /* 0x000fc40005800000 */
[----:B------:R-:W-:Y:S02]  /*2f40*/  FMNMX.FTZ R9, R26, R29, !PT ;  /* 0x0000001d1a097209 */ /* 0x000fe40007810000 */
[----:B------:R-:W-:Y:S02]  /*2f50*/  ISETP.GE.AND P3, PT, R36, R133, PT ;  /* 0x000000852400720c */ /* 0x000fe40003f66270 */
[----:B------:R-:W-:Y:S02]  /*2f60*/  FMNMX.FTZ R9, R76, R9, !PT ;  /* 0x000000094c097209 */ /* 0x000fe40007810000 */
[----:B------:R-:W-:Y:S02]  /*2f70*/  FSEL R19, R19, -INF , !P4 ;  /* 0xff80000013137808 */ /* 0x000fe40006000000 */
[----:B------:R-:W-:Y:S02]  /*2f80*/  FMNMX.FTZ R9, R12, R9, !PT ;  /* 0x000000090c097209 */ /* 0x000fe40007810000 */
[----:B------:R-:W-:-:S02]  /*2f90*/  FSEL R35, R74, -INF , !P0 ;  /* 0xff8000004a237808 */ /* 0x000fc40004000000 */
[----:B------:R-:W-:Y:S01]  /*2fa0*/  FMNMX.FTZ R11, R16, R9, !PT ;  /* 0x00000009100b7209 */ /* 0x000fe20007810000 */
[C---:B------:R-:W-:Y:S01]  /*2fb0*/  VIADD R9, R36.reuse, 0x31 ;  /* 0x0000003124097836 */ /* 0x040fe20000000000 */
[C---:B------:R-:W-:Y:S01]  /*2fc0*/  ISETP.GE.AND P4, PT, R17.reuse, R134, PT ;  /* 0x000000861100720c */ /* 0x040fe20003f86270 */
[----:B------:R-:W-:Y:S01]  /*2fd0*/  VIADD R36, R36, 0x39 ;  /* 0x0000003924247836 */ /* 0x000fe20000000000 */
[----:B------:R-:W-:Y:S02]  /*2fe0*/  ISETP.GE.AND P0, PT, R17, R133, PT ;  /* 0x000000851100720c */ /* 0x000fe40003f06270 */
[----:B------:R-:W-:Y:S02]  /*2ff0*/  FSEL R17, R30, -INF , !P3 ;  /* 0xff8000001e117808 */ /* 0x000fe40005800000 */
[----:B------:R-:W-:Y:S02]  /*3000*/  FMNMX.FTZ R11, R14, R11, !PT ;  /* 0x0000000b0e0b7209 */ /* 0x000fe40007810000 */
[----:B------:R-:W-:-:S02]  /*3010*/  FSEL R34, R73, -INF , !P6 ;  /* 0xff80000049227808 */ /* 0x000fc40007000000 */
[----:B------:R-:W-:Y:S02]  /*3020*/  FMNMX.FTZ R18, R17, R37, !PT ;  /* 0x0000002511127209 */ /* 0x000fe40007810000 */
[----:B------:R-:W-:Y:S02]  /*3030*/  FMNMX.FTZ R11, R32, R11, !PT ;  /* 0x0000000b200b7209 */ /* 0x000fe40007810000 */
[----:B------:R-:W-:Y:S02]  /*3040*/  FSEL R33, R75, -INF , !P2 ;  /* 0xff8000004b217808 */ /* 0x000fe40005000000 */
[----:B------:R-:W-:Y:S02]  /*3050*/  ISETP.GE.AND P2, PT, R10, R134, PT ;  /* 0x000000860a00720c */ /* 0x000fe40003f46270 */
[----:B------:R-:W-:Y:S02]  /*3060*/  FSEL R30, R60, -INF , !P5 ;  /* 0xff8000003c1e7808 */ /* 0x000fe40006800000 */
[----:B------:R-:W-:-:S02]  /*3070*/  FMNMX.FTZ R18, R39, R18, !PT ;  /* 0x0000001227127209 */ /* 0x000fc40007810000 */
[----:B------:R-:W-:Y:S02]  /*3080*/  FMNMX.FTZ R11, R34, R11, !PT ;  /* 0x0000000b220b7209 */ /* 0x000fe40007810000 */
[----:B------:R-:W-:Y:S02]  /*3090*/  FSEL R186, R56, -INF , !P2 ;  /* 0xff80000038ba7808 */ /* 0x000fe40005000000 */
[----:B------:R-:W-:Y:S02]  /*30a0*/  FSEL R28, R61, -INF , !P4 ;  /* 0xff8000003d1c7808 */ /* 0x000fe40006000000 */
[----:B------:R-:W-:Y:S02]  /*30b0*/  FMNMX.FTZ R18, R27, R18, !PT ;  /* 0x000000121b127209 */ /* 0x000fe40007810000 */
[----:B------:R-:W-:Y:S02]  /*30c0*/  FMNMX.FTZ R11, R30, R11, !PT ;  /* 0x0000000b1e0b7209 */ /* 0x000fe40007810000 */
[----:B------:R-:W-:-:S02]  /*30d0*/  ISETP.GE.AND P2, PT, R8, R134, PT ;  /* 0x000000860800720c */ /* 0x000fc40003f46270 */
[----:B------:R-:W-:Y:S02]  /*30e0*/  ISETP.GE.AND P3, PT, R9, R134, PT ;  /* 0x000000860900720c */ /* 0x000fe40003f66270 */
[----:B------:R-:W-:Y:S02]  /*30f0*/  FMNMX.FTZ R18, R13, R18, !PT ;  /* 0x000000120d127209 */ /* 0x000fe40007810000 */
[----:B------:R-:W-:Y:S02]  /*3100*/  FMNMX.FTZ R11, R28, R11, !PT ;  /* 0x0000000b1c0b7209 */ /* 0x000fe40007810000 */
[----:B------:R-:W-:Y:S02]  /*3110*/  FSEL R182, R68, -INF , !P2 ;  /* 0xff80000044b67808 */ /* 0x000fe40005000000 */
[----:B------:R-:W-:Y:S02]  /*3120*/  PLOP3.LUT P2, PT, PT, PT, UP0, 0x80, 0x0 ;  /* 0x000000000000781c */ /* 0x000fe40003f4f008 */
[----:B------:R-:W-:-:S02]  /*3130*/  FSEL R184, R57, -INF , !P3 ;  /* 0xff80000039b87808 */ /* 0x000fc40005800000 */
[----:B------:R-:W-:Y:S02]  /*3140*/  FMNMX.FTZ R18, R15, R18, !PT ;  /* 0x000000120f127209 */ /* 0x000fe40007810000 */
[----:B------:R-:W-:Y:S02]  /*3150*/  FMNMX.FTZ R11, R186, R11, !PT ;  /* 0x0000000bba0b7209 */ /* 0x000fe40007810000 */
[----:B------:R-:W-:Y:S02]  /*3160*/  ISETP.GE.AND P3, PT, R36, R134, PT ;  /* 0x000000862400720c */ /* 0x000fe40003f66270 */
[----:B------:R-:W-:Y:S02]  /*3170*/  FMNMX.FTZ R18, R25, R18, !PT ;  /* 0x0000001219127209 */ /* 0x000fe40007810000 */
[----:B------:R-:W-:Y:S02]  /*3180*/  FMNMX.FTZ R11, R184, R11, !PT ;  /* 0x0000000bb80b7209 */ /* 0x000fe40007810000 */
[----:B------:R-:W-:-:S02]  /*3190*/  FSEL R180, R69, -INF , !P3 ;  /* 0xff80000045b47808 */ /* 0x000fc40005800000 */
[----:B------:R-:W-:Y:S02]  /*31a0*/  FMNMX.FTZ R18, R19, R18, !PT ;  /* 0x0000001213127209 */ /* 0x000fe40007810000 */
[----:B------:R-:W-:Y:S02]  /*31b0*/  FMNMX.FTZ R11, R182, R11, !PT ;  /* 0x0000000bb60b7209 */ /* 0x000fe40007810000 */
[----:B------:R-:W-:Y:S02]  /*31c0*/  FMNMX.FTZ R18, R35, R18, !PT ;  /* 0x0000001223127209 */ /* 0x000fe40007810000 */
[----:B------:R-:W-:Y:S01]  /*31d0*/  FMNMX.FTZ R132, R180, R11, !PT ;  /* 0x0000000bb4847209 */ /* 0x000fe20007810000 */
[----:B------:R-:W-:Y:S06]  /*31e0*/  @!P2 BRA `(.L_x_394) ;  /* 0x000000000084a947 */ /* 0x000fec0003800000 */
[----:B------:R-:W-:Y:S02]  /*31f0*/  UIADD3 UR11, UR27, -0x2, URZ ;  /* 0xfffffffe1b0b7890 */ /* 0x000fe4000fffe03f */
[----:B------:R-:W-:Y:S02]  /*3200*/  USHF.L.U32 UR12, UR8, 0x5, URZ ;  /* 0x00000005080c7899 */ /* 0x000fe4000800063f */
[----:B------:R-:W-:Y:S02]  /*3210*/  USHF.R.S32.HI UR10, URZ, 0x1f, UR11 ;  /* 0x0000001f3f0a7899 */ /* 0x000fe4000801140b */
[----:B------:R-:W-:Y:S01]  /*3220*/  UIMAD UR17, UR17, UR11, URZ ;  /* 0x0000000b111172a4 */ /* 0x000fe2000f8e023f */
[----:B------:R-:W-:-:S03]  /*3230*/  IMAD.WIDE.U32 R20, R87, UR11, R208 ;  /* 0x0000000b57147c25 */ /* 0x000fc6000f8e00d0 */
[----:B------:R-:W-:-:S03]  /*3240*/  UIMAD UR17, UR10, UR19, UR17 ;  /* 0x000000130a1172a4 */ /* 0x000fc6000f8e0211 */
[----:B------:R-:W-:Y:S02]  /*3250*/  ULDC.64 UR10, c[0x0][0x218] ;  /* 0x00008600000a7ab9 */ /* 0x000fe40000000a00 */
[----:B------:R-:W-:Y:S01]  /*3260*/  LEA R40, P4, R20, UR10, 0x1 ;  /* 0x0000000a14287c11 */ /* 0x000fe2000f8808ff */
[----:B------:R-:W-:Y:S01]  /*3270*/  VIADD R11, R21, UR17 ;  /* 0x00000011150b7c36 */ /* 0x000fe20008000000 */
[----:B------:R-:W-:Y:S02]  /*3280*/  USHF.L.U64.HI UR10, UR8, 0x5, UR9 ;  /* 0x00000005080a7899 */ /* 0x000fe40008010209 */
[----:B------:R-:W-:Y:S02]  /*3290*/  IADD3 R22, P3, R40, UR12, RZ ;  /* 0x0000000c28167c10 */ /* 0x000fe4000ff7e0ff */
[----:B------:R-:W-:Y:S02]  /*32a0*/  LEA.HI.X R41, R20, UR11, R11, 0x1, P4 ;  /* 0x0000000b14297c11 */ /* 0x000fe4000a0f0c0b */
[----:B------:R-:W-:-:S02]  /*32b0*/  IADD3 R42, P4, R22, UR12, RZ ;  /* 0x0000000c162a7c10 */ /* 0x000fc4000ff9e0ff */
[----:B------:R-:W-:Y:S01]  /*32c0*/  IADD3.X R23, R41, UR10, RZ, P3, !PT ;  /* 0x0000000a29177c10 */ /* 0x000fe20009ffe4ff */
[----:B------:R-:W-:Y:S01]  /*32d0*/  @!PT LDS RZ, [RZ] ;  /* 0x00000000fffff984 */ /* 0x000fe20000000800 */
[----:B------:R-:W-:Y:S01]  /*32e0*/  @!PT LDS RZ, [RZ] ;  /* 0x00000000fffff984 */ /* 0x000fe20000000800 */
[----:B------:R-:W-:Y:S01]  /*32f0*/  @!PT LDS RZ, [RZ] ;  /* 0x00000000fffff984 */ /* 0x000fe20000000800 */
[----:B------:R1:W-:Y:S01]  /*3300*/  LDGSTS.E.BYPASS.LTC128B.128 [R203+0x6000], desc[UR28][R40.64] ;  /* 0x0600000028cb7fae */ /* 0x0003e2000b901d5c */
[----:B------:R-:W-:Y:S02]  /*3310*/  IADD3 R20, P3, R42, UR12, RZ ;  /* 0x0000000c2a147c10 */ /* 0x000fe4000ff7e0ff */
[----:B------:R-:W-:Y:S01]  /*3320*/  IADD3.X R43, R23, UR10, RZ, P4, !PT ;  /* 0x0000000a172b7c10 */ /* 0x000fe2000a7fe4ff */
[----:B------:R1:W-:Y:S03]  /*3330*/  LDGSTS.E.BYPASS.LTC128B.128 [R203+0x8000], desc[UR28][R40.64+0x80] ;  /* 0x0800008028cb7fae */ /* 0x0003e6000b901d5c */
[----:B------:R-:W-:Y:S01]  /*3340*/  IADD3.X R21, R43, UR10, RZ, P3, !PT ;  /* 0x0000000a2b157c10 */ /* 0x000fe20009ffe4ff */
[----:B------:R1:W-:Y:S04]  /*3350*/  LDGSTS.E.BYPASS.LTC128B.128 [R203+0xa000], desc[UR28][R40.64+0x100] ;  /* 0x0a00010028cb7fae */ /* 0x0003e8000b901d5c */
        /* <DEDUP_REMOVED lines=9> */
[----:B------:R-:W0:Y:S02]  /*33f0*/  LDGDEPBAR ;  /* 0x00000000000079af */ /* 0x000e240000000000 */
.L_x_394:
[----:B------:R-:W-:Y:S01]  /*3400*/  FSEL R31, R62, -INF , !P1 ;  /* 0xff8000003e1f7808 */ /* 0x000fe20004800000 */
[----:B------:R-:W2:Y:S01]  /*3410*/  SHFL.BFLY PT, R11, R132, 0x2, 0x1f ;  /* 0x0c401f00840b7f89 */ /* 0x000ea200000e0000 */
[----:B------:R-:W-:Y:S01]  /*3420*/  FMNMX.FTZ R18, R33, R18, !PT ;  /* 0x0000001221127209 */ /* 0x000fe20007810000 */
[----:B------:R-:W-:Y:S01]  /*3430*/  UMOV UR10, UR5 ;  /* 0x00000005000a7c82 */ /* 0x000fe20008000000 */
[-C--:B------:R-:W-:Y:S01]  /*3440*/  ISETP.GE.AND P1, PT, R10, R133.reuse, PT ;  /* 0x000000850a00720c */ /* 0x080fe20003f26270 */
[----:B------:R-:W-:Y:S01]  /*3450*/  USHF.L.U32 UR11, UR10, 0x1, URZ ;  /* 0x000000010a0b7899 */ /* 0x000fe2000800063f */
[----:B------:R-:W-:Y:S01]  /*3460*/  FSEL R29, R63, -INF , !P0 ;  /* 0xff8000003f1d7808 */ /* 0x000fe20004000000 */
[----:B------:R-:W-:Y:S01]  /*3470*/  UIADD3 UR18, UR31, -0x4498517b, URZ ;  /* 0xbb67ae851f127890 */ /* 0x000fe2000fffe03f */
[----:B------:R-:W-:Y:S01]  /*3480*/  FMNMX.FTZ R18, R31, R18, !PT ;  /* 0x000000121f127209 */ /* 0x000fe20007810000 */
[----:B------:R-:W-:Y:S01]  /*3490*/  IMAD.WIDE.U32 R146, R2, -0x2daee0ad, RZ ;  /* 0xd2511f5302927825 */ /* 0x000fe200078e00ff */
[-C--:B------:R-:W-:Y:S01]  /*34a0*/  ISETP.GE.AND P0, PT, R9, R133.reuse, PT ;  /* 0x000000850900720c */ /* 0x080fe20003f06270 */
[----:B------:R-:W-:Y:S01]  /*34b0*/  UIADD3 UR19, UR30, -0x61c88647, URZ ;  /* 0x9e3779b91e137890 */ /* 0x000fe2000fffe03f */
[----:B------:R-:W-:Y:S01]  /*34c0*/  FSEL R181, R58, -INF , !P1 ;  /* 0xff8000003ab57808 */ /* 0x000fe20004800000 */
[----:B-1----:R-:W-:Y:S01]  /*34d0*/  IMAD.U32 R21, RZ, RZ, UR11 ;  /* 0x0000000bff157e24 */ /* 0x002fe2000f8e00ff */
[----:B------:R-:W-:Y:S01]  /*34e0*/  FMNMX.FTZ R18, R29, R18, !PT ;  /* 0x000000121d127209 */ /* 0x000fe20007810000 */
[----:B------:R-:W-:Y:S01]  /*34f0*/  UIADD3 UR17, UR30, 0x3c6ef372, URZ ;  /* 0x3c6ef3721e117890 */ /* 0x000fe2000fffe03f */
[-C--:B------:R-:W-:Y:S01]  /*3500*/  ISETP.GE.AND P1, PT, R8, R133.reuse, PT ;  /* 0x000000850800720c */ /* 0x080fe20003f26270 */
[----:B------:R-:W-:Y:S01]  /*3510*/  IMAD.U32 R8, RZ, RZ, UR23 ;  /* 0x00000017ff087e24 */ /* 0x000fe2000f8e00ff */
[----:B------:R-:W-:Y:S01]  /*3520*/  FSEL R179, R59, -INF , !P0 ;  /* 0xff8000003bb37808 */ /* 0x000fe20004000000 */
[----:B------:R-:W-:Y:S01]  /*3530*/  UIADD3 UR16, UR31, 0x76cf5d0a, URZ ;  /* 0x76cf5d0a1f107890 */ /* 0x000fe2000fffe03f */
[----:B------:R-:W-:Y:S01]  /*3540*/  FMNMX.FTZ R18, R181, R18, !PT ;  /* 0x00000012b5127209 */ /* 0x000fe20007810000 */
[----:B------:R-:W-:Y:S01]  /*3550*/  IMAD R211, R8, 0x4, R85 ;  /* 0x0000000408d37824 */ /* 0x000fe200078e0255 */
[----:B------:R-:W-:Y:S01]  /*3560*/  ISETP.GE.AND P0, PT, R36, R133, PT ;  /* 0x000000852400720c */ /* 0x000fe20003f06270 */
[----:B------:R-:W-:Y:S01]  /*3570*/  UIADD3 UR14, UR31, 0x32370b8f, URZ ;  /* 0x32370b8f1f0e7890 */ /* 0x000fe2000fffe03f */
[----:B------:R-:W-:Y:S01]  /*3580*/  FSEL R177, R70, -INF , !P1 ;  /* 0xff80000046b17808 */ /* 0x000fe20004800000 */
[----:B------:R-:W-:Y:S01]  /*3590*/  IMAD.WIDE.U32 R144, R211, -0x326172a9, RZ ;  /* 0xcd9e8d57d3907825 */ /* 0x000fe200078e00ff */
[----:B------:R-:W-:Y:S01]  /*35a0*/  FMNMX.FTZ R18, R179, R18, !PT ;  /* 0x00000012b3127209 */ /* 0x000fe20007810000 */
[----:B------:R-:W-:Y:S01]  /*35b0*/  ULDC UR32, c[0x0][0x2ec] ;  /* 0x0000bb0000207ab9 */ /* 0x000fe20000000800 */
[----:B------:R-:W-:Y:S01]  /*35c0*/  FSEL R176, R71, -INF , !P0 ;  /* 0xff80000047b07808 */ /* 0x000fe20004000000 */
[----:B------:R-:W-:Y:S01]  /*35d0*/  UIADD3 UR15, UR30, -0x255992d5, URZ ;  /* 0xdaa66d2b1e0f7890 */ /* 0x000fe2000fffe03f */
[----:B------:R-:W-:Y:S01]  /*35e0*/  FMNMX.FTZ R9, R177, R18, !PT ;  /* 0x00000012b1097209 */ /* 0x000fe20007810000 */
[----:B------:R-:W-:Y:S01]  /*35f0*/  UIADD3 UR13, UR30, 0x78dde6e4, URZ ;  /* 0x78dde6e41e0d7890 */ /* 0x000fe2000fffe03f */
[----:B--2---:R-:W-:Y:S01]  /*3600*/  FMNMX.FTZ R132, R132, R11, !PT ;  /* 0x0000000b84847209 */ /* 0x004fe20007810000 */
[----:B------:R-:W-:Y:S01]  /*3610*/  IMAD.IADD R196, R4, 0x1, R3 ;  /* 0x0000000104c47824 */ /* 0x000fe200078e0203 */
[----:B------:R-:W-:Y:S01]  /*3620*/  FMNMX.FTZ R9, R176, R9, !PT ;  /* 0x00000009b0097209 */ /* 0x000fe20007810000 */
[----:B------:R-:W-:Y:S01]  /*3630*/  UIADD3 UR5, UR31, -0x56f99767, URZ ;  /* 0xa90668991f057890 */ /* 0x000fe2000fffe03f */
[----:B------:R-:W-:Y:S01]  /*3640*/  LOP3.LUT R213, R6, UR30, RZ, 0x3c, !PT ;  /* 0x0000001e06d57c12 */ /* 0x000fe2000f8e3cff */
[----:B------:R-:W1:Y:S01]  /*3650*/  SHFL.BFLY PT, R11, R132, 0x1, 0x1f ;  /* 0x0c201f00840b7f89 */ /* 0x000e6200000e0000 */
[----:B------:R-:W-:Y:S01]  /*3660*/  LOP3.LUT R6, R147, UR31, R21, 0x96, !PT ;  /* 0x0000001f93067c12 */ /* 0x000fe2000f8e9615 */
[----:B------:R-:W-:Y:S01]  /*3670*/  UIADD3 UR12, UR31, -0x126145ec, URZ ;  /* 0xed9eba141f0c7890 */ /* 0x000fe2000fffe03f */
[----:B------:R-:W-:Y:S01]  /*3680*/  LOP3.LUT R138, R145, R213, RZ, 0x3c, !PT ;  /* 0x000000d5918a7212 */ /* 0x000fe200078e3cff */
[----:B------:R-:W2:Y:S01]  /*3690*/  SHFL.BFLY PT, R8, R9, 0x2, 0x1f ;  /* 0x0c401f0009087f89 */ /* 0x000ea200000e0000 */
[----:B------:R-:W-:Y:S01]  /*36a0*/  UIADD3 UR20, UR30, -0x4ab325aa, URZ ;  /* 0xb54cda561e147890 */ /* 0x000fe2000fffe03f */
[----:B------:R-:W-:Y:S01]  /*36b0*/  IMAD.WIDE.U32 R20, R6, -0x326172a9, RZ ;  /* 0xcd9e8d5706147825 */ /* 0x000fe200078e00ff */
[----:B------:R-:W-:Y:S01]  /*36c0*/  LEA R196, R196, UR4, 0x1 ;  /* 0x00000004c4c47c11 */ /* 0x000fe2000f8e08ff */
[----:B------:R-:W-:-:S02]  /*36d0*/  UIADD3 UR25, UR30, 0x1715609d, URZ ;  /* 0x1715609d1e197890 */ /* 0x000fc4000fffe03f */
[----:B------:R-:W-:Y:S01]  /*36e0*/  IMAD.WIDE.U32 R138, R138, -0x2daee0ad, RZ ;  /* 0xd2511f538a8a7825 */ /* 0x000fe200078e00ff */
[----:B------:R-:W-:Y:S01]  /*36f0*/  UIADD3 UR26, UR31, 0x646e171e, URZ ;  /* 0x646e171e1f1a7890 */ /* 0x000fe2000fffe03f */
[----:B------:R-:W-:Y:S01]  /*3700*/  LDSM.16.MT88.4 R124, [R196+0xc000] ;  /* 0x00c00000c47c783b */ /* 0x000fe20000004200 */
[----:B------:R-:W-:Y:S01]  /*3710*/  UIADD3 UR11, UR11, 0x1, URZ ;  /* 0x000000010b0b7890 */ /* 0x000fe2000fffe03f */
[----:B------:R-:W-:Y:S01]  /*3720*/  IMAD R194, R7, 0x2, R196 ;  /* 0x0000000207c27824 */ /* 0x000fe200078e02c4 */
[----:B------:R-:W-:Y:S01]  /*3730*/  LOP3.LUT R136, R139, UR18, R146, 0x96, !PT ;  /* 0x000000128b887c12 */ /* 0x000fe2000f8e9692 */
[C---:B------:R-:W-:Y:S01]  /*3740*/  IMAD R193, R5.reuse, 0x2, R196 ;  /* 0x0000000205c17824 */ /* 0x040fe200078e02c4 */
[----:B------:R-:W-:Y:S01]  /*3750*/  LDSM.16.MT88.4 R64, [R196+0xe000] ;  /* 0x00e00000c440783b */ /* 0x000fe20000004200 */
[----:B------:R-:W-:Y:S02]  /*3760*/  IMAD R192, R5, 0x2, R194 ;  /* 0x0000000205c07824 */ /* 0x000fe400078e02c2 */
[----:B------:R-:W-:Y:S01]  /*3770*/  IMAD.WIDE.U32 R136, R136, -0x326172a9, RZ ;  /* 0xcd9e8d5788887825 */ /* 0x000fe200078e00ff */
[----:B------:R-:W-:Y:S01]  /*3780*/  LDSM.16.MT88.4 R40, [R194+0xc000] ;  /* 0x00c00000c228783b */ /* 0x000fe20000004200 */
[----:B-1----:R-:W-:-:S03]  /*3790*/  FMNMX.FTZ R132, R132, R11, !PT ;  /* 0x0000000b84847209 */ /* 0x002fc60007810000 */
[----:B------:R-:W-:Y:S01]  /*37a0*/  LDSM.16.MT88.4 R56, [R192+0xc000] ;  /* 0x00c00000c038783b */ /* 0x000fe20000004200 */
[----:B------:R-:W-:Y:S01]  /*37b0*/  LOP3.LUT R20, R137, UR17, R20, 0x96, !PT ;  /* 0x0000001189147c12 */ /* 0x000fe2000f8e9614 */
[----:B------:R-:W-:Y:S01]  /*37c0*/  VIADD R189, R199, 0x1800 ;  /* 0x00001800c7bd7836 */ /* 0x000fe20000000000 */
[----:B--2---:R-:W-:Y:S01]  /*37d0*/  FMNMX.FTZ R9, R9, R8, !PT ;  /* 0x0000000809097209 */ /* 0x004fe20007810000 */
[----:B------:R-:W-:Y:S01]  /*37e0*/  FMUL.FTZ R183, R132, UR32 ;  /* 0x0000002084b77c20 */ /* 0x000fe20008410000 */
[----:B------:R-:W-:Y:S01]  /*37f0*/  LOP3.LUT R8, R21, UR19, R144, 0x96, !PT ;  /* 0x0000001315087c12 */ /* 0x000fe2000f8e9690 */
[----:B------:R-:W-:Y:S01]  /*3800*/  IMAD.WIDE.U32 R20, R20, -0x2daee0ad, RZ ;  /* 0xd2511f5314147825 */ /* 0x000fe200078e00ff */
[----:B------:R-:W-:Y:S01]  /*3810*/  FSETP.NEU.FTZ.AND P0, PT, R132, -INF , PT ;  /* 0xff8000008400780b */ /* 0x000fe20003f1d000 */
[----:B------:R-:W1:Y:S02]  /*3820*/  SHFL.BFLY PT, R6, R9, 0x1, 0x1f ;  /* 0x0c201f0009067f89 */ /* 0x000e6400000e0000 */
[----:B------:R-:W-:Y:S01]  /*3830*/  IMAD.WIDE.U32 R10, R8, -0x2daee0ad, RZ ;  /* 0xd2511f53080a7825 */ /* 0x000fe200078e00ff */
[----:B------:R-:W-:Y:S01]  /*3840*/  FSEL R183, R183, RZ, P0 ;  /* 0x000000ffb7b77208 */ /* 0x000fe20000000000 */
[----:B------:R-:W2:Y:S02]  /*3850*/  LDSM.16.MT88.4 R48, [R193+0xc000] ;  /* 0x00c00000c130783b */ /* 0x000ea40000004200 */
[----:B------:R-:W-:Y:S01]  /*3860*/  VIADD R187, R199, 0x2000 ;  /* 0x00002000c7bb7836 */ /* 0x000fe20000000000 */
[----:B------:R-:W-:Y:S01]  /*3870*/  LOP3.LUT R8, R11, UR16, R138, 0x96, !PT ;  /* 0x000000100b087c12 */ /* 0x000fe2000f8e968a */
[--C-:B------:R-:W-:Y:S01]  /*3880*/  FFMA.FTZ R163, R0, UR32, -R183.reuse ;  /* 0x0000002000a37c23 */ /* 0x100fe200080108b7 */
[----:B------:R-:W-:Y:S01]  /*3890*/  LOP3.LUT R10, R21, UR14, R10, 0x96, !PT ;  /* 0x0000000e150a7c12 */ /* 0x000fe2000f8e960a */
[--C-:B------:R-:W-:Y:S01]  /*38a0*/  FFMA.FTZ R164, R38, UR32, -R183.reuse ;  /* 0x0000002026a47c23 */ /* 0x100fe200080108b7 */
[----:B------:R-:W-:Y:S01]  /*38b0*/  FFMA.FTZ R162, R24, UR32, -R183 ;  /* 0x0000002018a27c23 */ /* 0x000fe200080108b7 */
[----:B------:R-:W-:-:S04]  /*38c0*/  IMAD.WIDE.U32 R22, R8, -0x326172a9, RZ ;  /* 0xcd9e8d5708167825 */ /* 0x000fc800078e00ff */
[----:B------:R-:W-:Y:S01]  /*38d0*/  FFMA.FTZ R159, R26, UR32, -R183 ;  /* 0x000000201a9f7c23 */ /* 0x000fe200080108b7 */
[----:B------:R-:W-:Y:S01]  /*38e0*/  MUFU.EX2 R163, R163 ;  /* 0x000000a300a37308 */ /* 0x000fe20000000800 */
[----:B------:R-:W3:Y:S01]  /*38f0*/  LDSM.16.MT88.4 R72, [R194+0xe000] ;  /* 0x00e00000c248783b */ /* 0x000ee20000004200 */
[----:B------:R-:W-:Y:S01]  /*3900*/  IMAD.WIDE.U32 R10, R10, -0x326172a9, RZ ;  /* 0xcd9e8d570a0a7825 */ /* 0x000fe200078e00ff */
[----:B------:R-:W-:-:S03]  /*3910*/  LOP3.LUT R0, R23, UR15, R136, 0x96, !PT ;  /* 0x0000000f17007c12 */ /* 0x000fc6000f8e9688 */
[--C-:B------:R-:W-:Y:S01]  /*3920*/  FFMA.FTZ R154, R16, UR32, -R183.reuse ;  /* 0x00000020109a7c23 */ /* 0x100fe200080108b7 */
[----:B------:R-:W4:Y:S01]  /*3930*/  LDSM.16.MT88.4 R80, [R193+0xe000] ;  /* 0x00e00000c150783b */ /* 0x000f220000004200 */
[----:B------:R-:W-:Y:S01]  /*3940*/  FFMA.FTZ R153, R14, UR32, -R183 ;  /* 0x000000200e997c23 */ /* 0x000fe200080108b7 */
[----:B------:R-:W-:Y:S01]  /*3950*/  LOP3.LUT R8, R11, UR13, R22, 0x96, !PT ;  /* 0x0000000d0b087c12 */ /* 0x000fe2000f8e9616 */
[----:B------:R-:W-:Y:S01]  /*3960*/  IMAD.WIDE.U32 R22, R0, -0x2daee0ad, RZ ;  /* 0xd2511f5300167825 */ /* 0x000fe200078e00ff */
[----:B------:R-:W5:Y:S01]  /*3970*/  MUFU.EX2 R164, R164 ;  /* 0x000000a400a47308 */ /* 0x000f620000000800 */
[----:B-1----:R-:W-:Y:S01]  /*3980*/  FMNMX.FTZ R3, R9, R6, !PT ;  /* 0x0000000609037209 */ /* 0x002fe20007810000 */
[----:B------:R-:W1:Y:S01]  /*3990*/  LDSM.16.MT88.4 R88, [R192+0xe000] ;  /* 0x00e00000c058783b */ /* 0x000e620000004200 */
[----:B------:R-:W-:Y:S01]  /*39a0*/  IMAD.WIDE.U32 R8, R8, -0x2daee0ad, RZ ;  /* 0xd2511f5308087825 */ /* 0x000fe200078e00ff */
[----:B------:R-:W-:-:S03]  /*39b0*/  LOP3.LUT R20, R23, UR12, R20, 0x96, !PT ;  /* 0x0000000c17147c12 */ /* 0x000fc6000f8e9614 */
[--C-:B------:R-:W-:Y:S01]  /*39c0*/  FFMA.FTZ R157, R76, UR32, -R183.reuse ;  /* 0x000000204c9d7c23 */ /* 0x100fe200080108b7 */
[C---:B------:R-:W-:Y:S01]  /*39d0*/  FMUL.FTZ R178, R3.reuse, UR32 ;  /* 0x0000002003b27c20 */ /* 0x040fe20008410000 */
[----:B------:R-:W-:Y:S01]  /*39e0*/  FSETP.NEU.FTZ.AND P0, PT, R3, -INF , PT ;  /* 0xff8000000300780b */ /* 0x000fe20003f1d000 */
[----:B------:R-:W-:Y:S01]  /*39f0*/  MUFU.EX2 R162, R162 ;  /* 0x000000a200a27308 */ /* 0x000fe20000000800 */
[----:B------:R-:W-:Y:S01]  /*3a00*/  LOP3.LUT R0, R9, UR5, R22, 0x96, !PT ;  /* 0x0000000509007c12 */ /* 0x000fe2000f8e9616 */
[----:B------:R-:W-:Y:S01]  /*3a10*/  IMAD.WIDE.U32 R20, R20, -0x326172a9, RZ ;  /* 0xcd9e8d5714147825 */ /* 0x000fe200078e00ff */
[----:B------:R-:W-:Y:S01]  /*3a20*/  FSEL R178, R178, RZ, P0 ;  /* 0x000000ffb2b27208 */ /* 0x000fe20000000000 */
[----:B------:R-:W1:Y:S02]  /*3a30*/  LDSM.16.MT88.4 R96, [R196+0x10000] ;  /* 0x01000000c460783b */ /* 0x000e640000004200 */
[----:B------:R-:W-:Y:S01]  /*3a40*/  FFMA.FTZ R156, R12, UR32, -R183 ;  /* 0x000000200c9c7c23 */ /* 0x000fe200080108b7 */
[----:B------:R-:W-:-:S04]  /*3a50*/  IMAD.WIDE.U32 R22, R0, -0x326172a9, RZ ;  /* 0xcd9e8d5700167825 */ /* 0x000fc800078e00ff */
[----:B------:R-:W-:Y:S01]  /*3a60*/  FFMA.FTZ R167, R32, UR32, -R183 ;  /* 0x0000002020a77c23 */ /* 0x000fe200080108b7 */
[----:B------:R-:W2:Y:S01]  /*3a70*/  LDC.U8 R0, c[0x0][0x388] ;  /* 0x0000e200ff007b82 */ /* 0x000ea20000000000 */
[--C-:B------:R-:W-:Y:S01]  /*3a80*/  FFMA.FTZ R165, R17, UR32, -R178.reuse ;  /* 0x0000002011a57c23 */ /* 0x100fe200080108b2 */
[----:B------:R-:W-:Y:S01]  /*3a90*/  FFMA.FTZ R166, R37, UR32, -R178 ;  /* 0x0000002025a67c23 */ /* 0x000fe200080108b2 */
[----:B------:R-:W-:Y:S01]  /*3aa0*/  LOP3.LUT R17, R23, UR20, R20, 0x96, !PT ;  /* 0x0000001417117c12 */ /* 0x000fe2000f8e9614 */
[--C-:B------:R-:W-:Y:S01]  /*3ab0*/  FFMA.FTZ R161, R39, UR32, -R178.reuse ;  /* 0x0000002027a17c23 */ /* 0x100fe200080108b2 */
[--C-:B------:R-:W-:Y:S01]  /*3ac0*/  FFMA.FTZ R160, R27, UR32, -R178.reuse ;  /* 0x000000201ba07c23 */ /* 0x100fe200080108b2 */
[----:B------:R-:W-:Y:S01]  /*3ad0*/  MUFU.EX2 R159, R159 ;  /* 0x0000009f009f7308 */ /* 0x000fe20000000800 */
[--C-:B------:R-:W-:Y:S01]  /*3ae0*/  SHF.R.U32.HI R4, RZ, 0x10, R17.reuse ;  /* 0x00000010ff047819 */ /* 0x100fe20000011611 */
[----:B------:R-:W1:Y:S01]  /*3af0*/  LDSM.16.MT88.4 R100, [R194+0x10000] ;  /* 0x01000000c264783b */ /* 0x000e620000004200 */
[----:B------:R-:W-:Y:S01]  /*3b00*/  SHF.R.U32.HI R5, RZ, 0x18, R17 ;  /* 0x00000018ff057819 */ /* 0x000fe20000011611 */
[--C-:B------:R-:W-:Y:S01]  /*3b10*/  FFMA.FTZ R152, R25, UR32, -R178.reuse ;  /* 0x0000002019987c23 */ /* 0x100fe200080108b2 */
[----:B------:R-:W-:Y:S01]  /*3b20*/  LOP3.LUT R4, R4, 0xff, RZ, 0xc0, !PT ;  /* 0x000000ff04047812 */ /* 0x000fe200078ec0ff */
[----:B------:R-:W1:Y:S01]  /*3b30*/  LDSM.16.MT88.4 R116, [R193+0x10000] ;  /* 0x01000000c174783b */ /* 0x000e620000004200 */
[----:B------:R-:W-:Y:S01]  /*3b40*/  LOP3.LUT R9, R17, 0xffff, RZ, 0xc0, !PT ;  /* 0x0000ffff11097812 */ /* 0x000fe200078ec0ff */
[----:B------:R-:W-:Y:S01]  /*3b50*/  MUFU.EX2 R165, R165 ;  /* 0x000000a500a57308 */ /* 0x000fe20000000800 */
[----:B------:R-:W-:Y:S01]  /*3b60*/  PRMT R4, R4, 0x5410, R5 ;  /* 0x0000541004047816 */ /* 0x000fe20000000005 */
[--C-:B------:R-:W-:Y:S01]  /*3b70*/  FFMA.FTZ R135, R19, UR32, -R178.reuse ;  /* 0x0000002013877c23 */ /* 0x100fe200080108b2 */
[----:B------:R-:W-:Y:S01]  /*3b80*/  LOP3.LUT R112, R17, 0xff, RZ, 0xc0, !PT ;  /* 0x000000ff11707812 */ /* 0x000fe200078ec0ff */
[--C-:B------:R-:W-:Y:S01]  /*3b90*/  FFMA.FTZ R158, R13, UR32, -R178.reuse ;  /* 0x000000200d9e7c23 */ /* 0x100fe200080108b2 */
[----:B------:R-:W-:Y:S01]  /*3ba0*/  SHF.R.U32.HI R9, RZ, 0x8, R9 ;  /* 0x00000008ff097819 */ /* 0x000fe20000011609 */
[----:B------:R-:W-:Y:S01]  /*3bb0*/  FFMA.FTZ R155, R15, UR32, -R178 ;  /* 0x000000200f9b7c23 */ /* 0x000fe200080108b2 */
[----:B-----5:R-:W-:Y:S01]  /*3bc0*/  F2FP.BF16.F32.PACK_AB R5, R163, R164 ;  /* 0x000000a4a305723e */ /* 0x020fe200000010ff */
[----:B------:R-:W5:Y:S01]  /*3bd0*/  MUFU.EX2 R166, R166 ;  /* 0x000000a600a67308 */ /* 0x000f620000000800 */
[----:B------:R-:W-:Y:S01]  /*3be0*/  PRMT R112, R112, 0x5410, R9 ;  /* 0x0000541070707816 */ /* 0x000fe20000000009 */
[----:B--2---:R-:W-:Y:S01]  /*3bf0*/  IMAD R171, R0, 0x10000, R0 ;  /* 0x0001000000ab7824 */ /* 0x004fe200078e0200 */
[--C-:B------:R-:W-:Y:S01]  /*3c00*/  SHF.R.U32.HI R7, RZ, 0x10, R22.reuse ;  /* 0x00000010ff077819 */ /* 0x100fe20000011616 */
[----:B------:R-:W-:Y:S01]  /*3c10*/  LDSM.16.MT88.4 R12, [R192+0xc800] ;  /* 0x00c80000c00c783b */ /* 0x000fe20000004200 */
[----:B------:R-:W-:Y:S01]  /*3c20*/  LOP3.LUT R11, R22, 0xffff, RZ, 0xc0, !PT ;  /* 0x0000ffff160b7812 */ /* 0x000fe200078ec0ff */
[--C-:B------:R-:W-:Y:S01]  /*3c30*/  FFMA.FTZ R168, R34, UR32, -R183.reuse ;  /* 0x0000002022a87c23 */ /* 0x100fe200080108b7 */
[--C-:B------:R-:W-:Y:S01]  /*3c40*/  HSET2.LE.AND R113, R4, R171.reuse, PT ;  /* 0x000000ab04717233 */ /* 0x100fe20003803000 */
[----:B------:R-:W-:Y:S01]  /*3c50*/  MUFU.EX2 R161, R161 ;  /* 0x000000a100a17308 */ /* 0x000fe20000000800 */
[----:B------:R-:W-:Y:S01]  /*3c60*/  HSET2.LE.AND R112, R112, R171, PT ;  /* 0x000000ab70707233 */ /* 0x000fe20003803000 */
[----:B------:R-:W-:Y:S01]  /*3c70*/  LDSM.16.MT88.4 R16, [R194+0xc800] ;  /* 0x00c80000c210783b */ /* 0x000fe20000004200 */
[----:B------:R-:W-:Y:S01]  /*3c80*/  SHF.R.U32.HI R6, RZ, 0x18, R22 ;  /* 0x00000018ff067819 */ /* 0x000fe20000011616 */
[--C-:B------:R-:W-:Y:S01]  /*3c90*/  FFMA.FTZ R172, R35, UR32, -R178.reuse ;  /* 0x0000002023ac7c23 */ /* 0x100fe200080108b2 */
[----:B------:R-:W-:Y:S01]  /*3ca0*/  LOP3.LUT R7, R7, 0xff, RZ, 0xc0, !PT ;  /* 0x000000ff07077812 */ /* 0x000fe200078ec0ff */
[----:B------:R-:W-:Y:S01]  /*3cb0*/  LDSM.16.MT88.4 R148, [R193+0x10800] ;  /* 0x01080000c194783b */ /* 0x000fe20000004200 */
[----:B------:R-:W-:Y:S01]  /*3cc0*/  LOP3.LUT R112, R112, R5, RZ, 0xc0, !PT ;  /* 0x0000000570707212 */ /* 0x000fe200078ec0ff */
[----:B------:R-:W2:Y:S01]  /*3cd0*/  MUFU.EX2 R160, R160 ;  /* 0x000000a000a07308 */ /* 0x000ea20000000800 */
[----:B-----5:R-:W-:Y:S01]  /*3ce0*/  F2FP.BF16.F32.PACK_AB R4, R166, R165 ;  /* 0x000000a5a604723e */ /* 0x020fe200000010ff */
[----:B------:R-:W-:Y:S01]  /*3cf0*/  FFMA.FTZ R173, R33, UR32, -R178 ;  /* 0x0000002021ad7c23 */ /* 0x000fe200080108b2 */
[----:B------:R-:W-:Y:S01]  /*3d00*/  LOP3.LUT R114, R22, 0xff, RZ, 0xc0, !PT ;  /* 0x000000ff16727812 */ /* 0x000fe200078ec0ff */
[--C-:B------:R-:W-:Y:S01]  /*3d10*/  FFMA.FTZ R169, R30, UR32, -R183.reuse ;  /* 0x000000201ea97c23 */ /* 0x100fe200080108b7 */
[----:B------:R-:W-:Y:S01]  /*3d20*/  LOP3.LUT R113, R113, R4, RZ, 0xc0, !PT ;  /* 0x0000000471717212 */ /* 0x000fe200078ec0ff */
[----:B------:R-:W-:Y:S01]  /*3d30*/  FFMA.FTZ R170, R28, UR32, -R183 ;  /* 0x000000201caa7c23 */ /* 0x000fe200080108b7 */
[----:B------:R-:W-:Y:S01]  /*3d40*/  LOP3.LUT R4, R21, UR25, R10, 0x96, !PT ;  /* 0x0000001915047c12 */ /* 0x000fe2000f8e960a */
[----:B------:R-:W-:Y:S01]  /*3d50*/  MUFU.EX2 R154, R154 ;  /* 0x0000009a009a7308 */ /* 0x000fe20000000800 */
[----:B------:R-:W-:Y:S01]  /*3d60*/  SHF.R.U32.HI R11, RZ, 0x8, R11 ;  /* 0x00000008ff0b7819 */ /* 0x000fe2000001160b */
[----:B------:R-:W-:Y:S01]  /*3d70*/  LDSM.16.MT88.4 R20, [R193+0xc800] ;  /* 0x00c80000c114783b */ /* 0x000fe20000004200 */
[----:B------:R-:W-:Y:S01]  /*3d80*/  PRMT R6, R7, 0x5410, R6 ;  /* 0x0000541007067816 */ /* 0x000fe20000000006 */
[----:B------:R-:W-:Y:S01]  /*3d90*/  IMAD.WIDE.U32 R4, R4, -0x2daee0ad, RZ ;  /* 0xd2511f5304047825 */ /* 0x000fe200078e00ff */
[----:B------:R-:W-:-:S03]  /*3da0*/  PRMT R114, R114, 0x5410, R11 ;  /* 0x0000541072727816 */ /* 0x000fc6000000000b */
[----:B------:R-:W-:Y:S01]  /*3db0*/  FFMA.FTZ R175, R31, UR32, -R178 ;  /* 0x000000201faf7c23 */ /* 0x000fe200080108b2 */
[----:B------:R-:W-:Y:S01]  /*3dc0*/  F2FP.BF16.F32.PACK_AB R7, R159, R162 ;  /* 0x000000a29f07723e */ /* 0x000fe200000010ff */
[----:B------:R-:W5:Y:S01]  /*3dd0*/  MUFU.EX2 R153, R153 ;  /* 0x0000009900997308 */ /* 0x000f620000000800 */
[----:B------:R-:W-:Y:S01]  /*3de0*/  LOP3.LUT R8, R5, UR26, R8, 0x96, !PT ;  /* 0x0000001a05087c12 */ /* 0x000fe2000f8e9608 */
[--C-:B------:R-:W-:Y:S01]  /*3df0*/  FFMA.FTZ R174, R29, UR32, -R178.reuse ;  /* 0x000000201dae7c23 */ /* 0x100fe200080108b2 */
[----:B------:R-:W-:Y:S01]  /*3e00*/  LOP3.LUT R5, R4, 0xffff, RZ, 0xc0, !PT ;  /* 0x0000ffff04057812 */ /* 0x000fe200078ec0ff */
[----:B------:R-:W-:Y:S01]  /*3e10*/  LDSM.16.MT88.4 R24, [R196+0xc800] ;  /* 0x00c80000c418783b */ /* 0x000fe20000004200 */
[--C-:B------:R-:W-:Y:S01]  /*3e20*/  HSET2.LE.AND R115, R6, R171.reuse, PT ;  /* 0x000000ab06737233 */ /* 0x100fe20003803000 */
[----:B------:R-:W-:Y:S01]  /*3e30*/  FFMA.FTZ R177, R177, UR32, -R178 ;  /* 0x00000020b1b17c23 */ /* 0x000fe200080108b2 */
[----:B------:R-:W-:Y:S01]  /*3e40*/  HSET2.LE.AND R114, R114, R171, PT ;  /* 0x000000ab72727233 */ /* 0x000fe20003803000 */
[----:B------:R-:W-:Y:S01]  /*3e50*/  MUFU.EX2 R152, R152 ;  /* 0x0000009800987308 */ /* 0x000fe20000000800 */
[----:B--2---:R-:W-:Y:S01]  /*3e60*/  F2FP.BF16.F32.PACK_AB R6, R160, R161 ;  /* 0x000000a1a006723e */ /* 0x004fe200000010ff */
[----:B------:R-:W-:Y:S01]  /*3e70*/  LDSM.16.MT88.4 R32, [R193+0xd000] ;  /* 0x00d00000c120783b */ /* 0x000fe20000004200 */
[----:B------:R-:W-:Y:S01]  /*3e80*/  SHF.R.U32.HI R5, RZ, 0x8, R5 ;  /* 0x00000008ff057819 */ /* 0x000fe20000011605 */
[----:B------:R-:W-:Y:S01]  /*3e90*/  FADD.FTZ R163, R164, R163 ;  /* 0x000000a3a4a37221 */ /* 0x000fe20000010000 */
[----:B------:R-:W-:Y:S01]  /*3ea0*/  LOP3.LUT R142, R4, 0xff, RZ, 0xc0, !PT ;  /* 0x000000ff048e7812 */ /* 0x000fe200078ec0ff */
[----:B------:R-:W-:Y:S01]  /*3eb0*/  LDSM.16.MT88.4 R28, [R196+0xf000] ;  /* 0x00f00000c41c783b */ /* 0x000fe20000004200 */
[----:B------:R-:W-:Y:S01]  /*3ec0*/  LOP3.LUT R114, R114, R7, RZ, 0xc0, !PT ;  /* 0x0000000772727212 */ /* 0x000fe200078ec0ff */
[----:B------:R-:W2:Y:S01]  /*3ed0*/  MUFU.EX2 R135, R135 ;  /* 0x0000008700877308 */ /* 0x000ea20000000800 */
[----:B------:R-:W-:Y:S01]  /*3ee0*/  LOP3.LUT R115, R115, R6, RZ, 0xc0, !PT ;  /* 0x0000000673737212 */ /* 0x000fe200078ec0ff */
[----:B------:R-:W-:Y:S01]  /*3ef0*/  FADD.FTZ R166, R165, R166 ;  /* 0x000000a6a5a67221 */ /* 0x000fe20000010000 */
[--C-:B------:R-:W-:Y:S01]  /*3f00*/  SHF.R.U32.HI R10, RZ, 0x10, R4.reuse ;  /* 0x00000010ff0a7819 */ /* 0x100fe20000011604 */
[----:B------:R-:W-:Y:S01]  /*3f10*/  FADD.FTZ R162, R162, R163 ;  /* 0x000000a3a2a27221 */ /* 0x000fe20000010000 */
[----:B------:R-:W-:Y:S01]  /*3f20*/  SHF.R.U32.HI R11, RZ, 0x18, R4 ;  /* 0x00000018ff0b7819 */ /* 0x000fe20000011604 */
[----:B------:R-:W-:Y:S01]  /*3f30*/  FADD.FTZ R161, R161, R166 ;  /* 0x000000a6a1a17221 */ /* 0x000fe20000010000 */
[----:B------:R-:W-:Y:S01]  /*3f40*/  PRMT R142, R142, 0x5410, R5 ;  /* 0x000054108e8e7816 */ /* 0x000fe20000000005 */
[----:B------:R-:W-:Y:S01]  /*3f50*/  MUFU.EX2 R157, R157 ;  /* 0x0000009d009d7308 */ /* 0x000fe20000000800 */
[----:B------:R-:W1:Y:S01]  /*3f60*/  LDSM.16.MT88.4 R4, [R192+0x10000] ;  /* 0x01000000c004783b */ /* 0x000e620000004200 */
[----:B------:R-:W-:Y:S01]  /*3f70*/  LOP3.LUT R10, R10, 0xff, RZ, 0xc0, !PT ;  /* 0x000000ff0a0a7812 */ /* 0x000fe200078ec0ff */
[C---:B------:R-:W-:Y:S01]  /*3f80*/  HMMA.16816.F32.BF16 R52, R112.reuse, R56, RZ ;  /* 0x000000387034723c */ /* 0x040fe200000418ff */
[----:B------:R-:W-:Y:S01]  /*3f90*/  LOP3.LUT R9, R8, 0xffff, RZ, 0xc0, !PT ;  /* 0x0000ffff08097812 */ /* 0x000fe200078ec0ff */
[----:B------:R-:W-:Y:S01]  /*3fa0*/  FADD.FTZ R162, R159, R162 ;  /* 0x000000a29fa27221 */ /* 0x000fe20000010000 */
[----:B------:R-:W-:Y:S01]  /*3fb0*/  PRMT R10, R10, 0x5410, R11 ;  /* 0x000054100a0a7816 */ /* 0x000fe2000000000b */
[----:B------:R-:W-:Y:S01]  /*3fc0*/  FADD.FTZ R161, R160, R161 ;  /* 0x000000a1a0a17221 */ /* 0x000fe20000010000 */
[--C-:B------:R-:W-:Y:S01]  /*3fd0*/  SHF.R.U32.HI R11, RZ, 0x10, R8.reuse ;  /* 0x00000010ff0b7819 */ /* 0x100fe20000011608 */
[----:B------:R-:W3:Y:S01]  /*3fe0*/  MUFU.EX2 R156, R156 ;  /* 0x0000009c009c7308 */ /* 0x000ee20000000800 */
[----:B------:R-:W-:Y:S01]  /*3ff0*/  LOP3.LUT R140, R8, 0xff, RZ, 0xc0, !PT ;  /* 0x000000ff088c7812 */ /* 0x000fe200078ec0ff */
[----:B------:R-:W-:Y:S01]  /*4000*/  HMMA.16816.F32.BF16 R56, R112, R58, RZ ;  /* 0x0000003a7038723c */ /* 0x000fe200000418ff */
[----:B------:R-:W-:Y:S01]  /*4010*/  SHF.R.U32.HI R9, RZ, 0x8, R9 ;  /* 0x00000008ff097819 */ /* 0x000fe20000011609 */
[----:B------:R-:W-:Y:S01]  /*4020*/  VIADD R185, R199, 0x3000 ;  /* 0x00003000c7b97836 */ /* 0x000fe20000000000 */
[----:B------:R-:W-:-:S02]  /*4030*/  SHF.R.U32.HI R8, RZ, 0x18, R8 ;  /* 0x00000018ff087819 */ /* 0x000fc40000011608 */
[----:B------:R-:W-:Y:S01]  /*4040*/  LOP3.LUT R11, R11, 0xff, RZ, 0xc0, !PT ;  /* 0x000000ff0b0b7812 */ /* 0x000fe200078ec0ff */
[----:B------:R-:W-:Y:S01]  /*4050*/  MUFU.EX2 R158, R158 ;  /* 0x0000009e009e7308 */ /* 0x000fe20000000800 */
[----:B------:R-:W-:Y:S01]  /*4060*/  PRMT R140, R140, 0x5410, R9 ;  /* 0x000054108c8c7816 */ /* 0x000fe20000000009 */
[C---:B------:R-:W-:Y:S01]  /*4070*/  HMMA.16816.F32.BF16 R128, R112.reuse, R124, RZ ;  /* 0x0000007c7080723c */ /* 0x040fe200000418ff */
[--C-:B------:R-:W-:Y:S02]  /*4080*/  HSET2.LE.AND R143, R10, R171.reuse, PT ;  /* 0x000000ab0a8f7233 */ /* 0x100fe40003803000 */
[----:B------:R-:W-:Y:S02]  /*4090*/  HSET2.LE.AND R142, R142, R171, PT ;  /* 0x000000ab8e8e7233 */ /* 0x000fe40003803000 */
[----:B-----5:R-:W-:Y:S01]  /*40a0*/  F2FP.BF16.F32.PACK_AB R9, R153, R154 ;  /* 0x0000009a9909723e */ /* 0x020fe200000010ff */
[----:B------:R-:W5:Y:S01]  /*40b0*/  MUFU.EX2 R155, R155 ;  /* 0x0000009b009b7308 */ /* 0x000f620000000800 */
[----:B--2---:R-:W-:Y:S01]  /*40c0*/  F2FP.BF16.F32.PACK_AB R10, R135, R152 ;  /* 0x00000098870a723e */ /* 0x004fe200000010ff */
[----:B------:R-:W-:Y:S01]  /*40d0*/  HMMA.16816.F32.BF16 R36, R112, R40, RZ ;  /* 0x000000287024723c */ /* 0x000fe200000418ff */
[----:B------:R-:W-:-:S02]  /*40e0*/  PRMT R8, R11, 0x5410, R8 ;  /* 0x000054100b087816 */ /* 0x000fc40000000008 */
[----:B------:R-:W-:Y:S02]  /*40f0*/  LOP3.LUT R142, R142, R9, RZ, 0xc0, !PT ;  /* 0x000000098e8e7212 */ /* 0x000fe400078ec0ff */
[----:B------:R-:W-:Y:S01]  /*4100*/  LOP3.LUT R143, R143, R10, RZ, 0xc0, !PT ;  /* 0x0000000a8f8f7212 */ /* 0x000fe200078ec0ff */
[C---:B------:R-:W-:Y:S01]  /*4110*/  HMMA.16816.F32.BF16 R44, R112.reuse, R48, RZ ;  /* 0x00000030702c723c */ /* 0x040fe200000418ff */
[--C-:B------:R-:W-:Y:S01]  /*4120*/  HSET2.LE.AND R141, R8, R171.reuse, PT ;  /* 0x000000ab088d7233 */ /* 0x100fe20003803000 */
[----:B------:R-:W-:Y:S01]  /*4130*/  MUFU.EX2 R167, R167 ;  /* 0x000000a700a77308 */ /* 0x000fe20000000800 */
[----:B------:R-:W2:Y:S01]  /*4140*/  LDSM.16.MT88.4 R8, [R196+0xe800] ;  /* 0x00e80000c408783b */ /* 0x000ea20000004200 */
[----:B------:R-:W-:Y:S02]  /*4150*/  HSET2.LE.AND R140, R140, R171, PT ;  /* 0x000000ab8c8c7233 */ /* 0x000fe40003803000 */
[----:B---3--:R-:W-:Y:S01]  /*4160*/  F2FP.BF16.F32.PACK_AB R109, R156, R157 ;  /* 0x0000009d9c6d723e */ /* 0x008fe200000010ff */
[C---:B------:R-:W-:Y:S01]  /*4170*/  HMMA.16816.F32.BF16 R60, R112.reuse, R64, RZ ;  /* 0x00000040703c723c */ /* 0x040fe200000418ff */
[----:B------:R-:W-:Y:S01]  /*4180*/  FADD.FTZ R157, R157, R162 ;  /* 0x000000a29d9d7221 */ /* 0x000fe20000010000 */
[----:B-----5:R-:W-:Y:S01]  /*4190*/  F2FP.BF16.F32.PACK_AB R108, R155, R158 ;  /* 0x0000009e9b6c723e */ /* 0x020fe200000010ff */
[----:B------:R-:W3:Y:S01]  /*41a0*/  MUFU.EX2 R168, R168 ;  /* 0x000000a800a87308 */ /* 0x000ee20000000800 */
[----:B------:R-:W-:Y:S01]  /*41b0*/  LOP3.LUT R140, R140, R109, RZ, 0xc0, !PT ;  /* 0x0000006d8c8c7212 */ /* 0x000fe200078ec0ff */
[----:B------:R-:W-:Y:S01]  /*41c0*/  FADD.FTZ R158, R158, R161 ;  /* 0x000000a19e9e7221 */ /* 0x000fe20000010000 */
[----:B------:R-:W-:Y:S01]  /*41d0*/  HMMA.16816.F32.BF16 R68, R112, R72, RZ ;  /* 0x000000487044723c */ /* 0x000fe200000418ff */
[----:B------:R-:W-:Y:S01]  /*41e0*/  LOP3.LUT R141, R141, R108, RZ, 0xc0, !PT ;  /* 0x0000006c8d8d7212 */ /* 0x000fe200078ec0ff */
[----:B------:R-:W-:Y:S01]  /*41f0*/  FADD.FTZ R157, R156, R157 ;  /* 0x0000009d9c9d7221 */ /* 0x000fe20000010000 */
[----:B------:R-:W-:-:S02]  /*4200*/  FADD.FTZ R155, R155, R158 ;  /* 0x0000009e9b9b7221 */ /* 0x000fc40000010000 */
[----:B------:R-:W-:Y:S01]  /*4210*/  MUFU.EX2 R172, R172 ;  /* 0x000000ac00ac7308 */ /* 0x000fe20000000800 */
[----:B----4-:R-:W-:Y:S01]  /*4220*/  HMMA.16816.F32.BF16 R76, R112, R80, RZ ;  /* 0x00000050704c723c */ /* 0x010fe200000418ff */
[----:B------:R-:W-:-:S04]  /*4230*/  FADD.FTZ R152, R152, R155 ;  /* 0x0000009b98987221 */ /* 0x000fc80000010000 */
[----:B------:R-:W-:Y:S01]  /*4240*/  FADD.FTZ R135, R135, R152 ;  /* 0x0000009887877221 */ /* 0x000fe20000010000 */
[C---:B-1----:R-:W-:Y:S01]  /*4250*/  HMMA.16816.F32.BF16 R84, R112.reuse, R88, RZ ;  /* 0x000000587054723c */ /* 0x042fe200000418ff */
[----:B------:R-:W1:Y:S05]  /*4260*/  MUFU.EX2 R173, R173 ;  /* 0x000000ad00ad7308 */ /* 0x000e6a0000000800 */
[C---:B------:R-:W-:Y:S03]  /*4270*/  HMMA.16816.F32.BF16 R92, R112.reuse, R96, RZ ;  /* 0x00000060705c723c */ /* 0x040fe600000418ff */
[----:B------:R-:W-:Y:S03]  /*4280*/  MUFU.EX2 R169, R169 ;  /* 0x000000a900a97308 */ /* 0x000fe60000000800 */
[C---:B------:R-:W-:Y:S05]  /*4290*/  HMMA.16816.F32.BF16 R120, R112.reuse, R100, RZ ;  /* 0x000000647078723c */ /* 0x040fea00000418ff */
[----:B------:R-:W4:Y:S01]  /*42a0*/  MUFU.EX2 R170, R170 ;  /* 0x000000aa00aa7308 */ /* 0x000f220000000800 */
[C---:B------:R-:W-:Y:S06]  /*42b0*/  HMMA.16816.F32.BF16 R104, R112.reuse, R116, RZ ;  /* 0x000000747068723c */ /* 0x040fec00000418ff */
[C---:B------:R-:W-:Y:S01]  /*42c0*/  HMMA.16816.F32.BF16 R124, R112.reuse, R126, RZ ;  /* 0x0000007e707c723c */ /* 0x040fe200000418ff */
[----:B------:R-:W-:Y:S05]  /*42d0*/  MUFU.EX2 R175, R175 ;  /* 0x000000af00af7308 */ /* 0x000fea0000000800 */
[C---:B------:R-:W-:Y:S03]  /*42e0*/  HMMA.16816.F32.BF16 R40, R112.reuse, R42, RZ ;  /* 0x0000002a7028723c */ /* 0x040fe600000418ff */
[----:B------:R-:W5:Y:S03]  /*42f0*/  MUFU.EX2 R174, R174 ;  /* 0x000000ae00ae7308 */ /* 0x000f660000000800 */
[C---:B------:R-:W-:Y:S06]  /*4300*/  HMMA.16816.F32.BF16 R48, R112.reuse, R50, RZ ;  /* 0x000000327030723c */ /* 0x040fec00000418ff */
        /* <DEDUP_REMOVED lines=8> */
[----:B------:R-:W-:Y:S01]  /*4390*/  HMMA.16816.F32.BF16 R112, R112, R6, RZ ;  /* 0x000000067070723c */ /* 0x000fe200000418ff */
[----:B------:R-:W3:Y:S05]  /*43a0*/  LDSM.16.MT88.4 R4, [R194+0xe800] ;  /* 0x00e80000c204783b */ /* 0x000eea0000004200 */
[C---:B------:R-:W-:Y:S06]  /*43b0*/  HMMA.16816.F32.BF16 R52, R140.reuse, R12, R52 ;  /* 0x0000000c8c34723c */ /* 0x040fec0000041834 */
[----:B------:R-:W-:Y:S01]  /*43c0*/  HMMA.16816.F32.BF16 R56, R140, R14, R56 ;  /* 0x0000000e8c38723c */ /* 0x000fe20000041838 */
[----:B------:R-:W-:-:S05]  /*43d0*/  IMAD.U32 R13, RZ, RZ, UR11 ;  /* 0x0000000bff0d7e24 */ /* 0x000fca000f8e00ff */
[----:B------:R-:W-:Y:S01]  /*43e0*/  LOP3.LUT R146, R147, UR31, R13, 0x96, !PT ;  /* 0x0000001f93927c12 */ /* 0x000fe2000f8e960d */
[C---:B--2---:R-:W-:Y:S01]  /*43f0*/  HMMA.16816.F32.BF16 R60, R140.reuse, R8, R60 ;  /* 0x000000088c3c723c */ /* 0x044fe2000004183c */
[----:B------:R-:W2:Y:S03]  /*4400*/  LDSM.16.MT88.4 R12, [R192+0xe800] ;  /* 0x00e80000c00c783b */ /* 0x000ea60000004200 */
[----:B------:R-:W-:Y:S02]  /*4410*/  IMAD.WIDE.U32 R146, R146, -0x326172a9, RZ ;  /* 0xcd9e8d5792927825 */ /* 0x000fe400078e00ff */
[----:B------:R-:W-:Y:S01]  /*4420*/  HMMA.16816.F32.BF16 R64, R140, R10, R64 ;  /* 0x0000000a8c40723c */ /* 0x000fe20000041840 */
[----:B------:R-:W1:Y:S02]  /*4430*/  LDSM.16.MT88.4 R8, [R196+0x10800] ;  /* 0x01080000c408783b */ /* 0x000e640000004200 */
[----:B------:R-:W-:-:S03]  /*4440*/  LOP3.LUT R144, R147, UR19, R144, 0x96, !PT ;  /* 0x0000001393907c12 */ /* 0x000fc6000f8e9690 */
[----:B------:R-:W-:Y:S02]  /*4450*/  HMMA.16816.F32.BF16 R36, R140, R16, R36 ;  /* 0x000000108c24723c */ /* 0x000fe40000041824 */
[----:B------:R-:W-:-:S04]  /*4460*/  IMAD.WIDE.U32 R144, R144, -0x2daee0ad, RZ ;  /* 0xd2511f5390907825 */ /* 0x000fc800078e00ff */
[----:B------:R-:W-:Y:S01]  /*4470*/  HMMA.16816.F32.BF16 R40, R140, R18, R40 ;  /* 0x000000128c28723c */ /* 0x000fe20000041828 */
[----:B------:R-:W4:Y:S01]  /*4480*/  LDSM.16.MT88.4 R16, [R193+0xe800] ;  /* 0x00e80000c110783b */ /* 0x000f220000004200 */
[----:B------:R-:W-:-:S04]  /*4490*/  LOP3.LUT R138, R145, UR16, R138, 0x96, !PT ;  /* 0x00000010918a7c12 */ /* 0x000fc8000f8e968a */
[----:B------:R-:W-:Y:S01]  /*44a0*/  HMMA.16816.F32.BF16 R44, R140, R20, R44 ;  /* 0x000000148c2c723c */ /* 0x000fe2000004182c */
[----:B------:R-:W-:-:S05]  /*44b0*/  IMAD.WIDE.U32 R138, R138, -0x326172a9, RZ ;  /* 0xcd9e8d578a8a7825 */ /* 0x000fca00078e00ff */
[----:B---3--:R-:W-:Y:S01]  /*44c0*/  HMMA.16816.F32.BF16 R68, R140, R4, R68 ;  /* 0x000000048c44723c */ /* 0x008fe20000041844 */
[----:B------:R-:W-:Y:S02]  /*44d0*/  LOP3.LUT R20, R137, UR17, R146, 0x96, !PT ;  /* 0x0000001189147c12 */ /* 0x000fe4000f8e9692 */
[----:B------:R-:W-:-:S03]  /*44e0*/  LOP3.LUT R136, R139, UR15, R136, 0x96, !PT ;  /* 0x0000000f8b887c12 */ /* 0x000fc6000f8e9688 */
[----:B------:R-:W-:Y:S01]  /*44f0*/  IMAD.WIDE.U32 R20, R20, -0x2daee0ad, RZ ;  /* 0xd2511f5314147825 */ /* 0x000fe200078e00ff */
[C---:B------:R-:W-:Y:S01]  /*4500*/  HMMA.16816.F32.BF16 R72, R140.reuse, R6, R72 ;  /* 0x000000068c48723c */ /* 0x040fe20000041848 */
[----:B------:R-:W3:Y:S02]  /*4510*/  LDSM.16.MT88.4 R4, [R194+0x10800] ;  /* 0x01080000c204783b */ /* 0x000ee40000004200 */
[----:B------:R-:W-:Y:S01]  /*4520*/  IMAD.WIDE.U32 R136, R136, -0x2daee0ad, RZ ;  /* 0xd2511f5388887825 */ /* 0x000fe200078e00ff */
[----:B------:R-:W-:Y:S02]  /*4530*/  LOP3.LUT R214, R21, UR14, R144, 0x96, !PT ;  /* 0x0000000e15d67c12 */ /* 0x000fe4000f8e9690 */
[----:B--2---:R-:W-:Y:S01]  /*4540*/  HMMA.16816.F32.BF16 R84, R140, R12, R84 ;  /* 0x0000000c8c54723c */ /* 0x004fe20000041854 */
[----:B------:R-:W2:Y:S01]  /*4550*/  LDSM.16.MT88.4 R144, [R192+0x10800] ;  /* 0x01080000c090783b */ /* 0x000ea20000004200 */
[----:B------:R-:W-:Y:S01]  /*4560*/  LOP3.LUT R216, R137, UR12, R20, 0x96, !PT ;  /* 0x0000000c89d87c12 */ /* 0x000fe2000f8e9614 */
[----:B------:R-:W-:-:S03]  /*4570*/  IMAD.WIDE.U32 R214, R214, -0x326172a9, RZ ;  /* 0xcd9e8d57d6d67825 */ /* 0x000fc600078e00ff */
[----:B-1----:R-:W-:Y:S01]  /*4580*/  HMMA.16816.F32.BF16 R92, R140, R8, R92 ;  /* 0x000000088c5c723c */ /* 0x002fe2000004185c */
[----:B------:R-:W-:Y:S01]  /*4590*/  IMAD.WIDE.U32 R216, R216, -0x326172a9, RZ ;  /* 0xcd9e8d57d8d87825 */ /* 0x000fe200078e00ff */
[----:B------:R-:W-:-:S03]  /*45a0*/  LOP3.LUT R190, R215, UR13, R138, 0x96, !PT ;  /* 0x0000000dd7be7c12 */ /* 0x000fc6000f8e968a */
[----:B------:R-:W-:Y:S02]  /*45b0*/  FFMA.FTZ R215, R176, UR32, -R178 ;  /* 0x00000020b0d77c23 */ /* 0x000fe400080108b2 */
[----:B------:R-:W-:Y:S01]  /*45c0*/  MUFU.EX2 R176, R177 ;  /* 0x000000b100b07308 */ /* 0x000fe20000000800 */
[----:B------:R-:W-:Y:S01]  /*45d0*/  HMMA.16816.F32.BF16 R88, R140, R14, R88 ;  /* 0x0000000e8c58723c */ /* 0x000fe20000041858 */
[----:B------:R-:W-:Y:S01]  /*45e0*/  IMAD.WIDE.U32 R190, R190, -0x2daee0ad, RZ ;  /* 0xd2511f53bebe7825 */ /* 0x000fe200078e00ff */
[----:B------:R-:W-:-:S03]  /*45f0*/  LOP3.LUT R214, R217, UR25, R214, 0x96, !PT ;  /* 0x00000019d9d67c12 */ /* 0x000fc6000f8e96d6 */
[----:B------:R-:W-:Y:S01]  /*4600*/  FFMA.FTZ R217, R180, UR32, -R183 ;  /* 0x00000020b4d97c23 */ /* 0x000fe200080108b7 */
[----:B------:R-:W-:Y:S01]  /*4610*/  FFMA.FTZ R180, R179, UR32, -R178 ;  /* 0x00000020b3b47c23 */ /* 0x000fe200080108b2 */
[----:B------:R-:W-:Y:S01]  /*4620*/  LOP3.LUT R12, R191, UR5, R136, 0x96, !PT ;  /* 0x00000005bf0c7c12 */ /* 0x000fe2000f8e9688 */
[C---:B----4-:R-:W-:Y:S01]  /*4630*/  HMMA.16816.F32.BF16 R76, R140.reuse, R16, R76 ;  /* 0x000000108c4c723c */ /* 0x050fe2000004184c */
[----:B------:R-:W-:Y:S02]  /*4640*/  LDSM.16.MT88.4 R136, [R196+0xd000] ;  /* 0x00d00000c488783b */ /* 0x000fe40000004200 */
[----:B------:R-:W-:Y:S01]  /*4650*/  MUFU.EX2 R217, R217 ;  /* 0x000000d900d97308 */ /* 0x000fe20000000800 */
[----:B------:R-:W-:Y:S02]  /*4660*/  VIADD R191, R199, 0x800 ;  /* 0x00000800c7bf7836 */ /* 0x000fe40000000000 */
[----:B------:R-:W-:Y:S01]  /*4670*/  IMAD.WIDE.U32 R12, R12, -0x326172a9, RZ ;  /* 0xcd9e8d570c0c7825 */ /* 0x000fe200078e00ff */
[C---:B------:R-:W-:Y:S04]  /*4680*/  HMMA.16816.F32.BF16 R80, R140.reuse, R18, R80 ;  /* 0x000000128c50723c */ /* 0x040fe80000041850 */
[----:B------:R-:W-:Y:S01]  /*4690*/  LOP3.LUT R8, R13, UR20, R216, 0x96, !PT ;  /* 0x000000140d087c12 */ /* 0x000fe2000f8e96d8 */
[----:B------:R-:W-:Y:S01]  /*46a0*/  MUFU.EX2 R180, R180 ;  /* 0x000000b400b47308 */ /* 0x000fe20000000800 */
[C---:B------:R-:W-:Y:S01]  /*46b0*/  LOP3.LUT R16, R12.reuse, 0xff, RZ, 0xc0, !PT ;  /* 0x000000ff0c107812 */ /* 0x040fe200078ec0ff */
[----:B------:R-:W-:Y:S01]  /*46c0*/  HMMA.16816.F32.BF16 R96, R140, R10, R96 ;  /* 0x0000000a8c60723c */ /* 0x000fe20000041860 */
[----:B------:R-:W-:-:S02]  /*46d0*/  LOP3.LUT R19, R12, 0xffff, RZ, 0xc0, !PT ;  /* 0x0000ffff0c137812 */ /* 0x000fc400078ec0ff */
[--C-:B------:R-:W-:Y:S02]  /*46e0*/  SHF.R.U32.HI R9, RZ, 0x10, R12.reuse ;  /* 0x00000010ff097819 */ /* 0x100fe4000001160c */
[----:B------:R-:W-:Y:S01]  /*46f0*/  SHF.R.U32.HI R17, RZ, 0x18, R12 ;  /* 0x00000018ff117819 */ /* 0x000fe2000001160c */
[C---:B------:R-:W-:Y:S01]  /*4700*/  HMMA.16816.F32.BF16 R48, R140.reuse, R22, R48 ;  /* 0x000000168c30723c */ /* 0x040fe20000041830 */
[----:B------:R-:W1:Y:S01]  /*4710*/  LDSM.16.MT88.4 R12, [R194+0xd000] ;  /* 0x00d00000c20c783b */ /* 0x000e620000004200 */
[C---:B------:R-:W-:Y:S01]  /*4720*/  LOP3.LUT R11, R8.reuse, 0xffff, RZ, 0xc0, !PT ;  /* 0x0000ffff080b7812 */ /* 0x040fe200078ec0ff */
[----:B------:R-:W-:Y:S01]  /*4730*/  MUFU.EX2 R215, R215 ;  /* 0x000000d700d77308 */ /* 0x000fe20000000800 */
[----:B------:R-:W-:Y:S02]  /*4740*/  LOP3.LUT R10, R8, 0xff, RZ, 0xc0, !PT ;  /* 0x000000ff080a7812 */ /* 0x000fe400078ec0ff */
[----:B------:R-:W-:Y:S01]  /*4750*/  SHF.R.U32.HI R11, RZ, 0x8, R11 ;  /* 0x00000008ff0b7819 */ /* 0x000fe2000001160b */
[----:B---3--:R-:W-:Y:S01]  /*4760*/  HMMA.16816.F32.BF16 R120, R140, R4, R120 ;  /* 0x000000048c78723c */ /* 0x008fe20000041878 */
[----:B------:R-:W-:-:S02]  /*4770*/  SHF.R.U32.HI R22, RZ, 0x10, R8 ;  /* 0x00000010ff167819 */ /* 0x000fc40000011608 */
[----:B------:R-:W-:Y:S02]  /*4780*/  SHF.R.U32.HI R19, RZ, 0x8, R19 ;  /* 0x00000008ff137819 */ /* 0x000fe40000011613 */
[----:B------:R-:W-:Y:S01]  /*4790*/  LOP3.LUT R22, R22, 0xff, RZ, 0xc0, !PT ;  /* 0x000000ff16167812 */ /* 0x000fe200078ec0ff */
[C---:B------:R-:W-:Y:S01]  /*47a0*/  HMMA.16816.F32.BF16 R100, R140.reuse, R6, R100 ;  /* 0x000000068c64723c */ /* 0x040fe20000041864 */
[----:B------:R-:W-:Y:S02]  /*47b0*/  PRMT R4, R10, 0x5410, R11 ;  /* 0x000054100a047816 */ /* 0x000fe4000000000b */
[----:B------:R-:W-:Y:S02]  /*47c0*/  SHF.R.U32.HI R5, RZ, 0x18, R8 ;  /* 0x00000018ff057819 */ /* 0x000fe40000011608 */
[----:B------:R-:W-:Y:S01]  /*47d0*/  PRMT R18, R16, 0x5410, R19 ;  /* 0x0000541010127816 */ /* 0x000fe20000000013 */
[----:B------:R-:W-:Y:S01]  /*47e0*/  HMMA.16816.F32.BF16 R104, R140, R148, R104 ;  /* 0x000000948c68723c */ /* 0x000fe20000041868 */
[----:B------:R-:W-:-:S02]  /*47f0*/  LOP3.LUT R6, R9, 0xff, RZ, 0xc0, !PT ;  /* 0x000000ff09067812 */ /* 0x000fc400078ec0ff */
[----:B------:R-:W3:Y:S01]  /*4800*/  LDSM.16.MT88.4 R8, [R192+0xd000] ;  /* 0x00d00000c008783b */ /* 0x000ee20000004200 */
[--C-:B------:R-:W-:Y:S02]  /*4810*/  HSET2.LE.AND R20, R4, R171.reuse, PT ;  /* 0x000000ab04147233 */ /* 0x100fe40003803000 */
[----:B------:R-:W-:Y:S01]  /*4820*/  F2FP.BF16.F32.PACK_AB R7, R168, R167 ;  /* 0x000000a7a807723e */ /* 0x000fe200000010ff */
[C---:B------:R-:W-:Y:S01]  /*4830*/  HMMA.16816.F32.BF16 R128, R140.reuse, R24, R128 ;  /* 0x000000188c80723c */ /* 0x040fe20000041880 */
[----:B------:R-:W-:Y:S01]  /*4840*/  PRMT R4, R22, 0x5410, R5 ;  /* 0x0000541016047816 */ /* 0x000fe20000000005 */
[----:B------:R-:W-:Y:S01]  /*4850*/  FFMA.FTZ R149, R184, UR32, -R183 ;  /* 0x00000020b8957c23 */ /* 0x000fe200080108b7 */
[----:B------:R-:W-:Y:S01]  /*4860*/  PRMT R16, R6, 0x5410, R17 ;  /* 0x0000541006107816 */ /* 0x000fe20000000011 */
[----:B------:R-:W-:Y:S01]  /*4870*/  VIADD R184, R199, 0x3800 ;  /* 0x00003800c7b87836 */ /* 0x000fe20000000000 */
[----:B------:R-:W-:Y:S01]  /*4880*/  LOP3.LUT R20, R20, R7, RZ, 0xc0, !PT ;  /* 0x0000000714147212 */ /* 0x000fe200078ec0ff */
[C---:B------:R-:W-:Y:S01]  /*4890*/  HMMA.16816.F32.BF16 R124, R140.reuse, R26, R124 ;  /* 0x0000001a8c7c723c */ /* 0x040fe2000004187c */
[--C-:B------:R-:W-:Y:S01]  /*48a0*/  HSET2.LE.AND R21, R4, R171.reuse, PT ;  /* 0x000000ab04157233 */ /* 0x100fe20003803000 */
[----:B------:R-:W-:Y:S01]  /*48b0*/  LDSM.16.MT88.4 R24, [R194+0xf000] ;  /* 0x00f00000c218783b */ /* 0x000fe20000004200 */
[----:B------:R-:W-:Y:S01]  /*48c0*/  F2FP.BF16.F32.PACK_AB R22, R173, R172 ;  /* 0x000000acad16723e */ /* 0x000fe200000010ff */
[----:B------:R-:W-:Y:S01]  /*48d0*/  MUFU.EX2 R149, R149 ;  /* 0x0000009500957308 */ /* 0x000fe20000000800 */
[--C-:B------:R-:W-:Y:S01]  /*48e0*/  HSET2.LE.AND R18, R18, R171.reuse, PT ;  /* 0x000000ab12127233 */ /* 0x100fe20003803000 */
[----:B------:R-:W4:Y:S01]  /*48f0*/  LDSM.16.MT88.4 R4, [R193+0xf000] ;  /* 0x00f00000c104783b */ /* 0x000f220000004200 */
[----:B------:R-:W-:Y:S01]  /*4900*/  HSET2.LE.AND R23, R16, R171, PT ;  /* 0x000000ab10177233 */ /* 0x000fe20003803000 */
[----:B--2---:R-:W-:Y:S01]  /*4910*/  HMMA.16816.F32.BF16 R108, R140, R144, R108 ;  /* 0x000000908c6c723c */ /* 0x004fe2000004186c */
[----:B------:R-:W-:-:S02]  /*4920*/  F2FP.BF16.F32.PACK_AB R17, R170, R169 ;  /* 0x000000a9aa11723e */ /* 0x000fc400000010ff */
[----:B-----5:R-:W-:Y:S02]  /*4930*/  F2FP.BF16.F32.PACK_AB R148, R174, R175 ;  /* 0x000000afae94723e */ /* 0x020fe400000010ff */
[----:B------:R-:W-:Y:S01]  /*4940*/  LOP3.LUT R21, R21, R22, RZ, 0xc0, !PT ;  /* 0x0000001615157212 */ /* 0x000fe200078ec0ff */
[C---:B------:R-:W-:Y:S01]  /*4950*/  HMMA.16816.F32.BF16 R112, R140.reuse, R146, R112 ;  /* 0x000000928c70723c */ /* 0x040fe20000041870 */
[----:B------:R-:W-:Y:S01]  /*4960*/  LOP3.LUT R22, R18, R17, RZ, 0xc0, !PT ;  /* 0x0000001112167212 */ /* 0x000fe200078ec0ff */
[----:B------:R-:W-:Y:S01]  /*4970*/  LDSM.16.MT88.4 R144, [R192+0x11000] ;  /* 0x01100000c090783b */ /* 0x000fe20000004200 */
[----:B------:R-:W-:Y:S01]  /*4980*/  LOP3.LUT R23, R23, R148, RZ, 0xc0, !PT ;  /* 0x0000009417177212 */ /* 0x000fe200078ec0ff */
[--C-:B------:R-:W-:Y:S01]  /*4990*/  FFMA.FTZ R148, R186, UR32, -R183.reuse ;  /* 0x00000020ba947c23 */ /* 0x100fe200080108b7 */
[----:B------:R-:W-:Y:S01]  /*49a0*/  VIADD R186, R199, 0x2800 ;  /* 0x00002800c7ba7836 */ /* 0x000fe20000000000 */
[----:B------:R-:W2:Y:S01]  /*49b0*/  LDSM.16.MT88.4 R16, [R192+0xf000] ;  /* 0x00f00000c010783b */ /* 0x000ea20000004200 */
[----:B------:R-:W-:Y:S03]  /*49c0*/  HMMA.16816.F32.BF16 R116, R140, R150, R116 ;  /* 0x000000968c74723c */ /* 0x000fe60000041874 */
[----:B------:R-:W-:Y:S01]  /*49d0*/  MUFU.EX2 R148, R148 ;  /* 0x0000009400947308 */ /* 0x000fe20000000800 */
[----:B------:R-:W-:Y:S02]  /*49e0*/  LDSM.16.MT88.4 R140, [R194+0xd800] ;  /* 0x00d80000c28c783b */ /* 0x000fe40000004200 */
[----:B-1----:R-:W-:Y:S01]  /*49f0*/  HMMA.16816.F32.BF16 R36, R20, R12, R36 ;  /* 0x0000000c1424723c */ /* 0x002fe20000041824 */
[----:B------:R-:W-:Y:S01]  /*4a00*/  FFMA.FTZ R150, R182, UR32, -R183 ;  /* 0x00000020b6967c23 */ /* 0x000fe200080108b7 */
[----:B------:R-:W-:Y:S01]  /*4a10*/  FFMA.FTZ R151, R181, UR32, -R178 ;  /* 0x00000020b5977c23 */ /* 0x000fe200080108b2 */
[----:B------:R-:W-:-:S02]  /*4a20*/  VIADD R183, R199, 0x4000 ;  /* 0x00004000c7b77836 */ /* 0x000fc40000000000 */
[C---:B------:R-:W-:Y:S01]  /*4a30*/  VIADD R182, R199.reuse, 0x4800 ;  /* 0x00004800c7b67836 */ /* 0x040fe20000000000 */
[----:B------:R-:W-:Y:S01]  /*4a40*/  HMMA.16816.F32.BF16 R40, R20, R14, R40 ;  /* 0x0000000e1428723c */ /* 0x000fe20000041828 */
[----:B------:R-:W1:Y:S01]  /*4a50*/  LDSM.16.MT88.4 R12, [R196+0x11000] ;  /* 0x01100000c40c783b */ /* 0x000e620000004200 */
[----:B------:R-:W-:Y:S01]  /*4a60*/  MUFU.EX2 R150, R150 ;  /* 0x0000009600967308 */ /* 0x000fe20000000800 */
[----:B------:R-:W-:-:S03]  /*4a70*/  VIADD R181, R199, 0x5000 ;  /* 0x00005000c7b57836 */ /* 0x000fc60000000000 */
[C---:B---3--:R-:W-:Y:S04]  /*4a80*/  HMMA.16816.F32.BF16 R52, R20.reuse, R8, R52 ;  /* 0x000000081434723c */ /* 0x048fe80000041834 */
[----:B------:R-:W3:Y:S02]  /*4a90*/  MUFU.EX2 R151, R151 ;  /* 0x0000009700977308 */ /* 0x000ee40000000800 */
[C---:B------:R-:W-:Y:S01]  /*4aa0*/  HMMA.16816.F32.BF16 R56, R20.reuse, R10, R56 ;  /* 0x0000000a1438723c */ /* 0x040fe20000041838 */
[----:B------:R-:W5:Y:S05]  /*4ab0*/  LDSM.16.MT88.4 R8, [R194+0x11000] ;  /* 0x01100000c208783b */ /* 0x000f6a0000004200 */
[C---:B----4-:R-:W-:Y:S06]  /*4ac0*/  HMMA.16816.F32.BF16 R76, R20.reuse, R4, R76 ;  /* 0x00000004144c723c */ /* 0x050fec000004184c */
[----:B------:R-:W-:Y:S01]  /*4ad0*/  HMMA.16816.F32.BF16 R80, R20, R6, R80 ;  /* 0x000000061450723c */ /* 0x000fe20000041850 */
[----:B------:R-:W4:Y:S01]  /*4ae0*/  LDSM.16.MT88.4 R4, [R193+0x11000] ;  /* 0x01100000c104783b */ /* 0x000f220000004200 */
[----:B---3--:R-:W-:-:S04]  /*4af0*/  F2FP.BF16.F32.PACK_AB R178, R180, R151 ;  /* 0x00000097b4b2723e */ /* 0x008fc800000010ff */
[C---:B--2---:R-:W-:Y:S06]  /*4b00*/  HMMA.16816.F32.BF16 R84, R20.reuse, R16, R84 ;  /* 0x000000101454723c */ /* 0x044fec0000041854 */
[C---:B------:R-:W-:Y:S01]  /*4b10*/  HMMA.16816.F32.BF16 R88, R20.reuse, R18, R88 ;  /* 0x000000121458723c */ /* 0x040fe20000041858 */
[----:B------:R-:W2:Y:S05]  /*4b20*/  LDSM.16.MT88.4 R16, [R196+0xd800] ;  /* 0x00d80000c410783b */ /* 0x000eaa0000004200 */
[C---:B-1----:R-:W-:Y:S06]  /*4b30*/  HMMA.16816.F32.BF16 R96, R20.reuse, R14, R96 ;  /* 0x0000000e1460723c */ /* 0x042fec0000041860 */
[----:B------:R-:W-:Y:S01]  /*4b40*/  HMMA.16816.F32.BF16 R92, R20, R12, R92 ;  /* 0x0000000c145c723c */ /* 0x000fe2000004185c */
[----:B------:R-:W-:-:S05]  /*4b50*/  IMAD.WIDE.U32 R14, R214, -0x2daee0ad, RZ ;  /* 0xd2511f53d60e7825 */ /* 0x000fca00078e00ff */
[C---:B-----5:R-:W-:Y:S01]  /*4b60*/  HMMA.16816.F32.BF16 R120, R20.reuse, R8, R120 ;  /* 0x000000081478723c */ /* 0x060fe20000041878 */
[C---:B------:R-:W-:Y:S02]  /*4b70*/  LOP3.LUT R13, R14.reuse, 0xffff, RZ, 0xc0, !PT ;  /* 0x0000ffff0e0d7812 */ /* 0x040fe400078ec0ff */
[----:B------:R-:W-:Y:S02]  /*4b80*/  LOP3.LUT R12, R14, 0xff, RZ, 0xc0, !PT ;  /* 0x000000ff0e0c7812 */ /* 0x000fe400078ec0ff */
[----:B------:R-:W-:Y:S01]  /*4b90*/  SHF.R.U32.HI R13, RZ, 0x8, R13 ;  /* 0x00000008ff0d7819 */ /* 0x000fe2000001160d */
[C---:B------:R-:W-:Y:S01]  /*4ba0*/  HMMA.16816.F32.BF16 R100, R20.reuse, R10, R100 ;  /* 0x0000000a1464723c */ /* 0x040fe20000041864 */
[--C-:B------:R-:W-:Y:S02]  /*4bb0*/  SHF.R.U32.HI R9, RZ, 0x10, R14.reuse ;  /* 0x00000010ff097819 */ /* 0x100fe4000001160e */
[----:B------:R-:W-:Y:S02]  /*4bc0*/  SHF.R.U32.HI R8, RZ, 0x18, R14 ;  /* 0x00000018ff087819 */ /* 0x000fe4000001160e */
[----:B------:R-:W-:Y:S01]  /*4bd0*/  LOP3.LUT R190, R15, UR26, R190, 0x96, !PT ;  /* 0x0000001a0fbe7c12 */ /* 0x000fe2000f8e96be */
[----:B------:R-:W-:Y:S01]  /*4be0*/  HMMA.16816.F32.BF16 R68, R20, R24, R68 ;  /* 0x000000181444723c */ /* 0x000fe20000041844 */
[----:B------:R-:W-:-:S02]  /*4bf0*/  PRMT R10, R12, 0x5410, R13 ;  /* 0x000054100c0a7816 */ /* 0x000fc4000000000d */
[----:B------:R-:W1:Y:S01]  /*4c00*/  LDSM.16.MT88.4 R12, [R192+0xd800] ;  /* 0x00d80000c00c783b */ /* 0x000e620000004200 */
[----:B------:R-:W-:Y:S02]  /*4c10*/  LOP3.LUT R9, R9, 0xff, RZ, 0xc0, !PT ;  /* 0x000000ff09097812 */ /* 0x000fe400078ec0ff */
[C---:B------:R-:W-:Y:S01]  /*4c20*/  HMMA.16816.F32.BF16 R128, R20.reuse, R136, R128 ;  /* 0x000000881480723c */ /* 0x040fe20000041880 */
[----:B------:R-:W-:Y:S02]  /*4c30*/  SHF.R.U32.HI R24, RZ, 0x10, R190 ;  /* 0x00000010ff187819 */ /* 0x000fe400000116be */
[----:B------:R-:W-:Y:S02]  /*4c40*/  PRMT R8, R9, 0x5410, R8 ;  /* 0x0000541009087816 */ /* 0x000fe40000000008 */
[----:B------:R-:W-:Y:S01]  /*4c50*/  LOP3.LUT R9, R190, 0xffff, RZ, 0xc0, !PT ;  /* 0x0000ffffbe097812 */ /* 0x000fe200078ec0ff */
[----:B------:R-:W-:Y:S01]  /*4c60*/  HMMA.16816.F32.BF16 R124, R20, R138, R124 ;  /* 0x0000008a147c723c */ /* 0x000fe2000004187c */
[----:B------:R-:W-:Y:S01]  /*4c70*/  LOP3.LUT R24, R24, 0xff, RZ, 0xc0, !PT ;  /* 0x000000ff18187812 */ /* 0x000fe200078ec0ff */
[----:B------:R-:W-:Y:S01]  /*4c80*/  LDSM.16.MT88.4 R136, [R193+0xd800] ;  /* 0x00d80000c188783b */ /* 0x000fe20000004200 */
[----:B------:R-:W-:-:S03]  /*4c90*/  SHF.R.U32.HI R9, RZ, 0x8, R9 ;  /* 0x00000008ff097819 */ /* 0x000fc60000011609 */
[C---:B----4-:R-:W-:Y:S06]  /*4ca0*/  HMMA.16816.F32.BF16 R104, R20.reuse, R4, R104 ;  /* 0x000000041468723c */ /* 0x050fec0000041868 */
[C---:B------:R-:W-:Y:S01]  /*4cb0*/  HMMA.16816.F32.BF16 R116, R20.reuse, R6, R116 ;  /* 0x000000061474723c */ /* 0x040fe20000041874 */
[----:B------:R-:W-:Y:S02]  /*4cc0*/  LOP3.LUT R4, R190, 0xff, RZ, 0xc0, !PT ;  /* 0x000000ffbe047812 */ /* 0x000fe400078ec0ff */
[----:B------:R-:W-:Y:S01]  /*4cd0*/  SHF.R.U32.HI R5, RZ, 0x18, R190 ;  /* 0x00000018ff057819 */ /* 0x000fe200000116be */
[----:B------:R-:W-:Y:S01]  /*4ce0*/  VIADD R190, R199, 0x1000 ;  /* 0x00001000c7be7836 */ /* 0x000fe20000000000 */
[----:B------:R-:W-:Y:S01]  /*4cf0*/  PRMT R4, R4, 0x5410, R9 ;  /* 0x0000541004047816 */ /* 0x000fe20000000009 */
[----:B------:R-:W-:Y:S01]  /*4d00*/  HMMA.16816.F32.BF16 R108, R20, R144, R108 ;  /* 0x00000090146c723c */ /* 0x000fe2000004186c */
[----:B------:R-:W-:-:S02]  /*4d10*/  PRMT R24, R24, 0x5410, R5 ;  /* 0x0000541018187816 */ /* 0x000fc40000000005 */
[--C-:B------:R-:W-:Y:S02]  /*4d20*/  HSET2.LE.AND R6, R10, R171.reuse, PT ;  /* 0x000000ab0a067233 */ /* 0x100fe40003803000 */
[--C-:B------:R-:W-:Y:S01]  /*4d30*/  HSET2.LE.AND R7, R8, R171.reuse, PT ;  /* 0x000000ab08077233 */ /* 0x100fe20003803000 */
[C---:B------:R-:W-:Y:S01]  /*4d40*/  HMMA.16816.F32.BF16 R44, R20.reuse, R32, R44 ;  /* 0x00000020142c723c */ /* 0x040fe2000004182c */
[----:B------:R-:W3:Y:S01]  /*4d50*/  LDSM.16.MT88.4 R8, [R192+0xf800] ;  /* 0x00f80000c008783b */ /* 0x000ee20000004200 */
[--C-:B------:R-:W-:Y:S02]  /*4d60*/  HSET2.LE.AND R4, R4, R171.reuse, PT ;  /* 0x000000ab04047233 */ /* 0x100fe40003803000 */
[----:B------:R-:W-:Y:S02]  /*4d70*/  HSET2.LE.AND R5, R24, R171, PT ;  /* 0x000000ab18057233 */ /* 0x000fe40003803000 */
[----:B------:R-:W-:Y:S01]  /*4d80*/  F2FP.BF16.F32.PACK_AB R171, R149, R148 ;  /* 0x0000009495ab723e */ /* 0x000fe200000010ff */
[----:B------:R-:W-:Y:S01]  /*4d90*/  HMMA.16816.F32.BF16 R48, R20, R34, R48 ;  /* 0x000000221430723c */ /* 0x000fe20000041830 */
[----:B------:R-:W-:Y:S01]  /*4da0*/  F2FP.BF16.F32.PACK_AB R145, R217, R150 ;  /* 0x00000096d991723e */ /* 0x000fe200000010ff */
[----:B------:R-:W-:Y:S01]  /*4db0*/  LDSM.16.MT88.4 R32, [R196+0xf800] ;  /* 0x00f80000c420783b */ /* 0x000fe20000004200 */
[----:B------:R-:W-:-:S02]  /*4dc0*/  F2FP.BF16.F32.PACK_AB R144, R215, R176 ;  /* 0x000000b0d790723e */ /* 0x000fc400000010ff */
[----:B------:R-:W-:Y:S01]  /*4dd0*/  LOP3.LUT R4, R4, R171, RZ, 0xc0, !PT ;  /* 0x000000ab04047212 */ /* 0x000fe200078ec0ff */
[C---:B------:R-:W-:Y:S01]  /*4de0*/  HMMA.16816.F32.BF16 R60, R20.reuse, R28, R60 ;  /* 0x0000001c143c723c */ /* 0x040fe2000004183c */
[----:B------:R-:W-:Y:S02]  /*4df0*/  LOP3.LUT R5, R5, R178, RZ, 0xc0, !PT ;  /* 0x000000b205057212 */ /* 0x000fe400078ec0ff */
[----:B------:R-:W-:Y:S02]  /*4e00*/  LOP3.LUT R6, R6, R145, RZ, 0xc0, !PT ;  /* 0x0000009106067212 */ /* 0x000fe400078ec0ff */
[----:B------:R-:W-:Y:S01]  /*4e10*/  LOP3.LUT R7, R7, R144, RZ, 0xc0, !PT ;  /* 0x0000009007077212 */ /* 0x000fe200078ec0ff */
[----:B------:R-:W-:Y:S01]  /*4e20*/  HMMA.16816.F32.BF16 R64, R20, R30, R64 ;  /* 0x0000001e1440723c */ /* 0x000fe20000041840 */
[----:B------:R-:W-:Y:S05]  /*4e30*/  LDSM.16.MT88.4 R28, [R194+0xf800] ;  /* 0x00f80000c21c783b */ /* 0x000fea0000004200 */
[C---:B--2---:R-:W-:Y:S06]  /*4e40*/  HMMA.16816.F32.BF16 R128, R4.reuse, R16, R128 ;  /* 0x000000100480723c */ /* 0x044fec0000041880 */
[C---:B------:R-:W-:Y:S01]  /*4e50*/  HMMA.16816.F32.BF16 R124, R4.reuse, R18, R124 ;  /* 0x00000012047c723c */ /* 0x040fe2000004187c */
[----:B------:R-:W2:Y:S05]  /*4e60*/  LDSM.16.MT88.4 R16, [R194+0x11800] ;  /* 0x01180000c210783b */ /* 0x000eaa0000004200 */
[C---:B-1----:R-:W-:Y:S06]  /*4e70*/  HMMA.16816.F32.BF16 R52, R4.reuse, R12, R52 ;  /* 0x0000000c0434723c */ /* 0x042fec0000041834 */
[C---:B------:R-:W-:Y:S01]  /*4e80*/  HMMA.16816.F32.BF16 R56, R4.reuse, R14, R56 ;  /* 0x0000000e0438723c */ /* 0x040fe20000041838 */
[----:B------:R-:W1:Y:S05]  /*4e90*/  LDSM.16.MT88.4 R12, [R193+0x11800] ;  /* 0x01180000c10c783b */ /* 0x000e6a0000004200 */
[C---:B---3--:R-:W-:Y:S06]  /*4ea0*/  HMMA.16816.F32.BF16 R84, R4.reuse, R8, R84 ;  /* 0x000000080454723c */ /* 0x048fec0000041854 */
[----:B------:R-:W-:Y:S01]  /*4eb0*/  HMMA.16816.F32.BF16 R88, R4, R10, R88 ;  /* 0x0000000a0458723c */ /* 0x000fe20000041858 */
[----:B------:R-:W3:Y:S05]  /*4ec0*/  LDSM.16.MT88.4 R8, [R192+0x11800] ;  /* 0x01180000c008783b */ /* 0x000eea0000004200 */
[C---:B------:R-:W-:Y:S01]  /*4ed0*/  HMMA.16816.F32.BF16 R72, R20.reuse, R26, R72 ;  /* 0x0000001a1448723c */ /* 0x040fe20000041848 */
[----:B------:R-:W4:Y:S05]  /*4ee0*/  LDSM.16.MT88.4 R24, [R193+0xf800] ;  /* 0x00f80000c118783b */ /* 0x000f2a0000004200 */
[----:B------:R-:W-:Y:S01]  /*4ef0*/  HMMA.16816.F32.BF16 R112, R20, R146, R112 ;  /* 0x000000921470723c */ /* 0x000fe20000041870 */
[----:B------:R-:W5:Y:S05]  /*4f00*/  LDSM.16.MT88.4 R20, [R196+0x11800] ;  /* 0x01180000c414783b */ /* 0x000f6a0000004200 */
[C---:B--2---:R-:W-:Y:S06]  /*4f10*/  HMMA.16816.F32.BF16 R120, R4.reuse, R16, R120 ;  /* 0x000000100478723c */ /* 0x044fec0000041878 */
[----:B------:R-:W-:Y:S01]  /*4f20*/  HMMA.16816.F32.BF16 R36, R4, R140, R36 ;  /* 0x0000008c0424723c */ /* 0x000fe20000041824 */
[----:B------:R-:W-:-:S04]  /*4f30*/  FADD.FTZ R16, R154, R157 ;  /* 0x0000009d9a107221 */ /* 0x000fc80000010000 */
[----:B------:R-:W-:Y:S01]  /*4f40*/  FADD.FTZ R16, R153, R16 ;  /* 0x0000001099107221 */ /* 0x000fe20000010000 */
[----:B-1----:R-:W-:Y:S03]  /*4f50*/  HMMA.16816.F32.BF16 R104, R4, R12, R104 ;  /* 0x0000000c0468723c */ /* 0x002fe60000041868 */
[----:B------:R-:W-:-:S03]  /*4f60*/  FADD.FTZ R167, R167, R16 ;  /* 0x00000010a7a77221 */ /* 0x000fc60000010000 */
[----:B------:R-:W-:Y:S01]  /*4f70*/  HMMA.16816.F32.BF16 R40, R4, R142, R40 ;  /* 0x0000008e0428723c */ /* 0x000fe20000041828 */
[----:B------:R-:W-:Y:S01]  /*4f80*/  FADD.FTZ R12, R172, R135 ;  /* 0x00000087ac0c7221 */ /* 0x000fe20000010000 */
[----:B------:R-:W-:-:S03]  /*4f90*/  FADD.FTZ R168, R168, R167 ;  /* 0x000000a7a8a87221 */ /* 0x000fc60000010000 */
[----:B------:R-:W-:Y:S01]  /*4fa0*/  FADD.FTZ R12, R173, R12 ;  /* 0x0000000cad0c7221 */ /* 0x000fe20000010000 */
[----:B------:R-:W-:Y:S01]  /*4fb0*/  FADD.FTZ R13, R169, R168 ;  /* 0x000000a8a90d7221 */ /* 0x000fe20000010000 */
[----:B---3--:R-:W-:Y:S02]  /*4fc0*/  HMMA.16816.F32.BF16 R108, R4, R8, R108 ;  /* 0x00000008046c723c */ /* 0x008fe4000004186c */
        /* <DEDUP_REMOVED lines=9> */
[C---:B------:R-:W-:Y:S01]  /*5060*/  HMMA.16816.F32.BF16 R48, R4.reuse, R138, R48 ;  /* 0x0000008a0430723c */ /* 0x040fe20000041830 */
[----:B------:R-:W-:Y:S02]  /*5070*/  VIADD R180, R199, 0x5800 ;  /* 0x00005800c7b47836 */ /* 0x000fe40000000000 */
[----:B------:R-:W-:Y:S01]  /*5080*/  FADD.FTZ R176, R176, R9 ;  /* 0x00000009b0b07221 */ /* 0x000fe20000010000 */
[----:B------:R-:W-:Y:S02]  /*5090*/  FADD.FTZ R217, R217, R150 ;  /* 0x00000096d9d97221 */ /* 0x000fe40000010000 */
[----:B------:R-:W-:Y:S01]  /*50a0*/  HMMA.16816.F32.BF16 R60, R4, R32, R60 ;  /* 0x00000020043c723c */ /* 0x000fe2000004183c */
[----:B------:R-:W-:-:S05]  /*50b0*/  FADD.FTZ R215, R215, R176 ;  /* 0x000000b0d7d77221 */ /* 0x000fca0000010000 */
[C---:B------:R-:W-:Y:S06]  /*50c0*/  HMMA.16816.F32.BF16 R64, R4.reuse, R34, R64 ;  /* 0x000000220440723c */ /* 0x040fec0000041840 */
[C---:B------:R-:W-:Y:S06]  /*50d0*/  HMMA.16816.F32.BF16 R68, R4.reuse, R28, R68 ;  /* 0x0000001c0444723c */ /* 0x040fec0000041844 */
[C---:B------:R-:W-:Y:S06]  /*50e0*/  HMMA.16816.F32.BF16 R72, R4.reuse, R30, R72 ;  /* 0x0000001e0448723c */ /* 0x040fec0000041848 */
[C---:B----4-:R-:W-:Y:S06]  /*50f0*/  HMMA.16816.F32.BF16 R76, R4.reuse, R24, R76 ;  /* 0x00000018044c723c */ /* 0x050fec000004184c */
[C---:B------:R-:W-:Y:S06]  /*5100*/  HMMA.16816.F32.BF16 R80, R4.reuse, R26, R80 ;  /* 0x0000001a0450723c */ /* 0x040fec0000041850 */
[C---:B-----5:R-:W-:Y:S06]  /*5110*/  HMMA.16816.F32.BF16 R92, R4.reuse, R20, R92 ;  /* 0x00000014045c723c */ /* 0x060fec000004185c */
        /* <DEDUP_REMOVED lines=8> */
[----:B------:R-:W-:Y:S01]  /*51a0*/  USHF.R.S32.HI UR10, URZ, 0x1f, UR4 ;  /* 0x0000001f3f0a7899 */ /* 0x000fe20008011404 */
[----:B------:R-:W1:Y:S01]  /*51b0*/  S2R R135, SR_TID.X ;  /* 0x0000000000877919 */ /* 0x000e620000002100 */
[----:B------:R-:W-:Y:S02]  /*51c0*/  UIMAD.WIDE.U32 UR34, UR4, UR6, URZ ;  /* 0x00000006042272a5 */ /* 0x000fe4000f8e003f */
[----:B------:R-:W-:Y:S02]  /*51d0*/  UIMAD UR10, UR10, UR6, URZ ;  /* 0x000000060a0a72a4 */ /* 0x000fe4000f8e023f */
[----:B------:R-:W-:Y:S02]  /*51e0*/  USHF.L.U32 UR33, UR6, 0x5, URZ ;  /* 0x0000000506217899 */ /* 0x000fe4000800063f */
[----:B------:R-:W-:Y:S01]  /*51f0*/  UIMAD UR10, UR4, UR7, UR10 ;  /* 0x00000007040a72a4 */ /* 0x000fe2000f8e020a */
[----:B------:R-:W-:Y:S01]  /*5200*/  IMAD.U32 R8, RZ, RZ, UR34 ;  /* 0x00000022ff087e24 */ /* 0x000fe2000f8e00ff */
[----:B------:R-:W-:Y:S01]  /*5210*/  UISETP.NE.AND UP0, UPT, UR27, 0x2, UPT ;  /* 0x000000021b00788c */ /* 0x000fe2000bf05270 */
[----:B------:R-:W-:Y:S01]  /*5220*/  IMAD.U32 R9, RZ, RZ, UR35 ;  /* 0x00000023ff097e24 */ /* 0x000fe2000f8e00ff */
[----:B------:R-:W-:Y:S01]  /*5230*/  UIADD3 UR10, UR35, UR10, URZ ;  /* 0x0000000a230a7290 */ /* 0x000fe2000fffe03f */
[----:B------:R-:W-:Y:S01]  /*5240*/  BAR.SYNC.DEFER_BLOCKING 0x0 ;  /* 0x0000000000007b1d */ /* 0x000fe20000010000 */
[----:B------:R-:W-:-:S04]  /*5250*/  LEA R4, P0, R8, R222, 0x6 ;  /* 0x000000de08047211 */ /* 0x000fc800078030ff */
[----:B------:R-:W-:Y:S01]  /*5260*/  IMAD.U32 R5, RZ, RZ, UR10 ;  /* 0x0000000aff057e24 */ /* 0x000fe2000f8e00ff */
[----:B------:R-:W-:Y:S02]  /*5270*/  ULDC.64 UR10, c[0x0][0x220] ;  /* 0x00008800000a7ab9 */ /* 0x000fe40000000a00 */
[----:B------:R-:W-:Y:S01]  /*5280*/  LEA R6, P1, R4, UR10, 0x1 ;  /* 0x0000000a04067c11 */ /* 0x000fe2000f8208ff */
[----:B------:R-:W-:Y:S01]  /*5290*/  USHF.L.U64.HI UR10, UR6, 0x5, UR7 ;  /* 0x00000005060a7899 */ /* 0x000fe20008010207 */
[----:B------:R-:W-:Y:S02]  /*52a0*/  LEA.HI.X R5, R8, R207, R5, 0x6, P0 ;  /* 0x000000cf08057211 */ /* 0x000fe400000f3405 */
[----:B------:R-:W-:Y:S02]  /*52b0*/  IADD3 R8, P0, R6, UR33, RZ ;  /* 0x0000002106087c10 */ /* 0x000fe4000ff1e0ff */
[----:B------:R-:W-:Y:S02]  /*52c0*/  LEA.HI.X R7, R4, UR11, R5, 0x1, P1 ;  /* 0x0000000b04077c11 */ /* 0x000fe400088f0c05 */
[----:B------:R-:W-:-:S02]  /*52d0*/  IADD3 R4, P1, R8, UR33, RZ ;  /* 0x0000002108047c10 */ /* 0x000fc4000ff3e0ff */
[----:B------:R-:W-:Y:S02]  /*52e0*/  IADD3.X R9, R7, UR10, RZ, P0, !PT ;  /* 0x0000000a07097c10 */ /* 0x000fe400087fe4ff */
[----:B------:R-:W-:Y:S02]  /*52f0*/  IADD3 R12, P0, R4, UR33, RZ ;  /* 0x00000021040c7c10 */ /* 0x000fe4000ff1e0ff */
[----:B------:R-:W-:Y:S01]  /*5300*/  IADD3.X R5, R9, UR10, RZ, P1, !PT ;  /* 0x0000000a09057c10 */ /* 0x000fe20008ffe4ff */
[----:B------:R-:W-:Y:S01]  /*5310*/  @!PT LDS RZ, [RZ] ;  /* 0x00000000fffff984 */ /* 0x000fe20000000800 */
[----:B------:R-:W-:Y:S01]  /*5320*/  @!PT LDS RZ, [RZ] ;  /* 0x00000000fffff984 */ /* 0x000fe20000000800 */
[----:B------:R-:W-:Y:S01]  /*5330*/  @!PT LDS RZ, [RZ] ;  /* 0x00000000fffff984 */ /* 0x000fe20000000800 */
[----:B------:R-:W-:Y:S03]  /*5340*/  LDGSTS.E.BYPASS.LTC128B.128 [R203+0xc000], desc[UR28][R6.64] ;  /* 0x0c00000006cb7fae */ /* 0x000fe6000b901d5c */
[----:B------:R-:W-:Y:S01]  /*5350*/  IADD3.X R13, R5, UR10, RZ, P0, !PT ;  /* 0x0000000a050d7c10 */ /* 0x000fe200087fe4ff */
[----:B------:R-:W-:Y:S04]  /*5360*/  LDGSTS.E.BYPASS.LTC128B.128 [R203+0xe000], desc[UR28][R6.64+0x80] ;  /* 0x0e00008006cb7fae */ /* 0x000fe8000b901d5c */
[----:B------:R-:W-:Y:S04]  /*5370*/  LDGSTS.E.BYPASS.LTC128B.128 [R203+0x10000], desc[UR28][R6.64+0x100] ;  /* 0x1000010006cb7fae */ /* 0x000fe8000b901d5c */
[----:B------:R-:W-:Y:S04]  /*5380*/  LDGSTS.E.BYPASS.LTC128B.128 [R203+0xc800], desc[UR28][R8.64] ;  /* 0x0c80000008cb7fae */ /* 0x000fe8000b901d5c */
[----:B------:R-:W-:Y:S04]  /*5390*/  LDGSTS.E.BYPASS.LTC128B.128 [R203+0xe800], desc[UR28][R8.64+0x80] ;  /* 0x0e80008008cb7fae */ /* 0x000fe8000b901d5c */
[----:B------:R2:W-:Y:S04]  /*53a0*/  LDGSTS.E.BYPASS.LTC128B.128 [R203+0x10800], desc[UR28][R8.64+0x100] ;  /* 0x1080010008cb7fae */ /* 0x0005e8000b901d5c */
[----:B------:R-:W-:Y:S04]  /*53b0*/  LDGSTS.E.BYPASS.LTC128B.128 [R203+0xd000], desc[UR28][R4.64] ;  /* 0x0d00000004cb7fae */ /* 0x000fe8000b901d5c */
[----:B------:R-:W-:Y:S04]  /*53c0*/  LDGSTS.E.BYPASS.LTC128B.128 [R203+0xf000], desc[UR28][R4.64+0x80] ;  /* 0x0f00008004cb7fae */ /* 0x000fe8000b901d5c */
[----:B------:R3:W-:Y:S04]  /*53d0*/  LDGSTS.E.BYPASS.LTC128B.128 [R203+0x11000], desc[UR28][R4.64+0x100] ;  /* 0x1100010004cb7fae */ /* 0x0007e8000b901d5c */
[----:B------:R-:W-:Y:S04]  /*53e0*/  LDGSTS.E.BYPASS.LTC128B.128 [R203+0xd800], desc[UR28][R12.64] ;  /* 0x0d8000000ccb7fae */ /* 0x000fe8000b901d5c */
[----:B------:R-:W-:Y:S04]  /*53f0*/  LDGSTS.E.BYPASS.LTC128B.128 [R203+0xf800], desc[UR28][R12.64+0x80] ;  /* 0x0f8000800ccb7fae */ /* 0x000fe8000b901d5c */
[----:B------:R4:W-:Y:S04]  /*5400*/  LDGSTS.E.BYPASS.LTC128B.128 [R203+0x11800], desc[UR28][R12.64+0x100] ;  /* 0x118001000ccb7fae */ /* 0x0009e8000b901d5c */
[----:B------:R-:W-:Y:S04]  /*5410*/  LDSM.16.M88.4 R148, [R202] ;  /* 0x00000000ca94783b */ /* 0x000fe80000000200 */
[----:B------:R-:W5:Y:S04]  /*5420*/  LDSM.16.M88.4 R24, [R201+0x6000] ;  /* 0x00600000c918783b */ /* 0x000f680000000200 */
[----:B------:R-:W1:Y:S04]  /*5430*/  LDSM.16.M88.4 R16, [R201+0x6800] ;  /* 0x00680000c910783b */ /* 0x000e680000000200 */
[----:B------:R-:W1:Y:S04]  /*5440*/  LDSM.16.M88.4 R156, [R201+0x7000] ;  /* 0x00700000c99c783b */ /* 0x000e680000000200 */
[----:B------:R-:W1:Y:S04]  /*5450*/  LDSM.16.M88.4 R144, [R201+0x7800] ;  /* 0x00780000c990783b */ /* 0x000e680000000200 */
[----:B------:R-:W-:Y:S04]  /*5460*/  LDSM.16.M88.4 R164, [R200] ;  /* 0x00000000c8a4783b */ /* 0x000fe80000000200 */
[----:B------:R-:W1:Y:S04]  /*5470*/  LDSM.16.M88.4 R140, [R199] ;  /* 0x00000000c78c783b */ /* 0x000e680000000200 */
[----:B--2---:R-:W2:Y:S04]  /*5480*/  LDSM.16.M88.4 R8, [R191] ;  /* 0x00000000bf08783b */ /* 0x004ea80000000200 */
[----:B---3--:R-:W3:Y:S04]  /*5490*/  LDSM.16.M88.4 R4, [R190] ;  /* 0x00000000be04783b */ /* 0x008ee80000000200 */
[----:B------:R-:W3:Y:S04]  /*54a0*/  LDSM.16.M88.4 R172, [R189] ;  /* 0x00000000bdac783b */ /* 0x000ee80000000200 */
[----:B------:R-:W-:Y:S01]  /*54b0*/  LDSM.16.M88.4 R168, [R198] ;  /* 0x00000000c6a8783b */ /* 0x000fe20000000200 */
[C---:B-----5:R-:W-:Y:S03]  /*54c0*/  HMMA.16816.F32.BF16 R28, R148.reuse, R24, RZ ;  /* 0x00000018941c723c */ /* 0x060fe600000418ff */
[----:B------:R-:W5:Y:S04]  /*54d0*/  LDSM.16.M88.4 R136, [R195+0x6000] ;  /* 0x00600000c388783b */ /* 0x000f680000000200 */
[----:B------:R-:W5:Y:S01]  /*54e0*/  LDSM.16.M88.4 R32, [R195+0x6800] ;  /* 0x00680000c320783b */ /* 0x000f620000000200 */
[C---:B------:R-:W-:Y:S03]  /*54f0*/  HMMA.16816.F32.BF16 R24, R148.reuse, R26, RZ ;  /* 0x0000001a9418723c */ /* 0x040fe600000418ff */
[----:B----4-:R-:W4:Y:S03]  /*5500*/  LDSM.16.M88.4 R12, [R195+0x7000] ;  /* 0x00700000c30c783b */ /* 0x010f260000000200 */
[C---:B-1----:R-:W-:Y:S01]  /*5510*/  HMMA.16816.F32.BF16 R20, R148.reuse, R16, RZ ;  /* 0x000000109414723c */ /* 0x042fe200000418ff */
[----:B------:R-:W1:Y:S04]  /*5520*/  LDSM.16.M88.4 R176, [R195+0x7800] ;  /* 0x00780000c3b0783b */ /* 0x000e680000000200 */
[----:B------:R-:W0:Y:S01]  /*5530*/  LDGDEPBAR ;  /* 0x00000000000079af */ /* 0x000e220000000000 */
[C---:B------:R-:W-:Y:S06]  /*5540*/  HMMA.16816.F32.BF16 R160, R148.reuse, R156, RZ ;  /* 0x0000009c94a0723c */ /* 0x040fec00000418ff */
[C---:B------:R-:W-:Y:S06]  /*5550*/  HMMA.16816.F32.BF16 R16, R148.reuse, R18, RZ ;  /* 0x000000129410723c */ /* 0x040fec00000418ff */
[C---:B------:R-:W-:Y:S06]  /*5560*/  HMMA.16816.F32.BF16 R156, R148.reuse, R158, RZ ;  /* 0x0000009e949c723c */ /* 0x040fec00000418ff */
[C---:B------:R-:W-:Y:S06]  /*5570*/  HMMA.16816.F32.BF16 R152, R148.reuse, R144, RZ ;  /* 0x000000909498723c */ /* 0x040fec00000418ff */
[----:B------:R-:W-:Y:S01]  /*5580*/  HMMA.16816.F32.BF16 R148, R148, R146, RZ ;  /* 0x000000929494723c */ /* 0x000fe200000418ff */
[----:B------:R-:W-:Y:S05]  /*5590*/  LDSM.16.M88.4 R144, [R188] ;  /* 0x00000000bc90783b */ /* 0x000fea0000000200 */
[C---:B------:R-:W-:Y:S06]  /*55a0*/  HMMA.16816.F32.BF16 R24, R164.reuse, R142, R24 ;  /* 0x0000008ea418723c */ /* 0x040fec0000041818 */
[C---:B--2---:R-:W-:Y:S06]  /*55b0*/  HMMA.16816.F32.BF16 R20, R164.reuse, R8, R20 ;  /* 0x00000008a414723c */ /* 0x044fec0000041814 */
[C---:B------:R-:W-:Y:S01]  /*55c0*/  HMMA.16816.F32.BF16 R28, R164.reuse, R140, R28 ;  /* 0x0000008ca41c723c */ /* 0x040fe2000004181c */
[----:B------:R-:W2:Y:S05]  /*55d0*/  LDSM.16.M88.4 R140, [R197] ;  /* 0x00000000c58c783b */ /* 0x000eaa0000000200 */
[C---:B------:R-:W-:Y:S01]  /*55e0*/  HMMA.16816.F32.BF16 R16, R164.reuse, R10, R16 ;  /* 0x0000000aa410723c */ /* 0x040fe20000041810 */
[----:B------:R-:W2:Y:S05]  /*55f0*/  LDSM.16.M88.4 R8, [R188+0x800] ;  /* 0x00080000bc08783b */ /* 0x000eaa0000000200 */
[C---:B---3--:R-:W-:Y:S06]  /*5600*/  HMMA.16816.F32.BF16 R160, R164.reuse, R4, R160 ;  /* 0x00000004a4a0723c */ /* 0x048fec00000418a0 */
[C---:B------:R-:W-:Y:S01]  /*5610*/  HMMA.16816.F32.BF16 R156, R164.reuse, R6, R156 ;  /* 0x00000006a49c723c */ /* 0x040fe2000004189c */
[----:B------:R-:W3:Y:S05]  /*5620*/  LDSM.16.M88.4 R4, [R188+0x1000] ;  /* 0x00100000bc04783b */ /* 0x000eea0000000200 */
[C---:B------:R-:W-:Y:S06]  /*5630*/  HMMA.16816.F32.BF16 R152, R164.reuse, R172, R152 ;  /* 0x000000aca498723c */ /* 0x040fec0000041898 */
[----:B------:R-:W-:Y:S01]  /*5640*/  HMMA.16816.F32.BF16 R148, R164, R174, R148 ;  /* 0x000000aea494723c */ /* 0x000fe20000041894 */
[----:B------:R-:W3:Y:S04]  /*5650*/  LDSM.16.M88.4 R164, [R188+0x1800] ;  /* 0x00180000bca4783b */ /* 0x000ee80000000200 */
[----:B------:R-:W-:Y:S01]  /*5660*/  LDSM.16.M88.4 R172, [R202+0x2000] ;  /* 0x00200000caac783b */ /* 0x000fe20000000200 */
[C---:B-----5:R-:W-:Y:S06]  /*5670*/  HMMA.16816.F32.BF16 R24, R168.reuse, R138, R24 ;  /* 0x0000008aa818723c */ /* 0x060fec0000041818 */
[C---:B------:R-:W-:Y:S06]  /*5680*/  HMMA.16816.F32.BF16 R20, R168.reuse, R32, R20 ;  /* 0x00000020a814723c */ /* 0x040fec0000041814 */
[C---:B------:R-:W-:Y:S01]  /*5690*/  HMMA.16816.F32.BF16 R28, R168.reuse, R136, R28 ;  /* 0x00000088a81c723c */ /* 0x040fe2000004181c */
[----:B------:R-:W5:Y:S05]  /*56a0*/  LDSM.16.M88.4 R136, [R201+0x8000] ;  /* 0x00800000c988783b */ /* 0x000f6a0000000200 */
[C---:B------:R-:W-:Y:S01]  /*56b0*/  HMMA.16816.F32.BF16 R16, R168.reuse, R34, R16 ;  /* 0x00000022a810723c */ /* 0x040fe20000041810 */
[----:B------:R-:W5:Y:S05]  /*56c0*/  LDSM.16.M88.4 R32, [R201+0x8800] ;  /* 0x00880000c920783b */ /* 0x000f6a0000000200 */
[C---:B----4-:R-:W-:Y:S06]  /*56d0*/  HMMA.16816.F32.BF16 R160, R168.reuse, R12, R160 ;  /* 0x0000000ca8a0723c */ /* 0x050fec00000418a0 */
[C---:B------:R-:W-:Y:S01]  /*56e0*/  HMMA.16816.F32.BF16 R156, R168.reuse, R14, R156 ;  /* 0x0000000ea89c723c */ /* 0x040fe2000004189c */
[----:B------:R-:W4:Y:S05]  /*56f0*/  LDSM.16.M88.4 R12, [R201+0x9000] ;  /* 0x00900000c90c783b */ /* 0x000f2a0000000200 */
[C---:B-1----:R-:W-:Y:S06]  /*5700*/  HMMA.16816.F32.BF16 R152, R168.reuse, R176, R152 ;  /* 0x000000b0a898723c */ /* 0x042fec0000041898 */
[----:B------:R-:W-:Y:S01]  /*5710*/  HMMA.16816.F32.BF16 R148, R168, R178, R148 ;  /* 0x000000b2a894723c */ /* 0x000fe20000041894 */
[----:B------:R-:W1:Y:S04]  /*5720*/  LDSM.16.M88.4 R176, [R201+0x9800] ;  /* 0x00980000c9b0783b */ /* 0x000e680000000200 */
[----:B------:R-:W-:Y:S01]  /*5730*/  LDSM.16.M88.4 R168, [R187] ;  /* 0x00000000bba8783b */ /* 0x000fe20000000200 */
[C---:B--2---:R-:W-:Y:S06]  /*5740*/  HMMA.16816.F32.BF16 R24, R140.reuse, R146, R24 ;  /* 0x000000928c18723c */ /* 0x044fec0000041818 */
[C---:B------:R-:W-:Y:S06]  /*5750*/  HMMA.16816.F32.BF16 R20, R140.reuse, R8, R20 ;  /* 0x000000088c14723c */ /* 0x040fec0000041814 */
[C---:B------:R-:W-:Y:S01]  /*5760*/  HMMA.16816.F32.BF16 R28, R140.reuse, R144, R28 ;  /* 0x000000908c1c723c */ /* 0x040fe2000004181c */
[----:B------:R-:W2:Y:S05]  /*5770*/  LDSM.16.M88.4 R144, [R200+0x2000] ;  /* 0x00200000c890783b */ /* 0x000eaa0000000200 */
[C---:B------:R-:W-:Y:S01]  /*5780*/  HMMA.16816.F32.BF16 R16, R140.reuse, R10, R16 ;  /* 0x0000000a8c10723c */ /* 0x040fe20000041810 */
[----:B------:R-:W2:Y:S05]  /*5790*/  LDSM.16.M88.4 R8, [R186] ;  /* 0x00000000ba08783b */ /* 0x000eaa0000000200 */
[C---:B---3--:R-:W-:Y:S06]  /*57a0*/  HMMA.16816.F32.BF16 R160, R140.reuse, R4, R160 ;  /* 0x000000048ca0723c */ /* 0x048fec00000418a0 */
[C---:B------:R-:W-:Y:S01]  /*57b0*/  HMMA.16816.F32.BF16 R156, R140.reuse, R6, R156 ;  /* 0x000000068c9c723c */ /* 0x040fe2000004189c */
[----:B------:R-:W3:Y:S05]  /*57c0*/  LDSM.16.M88.4 R4, [R185] ;  /* 0x00000000b904783b */ /* 0x000eea0000000200 */
[C---:B------:R-:W-:Y:S06]  /*57d0*/  HMMA.16816.F32.BF16 R152, R140.reuse, R164, R152 ;  /* 0x000000a48c98723c */ /* 0x040fec0000041898 */
[----:B------:R-:W-:Y:S01]  /*57e0*/  HMMA.16816.F32.BF16 R148, R140, R166, R148 ;  /* 0x000000a68c94723c */ /* 0x000fe20000041894 */
[----:B------:R-:W3:Y:S04]  /*57f0*/  LDSM.16.M88.4 R164, [R184] ;  /* 0x00000000b8a4783b */ /* 0x000ee80000000200 */
[----:B------:R-:W-:Y:S01]  /*5800*/  LDSM.16.M88.4 R140, [R195+0x8000] ;  /* 0x00800000c38c783b */ /* 0x000fe20000000200 */
[C---:B-----5:R-:W-:Y:S06]  /*5810*/  HMMA.16816.F32.BF16 R24, R172.reuse, R138, R24 ;  /* 0x0000008aac18723c */ /* 0x060fec0000041818 */
[C---:B------:R-:W-:Y:S06]  /*5820*/  HMMA.16816.F32.BF16 R20, R172.reuse, R32, R20 ;  /* 0x00000020ac14723c */ /* 0x040fec0000041814 */
[C---:B------:R-:W-:Y:S01]  /*5830*/  HMMA.16816.F32.BF16 R28, R172.reuse, R136, R28 ;  /* 0x00000088ac1c723c */ /* 0x040fe2000004181c */
[----:B------:R-:W-:Y:S05]  /*5840*/  LDSM.16.M88.4 R136, [R195+0x8800] ;  /* 0x00880000c388783b */ /* 0x000fea0000000200 */
        /* <DEDUP_REMOVED lines=15> */
[C---:B---3--:R-:W-:Y:S06]  /*5940*/  HMMA.16816.F32.BF16 R160, R144.reuse, R4, R160 ;  /* 0x0000000490a0723c */ /* 0x048fec00000418a0 */
[C---:B------:R-:W-:Y:S01]  /*5950*/  HMMA.16816.F32.BF16 R156, R144.reuse, R6, R156 ;  /* 0x00000006909c723c */ /* 0x040fe2000004189c */
[----:B------:R-:W2:Y:S05]  /*5960*/  LDSM.16.M88.4 R4, [R197+0x2000] ;  /* 0x00200000c504783b */ /* 0x000eaa0000000200 */
[C---:B------:R-:W-:Y:S06]  /*5970*/  HMMA.16816.F32.BF16 R152, R144.reuse, R164, R152 ;  /* 0x000000a49098723c */ /* 0x040fec0000041898 */
[----:B------:R-:W-:Y:S01]  /*5980*/  HMMA.16816.F32.BF16 R148, R144, R166, R148 ;  /* 0x000000a69094723c */ /* 0x000fe20000041894 */
[----:B------:R-:W3:Y:S04]  /*5990*/  LDSM.16.M88.4 R164, [R188+0x3800] ;  /* 0x00380000bca4783b */ /* 0x000ee80000000200 */
[----:B------:R-:W-:Y:S01]  /*59a0*/  LDSM.16.M88.4 R144, [R201+0xa000] ;  /* 0x00a00000c990783b */ /* 0x000fe20000000200 */
[C---:B-----5:R-:W-:Y:S06]  /*59b0*/  HMMA.16816.F32.BF16 R24, R32.reuse, R142, R24 ;  /* 0x0000008e2018723c */ /* 0x060fec0000041818 */
[C---:B------:R-:W-:Y:S06]  /*59c0*/  HMMA.16816.F32.BF16 R20, R32.reuse, R136, R20 ;  /* 0x000000882014723c */ /* 0x040fec0000041814 */
[C---:B------:R-:W-:Y:S01]  /*59d0*/  HMMA.16816.F32.BF16 R28, R32.reuse, R140, R28 ;  /* 0x0000008c201c723c */ /* 0x040fe2000004181c */
[----:B------:R-:W-:Y:S05]  /*59e0*/  LDSM.16.M88.4 R140, [R201+0xa800] ;  /* 0x00a80000c98c783b */ /* 0x000fea0000000200 */
[C---:B------:R-:W-:Y:S01]  /*59f0*/  HMMA.16816.F32.BF16 R16, R32.reuse, R138, R16 ;  /* 0x0000008a2010723c */ /* 0x040fe20000041810 */
[----:B------:R-:W-:Y:S05]  /*5a00*/  LDSM.16.M88.4 R136, [R201+0xb000] ;  /* 0x00b00000c988783b */ /* 0x000fea0000000200 */
[C---:B----4-:R-:W-:Y:S06]  /*5a10*/  HMMA.16816.F32.BF16 R160, R32.reuse, R12, R160 ;  /* 0x0000000c20a0723c */ /* 0x050fec00000418a0 */
[C---:B------:R-:W-:Y:S01]  /*5a20*/  HMMA.16816.F32.BF16 R156, R32.reuse, R14, R156 ;  /* 0x0000000e209c723c */ /* 0x040fe2000004189c */
[----:B------:R-:W4:Y:S05]  /*5a30*/  LDSM.16.M88.4 R12, [R202+0x4000] ;  /* 0x00400000ca0c783b */ /* 0x000f2a0000000200 */
[C---:B-1----:R-:W-:Y:S06]  /*5a40*/  HMMA.16816.F32.BF16 R152, R32.reuse, R176, R152 ;  /* 0x000000b02098723c */ /* 0x042fec0000041898 */
[----:B------:R-:W-:Y:S01]  /*5a50*/  HMMA.16816.F32.BF16 R148, R32, R178, R148 ;  /* 0x000000b22094723c */ /* 0x000fe20000041894 */
[----:B------:R-:W-:Y:S05]  /*5a60*/  LDSM.16.M88.4 R32, [R201+0xb800] ;  /* 0x00b80000c920783b */ /* 0x000fea0000000200 */
[C---:B--2---:R-:W-:Y:S06]  /*5a70*/  HMMA.16816.F32.BF16 R24, R4.reuse, R174, R24 ;  /* 0x000000ae0418723c */ /* 0x044fec0000041818 */
[C---:B------:R-:W-:Y:S06]  /*5a80*/  HMMA.16816.F32.BF16 R20, R4.reuse, R168, R20 ;  /* 0x000000a80414723c */ /* 0x040fec0000041814 */
[C---:B------:R-:W-:Y:S01]  /*5a90*/  HMMA.16816.F32.BF16 R28, R4.reuse, R172, R28 ;  /* 0x000000ac041c723c */ /* 0x040fe2000004181c */
[----:B------:R-:W-:Y:S05]  /*5aa0*/  LDSM.16.M88.4 R172, [R200+0x4000] ;  /* 0x00400000c8ac783b */ /* 0x000fea0000000200 */
[C---:B------:R-:W-:Y:S01]  /*5ab0*/  HMMA.16816.F32.BF16 R16, R4.reuse, R170, R16 ;  /* 0x000000aa0410723c */ /* 0x040fe20000041810 */
[----:B------:R-:W-:Y:S05]  /*5ac0*/  LDSM.16.M88.4 R168, [R181] ;  /* 0x00000000b5a8783b */ /* 0x000fea0000000200 */
[C---:B------:R-:W-:Y:S06]  /*5ad0*/  HMMA.16816.F32.BF16 R160, R4.reuse, R8, R160 ;  /* 0x0000000804a0723c */ /* 0x040fec00000418a0 */
[C---:B------:R-:W-:Y:S01]  /*5ae0*/  HMMA.16816.F32.BF16 R156, R4.reuse, R10, R156 ;  /* 0x0000000a049c723c */ /* 0x040fe2000004189c */
[----:B------:R-:W1:Y:S05]  /*5af0*/  LDSM.16.M88.4 R8, [R183] ;  /* 0x00000000b708783b */ /* 0x000e6a0000000200 */
[C---:B---3--:R-:W-:Y:S06]  /*5b00*/  HMMA.16816.F32.BF16 R152, R4.reuse, R164, R152 ;  /* 0x000000a40498723c */ /* 0x048fec0000041898 */
[----:B------:R-:W-:Y:S01]  /*5b10*/  HMMA.16816.F32.BF16 R148, R4, R166, R148 ;  /* 0x000000a60494723c */ /* 0x000fe20000041894 */
[----:B------:R-:W2:Y:S04]  /*5b20*/  LDSM.16.M88.4 R4, [R182] ;  /* 0x00000000b604783b */ /* 0x000ea80000000200 */
[----:B------:R-:W-:Y:S01]  /*5b30*/  LDSM.16.M88.4 R164, [R180] ;  /* 0x00000000b4a4783b */ /* 0x000fe20000000200 */
[C---:B----4-:R-:W-:Y:S06]  /*5b40*/  HMMA.16816.F32.BF16 R24, R12.reuse, R146, R24 ;  /* 0x000000920c18723c */ /* 0x050fec0000041818 */
[C---:B------:R-:W-:Y:S06]  /*5b50*/  HMMA.16816.F32.BF16 R20, R12.reuse, R140, R20 ;  /* 0x0000008c0c14723c */ /* 0x040fec0000041814 */
[C---:B------:R-:W-:Y:S01]  /*5b60*/  HMMA.16816.F32.BF16 R28, R12.reuse, R144, R28 ;  /* 0x000000900c1c723c */ /* 0x040fe2000004181c */
[----:B------:R-:W-:Y:S05]  /*5b70*/  LDSM.16.M88.4 R144, [R198+0x4000] ;  /* 0x00400000c690783b */ /* 0x000fea0000000200 */
[C---:B------:R-:W-:Y:S01]  /*5b80*/  HMMA.16816.F32.BF16 R16, R12.reuse, R142, R16 ;  /* 0x0000008e0c10723c */ /* 0x040fe20000041810 */
[----:B------:R-:W3:Y:S05]  /*5b90*/  LDSM.16.M88.4 R140, [R195+0xa000] ;  /* 0x00a00000c38c783b */ /* 0x000eea0000000200 */
[C---:B------:R-:W-:Y:S06]  /*5ba0*/  HMMA.16816.F32.BF16 R160, R12.reuse, R136, R160 ;  /* 0x000000880ca0723c */ /* 0x040fec00000418a0 */
[----:B------:R-:W-:Y:S01]  /*5bb0*/  HMMA.16816.F32.BF16 R156, R12, R138, R156 ;  /* 0x0000008a0c9c723c */ /* 0x000fe2000004189c */
[----:B------:R-:W4:Y:S05]  /*5bc0*/  LDSM.16.M88.4 R136, [R195+0xa800] ;  /* 0x00a80000c388783b */ /* 0x000f2a0000000200 */
[----:B-1----:R-:W-:Y:S06]  /*5bd0*/  HMMA.16816.F32.BF16 R24, R172, R10, R24 ;  /* 0x0000000aac18723c */ /* 0x002fec0000041818 */
[C---:B------:R-:W-:Y:S06]  /*5be0*/  HMMA.16816.F32.BF16 R152, R12.reuse, R32, R152 ;  /* 0x000000200c98723c */ /* 0x040fec0000041898 */
[----:B------:R-:W-:Y:S01]  /*5bf0*/  HMMA.16816.F32.BF16 R148, R12, R34, R148 ;  /* 0x000000220c94723c */ /* 0x000fe20000041894 */
[----:B------:R-:W1:Y:S04]  /*5c00*/  LDSM.16.M88.4 R32, [R195+0xb000] ;  /* 0x00b00000c320783b */ /* 0x000e680000000200 */
[----:B------:R-:W-:Y:S01]  /*5c10*/  LDSM.16.M88.4 R12, [R197+0x4000] ;  /* 0x00400000c50c783b */ /* 0x000fe20000000200 */
[C---:B--2---:R-:W-:Y:S06]  /*5c20*/  HMMA.16816.F32.BF16 R20, R172.reuse, R4, R20 ;  /* 0x00000004ac14723c */ /* 0x044fec0000041814 */
[C---:B------:R-:W-:Y:S01]  /*5c30*/  HMMA.16816.F32.BF16 R28, R172.reuse, R8, R28 ;  /* 0x00000008ac1c723c */ /* 0x040fe2000004181c */
[----:B------:R-:W2:Y:S05]  /*5c40*/  LDSM.16.M88.4 R8, [R188+0x4000] ;  /* 0x00400000bc08783b */ /* 0x000eaa0000000200 */
[C---:B------:R-:W-:Y:S01]  /*5c50*/  HMMA.16816.F32.BF16 R16, R172.reuse, R6, R16 ;  /* 0x00000006ac10723c */ /* 0x040fe20000041810 */
[----:B------:R-:W5:Y:S05]  /*5c60*/  LDSM.16.M88.4 R4, [R188+0x4800] ;  /* 0x00480000bc04783b */ /* 0x000f6a0000000200 */
[----:B------:R-:W-:Y:S06]  /*5c70*/  HMMA.16816.F32.BF16 R160, R172, R168, R160 ;  /* 0x000000a8aca0723c */ /* 0x000fec00000418a0 */
[C---:B---3--:R-:W-:Y:S06]  /*5c80*/  HMMA.16816.F32.BF16 R24, R144.reuse, R142, R24 ;  /* 0x0000008e9018723c */ /* 0x048fec0000041818 */
[C---:B----4-:R-:W-:Y:S06]  /*5c90*/  HMMA.16816.F32.BF16 R20, R144.reuse, R136, R20 ;  /* 0x000000889014723c */ /* 0x050fec0000041814 */
[C---:B------:R-:W-:Y:S01]  /*5ca0*/  HMMA.16816.F32.BF16 R28, R144.reuse, R140, R28 ;  /* 0x0000008c901c723c */ /* 0x040fe2000004181c */
[----:B------:R-:W-:Y:S05]  /*5cb0*/  LDSM.16.M88.4 R140, [R188+0x5000] ;  /* 0x00500000bc8c783b */ /* 0x000fea0000000200 */
[C---:B------:R-:W-:Y:S01]  /*5cc0*/  HMMA.16816.F32.BF16 R16, R144.reuse, R138, R16 ;  /* 0x0000008a9010723c */ /* 0x040fe20000041810 */
[----:B------:R-:W3:Y:S05]  /*5cd0*/  LDSM.16.M88.4 R136, [R195+0xb800] ;  /* 0x00b80000c388783b */ /* 0x000eea0000000200 */
[----:B-1----:R-:W-:Y:S06]  /*5ce0*/  HMMA.16816.F32.BF16 R160, R144, R32, R160 ;  /* 0x0000002090a0723c */ /* 0x002fec00000418a0 */
[----:B--2---:R-:W-:Y:S01]  /*5cf0*/  HMMA.16816.F32.BF16 R24, R12, R10, R24 ;  /* 0x0000000a0c18723c */ /* 0x004fe20000041818 */
[----:B------:R-:W-:-:S02]  /*5d00*/  IMAD.SHL.U32 R33, R135, 0x2, RZ ;  /* 0x0000000287217824 */ /* 0x000fc400078e00ff */
[----:B------:R-:W-:-:S03]  /*5d10*/  IMAD.U32 R32, RZ, RZ, UR4 ;  /* 0x00000004ff207e24 */ /* 0x000fc6000f8e00ff */
[----:B------:R-:W-:Y:S01]  /*5d20*/  HMMA.16816.F32.BF16 R152, R172, R164, R152 ;  /* 0x000000a4ac98723c */ /* 0x000fe20000041898 */
[----:B------:R-:W-:-:S05]  /*5d30*/  LOP3.LUT R33, R33, 0x6, RZ, 0xc0, !PT ;  /* 0x0000000621217812 */ /* 0x000fca00078ec0ff */
[----:B-----5:R-:W-:Y:S01]  /*5d40*/  HMMA.16816.F32.BF16 R20, R12, R4, R20 ;  /* 0x000000040c14723c */ /* 0x020fe20000041814 */
[----:B------:R-:W-:-:S04]  /*5d50*/  IMAD R32, R32, 0x40, R33 ;  /* 0x0000004020207824 */ /* 0x000fc800078e0221 */
[C---:B------:R-:W-:Y:S01]  /*5d60*/  VIADD R33, R32.reuse, 0x11 ;  /* 0x0000001120217836 */ /* 0x040fe20000000000 */
[----:B------:R-:W-:Y:S01]  /*5d70*/  HMMA.16816.F32.BF16 R156, R172, R170, R156 ;  /* 0x000000aaac9c723c */ /* 0x000fe2000004189c */
[C---:B------:R-:W-:Y:S02]  /*5d80*/  VIADD R5, R32.reuse, 0x1 ;  /* 0x0000000120057836 */ /* 0x040fe40000000000 */
[----:B------:R-:W-:-:S03]  /*5d90*/  VIADD R4, R32, 0x8 ;  /* 0x0000000820047836 */ /* 0x000fc60000000000 */
[----:B------:R-:W-:Y:S01]  /*5da0*/  HMMA.16816.F32.BF16 R28, R12, R8, R28 ;  /* 0x000000080c1c723c */ /* 0x000fe2000004181c */
[----:B------:R-:W1:Y:S01]  /*5db0*/  LDSM.16.M88.4 R8, [R188+0x5800] ;  /* 0x00580000bc08783b */ /* 0x000e620000000200 */
[----:B------:R-:W-:Y:S01]  /*5dc0*/  ISETP.GE.AND P6, PT, R5, R134, PT ;  /* 0x000000860500720c */ /* 0x000fe20003fc6270 */
[----:B------:R-:W-:-:S04]  /*5dd0*/  DEPBAR.LE SB0, 0x0 ;  /* 0x000080000000791a */ /* 0x000fc80000000000 */
[----:B------:R-:W-:Y:S01]  /*5de0*/  HMMA.16816.F32.BF16 R148, R172, R166, R148 ;  /* 0x000000a6ac94723c */ /* 0x000fe20000041894 */
[-C--:B------:R-:W-:Y:S01]  /*5df0*/  ISETP.GE.AND P0, PT, R5, R133.reuse, PT ;  /* 0x000000850500720c */ /* 0x080fe20003f06270 */
[----:B------:R-:W-:Y:S01]  /*5e00*/  VIADD R5, R32, 0x9 ;  /* 0x0000000920057836 */ /* 0x000fe20000000000 */
[CC--:B------:R-:W-:Y:S02]  /*5e10*/  ISETP.GE.AND P1, PT, R4.reuse, R134.reuse, PT ;  /* 0x000000860400720c */ /* 0x0c0fe40003f26270 */
[-C--:B------:R-:W-:Y:S01]  /*5e20*/  ISETP.GE.AND P3, PT, R4, R133.reuse, PT ;  /* 0x000000850400720c */ /* 0x080fe20003f66270 */
[----:B------:R-:W-:Y:S01]  /*5e30*/  HMMA.16816.F32.BF16 R16, R12, R6, R16 ;  /* 0x000000060c10723c */ /* 0x000fe20000041810 */
[----:B------:R-:W-:Y:S01]  /*5e40*/  VIADD R4, R32, 0x10 ;  /* 0x0000001020047836 */ /* 0x000fe20000000000 */
[----:B------:R-:W-:Y:S01]  /*5e50*/  BAR.SYNC.DEFER_BLOCKING 0x0 ;  /* 0x0000000000007b1d */ /* 0x000fe20000010000 */
[CC--:B------:R-:W-:Y:S02]  /*5e60*/  ISETP.GE.AND P4, PT, R5.reuse, R134.reuse, PT ;  /* 0x000000860500720c */ /* 0x0c0fe40003f86270 */
[----:B------:R-:W-:Y:S01]  /*5e70*/  ISETP.GE.AND P2, PT, R5, R133, PT ;  /* 0x000000850500720c */ /* 0x000fe20003f46270 */
[----:B---3--:R-:W-:Y:S01]  /*5e80*/  HMMA.16816.F32.BF16 R152, R144, R136, R152 ;  /* 0x000000889098723c */ /* 0x008fe20000041898 */
[----:B------:R-:W-:Y:S01]  /*5e90*/  FSEL R5, R24, -INF , !P1 ;  /* 0xff80000018057808 */ /* 0x000fe20004800000 */
[----:B------:R-:W-:Y:S01]  /*5ea0*/  VIADD R24, R32, 0x18 ;  /* 0x0000001820187836 */ /* 0x000fe20000000000 */
[----:B------:R-:W-:-:S02]  /*5eb0*/  ISETP.GE.AND P5, PT, R4, R134, PT ;  /* 0x000000860400720c */ /* 0x000fc40003fa6270 */
[----:B------:R-:W-:Y:S01]  /*5ec0*/  ISETP.GE.AND P1, PT, R4, R133, PT ;  /* 0x000000850400720c */ /* 0x000fe20003f26270 */
[C---:B------:R-:W-:Y:S01]  /*5ed0*/  HMMA.16816.F32.BF16 R156, R144.reuse, R34, R156 ;  /* 0x00000022909c723c */ /* 0x040fe2000004189c */
[----:B------:R-:W-:Y:S02]  /*5ee0*/  FSEL R6, R27, -INF , !P2 ;  /* 0xff8000001b067808 */ /* 0x000fe40005000000 */
[----:B------:R-:W-:Y:S01]  /*5ef0*/  FSEL R4, R26, -INF , !P3 ;  /* 0xff8000001a047808 */ /* 0x000fe20005800000 */
[----:B------:R-:W-:Y:S01]  /*5f00*/  VIADD R26, R32, 0x19 ;  /* 0x00000019201a7836 */ /* 0x000fe20000000000 */
[----:B------:R-:W-:Y:S01]  /*5f10*/  FSEL R27, R20, -INF , !P5 ;  /* 0xff800000141b7808 */ /* 0x000fe20006800000 */
[----:B------:R-:W-:Y:S01]  /*5f20*/  HMMA.16816.F32.BF16 R148, R144, R138, R148 ;  /* 0x0000008a9094723c */ /* 0x000fe20000041894 */
[-C--:B------:R-:W-:Y:S02]  /*5f30*/  ISETP.GE.AND P3, PT, R33, R134.reuse, PT ;  /* 0x000000862100720c */ /* 0x080fe40003f66270 */
[----:B------:R-:W-:-:S02]  /*5f40*/  ISETP.GE.AND P2, PT, R24, R134, PT ;  /* 0x000000861800720c */ /* 0x000fc40003f46270 */
[-C--:B------:R-:W-:Y:S01]  /*5f50*/  ISETP.GE.AND P5, PT, R24, R133.reuse, PT ;  /* 0x000000851800720c */ /* 0x080fe20003fa6270 */
[C---:B------:R-:W-:Y:S01]  /*5f60*/  HMMA.16816.F32.BF16 R160, R12.reuse, R140, R160 ;  /* 0x0000008c0ca0723c */ /* 0x040fe200000418a0 */
[----:B------:R-:W-:Y:S02]  /*5f70*/  FSEL R7, R25, -INF , !P4 ;  /* 0xff80000019077808 */ /* 0x000fe40006000000 */
[----:B------:R-:W-:Y:S01]  /*5f80*/  FSEL R24, R22, -INF , !P1 ;  /* 0xff80000016187808 */ /* 0x000fe20004800000 */
[----:B------:R-:W-:Y:S01]  /*5f90*/  VIADD R22, R32, 0x20 ;  /* 0x0000002020167836 */ /* 0x000fe20000000000 */
[----:B------:R-:W-:Y:S01]  /*5fa0*/  ISETP.GE.AND P4, PT, R33, R133, PT ;  /* 0x000000852100720c */ /* 0x000fe20003f86270 */
[----:B-1----:R-:W-:Y:S01]  /*5fb0*/  HMMA.16816.F32.BF16 R152, R12, R8, R152 ;  /* 0x000000080c98723c */ /* 0x002fe20000041898 */
[----:B------:R-:W-:Y:S02]  /*5fc0*/  FSEL R25, R21, -INF , !P3 ;  /* 0xff80000015197808 */ /* 0x000fe40005800000 */
[----:B------:R-:W-:-:S02]  /*5fd0*/  ISETP.GE.AND P1, PT, R26, R134, PT ;  /* 0x000000861a00720c */ /* 0x000fc40003f26270 */
[----:B------:R-:W-:Y:S01]  /*5fe0*/  ISETP.GE.AND P3, PT, R26, R133, PT ;  /* 0x000000851a00720c */ /* 0x000fe20003f66270 */
[C---:B------:R-:W-:Y:S01]  /*5ff0*/  HMMA.16816.F32.BF16 R156, R12.reuse, R142, R156 ;  /* 0x0000008e0c9c723c */ /* 0x040fe2000004189c */
[----:B------:R-:W-:Y:S01]  /*6000*/  FSEL R21, R29, -INF , !P6 ;  /* 0xff8000001d157808 */ /* 0x000fe20007000000 */
[C---:B------:R-:W-:Y:S01]  /*6010*/  VIADD R9, R32.reuse, 0x29 ;  /* 0x0000002920097836 */ /* 0x040fe20000000000 */
[----:B------:R-:W-:Y:S02]  /*6020*/  FSEL R26, R23, -INF , !P4 ;  /* 0xff800000171a7808 */ /* 0x000fe40006000000 */
[-C--:B------:R-:W-:Y:S01]  /*6030*/  ISETP.GE.AND P6, PT, R32, R134.reuse, PT ;  /* 0x000000862000720c */ /* 0x080fe20003fc6270 */
[----:B------:R-:W-:Y:S01]  /*6040*/  HMMA.16816.F32.BF16 R148, R12, R10, R148 ;  /* 0x0000000a0c94723c */ /* 0x000fe20000041894 */
[----:B------:R-:W-:Y:S02]  /*6050*/  FSEL R20, R31, -INF , !P0 ;  /* 0xff8000001f147808 */ /* 0x000fe40004000000 */
[----:B------:R-:W-:-:S02]  /*6060*/  ISETP.GE.AND P4, PT, R22, R134, PT ;  /* 0x000000861600720c */ /* 0x000fc40003f86270 */
[-C--:B------:R-:W-:Y:S01]  /*6070*/  ISETP.GE.AND P0, PT, R22, R133.reuse, PT ;  /* 0x000000851600720c */ /* 0x080fe20003f06270 */
[----:B------:R-:W-:Y:S01]  /*6080*/  VIADD R22, R32, 0x21 ;  /* 0x0000002120167836 */ /* 0x000fe20000000000 */
[----:B------:R-:W-:Y:S01]  /*6090*/  FSEL R23, R28, -INF , !P6 ;  /* 0xff8000001c177808 */ /* 0x000fe20007000000 */
[----:B------:R-:W-:Y:S01]  /*60a0*/  VIADD R10, R32, 0x30 ;  /* 0x00000030200a7836 */ /* 0x000fe20000000000 */
[----:B------:R-:W-:Y:S01]  /*60b0*/  FSEL R29, R16, -INF , !P2 ;  /* 0xff800000101d7808 */ /* 0x000fe20005000000 */
[----:B------:R-:W-:Y:S01]  /*60c0*/  VIADD R16, R32, 0x28 ;  /* 0x0000002820107836 */ /* 0x000fe20000000000 */
[C---:B------:R-:W-:Y:S02]  /*60d0*/  ISETP.GE.AND P6, PT, R22.reuse, R134, PT ;  /* 0x000000861600720c */ /* 0x040fe40003fc6270 */
[----:B------:R-:W-:Y:S02]  /*60e0*/  ISETP.GE.AND P2, PT, R22, R133, PT ;  /* 0x000000851600720c */ /* 0x000fe40003f46270 */
[----:B------:R-:W-:-:S02]  /*60f0*/  FMNMX.FTZ R22, R132, R23, !PT ;  /* 0x0000001784167209 */ /* 0x000fc40007810000 */
[----:B------:R-:W-:Y:S02]  /*6100*/  FSEL R140, R19, -INF , !P3 ;  /* 0xff800000138c7808 */ /* 0x000fe40005800000 */
[----:B------:R-:W-:Y:S02]  /*6110*/  FMNMX.FTZ R22, R21, R22, !PT ;  /* 0x0000001615167209 */ /* 0x000fe40007810000 */
[----:B------:R-:W-:Y:S02]  /*6120*/  ISETP.GE.AND P3, PT, R32, R133, PT ;  /* 0x000000852000720c */ /* 0x000fe40003f66270 */
[----:B------:R-:W-:Y:S02]  /*6130*/  FMNMX.FTZ R8, R5, R22, !PT ;  /* 0x0000001605087209 */ /* 0x000fe40007810000 */
[----:B------:R-:W-:Y:S02]  /*6140*/  FSEL R31, R17, -INF , !P1 ;  /* 0xff800000111f7808 */ /* 0x000fe40004800000 */
[----:B------:R-:W-:-:S02]  /*6150*/  FMNMX.FTZ R8, R7, R8, !PT ;  /* 0x0000000807087209 */ /* 0x000fc40007810000 */
[----:B------:R-:W-:Y:S02]  /*6160*/  FSEL R30, R30, -INF , !P3 ;  /* 0xff8000001e1e7808 */ /* 0x000fe40005800000 */
[----:B------:R-:W-:Y:S02]  /*6170*/  FMNMX.FTZ R8, R27, R8, !PT ;  /* 0x000000081b087209 */ /* 0x000fe40007810000 */
[----:B------:R-:W-:Y:S02]  /*6180*/  FSEL R137, R160, -INF , !P4 ;  /* 0xff800000a0897808 */ /* 0x000fe40006000000 */
[----:B------:R-:W-:Y:S01]  /*6190*/  FMNMX.FTZ R12, R25, R8, !PT ;  /* 0x00000008190c7209 */ /* 0x000fe20007810000 */
[----:B------:R-:W-:Y:S01]  /*61a0*/  VIADD R8, R32, 0x38 ;  /* 0x0000003820087836 */ /* 0x000fe20000000000 */
[----:B------:R-:W-:Y:S02]  /*61b0*/  FMNMX.FTZ R11, R3, R30, !PT ;  /* 0x0000001e030b7209 */ /* 0x000fe40007810000 */
[----:B------:R-:W-:-:S02]  /*61c0*/  FMNMX.FTZ R12, R29, R12, !PT ;  /* 0x0000000c1d0c7209 */ /* 0x000fc40007810000 */
[----:B------:R-:W-:Y:S02]  /*61d0*/  FSEL R142, R18, -INF , !P5 ;  /* 0xff800000128e7808 */ /* 0x000fe40006800000 */
[----:B------:R-:W-:Y:S02]  /*61e0*/  FMNMX.FTZ R12, R31, R12, !PT ;  /* 0x0000000c1f0c7209 */ /* 0x000fe40007810000 */
[----:B------:R-:W-:Y:S02]  /*61f0*/  ISETP.GE.AND P5, PT, R16, R134, PT ;  /* 0x000000861000720c */ /* 0x000fe40003fa6270 */
[----:B------:R-:W-:Y:S02]  /*6200*/  FSEL R143, R161, -INF , !P6 ;  /* 0xff800000a18f7808 */ /* 0x000fe40007000000 */
[----:B------:R-:W-:Y:S02]  /*6210*/  FMNMX.FTZ R11, R20, R11, !PT ;  /* 0x0000000b140b7209 */ /* 0x000fe40007810000 */
[----:B------:R-:W-:-:S02]  /*6220*/  FMNMX.FTZ R12, R137, R12, !PT ;  /* 0x0000000c890c7209 */ /* 0x000fc40007810000 */
[----:B------:R-:W-:Y:S02]  /*6230*/  ISETP.GE.AND P4, PT, R9, R134, PT ;  /* 0x000000860900720c */ /* 0x000fe40003f86270 */
[----:B------:R-:W-:Y:S02]  /*6240*/  FSEL R141, R156, -INF , !P5 ;  /* 0xff8000009c8d7808 */ /* 0x000fe40006800000 */
[----:B------:R-:W-:Y:S02]  /*6250*/  FMNMX.FTZ R11, R4, R11, !PT ;  /* 0x0000000b040b7209 */ /* 0x000fe40007810000 */
[----:B------:R-:W-:Y:S02]  /*6260*/  FMNMX.FTZ R12, R143, R12, !PT ;  /* 0x0000000c8f0c7209 */ /* 0x000fe40007810000 */
[----:B------:R-:W-:Y:S02]  /*6270*/  FSEL R136, R162, -INF , !P0 ;  /* 0xff800000a2887808 */ /* 0x000fe40004000000 */
[----:B------:R-:W-:Y:S01]  /*6280*/  ISETP.GE.AND P0, PT, R9, R133, PT ;  /* 0x000000850900720c */ /* 0x000fe20003f06270 */
[----:B------:R-:W-:Y:S01]  /*6290*/  VIADD R9, R32, 0x31 ;  /* 0x0000003120097836 */ /* 0x000fe20000000000 */
[----:B------:R-:W-:Y:S01]  /*62a0*/  ISETP.GE.AND P3, PT, R10, R134, PT ;  /* 0x000000860a00720c */ /* 0x000fe20003f66270 */
[----:B------:R-:W-:Y:S01]  /*62b0*/  VIADD R32, R32, 0x39 ;  /* 0x0000003920207836 */ /* 0x000fe20000000000 */
[----:B------:R-:W-:-:S02]  /*62c0*/  FSEL R139, R157, -INF , !P4 ;  /* 0xff8000009d8b7808 */ /* 0x000fc40006000000 */
[----:B------:R-:W-:Y:S02]  /*62d0*/  FMNMX.FTZ R11, R6, R11, !PT ;  /* 0x0000000b060b7209 */ /* 0x000fe40007810000 */
[----:B------:R-:W-:Y:S02]  /*62e0*/  FMNMX.FTZ R12, R141, R12, !PT ;  /* 0x0000000c8d0c7209 */ /* 0x000fe40007810000 */
[----:B------:R-:W-:Y:S02]  /*62f0*/  ISETP.GE.AND P6, PT, R9, R134, PT ;  /* 0x000000860900720c */ /* 0x000fe40003fc6270 */
[----:B------:R-:W-:Y:S02]  /*6300*/  FSEL R167, R152, -INF , !P3 ;  /* 0xff80000098a77808 */ /* 0x000fe40005800000 */
[----:B------:R-:W-:Y:S02]  /*6310*/  FMNMX.FTZ R11, R24, R11, !PT ;  /* 0x0000000b180b7209 */ /* 0x000fe40007810000 */
[----:B------:R-:W-:-:S02]  /*6320*/  FMNMX.FTZ R12, R139, R12, !PT ;  /* 0x0000000c8b0c7209 */ /* 0x000fc40007810000 */
[----:B------:R-:W-:Y:S02]  /*6330*/  FSEL R174, R163, -INF , !P2 ;  /* 0xff800000a3ae7808 */ /* 0x000fe40005000000 */
[----:B------:R-:W-:Y:S02]  /*6340*/  PLOP3.LUT P2, PT, PT, PT, UP0, 0x80, 0x0 ;  /* 0x000000000000781c */ /* 0x000fe40003f4f008 */
        /* <DEDUP_REMOVED lines=8> */
[----:B------:R-:W-:Y:S02]  /*63d0*/  ISETP.GE.AND P1, PT, R16, R133, PT ;  /* 0x000000851000720c */ /* 0x000fe40003f26270 */
[----:B------:R-:W-:-:S02]  /*63e0*/  FSEL R145, R149, -INF , !P4 ;  /* 0xff80000095917808 */ /* 0x000fc40006000000 */
[----:B------:R-:W-:Y:S02]  /*63f0*/  FMNMX.FTZ R15, R140, R11, !PT ;  /* 0x0000000b8c0f7209 */ /* 0x000fe40007810000 */
[----:B------:R-:W-:Y:S02]  /*6400*/  FMNMX.FTZ R12, R147, R12, !PT ;  /* 0x0000000c930c7209 */ /* 0x000fe40007810000 */
[----:B------:R-:W-:Y:S02]  /*6410*/  FSEL R138, R158, -INF , !P1 ;  /* 0xff8000009e8a7808 */ /* 0x000fe40004800000 */
[----:B------:R-:W-:Y:S02]  /*6420*/  FMNMX.FTZ R15, R136, R15, !PT ;  /* 0x0000000f880f7209 */ /* 0x000fe40007810000 */
[----:B------:R-:W-:Y:S01]  /*6430*/  FMNMX.FTZ R12, R145, R12, !PT ;  /* 0x0000000c910c7209 */ /* 0x000fe20007810000 */
[----:B------:R-:W-:Y:S06]  /*6440*/  @!P2 BRA `(.L_x_396) ;  /* 0x000000000098a947 */ /* 0x000fec0003800000 */
[----:B------:R-:W-:Y:S02]  /*6450*/  UIADD3 UR11, UR27, -0x3, URZ ;  /* 0xfffffffd1b0b7890 */ /* 0x000fe4000fffe03f */
[----:B------:R-:W-:Y:S02]  /*6460*/  USHF.L.U32 UR33, UR8, 0x5, URZ ;  /* 0x0000000508217899 */ /* 0x000fe4000800063f */
        /* <DEDUP_REMOVED lines=36> */
.L_x_396:
[----:B------:R-:W-:Y:S01]  /*66b0*/  FMNMX.FTZ R15, R174, R15, !PT ;  /* 0x0000000fae0f7209 */ /* 0x000fe20007810000 */
[----:B------:R-:W2:Y:S01]  /*66c0*/  SHFL.BFLY PT, R11, R12, 0x2, 0x1f ;  /* 0x0c401f000c0b7f89 */ /* 0x000ea200000e0000 */
[----:B------:R-:W-:Y:S01]  /*66d0*/  ISETP.GE.AND P1, PT, R10, R133, PT ;  /* 0x000000850a00720c */ /* 0x000fe20003f26270 */
[----:B------:R-:W-:Y:S01]  /*66e0*/  IMAD.WIDE.U32 R220, R211, -0x326172a9, RZ ;  /* 0xcd9e8d57d3dc7825 */ /* 0x000fe200078e00ff */
[----:B------:R-:W-:Y:S01]  /*66f0*/  FSEL R176, R159, -INF , !P0 ;  /* 0xff8000009fb07808 */ /* 0x000fe20004000000 */
[----:B------:R-:W-:Y:S01]  /*6700*/  UMOV UR10, UR4 ;  /* 0x00000004000a7c82 */ /* 0x000fe20008000000 */
[----:B------:R-:W-:Y:S01]  /*6710*/  FMNMX.FTZ R15, R138, R15, !PT ;  /* 0x0000000f8a0f7209 */ /* 0x000fe20007810000 */
[----:B------:R-:W-:Y:S01]  /*6720*/  USHF.L.U32 UR4, UR10, 0x1, URZ ;  /* 0x000000010a047899 */ /* 0x000fe2000800063f */
[----:B------:R-:W-:Y:S01]  /*6730*/  ISETP.GE.AND P0, PT, R9, R133, PT ;  /* 0x000000850900720c */ /* 0x000fe20003f06270 */
[----:B------:R-:W-:Y:S01]  /*6740*/  IMAD.WIDE.U32 R224, R2, -0x2daee0ad, RZ ;  /* 0xd2511f5302e07825 */ /* 0x000fe200078e00ff */
[----:B------:R-:W-:Y:S01]  /*6750*/  FSEL R146, R154, -INF , !P1 ;  /* 0xff8000009a927808 */ /* 0x000fe20004800000 */
[----:B-1----:R-:W-:Y:S01]  /*6760*/  LDSM.16.MT88.4 R16, [R192+0xc000] ;  /* 0x00c00000c010783b */ /* 0x002fe20000004200 */
[----:B------:R-:W-:Y:S01]  /*6770*/  FMNMX.FTZ R15, R176, R15, !PT ;  /* 0x0000000fb00f7209 */ /* 0x000fe20007810000 */
[----:B------:R-:W-:Y:S01]  /*6780*/  UISETP.GE.AND UP0, UPT, UR27, 0x3, UPT ;  /* 0x000000031b00788c */ /* 0x000fe2000bf06270 */
[----:B------:R-:W-:-:S02]  /*6790*/  ISETP.GE.AND P1, PT, R8, R133, PT ;  /* 0x000000850800720c */ /* 0x000fc40003f26270 */
[----:B------:R-:W-:Y:S02]  /*67a0*/  FSEL R144, R155, -INF , !P0 ;  /* 0xff8000009b907808 */ /* 0x000fe40004000000 */
[----:B------:R-:W-:Y:S02]  /*67b0*/  FMNMX.FTZ R15, R146, R15, !PT ;  /* 0x0000000f920f7209 */ /* 0x000fe40007810000 */
[----:B------:R-:W-:Y:S02]  /*67c0*/  ISETP.GE.AND P0, PT, R32, R133, PT ;  /* 0x000000852000720c */ /* 0x000fe40003f06270 */
[----:B------:R-:W-:Y:S02]  /*67d0*/  FSEL R162, R150, -INF , !P1 ;  /* 0xff80000096a27808 */ /* 0x000fe40004800000 */
[----:B------:R-:W-:Y:S01]  /*67e0*/  FMNMX.FTZ R15, R144, R15, !PT ;  /* 0x0000000f900f7209 */ /* 0x000fe20007810000 */
[----:B------:R-:W-:Y:S01]  /*67f0*/  @UP0 UIADD3 UR27, UR27, -0x3, URZ ;  /* 0xfffffffd1b1b0890 */ /* 0x000fe2000fffe03f */
[----:B------:R-:W-:-:S02]  /*6800*/  FSEL R160, R151, -INF , !P0 ;  /* 0xff80000097a07808 */ /* 0x000fc40004000000 */
[----:B------:R-:W-:Y:S02]  /*6810*/  FMNMX.FTZ R9, R162, R15, !PT ;  /* 0x0000000fa2097209 */ /* 0x000fe40007810000 */
[----:B--2---:R-:W-:Y:S02]  /*6820*/  FMNMX.FTZ R12, R12, R11, !PT ;  /* 0x0000000b0c0c7209 */ /* 0x004fe40007810000 */
[----:B------:R-:W-:Y:S02]  /*6830*/  FMNMX.FTZ R9, R160, R9, !PT ;  /* 0x00000009a0097209 */ /* 0x000fe40007810000 */
[----:B------:R-:W-:Y:S01]  /*6840*/  LOP3.LUT R218, R221, R213, RZ, 0x3c, !PT ;  /* 0x000000d5ddda7212 */ /* 0x000fe200078e3cff */
[----:B------:R-:W1:Y:S01]  /*6850*/  SHFL.BFLY PT, R149, R12, 0x1, 0x1f ;  /* 0x0c201f000c957f89 */ /* 0x000e6200000e0000 */
[----:B------:R-:W-:Y:S02]  /*6860*/  MOV R11, UR31 ;  /* 0x0000001f000b7c02 */ /* 0x000fe40008000f00 */
[----:B------:R-:W-:Y:S01]  /*6870*/  PRMT R159, R0, 0x7054, R0 ;  /* 0x00007054009f7816 */ /* 0x000fe20000000000 */
[----:B------:R-:W2:Y:S01]  /*6880*/  SHFL.BFLY PT, R10, R9, 0x2, 0x1f ;  /* 0x0c401f00090a7f89 */ /* 0x000ea200000e0000 */
[----:B------:R-:W-:Y:S01]  /*6890*/  IMAD.WIDE.U32 R218, R218, -0x2daee0ad, RZ ;  /* 0xd2511f53dada7825 */ /* 0x000fe200078e00ff */
[----:B------:R-:W-:Y:S01]  /*68a0*/  LOP3.LUT R8, R225, UR4, R11, 0x96, !PT ;  /* 0x00000004e1087c12 */ /* 0x000fe2000f8e960b */
[----:B------:R-:W-:-:S03]  /*68b0*/  UIADD3 UR4, UR4, 0x1, URZ ;  /* 0x0000000104047890 */ /* 0x000fc6000fffe03f */
[----:B------:R-:W-:Y:S01]  /*68c0*/  LOP3.LUT R178, R219, UR18, R224, 0x96, !PT ;  /* 0x00000012dbb27c12 */ /* 0x000fe2000f8e96e0 */
[----:B------:R-:W-:Y:S02]  /*68d0*/  IMAD.WIDE.U32 R34, R8, -0x326172a9, RZ ;  /* 0xcd9e8d5708227825 */ /* 0x000fe400078e00ff */
[----:B------:R-:W-:Y:S02]  /*68e0*/  MOV R224, UR4 ;  /* 0x0000000400e07c02 */ /* 0x000fe40008000f00 */
[----:B------:R-:W-:Y:S01]  /*68f0*/  IMAD.WIDE.U32 R178, R178, -0x326172a9, RZ ;  /* 0xcd9e8d57b2b27825 */ /* 0x000fe200078e00ff */
[----:B------:R-:W-:Y:S02]  /*6900*/  LOP3.LUT R8, R35, UR19, R220, 0x96, !PT ;  /* 0x0000001323087c12 */ /* 0x000fe4000f8e96dc */
[----:B------:R-:W-:Y:S02]  /*6910*/  LOP3.LUT R224, R225, UR31, R224, 0x96, !PT ;  /* 0x0000001fe1e07c12 */ /* 0x000fe4000f8e96e0 */
[----:B------:R-:W-:Y:S01]  /*6920*/  LOP3.LUT R34, R179, UR17, R34, 0x96, !PT ;  /* 0x00000011b3227c12 */ /* 0x000fe2000f8e9622 */
[----:B------:R-:W-:Y:S01]  /*6930*/  IMAD.WIDE.U32 R134, R8, -0x2daee0ad, RZ ;  /* 0xd2511f5308867825 */ /* 0x000fe200078e00ff */
[----:B-1----:R-:W-:-:S03]  /*6940*/  FMNMX.FTZ R149, R12, R149, !PT ;  /* 0x000000950c957209 */ /* 0x002fc60007810000 */
[----:B------:R-:W-:Y:S01]  /*6950*/  IMAD.WIDE.U32 R34, R34, -0x2daee0ad, RZ ;  /* 0xd2511f5322227825 */ /* 0x000fe200078e00ff */
[----:B------:R-:W-:Y:S02]  /*6960*/  LOP3.LUT R8, R135, UR16, R218, 0x96, !PT ;  /* 0x0000001087087c12 */ /* 0x000fe4000f8e96da */
[----:B--2---:R-:W-:Y:S01]  /*6970*/  FMNMX.FTZ R9, R9, R10, !PT ;  /* 0x0000000a09097209 */ /* 0x004fe20007810000 */
[C---:B------:R-:W-:Y:S01]  /*6980*/  FMUL.FTZ R164, R149.reuse, UR32 ;  /* 0x0000002095a47c20 */ /* 0x040fe20008410000 */
[----:B------:R-:W-:Y:S01]  /*6990*/  FSETP.NEU.FTZ.AND P1, PT, R149, -INF , PT ;  /* 0xff8000009500780b */ /* 0x000fe20003f3d000 */
[----:B------:R-:W-:Y:S01]  /*69a0*/  IMAD.WIDE.U32 R32, R8, -0x326172a9, RZ ;  /* 0xcd9e8d5708207825 */ /* 0x000fe200078e00ff */
[----:B------:R-:W-:Y:S01]  /*69b0*/  LOP3.LUT R134, R35, UR14, R134, 0x96, !PT ;  /* 0x0000000e23867c12 */ /* 0x000fe2000f8e9686 */
[----:B------:R-:W1:Y:S01]  /*69c0*/  SHFL.BFLY PT, R148, R9, 0x1, 0x1f ;  /* 0x0c201f0009947f89 */ /* 0x000e6200000e0000 */
[----:B------:R-:W-:Y:S01]  /*69d0*/  FSEL R164, R164, RZ, P1 ;  /* 0x000000ffa4a47208 */ /* 0x000fe20000800000 */
[----:B------:R-:W-:-:S04]  /*69e0*/  IMAD.WIDE.U32 R224, R224, -0x326172a9, RZ ;  /* 0xcd9e8d57e0e07825 */ /* 0x000fc800078e00ff */
[----:B------:R-:W-:-:S04]  /*69f0*/  IMAD.WIDE.U32 R134, R134, -0x326172a9, RZ ;  /* 0xcd9e8d5786867825 */ /* 0x000fc800078e00ff */
[----:B------:R-:W-:Y:S01]  /*6a00*/  FFMA.FTZ R154, R5, UR32, -R164 ;  /* 0x00000020059a7c23 */ /* 0x000fe200080108a4 */
[----:B------:R-:W-:Y:S01]  /*6a10*/  LOP3.LUT R5, R33, UR15, R178, 0x96, !PT ;  /* 0x0000000f21057c12 */ /* 0x000fe2000f8e96b2 */
[--C-:B------:R-:W-:Y:S01]  /*6a20*/  FFMA.FTZ R153, R7, UR32, -R164.reuse ;  /* 0x0000002007997c23 */ /* 0x100fe200080108a4 */
[----:B------:R-:W-:Y:S01]  /*6a30*/  FFMA.FTZ R156, R23, UR32, -R164 ;  /* 0x00000020179c7c23 */ /* 0x000fe200080108a4 */
[----:B------:R-:W-:Y:S01]  /*6a40*/  LOP3.LUT R32, R135, UR13, R32, 0x96, !PT ;  /* 0x0000000d87207c12 */ /* 0x000fe2000f8e9620 */
[--C-:B------:R-:W-:Y:S01]  /*6a50*/  FFMA.FTZ R155, R21, UR32, -R164.reuse ;  /* 0x00000020159b7c23 */ /* 0x100fe200080108a4 */
[----:B------:R-:W-:Y:S01]  /*6a60*/  IMAD.WIDE.U32 R14, R5, -0x2daee0ad, RZ ;  /* 0xd2511f53050e7825 */ /* 0x000fe200078e00ff */
[----:B------:R-:W-:Y:S01]  /*6a70*/  FSEL R5, R149, RZ, P1 ;  /* 0x000000ff95057208 */ /* 0x000fe20000800000 */
[----:B------:R-:W-:Y:S02]  /*6a80*/  MUFU.EX2 R154, R154 ;  /* 0x0000009a009a7308 */ /* 0x000fe40000000800 */
[----:B------:R-:W-:Y:S01]  /*6a90*/  FFMA.FTZ R163, R27, UR32, -R164 ;  /* 0x000000201ba37c23 */ /* 0x000fe200080108a4 */
[----:B------:R-:W-:Y:S01]  /*6aa0*/  IMAD.WIDE.U32 R32, R32, -0x2daee0ad, RZ ;  /* 0xd2511f5320207825 */ /* 0x000fe200078e00ff */
[----:B------:R-:W-:-:S03]  /*6ab0*/  LOP3.LUT R34, R15, UR12, R34, 0x96, !PT ;  /* 0x0000000c0f227c12 */ /* 0x000fc6000f8e9622 */
[----:B------:R-:W-:Y:S01]  /*6ac0*/  FADD.FTZ R158, R132, -R5 ;  /* 0x80000005849e7221 */ /* 0x000fe20000010000 */
[--C-:B------:R-:W-:Y:S01]  /*6ad0*/  FFMA.FTZ R166, R25, UR32, -R164.reuse ;  /* 0x0000002019a67c23 */ /* 0x100fe200080108a4 */
[----:B------:R-:W-:Y:S01]  /*6ae0*/  FFMA.FTZ R168, R29, UR32, -R164 ;  /* 0x000000201da87c23 */ /* 0x000fe200080108a4 */
[----:B------:R-:W-:Y:S01]  /*6af0*/  LOP3.LUT R14, R33, UR5, R14, 0x96, !PT ;  /* 0x00000005210e7c12 */ /* 0x000fe2000f8e960e */
[----:B------:R-:W-:Y:S01]  /*6b00*/  IMAD.WIDE.U32 R34, R34, -0x326172a9, RZ ;  /* 0xcd9e8d5722227825 */ /* 0x000fe200078e00ff */
[----:B-1----:R-:W-:Y:S01]  /*6b10*/  FMNMX.FTZ R148, R9, R148, !PT ;  /* 0x0000009409947209 */ /* 0x002fe20007810000 */
[----:B------:R-:W-:Y:S02]  /*6b20*/  MUFU.EX2 R156, R156 ;  /* 0x0000009c009c7308 */ /* 0x000fe40000000800 */
[----:B------:R-:W-:Y:S01]  /*6b30*/  FMUL.FTZ R158, R158, UR32 ;  /* 0x000000209e9e7c20 */ /* 0x000fe20008410000 */
[----:B------:R-:W-:Y:S01]  /*6b40*/  IMAD.WIDE.U32 R14, R14, -0x326172a9, RZ ;  /* 0xcd9e8d570e0e7825 */ /* 0x000fe200078e00ff */
[----:B------:R-:W-:-:S03]  /*6b50*/  FSETP.NEU.FTZ.AND P0, PT, R148, -INF , PT ;  /* 0xff8000009400780b */ /* 0x000fc60003f1d000 */
[----:B------:R-:W-:Y:S01]  /*6b60*/  FMUL.FTZ R161, R148, UR32 ;  /* 0x0000002094a17c20 */ /* 0x000fe20008410000 */
[----:B------:R-:W-:Y:S01]  /*6b70*/  FFMA.FTZ R169, R31, UR32, -R164 ;  /* 0x000000201fa97c23 */ /* 0x000fe200080108a4 */
[----:B------:R-:W-:Y:S01]  /*6b80*/  LOP3.LUT R220, R225, UR19, R220, 0x96, !PT ;  /* 0x00000013e1dc7c12 */ /* 0x000fe2000f8e96dc */
[----:B------:R-:W-:Y:S01]  /*6b90*/  FFMA.FTZ R143, R143, UR32, -R164 ;  /* 0x000000208f8f7c23 */ /* 0x000fe200080108a4 */
[----:B------:R-:W-:Y:S01]  /*6ba0*/  LOP3.LUT R7, R14, 0xffff, RZ, 0xc0, !PT ;  /* 0x0000ffff0e077812 */ /* 0x000fe200078ec0ff */
[----:B------:R-:W-:Y:S01]  /*6bb0*/  MUFU.EX2 R155, R155 ;  /* 0x0000009b009b7308 */ /* 0x000fe20000000800 */
[----:B------:R-:W-:Y:S01]  /*6bc0*/  FSEL R161, R161, RZ, P0 ;  /* 0x000000ffa1a17208 */ /* 0x000fe20000000000 */
[----:B------:R-:W-:Y:S01]  /*6bd0*/  IMAD.WIDE.U32 R220, R220, -0x2daee0ad, RZ ;  /* 0xd2511f53dcdc7825 */ /* 0x000fe200078e00ff */
[----:B------:R-:W-:-:S03]  /*6be0*/  SHF.R.U32.HI R7, RZ, 0x8, R7 ;  /* 0x00000008ff077819 */ /* 0x000fc60000011607 */
[----:B------:R-:W-:Y:S01]  /*6bf0*/  FFMA.FTZ R177, R141, UR32, -R164 ;  /* 0x000000208db17c23 */ /* 0x000fe200080108a4 */
[----:B------:R-:W-:Y:S01]  /*6c00*/  LOP3.LUT R10, R14, 0xff, RZ, 0xc0, !PT ;  /* 0x000000ff0e0a7812 */ /* 0x000fe200078ec0ff */
[--C-:B------:R-:W-:Y:S01]  /*6c10*/  FFMA.FTZ R150, R4, UR32, -R161.reuse ;  /* 0x0000002004967c23 */ /* 0x100fe200080108a1 */
[----:B------:R-:W-:Y:S01]  /*6c20*/  FSEL R4, R148, RZ, P0 ;  /* 0x000000ff94047208 */ /* 0x000fe20000000000 */
[--C-:B------:R-:W-:Y:S01]  /*6c30*/  FFMA.FTZ R152, R30, UR32, -R161.reuse ;  /* 0x000000201e987c23 */ /* 0x100fe200080108a1 */
[--C-:B------:R-:W-:Y:S01]  /*6c40*/  FFMA.FTZ R151, R20, UR32, -R161.reuse ;  /* 0x0000002014977c23 */ /* 0x100fe200080108a1 */
[----:B------:R-:W-:Y:S01]  /*6c50*/  LOP3.LUT R9, R15, UR20, R34, 0x96, !PT ;  /* 0x000000140f097c12 */ /* 0x000fe2000f8e9622 */
[----:B------:R-:W-:Y:S01]  /*6c60*/  FFMA.FTZ R15, R6, UR32, -R161 ;  /* 0x00000020060f7c23 */ /* 0x000fe200080108a1 */
[----:B------:R-:W-:Y:S01]  /*6c70*/  PRMT R10, R10, 0x5410, R7 ;  /* 0x000054100a0a7816 */ /* 0x000fe20000000007 */
[----:B------:R-:W-:Y:S01]  /*6c80*/  FADD.FTZ R157, R3, -R4 ;  /* 0x80000004039d7221 */ /* 0x000fe20000010000 */
[----:B------:R-:W-:Y:S01]  /*6c90*/  MUFU.EX2 R153, R153 ;  /* 0x0000009900997308 */ /* 0x000fe20000000800 */
[----:B------:R-:W1:Y:S01]  /*6ca0*/  LDSM.16.MT88.4 R4, [R196+0xc000] ;  /* 0x00c00000c404783b */ /* 0x000e620000004200 */
[--C-:B------:R-:W-:Y:S01]  /*6cb0*/  SHF.R.U32.HI R13, RZ, 0x10, R14.reuse ;  /* 0x00000010ff0d7819 */ /* 0x100fe2000001160e */
[----:B------:R-:W-:Y:S01]  /*6cc0*/  FMUL.FTZ R157, R157, UR32 ;  /* 0x000000209d9d7c20 */ /* 0x000fe20008410000 */
[----:B------:R-:W-:Y:S01]  /*6cd0*/  SHF.R.U32.HI R12, RZ, 0x10, R9 ;  /* 0x00000010ff0c7819 */ /* 0x000fe20000011609 */
[----:B------:R-:W2:Y:S01]  /*6ce0*/  LDSM.16.MT88.4 R20, [R194+0xc000] ;  /* 0x00c00000c214783b */ /* 0x000ea20000004200 */
[C---:B------:R-:W-:Y:S01]  /*6cf0*/  LOP3.LUT R11, R9.reuse, 0xffff, RZ, 0xc0, !PT ;  /* 0x0000ffff090b7812 */ /* 0x040fe200078ec0ff */
[--C-:B------:R-:W-:Y:S01]  /*6d00*/  FFMA.FTZ R173, R24, UR32, -R161.reuse ;  /* 0x0000002018ad7c23 */ /* 0x100fe200080108a1 */
[----:B------:R-:W-:Y:S01]  /*6d10*/  MUFU.EX2 R152, R152 ;  /* 0x0000009800987308 */ /* 0x000fe20000000800 */
[----:B------:R-:W-:Y:S01]  /*6d20*/  LOP3.LUT R8, R9, 0xff, RZ, 0xc0, !PT ;  /* 0x000000ff09087812 */ /* 0x000fe200078ec0ff */
[--C-:B------:R-:W-:Y:S01]  /*6d30*/  FFMA.FTZ R172, R26, UR32, -R161.reuse ;  /* 0x000000201aac7c23 */ /* 0x100fe200080108a1 */
[----:B------:R-:W-:Y:S01]  /*6d40*/  SHF.R.U32.HI R14, RZ, 0x18, R14 ;  /* 0x00000018ff0e7819 */ /* 0x000fe2000001160e */
[--C-:B------:R-:W-:Y:S01]  /*6d50*/  FFMA.FTZ R171, R142, UR32, -R161.reuse ;  /* 0x000000208eab7c23 */ /* 0x100fe200080108a1 */
[----:B------:R-:W-:Y:S01]  /*6d60*/  LOP3.LUT R13, R13, 0xff, RZ, 0xc0, !PT ;  /* 0x000000ff0d0d7812 */ /* 0x000fe200078ec0ff */
[----:B------:R-:W-:Y:S01]  /*6d70*/  FFMA.FTZ R170, R140, UR32, -R161 ;  /* 0x000000208caa7c23 */ /* 0x000fe200080108a1 */
[----:B------:R-:W-:Y:S01]  /*6d80*/  SHF.R.U32.HI R9, RZ, 0x18, R9 ;  /* 0x00000018ff097819 */ /* 0x000fe20000011609 */
[----:B------:R-:W3:Y:S01]  /*6d90*/  MUFU.EX2 R151, R151 ;  /* 0x0000009700977308 */ /* 0x000ee20000000800 */
[----:B------:R-:W-:Y:S01]  /*6da0*/  LOP3.LUT R12, R12, 0xff, RZ, 0xc0, !PT ;  /* 0x000000ff0c0c7812 */ /* 0x000fe200078ec0ff */
[----:B------:R-:W-:Y:S01]  /*6db0*/  LDSM.16.MT88.4 R24, [R193+0xc800] ;  /* 0x00c80000c118783b */ /* 0x000fe20000004200 */
[----:B------:R-:W-:Y:S01]  /*6dc0*/  SHF.R.U32.HI R11, RZ, 0x8, R11 ;  /* 0x00000008ff0b7819 */ /* 0x000fe2000001160b */
[----:B------:R-:W-:Y:S01]  /*6dd0*/  FFMA.FTZ R212, R139, UR32, -R164 ;  /* 0x000000208bd47c23 */ /* 0x000fe200080108a4 */
[----:B------:R-:W-:Y:S01]  /*6de0*/  PRMT R14, R13, 0x5410, R14 ;  /* 0x000054100d0e7816 */ /* 0x000fe2000000000e */
[----:B------:R-:W-:Y:S01]  /*6df0*/  FFMA.FTZ R214, R136, UR32, -R161 ;  /* 0x0000002088d67c23 */ /* 0x000fe200080108a1 */
[----:B------:R-:W-:Y:S01]  /*6e00*/  PRMT R12, R12, 0x5410, R9 ;  /* 0x000054100c0c7816 */ /* 0x000fe20000000009 */
[----:B------:R-:W-:Y:S01]  /*6e10*/  MUFU.EX2 R150, R150 ;  /* 0x0000009600967308 */ /* 0x000fe20000000800 */
[----:B------:R-:W-:Y:S01]  /*6e20*/  PRMT R8, R8, 0x5410, R11 ;  /* 0x0000541008087816 */ /* 0x000fe2000000000b */
[----:B------:R-:W-:Y:S01]  /*6e30*/  LDSM.16.MT88.4 R28, [R194+0xc800] ;  /* 0x00c80000c21c783b */ /* 0x000fe20000004200 */
[--C-:B------:R-:W-:Y:S01]  /*6e40*/  HSET2.LE.AND R11, R14, R159.reuse, PT ;  /* 0x0000009f0e0b7233 */ /* 0x100fe20003803000 */
[--C-:B------:R-:W-:Y:S01]  /*6e50*/  FFMA.FTZ R176, R176, UR32, -R161.reuse ;  /* 0x00000020b0b07c23 */ /* 0x100fe200080108a1 */
[--C-:B------:R-:W-:Y:S01]  /*6e60*/  HSET2.LE.AND R9, R12, R159.reuse, PT ;  /* 0x0000009f0c097233 */ /* 0x100fe20003803000 */
[----:B------:R-:W-:Y:S01]  /*6e70*/  FFMA.FTZ R167, R167, UR32, -R164 ;  /* 0x00000020a7a77c23 */ /* 0x000fe200080108a4 */
[--C-:B------:R-:W-:Y:S01]  /*6e80*/  HSET2.LE.AND R10, R10, R159.reuse, PT ;  /* 0x0000009f0a0a7233 */ /* 0x100fe20003803000 */
[----:B------:R4:W5:Y:S01]  /*6e90*/  MUFU.EX2 R3, R15 ;  /* 0x0000000f00037308 */ /* 0x0009620000000800 */
[----:B------:R-:W-:Y:S01]  /*6ea0*/  HSET2.LE.AND R8, R8, R159, PT ;  /* 0x0000009f08087233 */ /* 0x000fe20003803000 */
[--C-:B------:R-:W-:Y:S01]  /*6eb0*/  FFMA.FTZ R216, R146, UR32, -R161.reuse ;  /* 0x0000002092d87c23 */ /* 0x100fe200080108a1 */
[----:B---3--:R-:W-:Y:S01]  /*6ec0*/  F2FP.BF16.F32.PACK_AB R14, R151, R152 ;  /* 0x00000098970e723e */ /* 0x008fe200000010ff */
[----:B------:R-:W-:Y:S01]  /*6ed0*/  FFMA.FTZ R162, R162, UR32, -R161 ;  /* 0x00000020a2a27c23 */ /* 0x000fe200080108a1 */
[----:B------:R-:W-:-:S02]  /*6ee0*/  F2FP.BF16.F32.PACK_AB R13, R153, R154 ;  /* 0x0000009a990d723e */ /* 0x000fc400000010ff */
[----:B------:R-:W-:Y:S01]  /*6ef0*/  LOP3.LUT R9, R9, R14, RZ, 0xc0, !PT ;  /* 0x0000000e09097212 */ /* 0x000fe200078ec0ff */
[----:B------:R-:W3:Y:S01]  /*6f00*/  MUFU.EX2 R158, R158 ;  /* 0x0000009e009e7308 */ /* 0x000ee20000000800 */
[----:B------:R-:W-:Y:S02]  /*6f10*/  LOP3.LUT R10, R10, R13, RZ, 0xc0, !PT ;  /* 0x0000000d0a0a7212 */ /* 0x000fe400078ec0ff */
[----:B------:R-:W-:Y:S02]  /*6f20*/  LOP3.LUT R218, R221, UR16, R218, 0x96, !PT ;  /* 0x00000010ddda7c12 */ /* 0x000fe4000f8e96da */
[----:B------:R-:W-:-:S03]  /*6f30*/  PLOP3.LUT P0, PT, PT, PT, UP0, 0x80, 0x0 ;  /* 0x000000000000781c */ /* 0x000fc60003f0f008 */
[----:B------:R-:W1:Y:S01]  /*6f40*/  MUFU.EX2 R157, R157 ;  /* 0x0000009d009d7308 */ /* 0x000e620000000800 */
[----:B----4-:R-:W-:Y:S01]  /*6f50*/  F2FP.BF16.F32.PACK_AB R15, R155, R156 ;  /* 0x0000009c9b0f723e */ /* 0x010fe200000010ff */
[----:B------:R-:W-:Y:S01]  /*6f60*/  IMAD.WIDE.U32 R218, R218, -0x326172a9, RZ ;  /* 0xcd9e8d57dada7825 */ /* 0x000fe200078e00ff */
[----:B-----5:R-:W-:Y:S02]  /*6f70*/  F2FP.BF16.F32.PACK_AB R12, R3, R150 ;  /* 0x00000096030c723e */ /* 0x020fe400000010ff */
[----:B------:R-:W-:Y:S02]  /*6f80*/  LOP3.LUT R8, R8, R15, RZ, 0xc0, !PT ;  /* 0x0000000f08087212 */ /* 0x000fe400078ec0ff */
[----:B------:R-:W-:Y:S01]  /*6f90*/  LOP3.LUT R11, R11, R12, RZ, 0xc0, !PT ;  /* 0x0000000c0b0b7212 */ /* 0x000fe200078ec0ff */
[----:B------:R-:W-:Y:S01]  /*6fa0*/  MUFU.EX2 R163, R163 ;  /* 0x000000a300a37308 */ /* 0x000fe20000000800 */
[----:B------:R-:W4:Y:S01]  /*6fb0*/  LDSM.16.MT88.4 R12, [R193+0xc000] ;  /* 0x00c00000c10c783b */ /* 0x000f220000004200 */
[-C--:B---3--:R-:W-:Y:S01]  /*6fc0*/  FMUL.FTZ R128, R128, R158.reuse ;  /* 0x0000009e80807220 */ /* 0x088fe20000410000 */
[-C--:B------:R-:W-:Y:S01]  /*6fd0*/  FMUL.FTZ R129, R129, R158.reuse ;  /* 0x0000009e81817220 */ /* 0x080fe20000410000 */
[-C--:B------:R-:W-:Y:S01]  /*6fe0*/  FMUL.FTZ R124, R124, R158.reuse ;  /* 0x0000009e7c7c7220 */ /* 0x080fe20000410000 */
[-C--:B------:R-:W-:Y:S01]  /*6ff0*/  FMUL.FTZ R125, R125, R158.reuse ;  /* 0x0000009e7d7d7220 */ /* 0x080fe20000410000 */
[-C--:B------:R-:W-:Y:S01]  /*7000*/  FMUL.FTZ R44, R44, R158.reuse ;  /* 0x0000009e2c2c7220 */ /* 0x080fe20000410000 */
[-C--:B------:R-:W-:Y:S01]  /*7010*/  FMUL.FTZ R45, R45, R158.reuse ;  /* 0x0000009e2d2d7220 */ /* 0x080fe20000410000 */
[-C--:B------:R-:W-:Y:S01]  /*7020*/  FMUL.FTZ R48, R48, R158.reuse ;  /* 0x0000009e30307220 */ /* 0x080fe20000410000 */
        /* <DEDUP_REMOVED lines=34> */
[C---:B----4-:R-:W-:Y:S01]  /*7250*/  HMMA.16816.F32.BF16 R44, R8.reuse, R12, R44 ;  /* 0x0000000c082c723c */ /* 0x050fe2000004182c */
        /* <DEDUP_REMOVED lines=76> */
[C---:B----4-:R-:W-:Y:S01]  /*7720*/  HMMA.16816.F32.BF16 R84, R8.reuse, R16, R84 ;  /* 0x000000100854723c */ /* 0x050fe20000041854 */
[----:B------:R-:W-:Y:S01]  /*7730*/  LOP3.LUT R4, R35, UR25, R134, 0x96, !PT ;  /* 0x0000001923047c12 */ /* 0x000fe2000f8e9686 */
[----:B------:R-:W-:Y:S01]  /*7740*/  MUFU.EX2 R166, R166 ;  /* 0x000000a600a67308 */ /* 0x000fe20000000800 */
[----:B------:R-:W1:Y:S01]  /*7750*/  LDSM.16.MT88.4 R132, [R192+0x10000] ;  /* 0x01000000c084783b */ /* 0x000e620000004200 */
[----:B------:R-:W-:Y:S01]  /*7760*/  FFMA.FTZ R156, R217, R158, R156 ;  /* 0x0000009ed99c7223 */ /* 0x000fe2000001009c */
[----:B------:R-:W-:Y:S01]  /*7770*/  FFMA.FTZ R152, R215, R157, R152 ;  /* 0x0000009dd7987223 */ /* 0x000fe20000010098 */
[----:B------:R-:W-:Y:S01]  /*7780*/  IMAD.WIDE.U32 R4, R4, -0x2daee0ad, RZ ;  /* 0xd2511f5304047825 */ /* 0x000fe200078e00ff */
[C---:B------:R-:W-:Y:S03]  /*7790*/  HMMA.16816.F32.BF16 R88, R8.reuse, R18, R88 ;  /* 0x000000120858723c */ /* 0x040fe60000041858 */
[----:B------:R-:W-:Y:S01]  /*77a0*/  FADD.FTZ R155, R155, R156 ;  /* 0x0000009c9b9b7221 */ /* 0x000fe20000010000 */
[----:B------:R-:W-:Y:S01]  /*77b0*/  FADD.FTZ R151, R151, R152 ;  /* 0x0000009897977221 */ /* 0x000fe20000010000 */
[----:B------:R-:W-:Y:S01]  /*77c0*/  MUFU.EX2 R168, R168 ;  /* 0x000000a800a87308 */ /* 0x000fe20000000800 */
[----:B------:R-:W-:Y:S01]  /*77d0*/  LOP3.LUT R16, R4, 0xffff, RZ, 0xc0, !PT ;  /* 0x0000ffff04107812 */ /* 0x000fe200078ec0ff */
[----:B------:R-:W-:Y:S01]  /*77e0*/  FADD.FTZ R154, R154, R155 ;  /* 0x0000009b9a9a7221 */ /* 0x000fe20000010000 */
[----:B------:R-:W-:Y:S01]  /*77f0*/  LOP3.LUT R32, R5, UR26, R32, 0x96, !PT ;  /* 0x0000001a05207c12 */ /* 0x000fe2000f8e9620 */
[----:B------:R-:W-:Y:S01]  /*7800*/  HMMA.16816.F32.BF16 R96, R8, R6, R96 ;  /* 0x000000060860723c */ /* 0x000fe20000041860 */
[----:B------:R-:W-:Y:S01]  /*7810*/  LOP3.LUT R5, R4, 0xff, RZ, 0xc0, !PT ;  /* 0x000000ff04057812 */ /* 0x000fe200078ec0ff */
[----:B------:R-:W-:-:S02]  /*7820*/  FADD.FTZ R154, R153, R154 ;  /* 0x0000009a999a7221 */ /* 0x000fc40000010000 */
[----:B------:R-:W4:Y:S02]  /*7830*/  MUFU.EX2 R169, R169 ;  /* 0x000000a900a97308 */ /* 0x000f240000000800 */
[C---:B--2---:R-:W-:Y:S01]  /*7840*/  HMMA.16816.F32.BF16 R116, R8.reuse, R14, R116 ;  /* 0x0000000e0874723c */ /* 0x044fe20000041874 */
[C---:B------:R-:W-:Y:S02]  /*7850*/  LOP3.LUT R6, R32.reuse, 0xff, RZ, 0xc0, !PT ;  /* 0x000000ff20067812 */ /* 0x040fe400078ec0ff */
[--C-:B------:R-:W-:Y:S02]  /*7860*/  SHF.R.U32.HI R7, RZ, 0x10, R4.reuse ;  /* 0x00000010ff077819 */ /* 0x100fe40000011604 */
[----:B------:R-:W-:Y:S01]  /*7870*/  SHF.R.U32.HI R4, RZ, 0x18, R4 ;  /* 0x00000018ff047819 */ /* 0x000fe20000011604 */
[----:B------:R-:W-:Y:S01]  /*7880*/  HMMA.16816.F32.BF16 R104, R8, R12, R104 ;  /* 0x0000000c0868723c */ /* 0x000fe20000041868 */
[----:B------:R-:W-:Y:S01]  /*7890*/  SHF.R.U32.HI R14, RZ, 0x8, R16 ;  /* 0x00000008ff0e7819 */ /* 0x000fe20000011610 */
[----:B------:R-:W-:Y:S01]  /*78a0*/  MUFU.EX2 R173, R173 ;  /* 0x000000ad00ad7308 */ /* 0x000fe20000000800 */
[----:B------:R-:W2:Y:S01]  /*78b0*/  LDSM.16.MT88.4 R16, [R196+0xe800] ;  /* 0x00e80000c410783b */ /* 0x000ea20000004200 */
[----:B------:R-:W-:-:S02]  /*78c0*/  LOP3.LUT R15, R32, 0xffff, RZ, 0xc0, !PT ;  /* 0x0000ffff200f7812 */ /* 0x000fc400078ec0ff */
[----:B------:R-:W-:Y:S01]  /*78d0*/  PRMT R14, R5, 0x5410, R14 ;  /* 0x00005410050e7816 */ /* 0x000fe2000000000e */
[C---:B---3--:R-:W-:Y:S01]  /*78e0*/  HMMA.16816.F32.BF16 R120, R8.reuse, R20, R120 ;  /* 0x000000140878723c */ /* 0x048fe20000041878 */
[--C-:B------:R-:W-:Y:S02]  /*78f0*/  SHF.R.U32.HI R13, RZ, 0x10, R32.reuse ;  /* 0x00000010ff0d7819 */ /* 0x100fe40000011620 */
[----:B------:R-:W-:Y:S01]  /*7900*/  SHF.R.U32.HI R12, RZ, 0x18, R32 ;  /* 0x00000018ff0c7819 */ /* 0x000fe20000011620 */
[----:B------:R-:W3:Y:S01]  /*7910*/  MUFU.EX2 R172, R172 ;  /* 0x000000ac00ac7308 */ /* 0x000ee20000000800 */
[----:B------:R-:W-:Y:S01]  /*7920*/  LOP3.LUT R13, R13, 0xff, RZ, 0xc0, !PT ;  /* 0x000000ff0d0d7812 */ /* 0x000fe200078ec0ff */
[----:B------:R-:W-:Y:S01]  /*7930*/  HMMA.16816.F32.BF16 R100, R8, R22, R100 ;  /* 0x000000160864723c */ /* 0x000fe20000041864 */
[----:B------:R-:W-:Y:S01]  /*7940*/  SHF.R.U32.HI R15, RZ, 0x8, R15 ;  /* 0x00000008ff0f7819 */ /* 0x000fe2000001160f */
[----:B------:R-:W5:Y:S01]  /*7950*/  LDSM.16.MT88.4 R20, [R192+0xc800] ;  /* 0x00c80000c014783b */ /* 0x000f620000004200 */
[----:B------:R-:W-:-:S02]  /*7960*/  PRMT R12, R13, 0x5410, R12 ;  /* 0x000054100d0c7816 */ /* 0x000fc4000000000c */
[----:B------:R-:W-:Y:S01]  /*7970*/  PRMT R140, R6, 0x5410, R15 ;  /* 0x00005410068c7816 */ /* 0x000fe2000000000f */
[----:B------:R-:W-:Y:S01]  /*7980*/  MUFU.EX2 R171, R171 ;  /* 0x000000ab00ab7308 */ /* 0x000fe20000000800 */
[--C-:B------:R-:W-:Y:S01]  /*7990*/  HSET2.LE.AND R6, R14, R159.reuse, PT ;  /* 0x0000009f0e067233 */ /* 0x100fe20003803000 */
[C---:B-1----:R-:W-:Y:S01]  /*79a0*/  HMMA.16816.F32.BF16 R108, R8.reuse, R132, R108 ;  /* 0x00000084086c723c */ /* 0x042fe2000004186c */
[----:B------:R-:W-:Y:S01]  /*79b0*/  HSET2.LE.AND R5, R12, R159, PT ;  /* 0x0000009f0c057233 */ /* 0x000fe20003803000 */
[----:B------:R-:W-:Y:S01]  /*79c0*/  LDSM.16.MT88.4 R32, [R196+0xc800] ;  /* 0x00c80000c420783b */ /* 0x000fe20000004200 */
[----:B------:R-:W-:Y:S02]  /*79d0*/  LOP3.LUT R7, R7, 0xff, RZ, 0xc0, !PT ;  /* 0x000000ff07077812 */ /* 0x000fe400078ec0ff */
[----:B----4-:R-:W-:Y:S01]  /*79e0*/  F2FP.BF16.F32.PACK_AB R175, R169, R168 ;  /* 0x000000a8a9af723e */ /* 0x010fe200000010ff */
[----:B------:R-:W1:Y:S01]  /*79f0*/  MUFU.EX2 R170, R170 ;  /* 0x000000aa00aa7308 */ /* 0x000e620000000800 */
[----:B------:R-:W4:Y:S01]  /*7a00*/  LDSM.16.MT88.4 R12, [R194+0xe800] ;  /* 0x00e80000c20c783b */ /* 0x000f220000004200 */
[----:B------:R-:W-:Y:S01]  /*7a10*/  HMMA.16816.F32.BF16 R112, R8, R134, R112 ;  /* 0x000000860870723c */ /* 0x000fe20000041870 */
[----:B------:R-:W-:-:S02]  /*7a20*/  PRMT R4, R7, 0x5410, R4 ;  /* 0x0000541007047816 */ /* 0x000fc40000000004 */
[----:B------:R-:W4:Y:S01]  /*7a30*/  LDSM.16.MT88.4 R8, [R193+0xe800] ;  /* 0x00e80000c108783b */ /* 0x000f220000004200 */
[----:B------:R-:W-:Y:S02]  /*7a40*/  F2FP.BF16.F32.PACK_AB R133, R166, R163 ;  /* 0x000000a3a685723e */ /* 0x000fe400000010ff */
[--C-:B------:R-:W-:Y:S01]  /*7a50*/  HSET2.LE.AND R7, R4, R159.reuse, PT ;  /* 0x0000009f04077233 */ /* 0x100fe20003803000 */
[----:B------:R-:W-:Y:S01]  /*7a60*/  MUFU.EX2 R177, R177 ;  /* 0x000000b100b17308 */ /* 0x000fe20000000800 */
[----:B------:R-:W-:Y:S02]  /*7a70*/  HSET2.LE.AND R4, R140, R159, PT ;  /* 0x0000009f8c047233 */ /* 0x000fe40003803000 */
[----:B---3--:R-:W-:Y:S02]  /*7a80*/  F2FP.BF16.F32.PACK_AB R132, R172, R173 ;  /* 0x000000adac84723e */ /* 0x008fe400000010ff */
[----:B------:R-:W-:Y:S01]  /*7a90*/  LOP3.LUT R6, R6, R175, RZ, 0xc0, !PT ;  /* 0x000000af06067212 */ /* 0x000fe200078ec0ff */
[----:B------:R-:W-:Y:S01]  /*7aa0*/  FFMA.FTZ R175, R137, UR32, -R164 ;  /* 0x0000002089af7c23 */ /* 0x000fe200080108a4 */
[----:B------:R-:W-:Y:S01]  /*7ab0*/  LOP3.LUT R4, R4, R133, RZ, 0xc0, !PT ;  /* 0x0000008504047212 */ /* 0x000fe200078ec0ff */
[----:B------:R-:W3:Y:S01]  /*7ac0*/  MUFU.EX2 R212, R212 ;  /* 0x000000d400d47308 */ /* 0x000ee20000000800 */
[----:B-1----:R-:W-:-:S02]  /*7ad0*/  F2FP.BF16.F32.PACK_AB R140, R170, R171 ;  /* 0x000000abaa8c723e */ /* 0x002fc400000010ff */
[----:B------:R-:W-:Y:S02]  /*7ae0*/  LOP3.LUT R5, R5, R132, RZ, 0xc0, !PT ;  /* 0x0000008405057212 */ /* 0x000fe400078ec0ff */
[----:B------:R-:W-:Y:S01]  /*7af0*/  LOP3.LUT R7, R7, R140, RZ, 0xc0, !PT ;  /* 0x0000008c07077212 */ /* 0x000fe200078ec0ff */
[----:B------:R-:W-:Y:S02]  /*7b00*/  LDSM.16.MT88.4 R132, [R196+0xd000] ;  /* 0x00d00000c484783b */ /* 0x000fe40000004200 */
[----:B------:R-:W-:Y:S04]  /*7b10*/  MUFU.EX2 R176, R176 ;  /* 0x000000b000b07308 */ /* 0x000fe80000000800 */
[C---:B--2---:R-:W-:Y:S04]  /*7b20*/  HMMA.16816.F32.BF16 R60, R4.reuse, R16, R60 ;  /* 0x00000010043c723c */ /* 0x044fe8000004183c */
[----:B------:R-:W-:Y:S02]  /*7b30*/  MUFU.EX2 R175, R175 ;  /* 0x000000af00af7308 */ /* 0x000fe40000000800 */
[C---:B------:R-:W-:Y:S01]  /*7b40*/  HMMA.16816.F32.BF16 R64, R4.reuse, R18, R64 ;  /* 0x000000120440723c */ /* 0x040fe20000041840 */
[----:B------:R-:W1:Y:S05]  /*7b50*/  LDSM.16.MT88.4 R16, [R196+0x10800] ;  /* 0x01080000c410783b */ /* 0x000e6a0000004200 */
[C---:B------:R-:W-:Y:S01]  /*7b60*/  HMMA.16816.F32.BF16 R44, R4.reuse, R24, R44 ;  /* 0x00000018042c723c */ /* 0x040fe2000004182c */
[----:B------:R-:W-:Y:S05]  /*7b70*/  MUFU.EX2 R214, R214 ;  /* 0x000000d600d67308 */ /* 0x000fea0000000800 */
[----:B-----5:R-:W-:Y:S01]  /*7b80*/  HMMA.16816.F32.BF16 R52, R4, R20, R52 ;  /* 0x000000140434723c */ /* 0x020fe20000041834 */
[----:B------:R-:W-:-:S02]  /*7b90*/  LOP3.LUT R24, R179, UR17, R224, 0x96, !PT ;  /* 0x00000011b3187c12 */ /* 0x000fc4000f8e96e0 */
[----:B------:R-:W-:Y:S01]  /*7ba0*/  LOP3.LUT R179, R219, UR15, R178, 0x96, !PT ;  /* 0x0000000fdbb37c12 */ /* 0x000fe2000f8e96b2 */
[----:B------:R-:W-:Y:S02]  /*7bb0*/  MUFU.EX2 R216, R216 ;  /* 0x000000d800d87308 */ /* 0x000fe40000000800 */
[----:B------:R-:W-:Y:S01]  /*7bc0*/  HMMA.16816.F32.BF16 R56, R4, R22, R56 ;  /* 0x000000160438723c */ /* 0x000fe20000041838 */
[----:B------:R-:W2:Y:S01]  /*7bd0*/  LDSM.16.MT88.4 R20, [R192+0xe800] ;  /* 0x00e80000c014783b */ /* 0x000ea20000004200 */
[----:B------:R-:W-:-:S04]  /*7be0*/  IMAD.WIDE.U32 R224, R179, -0x2daee0ad, RZ ;  /* 0xd2511f53b3e07825 */ /* 0x000fc800078e00ff */
[----:B------:R-:W-:Y:S02]  /*7bf0*/  FFMA.FTZ R179, R138, UR32, -R161 ;  /* 0x000000208ab37c23 */ /* 0x000fe400080108a1 */
[----:B------:R-:W-:Y:S01]  /*7c00*/  LDSM.16.MT88.4 R136, [R192+0x10800] ;  /* 0x01080000c088783b */ /* 0x000fe20000004200 */
[C---:B----4-:R-:W-:Y:S01]  /*7c10*/  HMMA.16816.F32.BF16 R68, R4.reuse, R12, R68 ;  /* 0x0000000c0444723c */ /* 0x050fe20000041844 */
[----:B------:R4:W5:Y:S05]  /*7c20*/  MUFU.EX2 R178, R143 ;  /* 0x0000008f00b27308 */ /* 0x00096a0000000800 */
[C---:B------:R-:W-:Y:S01]  /*7c30*/  HMMA.16816.F32.BF16 R72, R4.reuse, R14, R72 ;  /* 0x0000000e0448723c */ /* 0x040fe20000041848 */
[----:B------:R-:W5:Y:S02]  /*7c40*/  LDSM.16.MT88.4 R12, [R194+0x10800] ;  /* 0x01080000c20c783b */ /* 0x000f640000004200 */
[----:B------:R-:W5:Y:S03]  /*7c50*/  MUFU.EX2 R179, R179 ;  /* 0x000000b300b37308 */ /* 0x000f660000000800 */
[C---:B------:R-:W-:Y:S05]  /*7c60*/  HMMA.16816.F32.BF16 R76, R4.reuse, R8, R76 ;  /* 0x00000008044c723c */ /* 0x040fea000004184c */
[----:B------:R-:W-:Y:S01]  /*7c70*/  MUFU.EX2 R167, R167 ;  /* 0x000000a700a77308 */ /* 0x000fe20000000800 */
[----:B----4-:R-:W4:Y:S01]  /*7c80*/  LDSM.16.MT88.4 R140, [R193+0x10800] ;  /* 0x01080000c18c783b */ /* 0x010f220000004200 */
[----:B------:R-:W-:Y:S01]  /*7c90*/  IMAD.WIDE.U32 R8, R24, -0x2daee0ad, RZ ;  /* 0xd2511f5318087825 */ /* 0x000fe200078e00ff */
[C---:B-1----:R-:W-:Y:S04]  /*7ca0*/  HMMA.16816.F32.BF16 R92, R4.reuse, R16, R92 ;  /* 0x00000010045c723c */ /* 0x042fe8000004185c */
[----:B------:R-:W-:Y:S01]  /*7cb0*/  LOP3.LUT R220, R9, UR14, R220, 0x96, !PT ;  /* 0x0000000e09dc7c12 */ /* 0x000fe2000f8e96dc */
[----:B------:R-:W-:Y:S01]  /*7cc0*/  MUFU.EX2 R162, R162 ;  /* 0x000000a200a27308 */ /* 0x000fe20000000800 */
[----:B------:R-:W-:Y:S03]  /*7cd0*/  HMMA.16816.F32.BF16 R80, R4, R10, R80 ;  /* 0x0000000a0450723c */ /* 0x000fe60000041850 */
[----:B------:R-:W-:-:S03]  /*7ce0*/  IMAD.WIDE.U32 R220, R220, -0x326172a9, RZ ;  /* 0xcd9e8d57dcdc7825 */ /* 0x000fc600078e00ff */
[C---:B------:R-:W-:Y:S01]  /*7cf0*/  HMMA.16816.F32.BF16 R48, R4.reuse, R26, R48 ;  /* 0x0000001a0430723c */ /* 0x040fe20000041830 */
[----:B------:R-:W-:Y:S01]  /*7d00*/  LDSM.16.MT88.4 R24, [R192+0xd000] ;  /* 0x00d00000c018783b */ /* 0x000fe20000004200 */
[----:B------:R-:W-:Y:S01]  /*7d10*/  LOP3.LUT R218, R221, UR13, R218, 0x96, !PT ;  /* 0x0000000dddda7c12 */ /* 0x000fe2000f8e96da */
[--C-:B------:R-:W-:Y:S01]  /*7d20*/  FFMA.FTZ R221, R144, UR32, -R161.reuse ;  /* 0x0000002090dd7c23 */ /* 0x100fe200080108a1 */
[----:B---3--:R-:W-:Y:S02]  /*7d30*/  F2FP.BF16.F32.PACK_AB R11, R212, R177 ;  /* 0x000000b1d40b723e */ /* 0x008fe400000010ff */
[C---:B--2---:R-:W-:Y:S01]  /*7d40*/  HMMA.16816.F32.BF16 R84, R4.reuse, R20, R84 ;  /* 0x000000140454723c */ /* 0x044fe20000041854 */
[----:B------:R-:W-:Y:S02]  /*7d50*/  IMAD.WIDE.U32 R218, R218, -0x2daee0ad, RZ ;  /* 0xd2511f53dada7825 */ /* 0x000fe400078e00ff */
[----:B------:R-:W-:Y:S03]  /*7d60*/  MUFU.EX2 R221, R221 ;  /* 0x000000dd00dd7308 */ /* 0x000fe60000000800 */
[----:B------:R-:W-:Y:S01]  /*7d70*/  LOP3.LUT R16, R219, UR5, R224, 0x96, !PT ;  /* 0x00000005db107c12 */ /* 0x000fe2000f8e96e0 */
[C---:B------:R-:W-:Y:S01]  /*7d80*/  HMMA.16816.F32.BF16 R88, R4.reuse, R22, R88 ;  /* 0x000000160458723c */ /* 0x040fe20000041858 */
[----:B------:R-:W-:Y:S01]  /*7d90*/  LOP3.LUT R224, R225, UR12, R8, 0x96, !PT ;  /* 0x0000000ce1e07c12 */ /* 0x000fe2000f8e9608 */
[----:B------:R-:W1:Y:S01]  /*7da0*/  LDSM.16.MT88.4 R20, [R196+0xf000] ;  /* 0x00f00000c414783b */ /* 0x000e620000004200 */
[--C-:B------:R-:W-:Y:S01]  /*7db0*/  FFMA.FTZ R219, R174, UR32, -R161.reuse ;  /* 0x00000020aedb7c23 */ /* 0x100fe200080108a1 */
[----:B------:R-:W-:Y:S01]  /*7dc0*/  IMAD.WIDE.U32 R16, R16, -0x326172a9, RZ ;  /* 0xcd9e8d5710107825 */ /* 0x000fe200078e00ff */
[----:B-----5:R-:W-:Y:S01]  /*7dd0*/  F2FP.BF16.F32.PACK_AB R174, R178, R175 ;  /* 0x000000afb2ae723e */ /* 0x020fe200000010ff */
[C---:B------:R-:W-:Y:S02]  /*7de0*/  HMMA.16816.F32.BF16 R120, R4.reuse, R12, R120 ;  /* 0x0000000c0478723c */ /* 0x040fe40000041878 */
[----:B------:R-:W-:Y:S01]  /*7df0*/  FFMA.FTZ R161, R160, UR32, -R161 ;  /* 0x00000020a0a17c23 */ /* 0x000fe200080108a1 */
[----:B------:R-:W-:Y:S01]  /*7e00*/  IMAD.WIDE.U32 R224, R224, -0x326172a9, RZ ;  /* 0xcd9e8d57e0e07825 */ /* 0x000fe200078e00ff */
[C---:B------:R-:W-:Y:S01]  /*7e10*/  LOP3.LUT R8, R16.reuse, 0xffff, RZ, 0xc0, !PT ;  /* 0x0000ffff10087812 */ /* 0x040fe200078ec0ff */
[----:B------:R-:W2:Y:S01]  /*7e20*/  MUFU.EX2 R219, R219 ;  /* 0x000000db00db7308 */ /* 0x000ea20000000800 */
[----:B------:R-:W-:Y:S01]  /*7e30*/  LOP3.LUT R10, R16, 0xff, RZ, 0xc0, !PT ;  /* 0x000000ff100a7812 */ /* 0x000fe200078ec0ff */
[----:B------:R-:W-:Y:S01]  /*7e40*/  HMMA.16816.F32.BF16 R100, R4, R14, R100 ;  /* 0x0000000e0464723c */ /* 0x000fe20000041864 */
[----:B------:R-:W-:-:S02]  /*7e50*/  SHF.R.U32.HI R9, RZ, 0x8, R8 ;  /* 0x00000008ff097819 */ /* 0x000fc40000011608 */
[----:B------:R-:W-:Y:S02]  /*7e60*/  LOP3.LUT R12, R17, UR20, R224, 0x96, !PT ;  /* 0x00000014110c7c12 */ /* 0x000fe4000f8e96e0 */
[----:B------:R-:W-:Y:S01]  /*7e70*/  PRMT R10, R10, 0x5410, R9 ;  /* 0x000054100a0a7816 */ /* 0x000fe20000000009 */
[C---:B----4-:R-:W-:Y:S01]  /*7e80*/  HMMA.16816.F32.BF16 R104, R4.reuse, R140, R104 ;  /* 0x0000008c0468723c */ /* 0x050fe20000041868 */
[C---:B------:R-:W-:Y:S01]  /*7e90*/  LOP3.LUT R15, R12.reuse, 0xffff, RZ, 0xc0, !PT ;  /* 0x0000ffff0c0f7812 */ /* 0x040fe200078ec0ff */
[----:B------:R-:W3:Y:S01]  /*7ea0*/  MUFU.EX2 R161, R161 ;  /* 0x000000a100a17308 */ /* 0x000ee20000000800 */
[----:B------:R-:W-:Y:S02]  /*7eb0*/  SHF.R.U32.HI R9, RZ, 0x10, R12 ;  /* 0x00000010ff097819 */ /* 0x000fe4000001160c */
[----:B------:R-:W-:Y:S01]  /*7ec0*/  LOP3.LUT R14, R12, 0xff, RZ, 0xc0, !PT ;  /* 0x000000ff0c0e7812 */ /* 0x000fe200078ec0ff */
[----:B------:R-:W-:Y:S01]  /*7ed0*/  HMMA.16816.F32.BF16 R128, R4, R32, R128 ;  /* 0x000000200480723c */ /* 0x000fe20000041880 */
[----:B------:R-:W-:-:S02]  /*7ee0*/  SHF.R.U32.HI R13, RZ, 0x10, R16 ;  /* 0x00000010ff0d7819 */ /* 0x000fc40000011610 */
[----:B------:R-:W-:Y:S02]  /*7ef0*/  SHF.R.U32.HI R12, RZ, 0x18, R12 ;  /* 0x00000018ff0c7819 */ /* 0x000fe4000001160c */
[----:B------:R-:W-:Y:S01]  /*7f00*/  SHF.R.U32.HI R15, RZ, 0x8, R15 ;  /* 0x00000008ff0f7819 */ /* 0x000fe2000001160f */
[C---:B------:R-:W-:Y:S01]  /*7f10*/  HMMA.16816.F32.BF16 R124, R4.reuse, R34, R124 ;  /* 0x00000022047c723c */ /* 0x040fe2000004187c */
[----:B------:R-:W-:Y:S01]  /*7f20*/  LOP3.LUT R9, R9, 0xff, RZ, 0xc0, !PT ;  /* 0x000000ff09097812 */ /* 0x000fe200078ec0ff */
[----:B------:R-:W-:Y:S01]  /*7f30*/  LDSM.16.MT88.4 R32, [R194+0xd000] ;  /* 0x00d00000c220783b */ /* 0x000fe20000004200 */
[----:B------:R-:W-:Y:S02]  /*7f40*/  LOP3.LUT R13, R13, 0xff, RZ, 0xc0, !PT ;  /* 0x000000ff0d0d7812 */ /* 0x000fe400078ec0ff */
[----:B------:R-:W-:Y:S01]  /*7f50*/  PRMT R14, R14, 0x5410, R15 ;  /* 0x000054100e0e7816 */ /* 0x000fe2000000000f */
[----:B------:R-:W-:Y:S01]  /*7f60*/  HMMA.16816.F32.BF16 R36, R4, R28, R36 ;  /* 0x0000001c0424723c */ /* 0x000fe20000041824 */
[----:B------:R-:W-:-:S02]  /*7f70*/  PRMT R12, R9, 0x5410, R12 ;  /* 0x00005410090c7816 */ /* 0x000fc4000000000c */
[----:B------:R-:W-:Y:S02]  /*7f80*/  SHF.R.U32.HI R8, RZ, 0x18, R16 ;  /* 0x00000018ff087819 */ /* 0x000fe40000011610 */
[--C-:B------:R-:W-:Y:S01]  /*7f90*/  HSET2.LE.AND R141, R14, R159.reuse, PT ;  /* 0x0000009f0e8d7233 */ /* 0x100fe20003803000 */
[C---:B------:R-:W-:Y:S01]  /*7fa0*/  HMMA.16816.F32.BF16 R40, R4.reuse, R30, R40 ;  /* 0x0000001e0428723c */ /* 0x040fe20000041828 */
[----:B------:R-:W-:Y:S01]  /*7fb0*/  PRMT R8, R13, 0x5410, R8 ;  /* 0x000054100d087816 */ /* 0x000fe20000000008 */
[----:B------:R-:W-:Y:S01]  /*7fc0*/  LDSM.16.MT88.4 R28, [R193+0xd000] ;  /* 0x00d00000c11c783b */ /* 0x000fe20000004200 */
[--C-:B------:R-:W-:Y:S02]  /*7fd0*/  HSET2.LE.AND R9, R12, R159.reuse, PT ;  /* 0x0000009f0c097233 */ /* 0x100fe40003803000 */
[--C-:B------:R-:W-:Y:S01]  /*7fe0*/  HSET2.LE.AND R10, R10, R159.reuse, PT ;  /* 0x0000009f0a0a7233 */ /* 0x100fe20003803000 */
[----:B------:R-:W4:Y:S01]  /*7ff0*/  LDSM.16.MT88.4 R12, [R193+0xf000] ;  /* 0x00f00000c10c783b */ /* 0x000f220000004200 */
[----:B------:R-:W-:Y:S01]  /*8000*/  HMMA.16816.F32.BF16 R96, R4, R18, R96 ;  /* 0x000000120460723c */ /* 0x000fe20000041860 */
[----:B------:R-:W-:-:S02]  /*8010*/  HSET2.LE.AND R8, R8, R159, PT ;  /* 0x0000009f08087233 */ /* 0x000fc40003803000 */
[----:B------:R-:W-:Y:S01]  /*8020*/  LOP3.LUT R10, R10, R11, RZ, 0xc0, !PT ;  /* 0x0000000b0a0a7212 */ /* 0x000fe200078ec0ff */
[----:B------:R-:W5:Y:S01]  /*8030*/  LDSM.16.MT88.4 R16, [R194+0xf000] ;  /* 0x00f00000c210783b */ /* 0x000f620000004200 */
[----:B------:R-:W-:Y:S01]  /*8040*/  F2FP.BF16.F32.PACK_AB R11, R176, R179 ;  /* 0x000000b3b00b723e */ /* 0x000fe200000010ff */
[C---:B------:R-:W-:Y:S01]  /*8050*/  HMMA.16816.F32.BF16 R116, R4.reuse, R142, R116 ;  /* 0x0000008e0474723c */ /* 0x040fe20000041874 */
[----:B--2---:R-:W-:Y:S02]  /*8060*/  F2FP.BF16.F32.PACK_AB R140, R219, R214 ;  /* 0x000000d6db8c723e */ /* 0x004fe400000010ff */
[----:B------:R-:W-:Y:S02]  /*8070*/  LOP3.LUT R11, R8, R11, RZ, 0xc0, !PT ;  /* 0x0000000b080b7212 */ /* 0x000fe400078ec0ff */
[----:B------:R-:W-:Y:S01]  /*8080*/  LOP3.LUT R8, R141, R174, RZ, 0xc0, !PT ;  /* 0x000000ae8d087212 */ /* 0x000fe200078ec0ff */
[C---:B------:R-:W-:Y:S01]  /*8090*/  HMMA.16816.F32.BF16 R108, R4.reuse, R136, R108 ;  /* 0x00000088046c723c */ /* 0x040fe2000004186c */
[----:B------:R-:W-:Y:S01]  /*80a0*/  LOP3.LUT R9, R9, R140, RZ, 0xc0, !PT ;  /* 0x0000008c09097212 */ /* 0x000fe200078ec0ff */
[--C-:B------:R-:W-:Y:S01]  /*80b0*/  FFMA.FTZ R174, R165, UR32, -R164.reuse ;  /* 0x00000020a5ae7c23 */ /* 0x100fe200080108a4 */
[--C-:B------:R-:W-:Y:S01]  /*80c0*/  FFMA.FTZ R165, R147, UR32, -R164.reuse ;  /* 0x0000002093a57c23 */ /* 0x100fe200080108a4 */
[----:B------:R-:W-:Y:S01]  /*80d0*/  FFMA.FTZ R164, R145, UR32, -R164 ;  /* 0x0000002091a47c23 */ /* 0x000fe200080108a4 */
[----:B---3--:R-:W-:Y:S01]  /*80e0*/  F2FP.BF16.F32.PACK_AB R160, R161, R162 ;  /* 0x000000a2a1a0723e */ /* 0x008fe200000010ff */
[----:B------:R-:W-:Y:S01]  /*80f0*/  HMMA.16816.F32.BF16 R112, R4, R138, R112 ;  /* 0x0000008a0470723c */ /* 0x000fe20000041870 */
[----:B------:R-:W2:Y:S01]  /*8100*/  LDSM.16.MT88.4 R4, [R192+0xf000] ;  /* 0x00f00000c004783b */ /* 0x000ea20000004200 */
[----:B------:R-:W-:Y:S03]  /*8110*/  MUFU.EX2 R174, R174 ;  /* 0x000000ae00ae7308 */ /* 0x000fe60000000800 */
[----:B------:R-:W-:Y:S01]  /*8120*/  LDSM.16.MT88.4 R144, [R192+0x11000] ;  /* 0x01100000c090783b */ /* 0x000fe20000004200 */
[C---:B-1----:R-:W-:Y:S03]  /*8130*/  HMMA.16816.F32.BF16 R60, R8.reuse, R20, R60 ;  /* 0x00000014083c723c */ /* 0x042fe6000004183c */
[----:B------:R-:W-:Y:S01]  /*8140*/  LDSM.16.MT88.4 R140, [R196+0xd800] ;  /* 0x00d80000c48c783b */ /* 0x000fe20000004200 */
[----:B------:R-:W-:Y:S02]  /*8150*/  MUFU.EX2 R165, R165 ;  /* 0x000000a500a57308 */ /* 0x000fe40000000800 */
[C---:B------:R-:W-:Y:S01]  /*8160*/  HMMA.16816.F32.BF16 R64, R8.reuse, R22, R64 ;  /* 0x000000160840723c */ /* 0x040fe20000041840 */
[----:B------:R-:W1:Y:S04]  /*8170*/  LDSM.16.MT88.4 R20, [R196+0x11000] ;  /* 0x01100000c414783b */ /* 0x000e680000004200 */
[----:B------:R-:W-:Y:S01]  /*8180*/  LDSM.16.MT88.4 R136, [R194+0xd800] ;  /* 0x00d80000c288783b */ /* 0x000fe20000004200 */
[C---:B------:R-:W-:Y:S01]  /*8190*/  HMMA.16816.F32.BF16 R52, R8.reuse, R24, R52 ;  /* 0x000000180834723c */ /* 0x040fe20000041834 */
[----:B------:R-:W3:Y:S05]  /*81a0*/  MUFU.EX2 R164, R164 ;  /* 0x000000a400a47308 */ /* 0x000eea0000000800 */
[----:B----4-:R-:W-:Y:S01]  /*81b0*/  HMMA.16816.F32.BF16 R76, R8, R12, R76 ;  /* 0x0000000c084c723c */ /* 0x010fe2000004184c */
[----:B------:R-:W-:-:S05]  /*81c0*/  LOP3.LUT R24, R225, UR25, R220, 0x96, !PT ;  /* 0x00000019e1187c12 */ /* 0x000fca000f8e96dc */
[----:B------:R-:W-:Y:S01]  /*81d0*/  HMMA.16816.F32.BF16 R80, R8, R14, R80 ;  /* 0x0000000e0850723c */ /* 0x000fe20000041850 */
[----:B------:R-:W4:Y:S01]  /*81e0*/  LDSM.16.MT88.4 R12, [R193+0x11000] ;  /* 0x01100000c10c783b */ /* 0x000f220000004200 */
[----:B------:R-:W-:-:S04]  /*81f0*/  IMAD.WIDE.U32 R24, R24, -0x2daee0ad, RZ ;  /* 0xd2511f5318187825 */ /* 0x000fc800078e00ff */
[----:B-----5:R-:W-:Y:S01]  /*8200*/  HMMA.16816.F32.BF16 R68, R8, R16, R68 ;  /* 0x000000100844723c */ /* 0x020fe20000041844 */
[----:B------:R-:W-:-:S05]  /*8210*/  LOP3.LUT R218, R25, UR26, R218, 0x96, !PT ;  /* 0x0000001a19da7c12 */ /* 0x000fca000f8e96da */
[C---:B--2---:R-:W-:Y:S06]  /*8220*/  HMMA.16816.F32.BF16 R84, R8.reuse, R4, R84 ;  /* 0x000000040854723c */ /* 0x044fec0000041854 */
[C---:B------:R-:W-:Y:S01]  /*8230*/  HMMA.16816.F32.BF16 R72, R8.reuse, R18, R72 ;  /* 0x000000120848723c */ /* 0x040fe20000041848 */
[--C-:B------:R-:W-:Y:S01]  /*8240*/  SHF.R.U32.HI R5, RZ, 0x10, R24.reuse ;  /* 0x00000010ff057819 */ /* 0x100fe20000011618 */
[----:B------:R-:W2:Y:S01]  /*8250*/  LDSM.16.MT88.4 R16, [R194+0x11000] ;  /* 0x01100000c210783b */ /* 0x000ea20000004200 */
[----:B------:R-:W-:Y:S02]  /*8260*/  SHF.R.U32.HI R4, RZ, 0x18, R24 ;  /* 0x00000018ff047819 */ /* 0x000fe40000011618 */
[----:B------:R-:W-:Y:S01]  /*8270*/  LOP3.LUT R5, R5, 0xff, RZ, 0xc0, !PT ;  /* 0x000000ff05057812 */ /* 0x000fe200078ec0ff */
[----:B-1----:R-:W-:Y:S03]  /*8280*/  HMMA.16816.F32.BF16 R92, R8, R20, R92 ;  /* 0x00000014085c723c */ /* 0x002fe6000004185c */
[----:B------:R-:W-:-:S02]  /*8290*/  PRMT R4, R5, 0x5410, R4 ;  /* 0x0000541005047816 */ /* 0x000fc40000000004 */
[C---:B------:R-:W-:Y:S01]  /*82a0*/  LOP3.LUT R5, R218.reuse, 0xffff, RZ, 0xc0, !PT ;  /* 0x0000ffffda057812 */ /* 0x040fe200078ec0ff */
[----:B------:R-:W-:Y:S01]  /*82b0*/  HMMA.16816.F32.BF16 R56, R8, R26, R56 ;  /* 0x0000001a0838723c */ /* 0x000fe20000041838 */
[----:B------:R-:W-:Y:S02]  /*82c0*/  LOP3.LUT R20, R218, 0xff, RZ, 0xc0, !PT ;  /* 0x000000ffda147812 */ /* 0x000fe400078ec0ff */
[----:B------:R-:W-:-:S03]  /*82d0*/  SHF.R.U32.HI R5, RZ, 0x8, R5 ;  /* 0x00000008ff057819 */ /* 0x000fc60000011605 */
[C---:B------:R-:W-:Y:S01]  /*82e0*/  HMMA.16816.F32.BF16 R88, R8.reuse, R6, R88 ;  /* 0x000000060858723c */ /* 0x040fe20000041858 */
[----:B------:R-:W-:Y:S02]  /*82f0*/  PRMT R20, R20, 0x5410, R5 ;  /* 0x0000541014147816 */ /* 0x000fe40000000005 */
[C---:B------:R-:W-:Y:S02]  /*8300*/  LOP3.LUT R27, R24.reuse, 0xffff, RZ, 0xc0, !PT ;  /* 0x0000ffff181b7812 */ /* 0x040fe400078ec0ff */
[--C-:B------:R-:W-:Y:S01]  /*8310*/  SHF.R.U32.HI R5, RZ, 0x10, R218.reuse ;  /* 0x00000010ff057819 */ /* 0x100fe200000116da */
[C---:B----4-:R-:W-:Y:S01]  /*8320*/  HMMA.16816.F32.BF16 R104, R8.reuse, R12, R104 ;  /* 0x0000000c0868723c */ /* 0x050fe20000041868 */
[----:B------:R-:W-:Y:S02]  /*8330*/  LOP3.LUT R26, R24, 0xff, RZ, 0xc0, !PT ;  /* 0x000000ff181a7812 */ /* 0x000fe400078ec0ff */
[----:B------:R-:W-:Y:S02]  /*8340*/  SHF.R.U32.HI R27, RZ, 0x8, R27 ;  /* 0x00000008ff1b7819 */ /* 0x000fe4000001161b */
[----:B------:R-:W-:Y:S01]  /*8350*/  SHF.R.U32.HI R218, RZ, 0x18, R218 ;  /* 0x00000018ffda7819 */ /* 0x000fe200000116da */
[----:B------:R-:W-:Y:S01]  /*8360*/  HMMA.16816.F32.BF16 R116, R8, R14, R116 ;  /* 0x0000000e0874723c */ /* 0x000fe20000041874 */
[----:B------:R-:W-:-:S02]  /*8370*/  LOP3.LUT R5, R5, 0xff, RZ, 0xc0, !PT ;  /* 0x000000ff05057812 */ /* 0x000fc400078ec0ff */
[----:B------:R-:W-:Y:S02]  /*8380*/  PRMT R6, R26, 0x5410, R27 ;  /* 0x000054101a067816 */ /* 0x000fe4000000001b */
[----:B------:R-:W-:Y:S01]  /*8390*/  PRMT R218, R5, 0x5410, R218 ;  /* 0x0000541005da7816 */ /* 0x000fe200000000da */
[C---:B------:R-:W-:Y:S01]  /*83a0*/  HMMA.16816.F32.BF16 R44, R8.reuse, R28, R44 ;  /* 0x0000001c082c723c */ /* 0x040fe2000004182c */
[----:B------:R-:W-:Y:S01]  /*83b0*/  F2FP.BF16.F32.PACK_AB R12, R221, R216 ;  /* 0x000000d8dd0c723e */ /* 0x000fe200000010ff */
[----:B------:R-:W-:Y:S01]  /*83c0*/  LDSM.16.MT88.4 R24, [R194+0xf800] ;  /* 0x00f80000c218783b */ /* 0x000fe20000004200 */
[--C-:B------:R-:W-:Y:S02]  /*83d0*/  HSET2.LE.AND R6, R6, R159.reuse, PT ;  /* 0x0000009f06067233 */ /* 0x100fe40003803000 */
[--C-:B------:R-:W-:Y:S01]  /*83e0*/  HSET2.LE.AND R5, R218, R159.reuse, PT ;  /* 0x0000009fda057233 */ /* 0x100fe20003803000 */
[----:B------:R-:W-:Y:S01]  /*83f0*/  HMMA.16816.F32.BF16 R48, R8, R30, R48 ;  /* 0x0000001e0830723c */ /* 0x000fe20000041830 */
[----:B---3--:R-:W-:Y:S01]  /*8400*/  F2FP.BF16.F32.PACK_AB R13, R164, R165 ;  /* 0x000000a5a40d723e */ /* 0x008fe200000010ff */
[----:B------:R-:W-:Y:S01]  /*8410*/  LDSM.16.MT88.4 R28, [R196+0xf800] ;  /* 0x00f80000c41c783b */ /* 0x000fe20000004200 */
[----:B------:R-:W-:-:S02]  /*8420*/  HSET2.LE.AND R7, R4, R159, PT ;  /* 0x0000009f04077233 */ /* 0x000fc40003803000 */
[----:B------:R-:W-:Y:S01]  /*8430*/  LOP3.LUT R5, R5, R12, RZ, 0xc0, !PT ;  /* 0x0000000c05057212 */ /* 0x000fe200078ec0ff */
[C---:B--2---:R-:W-:Y:S01]  /*8440*/  HMMA.16816.F32.BF16 R120, R8.reuse, R16, R120 ;  /* 0x000000100878723c */ /* 0x044fe20000041878 */
[----:B------:R-:W-:Y:S02]  /*8450*/  LOP3.LUT R6, R6, R13, RZ, 0xc0, !PT ;  /* 0x0000000d06067212 */ /* 0x000fe400078ec0ff */
[----:B------:R-:W1:Y:S01]  /*8460*/  LDSM.16.MT88.4 R12, [R196+0x11800] ;  /* 0x01180000c40c783b */ /* 0x000e620000004200 */
[----:B------:R-:W-:Y:S02]  /*8470*/  HSET2.LE.AND R4, R20, R159, PT ;  /* 0x0000009f14047233 */ /* 0x000fe40003803000 */
[----:B------:R-:W-:Y:S01]  /*8480*/  HMMA.16816.F32.BF16 R100, R8, R18, R100 ;  /* 0x000000120864723c */ /* 0x000fe20000041864 */
[----:B------:R-:W2:Y:S01]  /*8490*/  LDSM.16.MT88.4 R16, [R192+0xf800] ;  /* 0x00f80000c010783b */ /* 0x000ea20000004200 */
[----:B------:R-:W-:Y:S02]  /*84a0*/  F2FP.BF16.F32.PACK_AB R159, R174, R167 ;  /* 0x000000a7ae9f723e */ /* 0x000fe400000010ff */
[----:B------:R-:W-:-:S02]  /*84b0*/  LOP3.LUT R7, R7, R160, RZ, 0xc0, !PT ;  /* 0x000000a007077212 */ /* 0x000fc400078ec0ff */
[----:B------:R-:W-:Y:S01]  /*84c0*/  HMMA.16816.F32.BF16 R128, R8, R132, R128 ;  /* 0x000000840880723c */ /* 0x000fe20000041880 */
[----:B------:R-:W-:-:S05]  /*84d0*/  LOP3.LUT R4, R4, R159, RZ, 0xc0, !PT ;  /* 0x0000009f04047212 */ /* 0x000fca00078ec0ff */
[C---:B------:R-:W-:Y:S01]  /*84e0*/  HMMA.16816.F32.BF16 R124, R8.reuse, R134, R124 ;  /* 0x00000086087c723c */ /* 0x040fe2000004187c */
[----:B------:R-:W-:Y:S05]  /*84f0*/  LDSM.16.MT88.4 R132, [R193+0xd800] ;  /* 0x00d80000c184783b */ /* 0x000fea0000004200 */
[C---:B------:R-:W-:Y:S06]  /*8500*/  HMMA.16816.F32.BF16 R36, R8.reuse, R32, R36 ;  /* 0x000000200824723c */ /* 0x040fec0000041824 */
[C---:B------:R-:W-:Y:S01]  /*8510*/  HMMA.16816.F32.BF16 R40, R8.reuse, R34, R40 ;  /* 0x000000220828723c */ /* 0x040fe20000041828 */
[----:B------:R-:W-:Y:S05]  /*8520*/  LDSM.16.MT88.4 R32, [R192+0xd800] ;  /* 0x00d80000c020783b */ /* 0x000fea0000004200 */
[C---:B------:R-:W-:Y:S01]  /*8530*/  HMMA.16816.F32.BF16 R96, R8.reuse, R22, R96 ;  /* 0x000000160860723c */ /* 0x040fe20000041860 */
[----:B------:R-:W-:Y:S05]  /*8540*/  LDSM.16.MT88.4 R20, [R193+0xf800] ;  /* 0x00f80000c114783b */ /* 0x000fea0000004200 */
[C---:B------:R-:W-:Y:S06]  /*8550*/  HMMA.16816.F32.BF16 R108, R8.reuse, R144, R108 ;  /* 0x00000090086c723c */ /* 0x040fec000004186c */
[----:B------:R-:W-:Y:S01]  /*8560*/  HMMA.16816.F32.BF16 R112, R8, R146, R112 ;  /* 0x000000920870723c */ /* 0x000fe20000041870 */
[----:B------:R-:W3:Y:S05]  /*8570*/  LDSM.16.MT88.4 R8, [R194+0x11800] ;  /* 0x01180000c208783b */ /* 0x000eea0000004200 */
[C---:B-1----:R-:W-:Y:S06]  /*8580*/  HMMA.16816.F32.BF16 R92, R4.reuse, R12, R92 ;  /* 0x0000000c045c723c */ /* 0x042fec000004185c */
[----:B------:R-:W-:Y:S01]  /*8590*/  HMMA.16816.F32.BF16 R60, R4, R28, R60 ;  /* 0x0000001c043c723c */ /* 0x000fe2000004183c */
[----:B------:R-:W-:-:S04]  /*85a0*/  FADD.FTZ R12, R150, R151 ;  /* 0x00000097960c7221 */ /* 0x000fc80000010000 */
[----:B------:R-:W-:Y:S01]  /*85b0*/  FADD.FTZ R12, R3, R12 ;  /* 0x0000000c030c7221 */ /* 0x000fe20000010000 */
[C---:B------:R-:W-:Y:S01]  /*85c0*/  HMMA.16816.F32.BF16 R64, R4.reuse, R30, R64 ;  /* 0x0000001e0440723c */ /* 0x040fe20000041840 */
[----:B------:R-:W-:Y:S01]  /*85d0*/  FADD.FTZ R3, R163, R154 ;  /* 0x0000009aa3037221 */ /* 0x000fe20000010000 */
[----:B------:R-:W1:Y:S01]  /*85e0*/  LDSM.16.MT88.4 R28, [R193+0x11800] ;  /* 0x01180000c11c783b */ /* 0x000e620000004200 */
[----:B------:R-:W-:Y:S02]  /*85f0*/  FADD.FTZ R173, R173, R12 ;  /* 0x0000000cadad7221 */ /* 0x000fe40000010000 */
[----:B------:R-:W-:Y:S01]  /*8600*/  FADD.FTZ R3, R166, R3 ;  /* 0x00000003a6037221 */ /* 0x000fe20000010000 */
[C---:B--2---:R-:W-:Y:S01]  /*8610*/  HMMA.16816.F32.BF16 R84, R4.reuse, R16, R84 ;  /* 0x000000100454723c */ /* 0x044fe20000041854 */
[----:B------:R-:W-:Y:S02]  /*8620*/  FADD.FTZ R172, R172, R173 ;  /* 0x000000adacac7221 */ /* 0x000fe40000010000 */
[----:B------:R-:W-:Y:S01]  /*8630*/  FADD.FTZ R168, R168, R3 ;  /* 0x00000003a8a87221 */ /* 0x000fe20000010000 */
[-C--:B------:R-:W-:Y:S01]  /*8640*/  MOV R3, R148.reuse ;  /* 0x0000009400037202 */ /* 0x080fe20000000f00 */
[----:B------:R-:W-:Y:S01]  /*8650*/  FADD.FTZ R171, R171, R172 ;  /* 0x000000acabab7221 */ /* 0x000fe20000010000 */
[----:B------:R-:W-:Y:S01]  /*8660*/  HMMA.16816.F32.BF16 R88, R4, R18, R88 ;  /* 0x000000120458723c */ /* 0x000fe20000041858 */
[----:B------:R-:W2:Y:S01]  /*8670*/  LDSM.16.MT88.4 R16, [R192+0x11800] ;  /* 0x01180000c010783b */ /* 0x000ea20000004200 */
[----:B------:R-:W-:Y:S01]  /*8680*/  FADD.FTZ R168, R169, R168 ;  /* 0x000000a8a9a87221 */ /* 0x000fe20000010000 */
[----:B------:R-:W-:Y:S01]  /*8690*/  FADD.FTZ R171, R170, R171 ;  /* 0x000000abaaab7221 */ /* 0x000fe20000010000 */
[----:B------:R-:W-:-:S02]  /*86a0*/  @P0 MOV R3, R148 ;  /* 0x0000009400030202 */ /* 0x000fc40000000f00 */
[----:B------:R-:W-:Y:S01]  /*86b0*/  FADD.FTZ R175, R175, R168 ;  /* 0x000000a8afaf7221 */ /* 0x000fe20000010000 */
[----:B------:R-:W-:Y:S03]  /*86c0*/  HMMA.16816.F32.BF16 R128, R4, R140, R128 ;  /* 0x0000008c0480723c */ /* 0x000fe60000041880 */
[----:B------:R-:W-:-:S03]  /*86d0*/  FADD.FTZ R178, R178, R175 ;  /* 0x000000afb2b27221 */ /* 0x000fc60000010000 */
[----:B---3--:R-:W-:Y:S01]  /*86e0*/  HMMA.16816.F32.BF16 R120, R4, R8, R120 ;  /* 0x000000080478723c */ /* 0x008fe20000041878 */
[----:B------:R-:W-:-:S04]  /*86f0*/  FADD.FTZ R177, R177, R178 ;  /* 0x000000b2b1b17221 */ /* 0x000fc80000010000 */
        /* <DEDUP_REMOVED lines=13> */
[----:B------:R-:W-:Y:S03]  /*87d0*/  HMMA.16816.F32.BF16 R44, R4, R132, R44 ;  /* 0x00000084042c723c */ /* 0x000fe6000004182c */
[----:B------:R-:W-:-:S03]  /*87e0*/  FADD.FTZ R221, R221, R216 ;  /* 0x000000d8dddd7221 */ /* 0x000fc60000010000 */
[C---:B------:R-:W-:Y:S01]  /*87f0*/  HMMA.16816.F32.BF16 R48, R4.reuse, R134, R48 ;  /* 0x000000860430723c */ /* 0x040fe20000041830 */
[----:B------:R-:W-:Y:S01]  /*8800*/  FADD.FTZ R162, R162, R221 ;  /* 0x000000dda2a27221 */ /* 0x000fe20000010000 */
[-C--:B------:R-:W-:Y:S02]  /*8810*/  MOV R132, R149.reuse ;  /* 0x0000009500847202 */ /* 0x080fe40000000f00 */
[----:B------:R-:W-:Y:S01]  /*8820*/  @P0 MOV R132, R149 ;  /* 0x0000009500840202 */ /* 0x000fe20000000f00 */
[----:B------:R-:W-:Y:S01]  /*8830*/  FADD.FTZ R215, R161, R162 ;  /* 0x000000a2a1d77221 */ /* 0x000fe20000010000 */
        /* <DEDUP_REMOVED lines=14> */
.L_x_395:
[----:B------:R-:W-:-:S12]  /*8920*/  UIADD3 UR27, UR10, -0x1, URZ ;  /* 0xffffffff0a1b7890 */ /* 0x000fd8000fffe03f */
.L_x_397:
[----:B------:R-:W-:-:S13]  /*8930*/  ISETP.LE.AND P0, PT, RZ, UR27, PT ;  /* 0x0000001bff007c0c */ /* 0x000fda000bf03270 */
[----:B------:R-:W-:Y:S05]  /*8940*/  @!P0 BRA `(.L_x_398) ;  /* 0x00000030008c8947 */ /* 0x000fea0003800000 */
[----:B------:R-:W-:Y:S01]  /*8950*/  IMAD.WIDE.U32 R218, R211, -0x326172a9, RZ ;  /* 0xcd9e8d57d3da7825 */ /* 0x000fe200078e00ff */
[----:B------:R-:W-:Y:S01]  /*8960*/  PRMT R211, R0, 0x7054, R0 ;  /* 0x0000705400d37816 */ /* 0x000fe20000000000 */
[----:B------:R-:W-:Y:S01]  /*8970*/  USHF.L.U64.HI UR32, UR8, 0x5, UR9 ;  /* 0x0000000508207899 */ /* 0x000fe20008010209 */
[----:B------:R-:W-:Y:S01]  /*8980*/  MOV R0, R3 ;  /* 0x0000000300007202 */ /* 0x000fe20000000f00 */
[----:B------:R-:W-:Y:S01]  /*8990*/  IMAD.WIDE.U32 R220, R2, -0x2daee0ad, RZ ;  /* 0xd2511f5302dc7825 */ /* 0x000fe200078e00ff */
[----:B------:R-:W-:Y:S01]  /*89a0*/  LOP3.LUT R213, R219, R213, RZ, 0x3c, !PT ;  /* 0x000000d5dbd57212 */ /* 0x000fe200078e3cff */
[----:B------:R-:W-:Y:S01]  /*89b0*/  USHF.L.U32 UR33, UR8, 0x5, URZ ;  /* 0x0000000508217899 */ /* 0x000fe2000800063f */
[----:B------:R-:W-:Y:S01]  /*89c0*/  MOV R133, R132 ;  /* 0x0000008400857202 */ /* 0x000fe20000000f00 */
[----:B------:R-:W-:Y:S01]  /*89d0*/  USHF.L.U64.HI UR35, UR6, 0x5, UR7 ;  /* 0x0000000506237899 */ /* 0x000fe20008010207 */
[----:B------:R-:W-:Y:S01]  /*89e0*/  MOV R206, R222 ;  /* 0x000000de00ce7202 */ /* 0x000fe20000000f00 */
[----:B------:R-:W-:Y:S01]  /*89f0*/  IMAD.WIDE.U32 R212, R213, -0x2daee0ad, RZ ;  /* 0xd2511f53d5d47825 */ /* 0x000fe200078e00ff */
[----:B------:R-:W-:-:S02]  /*8a00*/  USHF.L.U32 UR34, UR6, 0x5, URZ ;  /* 0x0000000506227899 */ /* 0x000fc4000800063f */
[----:B------:R-:W-:Y:S02]  /*8a10*/  USHF.L.U64.HI UR36, UR6, 0x6, UR7 ;  /* 0x0000000606247899 */ /* 0x000fe40008010207 */
[----:B------:R-:W-:Y:S01]  /*8a20*/  USHF.L.U32 UR38, UR6, 0x6, URZ ;  /* 0x0000000606267899 */ /* 0x000fe2000800063f */
[----:B------:R-:W-:Y:S02]  /*8a30*/  ULDC UR4, c[0x0][0x2ec] ;  /* 0x0000bb0000047ab9 */ /* 0x000fe40000000800 */
[----:B------:R-:W-:Y:S01]  /*8a40*/  ULDC.64 UR6, c[0x0][0x218] ;  /* 0x0000860000067ab9 */ /* 0x000fe20000000a00 */
[----:B------:R-:W-:Y:S01]  /*8a50*/  ULDC.64 UR10, c[0x0][0x220] ;  /* 0x00008800000a7ab9 */ /* 0x000fe20000000a00 */
[----:B------:R-:W-:Y:S01]  /*8a60*/  ULDC.64 UR8, c[0x0][0x248] ;  /* 0x0000920000087ab9 */ /* 0x000fe20000000a00 */
[----:B------:R-:W-:Y:S06]  /*8a70*/  BRA `(.L_x_399) ;  /* 0x0000000000907947 */ /* 0x000fec0003800000 */
.L_x_401:
        /* <DEDUP_REMOVED lines=13> */
[----:B------:R-:W-:Y:S02]  /*8b50*/  LEA.HI.X R137, R132, UR7, R3, 0x1, P2 ;  /* 0x0000000784897c11 */ /* 0x000fe400090f0c03 */
[----:B------:R-:W-:Y:S02]  /*8b60*/  IADD3 R140, P2, R2, UR33, RZ ;  /* 0x00000021028c7c10 */ /* 0x000fe4000ff5e0ff */
        /* <DEDUP_REMOVED lines=21> */
.L_x_399:
        /* <DEDUP_REMOVED lines=16> */
[----:B------:R-:W-:Y:S01]  /*8dc0*/  IADD3 R222, P0, R224, UR34, RZ ;  /* 0x00000022e0de7c10 */ /* 0x000fe2000ff1e0ff */
[----:B------:R-:W-:Y:S03]  /*8dd0*/  LDGSTS.E.BYPASS.LTC128B.128 [R203+0xe000], desc[UR28][R134.64+0x80] ;  /* 0x0e00008086cb7fae */ /* 0x000fe6000b901d5c */
[----:B------:R-:W-:Y:S01]  /*8de0*/  IADD3.X R223, R225, UR35, RZ, P0, !PT ;  /* 0x00000023e1df7c10 */ /* 0x000fe200087fe4ff */
[----:B------:R-:W-:Y:S01]  /*8df0*/  LDGSTS.E.BYPASS.LTC128B.128 [R203+0x10000], desc[UR28][R134.64+0x100] ;  /* 0x1000010086cb7fae */ /* 0x000fe2000b901d5c */
[----:B------:R-:W-:Y:S03]  /*8e00*/  IADD3 R2, P0, R222, UR34, RZ ;  /* 0x00000022de027c10 */ /* 0x000fe6000ff1e0ff */
[----:B------:R-:W-:Y:S01]  /*8e10*/  LDGSTS.E.BYPASS.LTC128B.128 [R203+0xc800], desc[UR28][R224.64] ;  /* 0x0c800000e0cb7fae */ /* 0x000fe2000b901d5c */
[----:B------:R-:W-:Y:S02]  /*8e20*/  IADD3.X R3, R223, UR35, RZ, P0, !PT ;  /* 0x00000023df037c10 */ /* 0x000fe400087fe4ff */
[----:B------:R-:W-:Y:S01]  /*8e30*/  ISETP.LT.AND P0, PT, RZ, UR27, PT ;  /* 0x0000001bff007c0c */ /* 0x000fe2000bf01270 */
[----:B------:R-:W-:Y:S04]  /*8e40*/  LDGSTS.E.BYPASS.LTC128B.128 [R203+0xe800], desc[UR28][R224.64+0x80] ;  /* 0x0e800080e0cb7fae */ /* 0x000fe8000b901d5c */
[----:B------:R-:W-:Y:S04]  /*8e50*/  LDGSTS.E.BYPASS.LTC128B.128 [R203+0x10800], desc[UR28][R224.64+0x100] ;  /* 0x10800100e0cb7fae */ /* 0x000fe8000b901d5c */
        /* <DEDUP_REMOVED lines=16> */
[----:B------:R-:W-:Y:S01]  /*8f60*/  LDSM.16.M88.4 R172, [R198] ;  /* 0x00000000c6ac783b */ /* 0x000fe20000000200 */
[C---:B--2---:R-:W-:Y:S03]  /*8f70*/  HMMA.16816.F32.BF16 R4, R136.reuse, R140, RZ ;  /* 0x0000008c8804723c */ /* 0x044fe600000418ff */
[----:B------:R-:W-:Y:S03]  /*8f80*/  LDSM.16.M88.4 R176, [R195+0x6000] ;  /* 0x00600000c3b0783b */ /* 0x000fe60000000200 */
        /* <DEDUP_REMOVED lines=142> */
[----:B------:R-:W-:Y:S01]  /*9870*/  FMNMX.FTZ R2, R4, R133, !PT ;  /* 0x0000008504027209 */ /* 0x000fe20007810000 */
[C---:B---3--:R-:W-:Y:S04]  /*9880*/  HMMA.16816.F32.BF16 R20, R164.reuse, R136, R20 ;  /* 0x00000088a414723c */ /* 0x048fe80000041814 */
[----:B------:R-:W-:Y:S02]  /*9890*/  FMNMX.FTZ R3, R5, R2, !PT ;  /* 0x0000000205037209 */ /* 0x000fe40007810000 */
[C---:B------:R-:W-:Y:S05]  /*98a0*/  HMMA.16816.F32.BF16 R24, R164.reuse, R138, R24 ;  /* 0x0000008aa418723c */ /* 0x040fea0000041818 */
[----:B------:R-:W-:Y:S01]  /*98b0*/  FMNMX.FTZ R2, R8, R3, !PT ;  /* 0x0000000308027209 */ /* 0x000fe20007810000 */
[C---:B----4-:R-:W-:Y:S05]  /*98c0*/  HMMA.16816.F32.BF16 R28, R164.reuse, R144, R28 ;  /* 0x00000090a41c723c */ /* 0x050fea000004181c */
[----:B------:R-:W-:Y:S01]  /*98d0*/  FMNMX.FTZ R3, R9, R2, !PT ;  /* 0x0000000209037209 */ /* 0x000fe20007810000 */
[----:B------:R-:W-:Y:S05]  /*98e0*/  HMMA.16816.F32.BF16 R32, R164, R146, R32 ;  /* 0x00000092a420723c */ /* 0x000fea0000041820 */
[----:B------:R-:W-:Y:S02]  /*98f0*/  FMNMX.FTZ R2, R6, R0, !PT ;  /* 0x0000000006027209 */ /* 0x000fe40007810000 */
[----:B------:R-:W-:Y:S04]  /*9900*/  FMNMX.FTZ R132, R12, R3, !PT ;  /* 0x000000030c847209 */ /* 0x000fe80007810000 */
        /* <DEDUP_REMOVED lines=23> */
.L_x_400:
[----:B------:R-:W2:Y:S01]  /*9a80*/  SHFL.BFLY PT, R132, R223, 0x2, 0x1f ;  /* 0x0c401f00df847f89 */ /* 0x000ea200000e0000 */
[----:B-1----:R-:W-:Y:S01]  /*9a90*/  FMNMX.FTZ R2, R30, R135, !PT ;  /* 0x000000871e027209 */ /* 0x002fe20007810000 */
[----:B------:R-:W-:Y:S01]  /*9aa0*/  USHF.L.U32 UR37, UR27, 0x1, URZ ;  /* 0x000000011b257899 */ /* 0x000fe2000800063f */
[----:B------:R-:W-:Y:S05]  /*9ab0*/  MOV R139, UR31 ;  /* 0x0000001f008b7c02 */ /* 0x000fea0008000f00 */
[----:B------:R-:W-:Y:S01]  /*9ac0*/  LDSM.16.MT88.4 R140, [R196+0xc000] ;  /* 0x00c00000c48c783b */ /* 0x000fe20000004200 */
[----:B------:R-:W-:Y:S01]  /*9ad0*/  FMNMX.FTZ R3, R31, R2, !PT ;  /* 0x000000021f037209 */ /* 0x000fe20007810000 */
[----:B------:R-:W-:Y:S01]  /*9ae0*/  UIADD3 UR27, UR27, -0x1, URZ ;  /* 0xffffffff1b1b7890 */ /* 0x000fe2000fffe03f */
[----:B------:R-:W-:Y:S02]  /*9af0*/  LOP3.LUT R152, R213, UR18, R220, 0x96, !PT ;  /* 0x00000012d5987c12 */ /* 0x000fe4000f8e96dc */
[----:B------:R-:W-:Y:S03]  /*9b00*/  FMNMX.FTZ R2, R34, R3, !PT ;  /* 0x0000000322027209 */ /* 0x000fe60007810000 */
[----:B------:R-:W-:Y:S01]  /*9b10*/  IMAD.WIDE.U32 R152, R152, -0x326172a9, RZ ;  /* 0xcd9e8d5798987825 */ /* 0x000fe200078e00ff */
[----:B------:R-:W-:Y:S01]  /*9b20*/  FMNMX.FTZ R135, R35, R2, !PT ;  /* 0x0000000223877209 */ /* 0x000fe20007810000 */
[----:B------:R-:W-:Y:S08]  /*9b30*/  LDSM.16.MT88.4 R144, [R194+0xc000] ;  /* 0x00c00000c290783b */ /* 0x000ff00000004200 */
[----:B------:R-:W1:Y:S08]  /*9b40*/  SHFL.BFLY PT, R2, R135, 0x2, 0x1f ;  /* 0x0c401f0087027f89 */ /* 0x000e7000000e0000 */
[----:B------:R-:W-:Y:S01]  /*9b50*/  LDSM.16.MT88.4 R148, [R193+0xc000] ;  /* 0x00c00000c194783b */ /* 0x000fe20000004200 */
[----:B--2---:R-:W-:Y:S07]  /*9b60*/  FMNMX.FTZ R137, R223, R132, !PT ;  /* 0x00000084df897209 */ /* 0x004fee0007810000 */
[----:B------:R-:W2:Y:S01]  /*9b70*/  SHFL.BFLY PT, R132, R137, 0x1, 0x1f ;  /* 0x0c201f0089847f89 */ /* 0x000ea200000e0000 */
[----:B-1----:R-:W-:Y:S02]  /*9b80*/  FMNMX.FTZ R134, R135, R2, !PT ;  /* 0x0000000287867209 */ /* 0x002fe40007810000 */
[----:B------:R-:W-:Y:S01]  /*9b90*/  LOP3.LUT R2, R221, UR37, R139, 0x96, !PT ;  /* 0x00000025dd027c12 */ /* 0x000fe2000f8e968b */
[----:B------:R-:W-:Y:S04]  /*9ba0*/  UIADD3 UR37, UR37, 0x1, URZ ;  /* 0x0000000125257890 */ /* 0x000fe8000fffe03f */
[----:B------:R-:W1:Y:S01]  /*9bb0*/  SHFL.BFLY PT, R3, R134, 0x1, 0x1f ;  /* 0x0c201f0086037f89 */ /* 0x000e6200000e0000 */
[----:B------:R-:W-:Y:S01]  /*9bc0*/  IMAD.WIDE.U32 R168, R2, -0x326172a9, RZ ;  /* 0xcd9e8d5702a87825 */ /* 0x000fe200078e00ff */
[----:B--2---:R-:W-:Y:S02]  /*9bd0*/  FMNMX.FTZ R132, R137, R132, !PT ;  /* 0x0000008489847209 */ /* 0x004fe40007810000 */
[----:B------:R-:W-:Y:S02]  /*9be0*/  LOP3.LUT R168, R153, UR17, R168, 0x96, !PT ;  /* 0x0000001199a87c12 */ /* 0x000fe4000f8e96a8 */
[C---:B------:R-:W-:Y:S01]  /*9bf0*/  FSETP.NEU.FTZ.AND P1, PT, R132.reuse, -INF , PT ;  /* 0xff8000008400780b */ /* 0x040fe20003f3d000 */
[----:B------:R-:W-:Y:S01]  /*9c00*/  FMUL.FTZ R162, R132, UR4 ;  /* 0x0000000484a27c20 */ /* 0x000fe20008410000 */
[----:B------:R-:W-:Y:S01]  /*9c10*/  LOP3.LUT R136, R169, UR19, R218, 0x96, !PT ;  /* 0x00000013a9887c12 */ /* 0x000fe2000f8e96da */
[----:B------:R-:W-:Y:S04]  /*9c20*/  IMAD.WIDE.U32 R168, R168, -0x2daee0ad, RZ ;  /* 0xd2511f53a8a87825 */ /* 0x000fe800078e00ff */
[----:B------:R-:W-:Y:S01]  /*9c30*/  FADD.FTZ R133, -R132, R133 ;  /* 0x0000008584857221 */ /* 0x000fe20000010100 */
[----:B------:R-:W-:Y:S01]  /*9c40*/  FSEL R162, R162, RZ, P1 ;  /* 0x000000ffa2a27208 */ /* 0x000fe20000800000 */
[----:B------:R-:W-:Y:S04]  /*9c50*/  IMAD.WIDE.U32 R136, R136, -0x2daee0ad, RZ ;  /* 0xd2511f5388887825 */ /* 0x000fe800078e00ff */
[----:B------:R-:W-:Y:S01]  /*9c60*/  FMUL.FTZ R2, R133, UR4 ;  /* 0x0000000485027c20 */ /* 0x000fe20008410000 */
[----:B------:R-:W-:Y:S01]  /*9c70*/  FFMA.FTZ R135, R8, UR4, -R162 ;  /* 0x0000000408877c23 */ /* 0x000fe200080108a2 */
[----:B------:R-:W-:Y:S01]  /*9c80*/  LOP3.LUT R8, R137, UR16, R212, 0x96, !PT ;  /* 0x0000001089087c12 */ /* 0x000fe2000f8e96d4 */
[----:B------:R-:W-:Y:S01]  /*9c90*/  FFMA.FTZ R156, R9, UR4, -R162 ;  /* 0x00000004099c7c23 */ /* 0x000fe200080108a2 */
[----:B------:R-:W-:Y:S01]  /*9ca0*/  LOP3.LUT R166, R169, UR14, R136, 0x96, !PT ;  /* 0x0000000ea9a67c12 */ /* 0x000fe2000f8e9688 */
[--C-:B------:R-:W-:Y:S01]  /*9cb0*/  FFMA.FTZ R161, R4, UR4, -R162.reuse ;  /* 0x0000000404a17c23 */ /* 0x100fe200080108a2 */
[----:B-1----:R-:W-:Y:S01]  /*9cc0*/  FMNMX.FTZ R3, R134, R3, !PT ;  /* 0x0000000386037209 */ /* 0x002fe20007810000 */
[----:B------:R-:W-:Y:S04]  /*9cd0*/  IMAD.WIDE.U32 R154, R8, -0x326172a9, RZ ;  /* 0xcd9e8d57089a7825 */ /* 0x000fe800078e00ff */
[----:B------:R-:W-:Y:S01]  /*9ce0*/  FFMA.FTZ R159, R5, UR4, -R162 ;  /* 0x00000004059f7c23 */ /* 0x000fe200080108a2 */
[----:B------:R-:W-:Y:S01]  /*9cf0*/  MUFU.EX2 R135, R135 ;  /* 0x0000008700877308 */ /* 0x000fe20000000800 */
[----:B------:R-:W-:Y:S01]  /*9d00*/  FSETP.NEU.FTZ.AND P1, PT, R3, -INF , PT ;  /* 0xff8000000300780b */ /* 0x000fe20003f3d000 */
[----:B------:R-:W-:Y:S01]  /*9d10*/  IMAD.WIDE.U32 R166, R166, -0x326172a9, RZ ;  /* 0xcd9e8d57a6a67825 */ /* 0x000fe200078e00ff */
[----:B------:R-:W-:Y:S03]  /*9d20*/  LOP3.LUT R8, R155, UR15, R152, 0x96, !PT ;  /* 0x0000000f9b087c12 */ /* 0x000fe6000f8e9698 */
[----:B------:R-:W-:Y:S01]  /*9d30*/  FMUL.FTZ R164, R3, UR4 ;  /* 0x0000000403a47c20 */ /* 0x000fe20008410000 */
[----:B------:R-:W-:Y:S01]  /*9d40*/  FFMA.FTZ R174, R25, UR4, -R162 ;  /* 0x0000000419ae7c23 */ /* 0x000fe200080108a2 */
[----:B------:R-:W-:Y:S01]  /*9d50*/  LOP3.LUT R154, R167, UR13, R154, 0x96, !PT ;  /* 0x0000000da79a7c12 */ /* 0x000fe2000f8e969a */
[----:B------:R-:W-:Y:S01]  /*9d60*/  IMAD.WIDE.U32 R8, R8, -0x2daee0ad, RZ ;  /* 0xd2511f5308087825 */ /* 0x000fe200078e00ff */
[----:B------:R-:W1:Y:S02]  /*9d70*/  MUFU.EX2 R156, R156 ;  /* 0x0000009c009c7308 */ /* 0x000e640000000800 */
[----:B------:R-:W-:Y:S01]  /*9d80*/  FSEL R164, R164, RZ, P1 ;  /* 0x000000ffa4a47208 */ /* 0x000fe20000800000 */
[----:B------:R-:W-:Y:S01]  /*9d90*/  IMAD.WIDE.U32 R154, R154, -0x2daee0ad, RZ ;  /* 0xd2511f539a9a7825 */ /* 0x000fe200078e00ff */
[----:B------:R-:W-:Y:S03]  /*9da0*/  LOP3.LUT R168, R9, UR12, R168, 0x96, !PT ;  /* 0x0000000c09a87c12 */ /* 0x000fe6000f8e96a8 */
[----:B------:R-:W-:Y:S01]  /*9db0*/  FFMA.FTZ R165, R16, UR4, -R162 ;  /* 0x0000000410a57c23 */ /* 0x000fe200080108a2 */
[----:B------:R-:W-:Y:S01]  /*9dc0*/  FFMA.FTZ R163, R6, UR4, -R164 ;  /* 0x0000000406a37c23 */ /* 0x000fe200080108a4 */
[----:B------:R-:W-:Y:S01]  /*9dd0*/  LOP3.LUT R8, R155, UR5, R8, 0x96, !PT ;  /* 0x000000059b087c12 */ /* 0x000fe2000f8e9608 */
[----:B------:R-:W-:Y:S04]  /*9de0*/  IMAD.WIDE.U32 R168, R168, -0x326172a9, RZ ;  /* 0xcd9e8d57a8a87825 */ /* 0x000fe800078e00ff */
[--C-:B------:R-:W-:Y:S01]  /*9df0*/  FFMA.FTZ R157, R10, UR4, -R164.reuse ;  /* 0x000000040a9d7c23 */ /* 0x100fe200080108a4 */
[----:B------:R-:W-:Y:S01]  /*9e00*/  MUFU.EX2 R161, R161 ;  /* 0x000000a100a17308 */ /* 0x000fe20000000800 */
[--C-:B------:R-:W-:Y:S01]  /*9e10*/  FFMA.FTZ R160, R7, UR4, -R164.reuse ;  /* 0x0000000407a07c23 */ /* 0x100fe200080108a4 */
[----:B------:R-:W-:Y:S04]  /*9e20*/  IMAD.WIDE.U32 R136, R8, -0x326172a9, RZ ;  /* 0xcd9e8d5708887825 */ /* 0x000fe800078e00ff */
[--C-:B------:R-:W-:Y:S01]  /*9e30*/  FFMA.FTZ R158, R11, UR4, -R164.reuse ;  /* 0x000000040b9e7c23 */ /* 0x100fe200080108a4 */
[--C-:B------:R-:W-:Y:S01]  /*9e40*/  FFMA.FTZ R173, R26, UR4, -R164.reuse ;  /* 0x000000041aad7c23 */ /* 0x100fe200080108a4 */
[----:B------:R-:W-:Y:S01]  /*9e50*/  FFMA.FTZ R176, R27, UR4, -R164 ;  /* 0x000000041bb07c23 */ /* 0x000fe200080108a4 */
[----:B------:R-:W-:Y:S01]  /*9e60*/  SHF.R.U32.HI R8, RZ, 0x10, R136 ;  /* 0x00000010ff087819 */ /* 0x000fe20000011688 */
[----:B------:R-:W-:Y:S01]  /*9e70*/  MUFU.EX2 R157, R157 ;  /* 0x0000009d009d7308 */ /* 0x000fe20000000800 */
[----:B------:R-:W-:Y:S01]  /*9e80*/  LOP3.LUT R4, R137, UR20, R168, 0x96, !PT ;  /* 0x0000001489047c12 */ /* 0x000fe2000f8e96a8 */
[--C-:B------:R-:W-:Y:S01]  /*9e90*/  FFMA.FTZ R214, R22, UR4, -R164.reuse ;  /* 0x0000000416d67c23 */ /* 0x100fe200080108a4 */
[----:B------:R-:W-:Y:S01]  /*9ea0*/  LOP3.LUT R6, R8, 0xff, RZ, 0xc0, !PT ;  /* 0x000000ff08067812 */ /* 0x000fe200078ec0ff */
[--C-:B------:R-:W-:Y:S01]  /*9eb0*/  FFMA.FTZ R177, R23, UR4, -R164.reuse ;  /* 0x0000000417b17c23 */ /* 0x100fe200080108a4 */
[C---:B------:R-:W-:Y:S01]  /*9ec0*/  LOP3.LUT R9, R4.reuse, 0xffff, RZ, 0xc0, !PT ;  /* 0x0000ffff04097812 */ /* 0x040fe200078ec0ff */
[----:B------:R-:W-:Y:S01]  /*9ed0*/  FFMA.FTZ R168, R19, UR4, -R164 ;  /* 0x0000000413a87c23 */ /* 0x000fe200080108a4 */
[----:B------:R-:W-:Y:S03]  /*9ee0*/  SHF.R.U32.HI R10, RZ, 0x10, R4 ;  /* 0x00000010ff0a7819 */ /* 0x000fe60000011604 */
[----:B------:R-:W2:Y:S01]  /*9ef0*/  MUFU.EX2 R158, R158 ;  /* 0x0000009e009e7308 */ /* 0x000ea20000000800 */
[----:B------:R-:W-:Y:S01]  /*9f00*/  LOP3.LUT R8, R4, 0xff, RZ, 0xc0, !PT ;  /* 0x000000ff04087812 */ /* 0x000fe200078ec0ff */
[----:B------:R-:W-:Y:S01]  /*9f10*/  FFMA.FTZ R170, R13, UR4, -R162 ;  /* 0x000000040daa7c23 */ /* 0x000fe200080108a2 */
[----:B------:R-:W-:Y:S01]  /*9f20*/  SHF.R.U32.HI R7, RZ, 0x18, R4 ;  /* 0x00000018ff077819 */ /* 0x000fe20000011604 */
[----:B------:R-:W-:Y:S01]  /*9f30*/  FADD.FTZ R4, -R3, R0 ;  /* 0x0000000003047221 */ /* 0x000fe20000010100 */
[----:B------:R-:W-:Y:S01]  /*9f40*/  LOP3.LUT R11, R136, 0xffff, RZ, 0xc0, !PT ;  /* 0x0000ffff880b7812 */ /* 0x000fe200078ec0ff */
[--C-:B------:R-:W-:Y:S01]  /*9f50*/  FFMA.FTZ R171, R14, UR4, -R164.reuse ;  /* 0x000000040eab7c23 */ /* 0x100fe200080108a4 */
[----:B------:R-:W-:Y:S01]  /*9f60*/  SHF.R.U32.HI R9, RZ, 0x8, R9 ;  /* 0x00000008ff097819 */ /* 0x000fe20000011609 */
[----:B------:R-:W-:Y:S02]  /*9f70*/  FMUL.FTZ R0, R4, UR4 ;  /* 0x0000000404007c20 */ /* 0x000fe40008410000 */
[----:B------:R-:W3:Y:S01]  /*9f80*/  MUFU.EX2 R159, R159 ;  /* 0x0000009f009f7308 */ /* 0x000ee20000000800 */
[----:B------:R-:W-:Y:S01]  /*9f90*/  SHF.R.U32.HI R11, RZ, 0x8, R11 ;  /* 0x00000008ff0b7819 */ /* 0x000fe2000001160b */
[----:B------:R-:W-:Y:S01]  /*9fa0*/  FFMA.FTZ R172, R15, UR4, -R164 ;  /* 0x000000040fac7c23 */ /* 0x000fe200080108a4 */
[----:B------:R-:W-:Y:S01]  /*9fb0*/  LOP3.LUT R10, R10, 0xff, RZ, 0xc0, !PT ;  /* 0x000000ff0a0a7812 */ /* 0x000fe200078ec0ff */
[--C-:B------:R-:W-:Y:S01]  /*9fc0*/  FFMA.FTZ R24, R24, UR4, -R162.reuse ;  /* 0x0000000418187c23 */ /* 0x100fe200080108a2 */
[----:B------:R-:W-:Y:S01]  /*9fd0*/  LOP3.LUT R138, R136, 0xff, RZ, 0xc0, !PT ;  /* 0x000000ff888a7812 */ /* 0x000fe200078ec0ff */
[----:B------:R-:W-:Y:S01]  /*9fe0*/  FFMA.FTZ R175, R20, UR4, -R162 ;  /* 0x0000000414af7c23 */ /* 0x000fe200080108a2 */
[----:B------:R-:W-:Y:S03]  /*9ff0*/  SHF.R.U32.HI R5, RZ, 0x18, R136 ;  /* 0x00000018ff057819 */ /* 0x000fe60000011688 */
[----:B------:R-:W-:Y:S01]  /*a000*/  MUFU.EX2 R163, R163 ;  /* 0x000000a300a37308 */ /* 0x000fe20000000800 */
[----:B------:R-:W-:Y:S01]  /*a010*/  PRMT R138, R138, 0x5410, R11 ;  /* 0x000054108a8a7816 */ /* 0x000fe2000000000b */
[----:B------:R-:W-:Y:S01]  /*a020*/  FFMA.FTZ R31, R31, UR4, -R164 ;  /* 0x000000041f1f7c23 */ /* 0x000fe200080108a4 */
[----:B------:R-:W-:Y:S02]  /*a030*/  PRMT R8, R8, 0x5410, R9 ;  /* 0x0000541008087816 */ /* 0x000fe40000000009 */
[----:B------:R-:W-:Y:S02]  /*a040*/  PRMT R4, R10, 0x5410, R7 ;  /* 0x000054100a047816 */ /* 0x000fe40000000007 */
[----:B------:R-:W-:Y:S03]  /*a050*/  PRMT R6, R6, 0x5410, R5 ;  /* 0x0000541006067816 */ /* 0x000fe60000000005 */
[----:B------:R-:W4:Y:S01]  /*a060*/  MUFU.EX2 R160, R160 ;  /* 0x000000a000a07308 */ /* 0x000f220000000800 */
[--C-:B------:R-:W-:Y:S02]  /*a070*/  HSET2.LE.AND R138, R138, R211.reuse, PT ;  /* 0x000000d38a8a7233 */ /* 0x100fe40003803000 */
[--C-:B------:R-:W-:Y:S02]  /*a080*/  HSET2.LE.AND R136, R8, R211.reuse, PT ;  /* 0x000000d308887233 */ /* 0x100fe40003803000 */
[--C-:B------:R-:W-:Y:S02]  /*a090*/  HSET2.LE.AND R139, R6, R211.reuse, PT ;  /* 0x000000d3068b7233 */ /* 0x100fe40003803000 */
[--C-:B------:R-:W-:Y:S03]  /*a0a0*/  HSET2.LE.AND R137, R4, R211.reuse, PT ;  /* 0x000000d304897233 */ /* 0x100fe60003803000 */
[----:B------:R-:W5:Y:S01]  /*a0b0*/  MUFU.EX2 R2, R2 ;  /* 0x0000000200027308 */ /* 0x000f620000000800 */
[----:B-1----:R-:W-:Y:S02]  /*a0c0*/  F2FP.BF16.F32.PACK_AB R7, R156, R135 ;  /* 0x000000879c07723e */ /* 0x002fe400000010ff */
[----:B--2---:R-:W-:Y:S02]  /*a0d0*/  F2FP.BF16.F32.PACK_AB R6, R158, R157 ;  /* 0x0000009d9e06723e */ /* 0x004fe400000010ff */
[----:B---3--:R-:W-:Y:S02]  /*a0e0*/  F2FP.BF16.F32.PACK_AB R5, R159, R161 ;  /* 0x000000a19f05723e */ /* 0x008fe400000010ff */
[----:B------:R-:W-:Y:S03]  /*a0f0*/  LOP3.LUT R138, R138, R7, RZ, 0xc0, !PT ;  /* 0x000000078a8a7212 */ /* 0x000fe600078ec0ff */
[----:B------:R-:W1:Y:S01]  /*a100*/  MUFU.EX2 R0, R0 ;  /* 0x0000000000007308 */ /* 0x000e620000000800 */
[----:B----4-:R-:W-:Y:S02]  /*a110*/  F2FP.BF16.F32.PACK_AB R4, R160, R163 ;  /* 0x000000a3a004723e */ /* 0x010fe400000010ff */
[----:B------:R-:W-:Y:S02]  /*a120*/  LOP3.LUT R139, R139, R6, RZ, 0xc0, !PT ;  /* 0x000000068b8b7212 */ /* 0x000fe400078ec0ff */
[----:B------:R-:W-:Y:S02]  /*a130*/  LOP3.LUT R136, R136, R5, RZ, 0xc0, !PT ;  /* 0x0000000588887212 */ /* 0x000fe400078ec0ff */
[----:B------:R-:W-:Y:S03]  /*a140*/  LOP3.LUT R137, R137, R4, RZ, 0xc0, !PT ;  /* 0x0000000489897212 */ /* 0x000fe600078ec0ff */
[----:B------:R-:W-:Y:S01]  /*a150*/  MUFU.EX2 R170, R170 ;  /* 0x000000aa00aa7308 */ /* 0x000fe20000000800 */
[C---:B-----5:R-:W-:Y:S01]  /*a160*/  FMUL.FTZ R4, R2.reuse, R128 ;  /* 0x0000008002047220 */ /* 0x060fe20000410000 */
[C---:B------:R-:W-:Y:S01]  /*a170*/  FMUL.FTZ R5, R2.reuse, R129 ;  /* 0x0000008102057220 */ /* 0x040fe20000410000 */
[C---:B------:R-:W-:Y:S01]  /*a180*/  FMUL.FTZ R8, R2.reuse, R124 ;  /* 0x0000007c02087220 */ /* 0x040fe20000410000 */
[C---:B------:R-:W-:Y:S01]  /*a190*/  FMUL.FTZ R9, R2.reuse, R125 ;  /* 0x0000007d02097220 */ /* 0x040fe20000410000 */
[C---:B------:R-:W-:Y:S01]  /*a1a0*/  FMUL.FTZ R36, R2.reuse, R36 ;  /* 0x0000002402247220 */ /* 0x040fe20000410000 */
[C---:B------:R-:W-:Y:S01]  /*a1b0*/  FMUL.FTZ R37, R2.reuse, R37 ;  /* 0x0000002502257220 */ /* 0x040fe20000410000 */
[C---:B------:R-:W-:Y:S01]  /*a1c0*/  FMUL.FTZ R40, R2.reuse, R40 ;  /* 0x0000002802287220 */ /* 0x040fe20000410000 */
[----:B------:R-:W-:Y:S01]  /*a1d0*/  FMUL.FTZ R41, R2, R41 ;  /* 0x0000002902297220 */ /* 0x000fe20000410000 */
[C---:B-1----:R-:W-:Y:S01]  /*a1e0*/  FMUL.FTZ R6, R0.reuse, R130 ;  /* 0x0000008200067220 */ /* 0x042fe20000410000 */
[C---:B------:R-:W-:Y:S01]  /*a1f0*/  FMUL.FTZ R7, R0.reuse, R131 ;  /* 0x0000008300077220 */ /* 0x040fe20000410000 */
[C---:B------:R-:W-:Y:S01]  /*a200*/  FMUL.FTZ R10, R0.reuse, R126 ;  /* 0x0000007e000a7220 */ /* 0x040fe20000410000 */
[----:B------:R-:W-:Y:S01]  /*a210*/  FMUL.FTZ R11, R0, R127 ;  /* 0x0000007f000b7220 */ /* 0x000fe20000410000 */
[----:B------:R-:W-:Y:S01]  /*a220*/  LDSM.16.MT88.4 R128, [R196+0xe000] ;  /* 0x00e00000c480783b */ /* 0x000fe20000004200 */
[----:B------:R-:W-:Y:S01]  /*a230*/  FMUL.FTZ R16, R2, R120 ;  /* 0x0000007802107220 */ /* 0x000fe20000410000 */
[C---:B------:R-:W-:Y:S01]  /*a240*/  FMUL.FTZ R19, R0.reuse, R123 ;  /* 0x0000007b00137220 */ /* 0x040fe20000410000 */
[C---:B------:R-:W-:Y:S01]  /*a250*/  FMUL.FTZ R38, R0.reuse, R38 ;  /* 0x0000002600267220 */ /* 0x040fe20000410000 */
[C---:B------:R-:W-:Y:S01]  /*a260*/  HMMA.16816.F32.BF16 R4, R136.reuse, R140, R4 ;  /* 0x0000008c8804723c */ /* 0x040fe20000041804 */
[----:B------:R-:W-:Y:S03]  /*a270*/  MUFU.EX2 R171, R171 ;  /* 0x000000ab00ab7308 */ /* 0x000fe60000000800 */
[----:B------:R-:W1:Y:S01]  /*a280*/  LDSM.16.MT88.4 R124, [R192+0xc000] ;  /* 0x00c00000c07c783b */ /* 0x000e620000004200 */
[C---:B------:R-:W-:Y:S01]  /*a290*/  FMUL.FTZ R39, R0.reuse, R39 ;  /* 0x0000002700277220 */ /* 0x040fe20000410000 */
[C---:B------:R-:W-:Y:S05]  /*a2a0*/  HMMA.16816.F32.BF16 R8, R136.reuse, R142, R8 ;  /* 0x0000008e8808723c */ /* 0x040fea0000041808 */
[----:B------:R-:W-:Y:S01]  /*a2b0*/  MUFU.EX2 R172, R172 ;  /* 0x000000ac00ac7308 */ /* 0x000fe20000000800 */
[C---:B------:R-:W-:Y:S01]  /*a2c0*/  FMUL.FTZ R42, R0.reuse, R42 ;  /* 0x0000002a002a7220 */ /* 0x040fe20000410000 */
[C---:B------:R-:W-:Y:S01]  /*a2d0*/  HMMA.16816.F32.BF16 R36, R136.reuse, R144, R36 ;  /* 0x000000908824723c */ /* 0x040fe20000041824 */
[----:B------:R-:W2:Y:S03]  /*a2e0*/  LDSM.16.MT88.4 R140, [R194+0xe000] ;  /* 0x00e00000c28c783b */ /* 0x000ea60000004200 */
[----:B------:R-:W-:Y:S01]  /*a2f0*/  FMUL.FTZ R43, R0, R43 ;  /* 0x0000002b002b7220 */ /* 0x000fe20000410000 */
[C---:B------:R-:W-:Y:S01]  /*a300*/  FMUL.FTZ R44, R2.reuse, R44 ;  /* 0x0000002c022c7220 */ /* 0x040fe20000410000 */
[----:B------:R-:W-:Y:S01]  /*a310*/  FMUL.FTZ R45, R2, R45 ;  /* 0x0000002d022d7220 */ /* 0x000fe20000410000 */
[C---:B------:R-:W-:Y:S01]  /*a320*/  FMUL.FTZ R46, R0.reuse, R46 ;  /* 0x0000002e002e7220 */ /* 0x040fe20000410000 */
[----:B------:R-:W-:Y:S03]  /*a330*/  MUFU.EX2 R173, R173 ;  /* 0x000000ad00ad7308 */ /* 0x000fe60000000800 */
[----:B------:R-:W-:Y:S01]  /*a340*/  FMUL.FTZ R47, R0, R47 ;  /* 0x0000002f002f7220 */ /* 0x000fe20000410000 */
[C---:B------:R-:W-:Y:S03]  /*a350*/  HMMA.16816.F32.BF16 R40, R136.reuse, R146, R40 ;  /* 0x000000928828723c */ /* 0x040fe60000041828 */
[C---:B------:R-:W-:Y:S01]  /*a360*/  FMUL.FTZ R48, R2.reuse, R48 ;  /* 0x0000003002307220 */ /* 0x040fe20000410000 */
[----:B------:R-:W-:Y:S01]  /*a370*/  FMUL.FTZ R49, R2, R49 ;  /* 0x0000003102317220 */ /* 0x000fe20000410000 */
[C---:B------:R-:W-:Y:S01]  /*a380*/  FMUL.FTZ R50, R0.reuse, R50 ;  /* 0x0000003200327220 */ /* 0x040fe20000410000 */
[C---:B------:R-:W-:Y:S01]  /*a390*/  HMMA.16816.F32.BF16 R44, R136.reuse, R148, R44 ;  /* 0x00000094882c723c */ /* 0x040fe2000004182c */
[----:B------:R-:W-:Y:S04]  /*a3a0*/  MUFU.EX2 R176, R176 ;  /* 0x000000b000b07308 */ /* 0x000fe80000000800 */
[----:B------:R-:W-:Y:S01]  /*a3b0*/  FMUL.FTZ R51, R0, R51 ;  /* 0x0000003300337220 */ /* 0x000fe20000410000 */
[C---:B------:R-:W-:Y:S01]  /*a3c0*/  FMUL.FTZ R52, R2.reuse, R52 ;  /* 0x0000003402347220 */ /* 0x040fe20000410000 */
[----:B------:R-:W-:Y:S01]  /*a3d0*/  FMUL.FTZ R53, R2, R53 ;  /* 0x0000003502357220 */ /* 0x000fe20000410000 */
[C---:B------:R-:W-:Y:S03]  /*a3e0*/  FMUL.FTZ R54, R0.reuse, R54 ;  /* 0x0000003600367220 */ /* 0x040fe60000410000 */
[----:B------:R-:W-:Y:S01]  /*a3f0*/  MUFU.EX2 R175, R175 ;  /* 0x000000af00af7308 */ /* 0x000fe20000000800 */
[----:B------:R-:W-:Y:S01]  /*a400*/  FMUL.FTZ R55, R0, R55 ;  /* 0x0000003700377220 */ /* 0x000fe20000410000 */
[C---:B------:R-:W-:Y:S03]  /*a410*/  HMMA.16816.F32.BF16 R48, R136.reuse, R150, R48 ;  /* 0x000000968830723c */ /* 0x040fe60000041830 */
[C---:B------:R-:W-:Y:S01]  /*a420*/  FMUL.FTZ R56, R2.reuse, R56 ;  /* 0x0000003802387220 */ /* 0x040fe20000410000 */
[----:B------:R-:W-:Y:S01]  /*a430*/  FMUL.FTZ R57, R2, R57 ;  /* 0x0000003902397220 */ /* 0x000fe20000410000 */
[C---:B------:R-:W-:Y:S01]  /*a440*/  FMUL.FTZ R58, R0.reuse, R58 ;  /* 0x0000003a003a7220 */ /* 0x040fe20000410000 */
[C---:B-1----:R-:W-:Y:S02]  /*a450*/  HMMA.16816.F32.BF16 R52, R136.reuse, R124, R52 ;  /* 0x0000007c8834723c */ /* 0x042fe40000041834 */
[----:B------:R-:W-:Y:S03]  /*a460*/  MUFU.EX2 R165, R165 ;  /* 0x000000a500a57308 */ /* 0x000fe60000000800 */
[----:B------:R-:W-:Y:S01]  /*a470*/  FMUL.FTZ R59, R0, R59 ;  /* 0x0000003b003b7220 */ /* 0x000fe20000410000 */
[----:B------:R-:W-:Y:S01]  /*a480*/  FFMA.FTZ R144, R17, UR4, -R162 ;  /* 0x0000000411907c23 */ /* 0x000fe200080108a2 */
[C---:B------:R-:W-:Y:S01]  /*a490*/  FMUL.FTZ R17, R2.reuse, R121 ;  /* 0x0000007902117220 */ /* 0x040fe20000410000 */
[C---:B------:R-:W-:Y:S04]  /*a4a0*/  FMUL.FTZ R60, R2.reuse, R60 ;  /* 0x0000003c023c7220 */ /* 0x040fe80000410000 */
[----:B------:R-:W-:Y:S01]  /*a4b0*/  MUFU.EX2 R168, R168 ;  /* 0x000000a800a87308 */ /* 0x000fe20000000800 */
[----:B------:R-:W-:Y:S01]  /*a4c0*/  FMUL.FTZ R61, R2, R61 ;  /* 0x0000003d023d7220 */ /* 0x000fe20000410000 */
[C---:B------:R-:W-:Y:S01]  /*a4d0*/  HMMA.16816.F32.BF16 R56, R136.reuse, R126, R56 ;  /* 0x0000007e8838723c */ /* 0x040fe20000041838 */
[----:B------:R-:W1:Y:S02]  /*a4e0*/  LDSM.16.MT88.4 R124, [R193+0xe000] ;  /* 0x00e00000c17c783b */ /* 0x000e640000004200 */
[C---:B------:R-:W-:Y:S01]  /*a4f0*/  FMUL.FTZ R62, R0.reuse, R62 ;  /* 0x0000003e003e7220 */ /* 0x040fe20000410000 */
[----:B------:R-:W-:Y:S01]  /*a500*/  FMUL.FTZ R63, R0, R63 ;  /* 0x0000003f003f7220 */ /* 0x000fe20000410000 */
[C---:B------:R-:W-:Y:S01]  /*a510*/  FMUL.FTZ R64, R2.reuse, R64 ;  /* 0x0000004002407220 */ /* 0x040fe20000410000 */
[----:B------:R-:W-:Y:S01]  /*a520*/  FMUL.FTZ R65, R2, R65 ;  /* 0x0000004102417220 */ /* 0x000fe20000410000 */
[C---:B------:R-:W-:Y:S01]  /*a530*/  FMUL.FTZ R66, R0.reuse, R66 ;  /* 0x0000004200427220 */ /* 0x040fe20000410000 */
[----:B------:R-:W-:Y:S01]  /*a540*/  FMUL.FTZ R67, R0, R67 ;  /* 0x0000004300437220 */ /* 0x000fe20000410000 */
[----:B------:R-:W-:Y:S02]  /*a550*/  MUFU.EX2 R31, R31 ;  /* 0x0000001f001f7308 */ /* 0x000fe40000000800 */
[C---:B------:R-:W-:Y:S03]  /*a560*/  HMMA.16816.F32.BF16 R60, R136.reuse, R128, R60 ;  /* 0x00000080883c723c */ /* 0x040fe6000004183c */
[C---:B------:R-:W-:Y:S01]  /*a570*/  FMUL.FTZ R68, R2.reuse, R68 ;  /* 0x0000004402447220 */ /* 0x040fe20000410000 */
[----:B------:R-:W-:Y:S01]  /*a580*/  FMUL.FTZ R69, R2, R69 ;  /* 0x0000004502457220 */ /* 0x000fe20000410000 */
[C---:B------:R-:W-:Y:S01]  /*a590*/  FMUL.FTZ R70, R0.reuse, R70 ;  /* 0x0000004600467220 */ /* 0x040fe20000410000 */
[C---:B------:R-:W-:Y:S01]  /*a5a0*/  HMMA.16816.F32.BF16 R64, R136.reuse, R130, R64 ;  /* 0x000000828840723c */ /* 0x040fe20000041840 */
[----:B------:R-:W3:Y:S01]  /*a5b0*/  LDSM.16.MT88.4 R128, [R192+0xe000] ;  /* 0x00e00000c080783b */ /* 0x000ee20000004200 */
[----:B------:R-:W-:Y:S03]  /*a5c0*/  MUFU.EX2 R174, R174 ;  /* 0x000000ae00ae7308 */ /* 0x000fe60000000800 */
[----:B------:R-:W-:Y:S01]  /*a5d0*/  FMUL.FTZ R71, R0, R71 ;  /* 0x0000004700477220 */ /* 0x000fe20000410000 */
[C---:B------:R-:W-:Y:S01]  /*a5e0*/  FMUL.FTZ R72, R2.reuse, R72 ;  /* 0x0000004802487220 */ /* 0x040fe20000410000 */
[----:B------:R-:W-:Y:S01]  /*a5f0*/  FMUL.FTZ R73, R2, R73 ;  /* 0x0000004902497220 */ /* 0x000fe20000410000 */
[C---:B------:R-:W-:Y:S04]  /*a600*/  FMUL.FTZ R74, R0.reuse, R74 ;  /* 0x0000004a004a7220 */ /* 0x040fe80000410000 */
[----:B------:R-:W-:Y:S01]  /*a610*/  MUFU.EX2 R214, R214 ;  /* 0x000000d600d67308 */ /* 0x000fe20000000800 */
[----:B------:R-:W-:Y:S01]  /*a620*/  FMUL.FTZ R75, R0, R75 ;  /* 0x0000004b004b7220 */ /* 0x000fe20000410000 */
[C---:B--2---:R-:W-:Y:S03]  /*a630*/  HMMA.16816.F32.BF16 R68, R136.reuse, R140, R68 ;  /* 0x0000008c8844723c */ /* 0x044fe60000041844 */
[C---:B------:R-:W-:Y:S01]  /*a640*/  FMUL.FTZ R76, R2.reuse, R76 ;  /* 0x0000004c024c7220 */ /* 0x040fe20000410000 */
[----:B------:R-:W-:Y:S01]  /*a650*/  FMUL.FTZ R77, R2, R77 ;  /* 0x0000004d024d7220 */ /* 0x000fe20000410000 */
[C---:B------:R-:W-:Y:S01]  /*a660*/  FMUL.FTZ R78, R0.reuse, R78 ;  /* 0x0000004e004e7220 */ /* 0x040fe20000410000 */
[C---:B------:R-:W-:Y:S01]  /*a670*/  HMMA.16816.F32.BF16 R72, R136.reuse, R142, R72 ;  /* 0x0000008e8848723c */ /* 0x040fe20000041848 */
[----:B------:R-:W2:Y:S01]  /*a680*/  LDSM.16.MT88.4 R140, [R196+0x10000] ;  /* 0x01000000c48c783b */ /* 0x000ea20000004200 */
[----:B------:R-:W-:Y:S03]  /*a690*/  MUFU.EX2 R177, R177 ;  /* 0x000000b100b17308 */ /* 0x000fe60000000800 */
[----:B------:R-:W-:Y:S01]  /*a6a0*/  FMUL.FTZ R79, R0, R79 ;  /* 0x0000004f004f7220 */ /* 0x000fe20000410000 */
[C---:B------:R-:W-:Y:S01]  /*a6b0*/  FMUL.FTZ R80, R2.reuse, R80 ;  /* 0x0000005002507220 */ /* 0x040fe20000410000 */
[----:B------:R-:W-:Y:S01]  /*a6c0*/  FMUL.FTZ R81, R2, R81 ;  /* 0x0000005102517220 */ /* 0x000fe20000410000 */
[C---:B------:R-:W-:Y:S03]  /*a6d0*/  FMUL.FTZ R82, R0.reuse, R82 ;  /* 0x0000005200527220 */ /* 0x040fe60000410000 */
[----:B------:R-:W-:Y:S01]  /*a6e0*/  FMUL.FTZ R83, R0, R83 ;  /* 0x0000005300537220 */ /* 0x000fe20000410000 */
[C---:B-1----:R-:W-:Y:S03]  /*a6f0*/  HMMA.16816.F32.BF16 R76, R136.reuse, R124, R76 ;  /* 0x0000007c884c723c */ /* 0x042fe6000004184c */
[C---:B------:R-:W-:Y:S01]  /*a700*/  FMUL.FTZ R84, R2.reuse, R84 ;  /* 0x0000005402547220 */ /* 0x040fe20000410000 */
[----:B------:R-:W-:Y:S01]  /*a710*/  FMUL.FTZ R85, R2, R85 ;  /* 0x0000005502557220 */ /* 0x000fe20000410000 */
[C---:B------:R-:W-:Y:S01]  /*a720*/  FMUL.FTZ R86, R0.reuse, R86 ;  /* 0x0000005600567220 */ /* 0x040fe20000410000 */
[C---:B------:R-:W-:Y:S01]  /*a730*/  HMMA.16816.F32.BF16 R80, R136.reuse, R126, R80 ;  /* 0x0000007e8850723c */ /* 0x040fe20000041850 */
[----:B------:R-:W1:Y:S04]  /*a740*/  LDSM.16.MT88.4 R124, [R194+0x10000] ;  /* 0x01000000c27c783b */ /* 0x000e680000004200 */
[----:B------:R-:W-:Y:S01]  /*a750*/  FMUL.FTZ R87, R0, R87 ;  /* 0x0000005700577220 */ /* 0x000fe20000410000 */
[C---:B------:R-:W-:Y:S01]  /*a760*/  FMUL.FTZ R88, R2.reuse, R88 ;  /* 0x0000005802587220 */ /* 0x040fe20000410000 */
[----:B------:R-:W-:Y:S01]  /*a770*/  FMUL.FTZ R89, R2, R89 ;  /* 0x0000005902597220 */ /* 0x000fe20000410000 */
[C---:B------:R-:W-:Y:S03]  /*a780*/  FMUL.FTZ R90, R0.reuse, R90 ;  /* 0x0000005a005a7220 */ /* 0x040fe60000410000 */
[----:B------:R-:W-:Y:S01]  /*a790*/  FMUL.FTZ R91, R0, R91 ;  /* 0x0000005b005b7220 */ /* 0x000fe20000410000 */
[C---:B---3--:R-:W-:Y:S03]  /*a7a0*/  HMMA.16816.F32.BF16 R84, R136.reuse, R128, R84 ;  /* 0x000000808854723c */ /* 0x048fe60000041854 */
[C---:B------:R-:W-:Y:S01]  /*a7b0*/  FMUL.FTZ R92, R2.reuse, R92 ;  /* 0x0000005c025c7220 */ /* 0x040fe20000410000 */
[----:B------:R-:W-:Y:S01]  /*a7c0*/  FMUL.FTZ R93, R2, R93 ;  /* 0x0000005d025d7220 */ /* 0x000fe20000410000 */
[C---:B------:R-:W-:Y:S01]  /*a7d0*/  FMUL.FTZ R94, R0.reuse, R94 ;  /* 0x0000005e005e7220 */ /* 0x040fe20000410000 */
[C---:B------:R-:W-:Y:S01]  /*a7e0*/  HMMA.16816.F32.BF16 R88, R136.reuse, R130, R88 ;  /* 0x000000828858723c */ /* 0x040fe20000041858 */
[----:B------:R-:W3:Y:S04]  /*a7f0*/  LDSM.16.MT88.4 R128, [R193+0x10000] ;  /* 0x01000000c180783b */ /* 0x000ee80000004200 */
[----:B------:R-:W-:Y:S01]  /*a800*/  FMUL.FTZ R95, R0, R95 ;  /* 0x0000005f005f7220 */ /* 0x000fe20000410000 */
[----:B------:R-:W-:Y:S01]  /*a810*/  LOP3.LUT R166, R169, UR25, R166, 0x96, !PT ;  /* 0x00000019a9a67c12 */ /* 0x000fe2000f8e96a6 */
[C---:B------:R-:W-:Y:S01]  /*a820*/  FMUL.FTZ R96, R2.reuse, R96 ;  /* 0x0000006002607220 */ /* 0x040fe20000410000 */
[----:B------:R-:W-:Y:S03]  /*a830*/  FMUL.FTZ R97, R2, R97 ;  /* 0x0000006102617220 */ /* 0x000fe60000410000 */
[----:B------:R-:W-:Y:S01]  /*a840*/  IMAD.WIDE.U32 R166, R166, -0x2daee0ad, RZ ;  /* 0xd2511f53a6a67825 */ /* 0x000fe200078e00ff */
[C---:B--2---:R-:W-:Y:S03]  /*a850*/  HMMA.16816.F32.BF16 R92, R136.reuse, R140, R92 ;  /* 0x0000008c885c723c */ /* 0x044fe6000004185c */
[C---:B------:R-:W-:Y:S01]  /*a860*/  FMUL.FTZ R98, R0.reuse, R98 ;  /* 0x0000006200627220 */ /* 0x040fe20000410000 */
[----:B------:R-:W-:Y:S01]  /*a870*/  LOP3.LUT R154, R167, UR26, R154, 0x96, !PT ;  /* 0x0000001aa79a7c12 */ /* 0x000fe2000f8e969a */
[----:B------:R-:W-:Y:S01]  /*a880*/  FMUL.FTZ R99, R0, R99 ;  /* 0x0000006300637220 */ /* 0x000fe20000410000 */
[----:B------:R-:W-:Y:S01]  /*a890*/  FMUL.FTZ R100, R2, R100 ;  /* 0x0000006402647220 */ /* 0x000fe20000410000 */
[----:B------:R-:W-:Y:S01]  /*a8a0*/  LOP3.LUT R141, R166, 0xffff, RZ, 0xc0, !PT ;  /* 0x0000ffffa68d7812 */ /* 0x000fe200078ec0ff */
[----:B------:R-:W-:Y:S03]  /*a8b0*/  FFMA.FTZ R167, R18, UR4, -R164 ;  /* 0x0000000412a77c23 */ /* 0x000fe600080108a4 */
[----:B------:R-:W-:Y:S01]  /*a8c0*/  FMUL.FTZ R18, R0, R122 ;  /* 0x0000007a00127220 */ /* 0x000fe20000410000 */
[C---:B------:R-:W-:Y:S01]  /*a8d0*/  HMMA.16816.F32.BF16 R96, R136.reuse, R142, R96 ;  /* 0x0000008e8860723c */ /* 0x040fe20000041860 */
[----:B------:R-:W2:Y:S01]  /*a8e0*/  LDSM.16.MT88.4 R120, [R192+0x10000] ;  /* 0x01000000c078783b */ /* 0x000ea20000004200 */
[----:B------:R-:W-:Y:S01]  /*a8f0*/  MUFU.EX2 R167, R167 ;  /* 0x000000a700a77308 */ /* 0x000fe20000000800 */
[----:B------:R-:W-:Y:S01]  /*a900*/  FMUL.FTZ R101, R2, R101 ;  /* 0x0000006502657220 */ /* 0x000fe20000410000 */
[C---:B------:R-:W-:Y:S01]  /*a910*/  FMUL.FTZ R102, R0.reuse, R102 ;  /* 0x0000006600667220 */ /* 0x040fe20000410000 */
[----:B------:R-:W-:Y:S01]  /*a920*/  FMUL.FTZ R103, R0, R103 ;  /* 0x0000006700677220 */ /* 0x000fe20000410000 */
[C---:B-1----:R-:W-:Y:S05]  /*a930*/  HMMA.16816.F32.BF16 R16, R136.reuse, R124, R16 ;  /* 0x0000007c8810723c */ /* 0x042fea0000041810 */
[----:B------:R-:W-:Y:S01]  /*a940*/  SHF.R.U32.HI R140, RZ, 0x10, R166 ;  /* 0x00000010ff8c7819 */ /* 0x000fe200000116a6 */
[C---:B------:R-:W-:Y:S01]  /*a950*/  HMMA.16816.F32.BF16 R100, R136.reuse, R126, R100 ;  /* 0x0000007e8864723c */ /* 0x040fe20000041864 */
[----:B------:R-:W1:Y:S04]  /*a960*/  LDSM.16.MT88.4 R124, [R196+0xc800] ;  /* 0x00c80000c47c783b */ /* 0x000e680000004200 */
[C---:B------:R-:W-:Y:S01]  /*a970*/  FMUL.FTZ R104, R2.reuse, R104 ;  /* 0x0000006802687220 */ /* 0x040fe20000410000 */
[----:B------:R-:W-:Y:S01]  /*a980*/  FMUL.FTZ R105, R2, R105 ;  /* 0x0000006902697220 */ /* 0x000fe20000410000 */
[C---:B------:R-:W-:Y:S01]  /*a990*/  FMUL.FTZ R106, R0.reuse, R106 ;  /* 0x0000006a006a7220 */ /* 0x040fe20000410000 */
[----:B------:R-:W-:Y:S03]  /*a9a0*/  FMUL.FTZ R107, R0, R107 ;  /* 0x0000006b006b7220 */ /* 0x000fe60000410000 */
[----:B------:R-:W-:Y:S01]  /*a9b0*/  LOP3.LUT R134, R166, 0xff, RZ, 0xc0, !PT ;  /* 0x000000ffa6867812 */ /* 0x000fe200078ec0ff */
[----:B------:R-:W-:Y:S01]  /*a9c0*/  FFMA.FTZ R169, R12, UR4, -R162 ;  /* 0x000000040ca97c23 */ /* 0x000fe200080108a2 */
[----:B------:R-:W-:Y:S01]  /*a9d0*/  SHF.R.U32.HI R133, RZ, 0x18, R166 ;  /* 0x00000018ff857819 */ /* 0x000fe200000116a6 */
[C---:B------:R-:W-:Y:S01]  /*a9e0*/  FMUL.FTZ R12, R2.reuse, R116 ;  /* 0x00000074020c7220 */ /* 0x040fe20000410000 */
[C---:B---3--:R-:W-:Y:S01]  /*a9f0*/  HMMA.16816.F32.BF16 R104, R136.reuse, R128, R104 ;  /* 0x000000808868723c */ /* 0x048fe20000041868 */
[----:B------:R3:W-:Y:S02]  /*aa00*/  MUFU.EX2 R166, R144 ;  /* 0x0000009000a67308 */ /* 0x0007e40000000800 */
[----:B------:R-:W-:Y:S01]  /*aa10*/  SHF.R.U32.HI R141, RZ, 0x8, R141 ;  /* 0x00000008ff8d7819 */ /* 0x000fe2000001168d */
[----:B------:R-:W-:Y:S01]  /*aa20*/  FMUL.FTZ R13, R2, R117 ;  /* 0x00000075020d7220 */ /* 0x000fe20000410000 */
[C---:B------:R-:W-:Y:S01]  /*aa30*/  FMUL.FTZ R14, R0.reuse, R118 ;  /* 0x00000076000e7220 */ /* 0x040fe20000410000 */
[----:B------:R-:W-:Y:S01]  /*aa40*/  FMUL.FTZ R15, R0, R119 ;  /* 0x00000077000f7220 */ /* 0x000fe20000410000 */
[----:B------:R-:W-:Y:S01]  /*aa50*/  PRMT R134, R134, 0x5410, R141 ;  /* 0x0000541086867816 */ /* 0x000fe2000000008d */
[----:B------:R-:W-:Y:S03]  /*aa60*/  FMUL.FTZ R108, R2, R108 ;  /* 0x0000006c026c7220 */ /* 0x000fe60000410000 */
[----:B------:R-:W4:Y:S01]  /*aa70*/  MUFU.EX2 R169, R169 ;  /* 0x000000a900a97308 */ /* 0x000f220000000800 */
[----:B------:R-:W-:Y:S01]  /*aa80*/  LOP3.LUT R148, R140, 0xff, RZ, 0xc0, !PT ;  /* 0x000000ff8c947812 */ /* 0x000fe200078ec0ff */
[----:B------:R-:W-:Y:S01]  /*aa90*/  FMUL.FTZ R109, R2, R109 ;  /* 0x0000006d026d7220 */ /* 0x000fe20000410000 */
[C---:B------:R-:W-:Y:S01]  /*aaa0*/  HMMA.16816.F32.BF16 R12, R136.reuse, R130, R12 ;  /* 0x00000082880c723c */ /* 0x040fe2000004180c */
[----:B------:R-:W5:Y:S02]  /*aab0*/  LDSM.16.MT88.4 R140, [R194+0xc800] ;  /* 0x00c80000c28c783b */ /* 0x000f640000004200 */
[----:B------:R-:W-:Y:S01]  /*aac0*/  LOP3.LUT R149, R154, 0xffff, RZ, 0xc0, !PT ;  /* 0x0000ffff9a957812 */ /* 0x000fe200078ec0ff */
[C---:B------:R-:W-:Y:S01]  /*aad0*/  FMUL.FTZ R110, R0.reuse, R110 ;  /* 0x0000006e006e7220 */ /* 0x040fe20000410000 */
[--C-:B------:R-:W-:Y:S01]  /*aae0*/  SHF.R.U32.HI R129, RZ, 0x10, R154.reuse ;  /* 0x00000010ff817819 */ /* 0x100fe2000001169a */
[----:B------:R-:W-:Y:S01]  /*aaf0*/  FMUL.FTZ R111, R0, R111 ;  /* 0x0000006f006f7220 */ /* 0x000fe20000410000 */
[----:B------:R-:W-:Y:S01]  /*ab00*/  LOP3.LUT R128, R154, 0xff, RZ, 0xc0, !PT ;  /* 0x000000ff9a807812 */ /* 0x000fe200078ec0ff */
[C---:B------:R-:W-:Y:S01]  /*ab10*/  FMUL.FTZ R112, R2.reuse, R112 ;  /* 0x0000007002707220 */ /* 0x040fe20000410000 */
[----:B---3--:R-:W3:Y:S02]  /*ab20*/  LDSM.16.MT88.4 R144, [R193+0xc800] ;  /* 0x00c80000c190783b */ /* 0x008ee40000004200 */
[----:B------:R-:W-:Y:S01]  /*ab30*/  SHF.R.U32.HI R149, RZ, 0x8, R149 ;  /* 0x00000008ff957819 */ /* 0x000fe20000011695 */
[----:B------:R-:W-:Y:S01]  /*ab40*/  FMUL.FTZ R113, R2, R113 ;  /* 0x0000007102717220 */ /* 0x000fe20000410000 */
[C---:B--2---:R-:W-:Y:S03]  /*ab50*/  HMMA.16816.F32.BF16 R108, R136.reuse, R120, R108 ;  /* 0x00000078886c723c */ /* 0x044fe6000004186c */
[----:B------:R-:W-:Y:S01]  /*ab60*/  LOP3.LUT R129, R129, 0xff, RZ, 0xc0, !PT ;  /* 0x000000ff81817812 */ /* 0x000fe200078ec0ff */
[C---:B------:R-:W-:Y:S01]  /*ab70*/  FMUL.FTZ R114, R0.reuse, R114 ;  /* 0x0000007200727220 */ /* 0x040fe20000410000 */
[----:B------:R-:W-:Y:S01]  /*ab80*/  SHF.R.U32.HI R154, RZ, 0x18, R154 ;  /* 0x00000018ff9a7819 */ /* 0x000fe2000001169a */
[----:B------:R-:W-:Y:S01]  /*ab90*/  FMUL.FTZ R115, R0, R115 ;  /* 0x0000007300737220 */ /* 0x000fe20000410000 */
[----:B------:R-:W-:Y:S01]  /*aba0*/  PRMT R148, R148, 0x5410, R133 ;  /* 0x0000541094947816 */ /* 0x000fe20000000085 */
[----:B------:R-:W-:Y:S03]  /*abb0*/  FFMA.FTZ R161, R2, R217, R161 ;  /* 0x000000d902a17223 */ /* 0x000fe600000100a1 */
[----:B------:R-:W-:Y:S01]  /*abc0*/  PRMT R116, R128, 0x5410, R149 ;  /* 0x0000541080747816 */ /* 0x000fe20000000095 */
[----:B------:R-:W-:Y:S01]  /*abd0*/  FFMA.FTZ R163, R0, R215, R163 ;  /* 0x000000d700a37223 */ /* 0x000fe200000100a3 */
[----:B------:R-:W-:Y:S01]  /*abe0*/  HMMA.16816.F32.BF16 R112, R136, R122, R112 ;  /* 0x0000007a8870723c */ /* 0x000fe20000041870 */
[----:B------:R-:W-:Y:S02]  /*abf0*/  LDSM.16.MT88.4 R136, [R192+0xe800] ;  /* 0x00e80000c088783b */ /* 0x000fe40000004200 */
[----:B------:R-:W-:Y:S01]  /*ac00*/  PRMT R154, R129, 0x5410, R154 ;  /* 0x00005410819a7816 */ /* 0x000fe2000000009a */
[----:B------:R-:W-:Y:S01]  /*ac10*/  FADD.FTZ R0, R159, R161 ;  /* 0x000000a19f007221 */ /* 0x000fe20000010000 */
[--C-:B------:R-:W-:Y:S01]  /*ac20*/  HSET2.LE.AND R119, R148, R211.reuse, PT ;  /* 0x000000d394777233 */ /* 0x100fe20003803000 */
[----:B------:R-:W-:Y:S01]  /*ac30*/  FADD.FTZ R160, R160, R163 ;  /* 0x000000a3a0a07221 */ /* 0x000fe20000010000 */
[--C-:B------:R-:W-:Y:S01]  /*ac40*/  HSET2.LE.AND R118, R134, R211.reuse, PT ;  /* 0x000000d386767233 */ /* 0x100fe20003803000 */
[----:B------:R-:W-:Y:S01]  /*ac50*/  FADD.FTZ R135, R135, R0 ;  /* 0x0000000087877221 */ /* 0x000fe20000010000 */
[----:B------:R-:W2:Y:S02]  /*ac60*/  LDSM.16.MT88.4 R128, [R192+0xc800] ;  /* 0x00c80000c080783b */ /* 0x000ea40000004200 */
[--C-:B------:R-:W-:Y:S01]  /*ac70*/  HSET2.LE.AND R117, R154, R211.reuse, PT ;  /* 0x000000d39a757233 */ /* 0x100fe20003803000 */
[----:B------:R-:W-:Y:S01]  /*ac80*/  FADD.FTZ R157, R157, R160 ;  /* 0x000000a09d9d7221 */ /* 0x000fe20000010000 */
[--C-:B------:R-:W-:Y:S01]  /*ac90*/  HSET2.LE.AND R116, R116, R211.reuse, PT ;  /* 0x000000d374747233 */ /* 0x100fe20003803000 */
[----:B------:R-:W-:Y:S01]  /*aca0*/  FADD.FTZ R156, R156, R135 ;  /* 0x000000879c9c7221 */ /* 0x000fe20000010000 */
[----:B----4-:R-:W-:Y:S01]  /*acb0*/  F2FP.BF16.F32.PACK_AB R121, R170, R169 ;  /* 0x000000a9aa79723e */ /* 0x010fe200000010ff */
[----:B------:R-:W-:Y:S01]  /*acc0*/  FADD.FTZ R158, R158, R157 ;  /* 0x0000009d9e9e7221 */ /* 0x000fe20000010000 */
[----:B------:R-:W-:Y:S01]  /*acd0*/  F2FP.BF16.F32.PACK_AB R120, R172, R171 ;  /* 0x000000abac78723e */ /* 0x000fe200000010ff */
[----:B------:R-:W4:Y:S01]  /*ace0*/  LDSM.16.MT88.4 R148, [R196+0xe800] ;  /* 0x00e80000c494783b */ /* 0x000f220000004200 */
        /* <DEDUP_REMOVED lines=12> */
[----:B------:R-:W4:Y:S01]  /*adb0*/  LDSM.16.MT88.4 R120, [R194+0xe800] ;  /* 0x00e80000c278783b */ /* 0x000f220000004200 */
[----:B------:R-:W-:Y:S01]  /*adc0*/  MOV R0, R3 ;  /* 0x0000000300007202 */ /* 0x000fe20000000f00 */
[----:B------:R-:W-:Y:S01]  /*add0*/  FADD.FTZ R166, R166, R165 ;  /* 0x000000a5a6a67221 */ /* 0x000fe20000010000 */
[----:B------:R-:W-:Y:S02]  /*ade0*/  FADD.FTZ R167, R168, R167 ;  /* 0x000000a7a8a77221 */ /* 0x000fe40000010000 */
[C---:B-1----:R-:W-:Y:S06]  /*adf0*/  HMMA.16816.F32.BF16 R4, R116.reuse, R124, R4 ;  /* 0x0000007c7404723c */ /* 0x042fec0000041804 */
[C---:B------:R-:W-:Y:S01]  /*ae00*/  HMMA.16816.F32.BF16 R8, R116.reuse, R126, R8 ;  /* 0x0000007e7408723c */ /* 0x040fe20000041808 */
[----:B------:R-:W1:Y:S05]  /*ae10*/  LDSM.16.MT88.4 R124, [R193+0xe800] ;  /* 0x00e80000c17c783b */ /* 0x000e6a0000004200 */
[C---:B-----5:R-:W-:Y:S06]  /*ae20*/  HMMA.16816.F32.BF16 R36, R116.reuse, R140, R36 ;  /* 0x0000008c7424723c */ /* 0x060fec0000041824 */
[C---:B------:R-:W-:Y:S06]  /*ae30*/  HMMA.16816.F32.BF16 R40, R116.reuse, R142, R40 ;  /* 0x0000008e7428723c */ /* 0x040fec0000041828 */
[C---:B---3--:R-:W-:Y:S06]  /*ae40*/  HMMA.16816.F32.BF16 R44, R116.reuse, R144, R44 ;  /* 0x00000090742c723c */ /* 0x048fec000004182c */
[C---:B------:R-:W-:Y:S01]  /*ae50*/  HMMA.16816.F32.BF16 R48, R116.reuse, R146, R48 ;  /* 0x000000927430723c */ /* 0x040fe20000041830 */
[----:B------:R-:W-:Y:S05]  /*ae60*/  LDSM.16.MT88.4 R144, [R196+0xf000] ;  /* 0x00f00000c490783b */ /* 0x000fea0000004200 */
[C---:B--2---:R-:W-:Y:S06]  /*ae70*/  HMMA.16816.F32.BF16 R52, R116.reuse, R128, R52 ;  /* 0x000000807434723c */ /* 0x044fec0000041834 */
[C---:B------:R-:W-:Y:S01]  /*ae80*/  HMMA.16816.F32.BF16 R56, R116.reuse, R130, R56 ;  /* 0x000000827438723c */ /* 0x040fe20000041838 */
[----:B------:R-:W-:Y:S04]  /*ae90*/  MOV R129, UR37 ;  /* 0x0000002500817c02 */ /* 0x000fe80008000f00 */
[----:B------:R-:W-:Y:S01]  /*aea0*/  LOP3.LUT R129, R221, UR31, R129, 0x96, !PT ;  /* 0x0000001fdd817c12 */ /* 0x000fe2000f8e9681 */
[C---:B----4-:R-:W-:Y:S05]  /*aeb0*/  HMMA.16816.F32.BF16 R60, R116.reuse, R148, R60 ;  /* 0x00000094743c723c */ /* 0x050fea000004183c */
[----:B------:R-:W-:Y:S01]  /*aec0*/  IMAD.WIDE.U32 R140, R129, -0x326172a9, RZ ;  /* 0xcd9e8d57818c7825 */ /* 0x000fe200078e00ff */
[C---:B------:R-:W-:Y:S01]  /*aed0*/  HMMA.16816.F32.BF16 R64, R116.reuse, R150, R64 ;  /* 0x000000967440723c */ /* 0x040fe20000041840 */
[----:B------:R-:W2:Y:S04]  /*aee0*/  LDSM.16.MT88.4 R128, [R196+0x10800] ;  /* 0x01080000c480783b */ /* 0x000ea80000004200 */
[----:B------:R-:W-:Y:S01]  /*aef0*/  LOP3.LUT R133, R141, UR19, R218, 0x96, !PT ;  /* 0x000000138d857c12 */ /* 0x000fe2000f8e96da */
[C---:B------:R-:W-:Y:S05]  /*af00*/  HMMA.16816.F32.BF16 R68, R116.reuse, R120, R68 ;  /* 0x000000787444723c */ /* 0x040fea0000041844 */
[----:B------:R-:W-:Y:S01]  /*af10*/  LOP3.LUT R140, R153, UR17, R140, 0x96, !PT ;  /* 0x00000011998c7c12 */ /* 0x000fe2000f8e968c */
[C---:B------:R-:W-:Y:S01]  /*af20*/  HMMA.16816.F32.BF16 R72, R116.reuse, R122, R72 ;  /* 0x0000007a7448723c */ /* 0x040fe20000041848 */
[----:B------:R-:W3:Y:S04]  /*af30*/  LDSM.16.MT88.4 R120, [R194+0x10800] ;  /* 0x01080000c278783b */ /* 0x000ee80000004200 */
[----:B------:R-:W-:Y:S01]  /*af40*/  IMAD.WIDE.U32 R222, R133, -0x2daee0ad, RZ ;  /* 0xd2511f5385de7825 */ /* 0x000fe200078e00ff */
[C---:B-1----:R-:W-:Y:S05]  /*af50*/  HMMA.16816.F32.BF16 R76, R116.reuse, R124, R76 ;  /* 0x0000007c744c723c */ /* 0x042fea000004184c */
[----:B------:R-:W-:Y:S01]  /*af60*/  IMAD.WIDE.U32 R140, R140, -0x2daee0ad, RZ ;  /* 0xd2511f538c8c7825 */ /* 0x000fe200078e00ff */
[C---:B------:R-:W-:Y:S05]  /*af70*/  HMMA.16816.F32.BF16 R80, R116.reuse, R126, R80 ;  /* 0x0000007e7450723c */ /* 0x040fea0000041850 */
[----:B------:R-:W-:Y:S01]  /*af80*/  LOP3.LUT R133, R223, UR16, R212, 0x96, !PT ;  /* 0x00000010df857c12 */ /* 0x000fe2000f8e96d4 */
[C---:B------:R-:W-:Y:S05]  /*af90*/  HMMA.16816.F32.BF16 R84, R116.reuse, R136, R84 ;  /* 0x000000887454723c */ /* 0x040fea0000041854 */
[----:B------:R-:W-:Y:S01]  /*afa0*/  LOP3.LUT R222, R141, UR14, R222, 0x96, !PT ;  /* 0x0000000e8dde7c12 */ /* 0x000fe2000f8e96de */
[C---:B------:R-:W-:Y:S01]  /*afb0*/  HMMA.16816.F32.BF16 R88, R116.reuse, R138, R88 ;  /* 0x0000008a7458723c */ /* 0x040fe20000041858 */
[----:B------:R-:W-:Y:S04]  /*afc0*/  LDSM.16.MT88.4 R136, [R193+0xd000] ;  /* 0x00d00000c188783b */ /* 0x000fe80000004200 */
[----:B------:R-:W-:Y:S01]  /*afd0*/  IMAD.WIDE.U32 R224, R133, -0x326172a9, RZ ;  /* 0xcd9e8d5785e07825 */ /* 0x000fe200078e00ff */
[C---:B--2---:R-:W-:Y:S01]  /*afe0*/  HMMA.16816.F32.BF16 R92, R116.reuse, R128, R92 ;  /* 0x00000080745c723c */ /* 0x044fe2000004185c */
[----:B------:R-:W1:Y:S04]  /*aff0*/  MUFU.EX2 R133, R24 ;  /* 0x0000001800857308 */ /* 0x000e680000000800 */
[----:B------:R-:W-:Y:S01]  /*b000*/  IMAD.WIDE.U32 R222, R222, -0x326172a9, RZ ;  /* 0xcd9e8d57dede7825 */ /* 0x000fe200078e00ff */
[C---:B------:R-:W-:Y:S01]  /*b010*/  HMMA.16816.F32.BF16 R96, R116.reuse, R130, R96 ;  /* 0x000000827460723c */ /* 0x040fe20000041860 */
[----:B------:R-:W-:Y:S04]  /*b020*/  LDSM.16.MT88.4 R128, [R194+0xd000] ;  /* 0x00d00000c280783b */ /* 0x000fe80000004200 */
[----:B------:R-:W-:Y:S01]  /*b030*/  LOP3.LUT R152, R225, UR15, R152, 0x96, !PT ;  /* 0x0000000fe1987c12 */ /* 0x000fe2000f8e9698 */
[C---:B---3--:R-:W-:Y:S05]  /*b040*/  HMMA.16816.F32.BF16 R16, R116.reuse, R120, R16 ;  /* 0x000000787410723c */ /* 0x048fea0000041810 */
[----:B------:R-:W-:Y:S01]  /*b050*/  LOP3.LUT R224, R223, UR13, R224, 0x96, !PT ;  /* 0x0000000ddfe07c12 */ /* 0x000fe2000f8e96e0 */
[C---:B------:R-:W-:Y:S05]  /*b060*/  HMMA.16816.F32.BF16 R100, R116.reuse, R122, R100 ;  /* 0x0000007a7464723c */ /* 0x040fea0000041864 */
[----:B------:R-:W-:Y:S01]  /*b070*/  IMAD.WIDE.U32 R152, R152, -0x2daee0ad, RZ ;  /* 0xd2511f5398987825 */ /* 0x000fe200078e00ff */
[----:B-1----:R-:W-:Y:S05]  /*b080*/  F2FP.BF16.F32.PACK_AB R121, R174, R133 ;  /* 0x00000085ae79723e */ /* 0x002fea00000010ff */
[----:B------:R-:W-:Y:S01]  /*b090*/  IMAD.WIDE.U32 R224, R224, -0x2daee0ad, RZ ;  /* 0xd2511f53e0e07825 */ /* 0x000fe200078e00ff */
[----:B------:R-:W-:Y:S02]  /*b0a0*/  LOP3.LUT R178, R153, UR12, R140, 0x96, !PT ;  /* 0x0000000c99b27c12 */ /* 0x000fe4000f8e968c */
[----:B------:R-:W-:Y:S02]  /*b0b0*/  LDSM.16.MT88.4 R140, [R192+0xd000] ;  /* 0x00d00000c08c783b */ /* 0x000fe40000004200 */
[----:B------:R-:W-:Y:S01]  /*b0c0*/  LOP3.LUT R24, R225, UR5, R152, 0x96, !PT ;  /* 0x00000005e1187c12 */ /* 0x000fe2000f8e9698 */
[----:B------:R-:W-:Y:S04]  /*b0d0*/  IMAD.WIDE.U32 R178, R178, -0x326172a9, RZ ;  /* 0xcd9e8d57b2b27825 */ /* 0x000fe800078e00ff */
[----:B------:R-:W-:Y:S02]  /*b0e0*/  IMAD.WIDE.U32 R126, R24, -0x326172a9, RZ ;  /* 0xcd9e8d57187e7825 */ /* 0x000fe400078e00ff */
[----:B------:R-:W1:Y:S01]  /*b0f0*/  LDSM.16.MT88.4 R24, [R193+0x10800] ;  /* 0x01080000c118783b */ /* 0x000e620000004200 */
[C---:B------:R-:W-:Y:S02]  /*b100*/  LOP3.LUT R125, R126.reuse, 0xffff, RZ, 0xc0, !PT ;  /* 0x0000ffff7e7d7812 */ /* 0x040fe400078ec0ff */
[----:B------:R-:W-:Y:S02]  /*b110*/  LOP3.LUT R20, R126, 0xff, RZ, 0xc0, !PT ;  /* 0x000000ff7e147812 */ /* 0x000fe400078ec0ff */
[----:B------:R-:W-:Y:S02]  /*b120*/  SHF.R.U32.HI R125, RZ, 0x8, R125 ;  /* 0x00000008ff7d7819 */ /* 0x000fe4000001167d */
[----:B------:R-:W-:Y:S01]  /*b130*/  LOP3.LUT R150, R127, UR20, R178, 0x96, !PT ;  /* 0x000000147f967c12 */ /* 0x000fe2000f8e96b2 */
[----:B------:R-:W-:Y:S01]  /*b140*/  FFMA.FTZ R178, R21, UR4, -R162 ;  /* 0x0000000415b27c23 */ /* 0x000fe200080108a2 */
[----:B------:R-:W-:Y:S02]  /*b150*/  PRMT R120, R20, 0x5410, R125 ;  /* 0x0000541014787816 */ /* 0x000fe4000000007d */
[----:B------:R-:W2:Y:S01]  /*b160*/  LDSM.16.MT88.4 R20, [R192+0x10800] ;  /* 0x01080000c014783b */ /* 0x000ea20000004200 */
[--C-:B------:R-:W-:Y:S02]  /*b170*/  SHF.R.U32.HI R151, RZ, 0x10, R126.reuse ;  /* 0x00000010ff977819 */ /* 0x100fe4000001167e */
[----:B------:R-:W-:Y:S01]  /*b180*/  SHF.R.U32.HI R134, RZ, 0x18, R126 ;  /* 0x00000018ff867819 */ /* 0x000fe2000001167e */
[----:B------:R-:W3:Y:S01]  /*b190*/  MUFU.EX2 R178, R178 ;  /* 0x000000b200b27308 */ /* 0x000ee20000000800 */
[C---:B------:R-:W-:Y:S02]  /*b1a0*/  LOP3.LUT R152, R150.reuse, 0xffff, RZ, 0xc0, !PT ;  /* 0x0000ffff96987812 */ /* 0x040fe400078ec0ff */
[--C-:B------:R-:W-:Y:S01]  /*b1b0*/  SHF.R.U32.HI R123, RZ, 0x10, R150.reuse ;  /* 0x00000010ff7b7819 */ /* 0x100fe20000011696 */
[----:B------:R-:W4:Y:S01]  /*b1c0*/  LDSM.16.MT88.4 R124, [R196+0xd000] ;  /* 0x00d00000c47c783b */ /* 0x000f220000004200 */
[----:B------:R-:W-:Y:S02]  /*b1d0*/  LOP3.LUT R151, R151, 0xff, RZ, 0xc0, !PT ;  /* 0x000000ff97977812 */ /* 0x000fe400078ec0ff */
[----:B------:R-:W-:Y:S02]  /*b1e0*/  LOP3.LUT R149, R150, 0xff, RZ, 0xc0, !PT ;  /* 0x000000ff96957812 */ /* 0x000fe400078ec0ff */
[----:B------:R-:W-:Y:S02]  /*b1f0*/  SHF.R.U32.HI R150, RZ, 0x18, R150 ;  /* 0x00000018ff967819 */ /* 0x000fe40000011696 */
[----:B------:R-:W-:Y:S02]  /*b200*/  SHF.R.U32.HI R152, RZ, 0x8, R152 ;  /* 0x00000008ff987819 */ /* 0x000fe40000011698 */
[----:B------:R-:W-:Y:S02]  /*b210*/  PRMT R148, R151, 0x5410, R134 ;  /* 0x0000541097947816 */ /* 0x000fe40000000086 */
[----:B------:R-:W-:Y:S02]  /*b220*/  LOP3.LUT R123, R123, 0xff, RZ, 0xc0, !PT ;  /* 0x000000ff7b7b7812 */ /* 0x000fe400078ec0ff */
[--C-:B------:R-:W-:Y:S02]  /*b230*/  HSET2.LE.AND R122, R120, R211.reuse, PT ;  /* 0x000000d3787a7233 */ /* 0x100fe40003803000 */
[----:B------:R-:W-:Y:S02]  /*b240*/  PRMT R120, R149, 0x5410, R152 ;  /* 0x0000541095787816 */ /* 0x000fe40000000098 */
[----:B------:R-:W-:Y:S01]  /*b250*/  LDSM.16.MT88.4 R152, [R193+0xf000] ;  /* 0x00f00000c198783b */ /* 0x000fe20000004200 */
[----:B------:R-:W-:Y:S01]  /*b260*/  PRMT R134, R123, 0x5410, R150 ;  /* 0x000054107b867816 */ /* 0x000fe20000000096 */
[C---:B-1----:R-:W-:Y:S03]  /*b270*/  HMMA.16816.F32.BF16 R104, R116.reuse, R24, R104 ;  /* 0x000000187468723c */ /* 0x042fe60000041868 */
[--C-:B------:R-:W-:Y:S02]  /*b280*/  HSET2.LE.AND R123, R148, R211.reuse, PT ;  /* 0x000000d3947b7233 */ /* 0x100fe40003803000 */
[----:B------:R-:W-:Y:S01]  /*b290*/  LOP3.LUT R122, R122, R121, RZ, 0xc0, !PT ;  /* 0x000000797a7a7212 */ /* 0x000fe200078ec0ff */
[C---:B------:R-:W-:Y:S01]  /*b2a0*/  HMMA.16816.F32.BF16 R12, R116.reuse, R26, R12 ;  /* 0x0000001a740c723c */ /* 0x040fe2000004180c */
[----:B------:R-:W1:Y:S04]  /*b2b0*/  LDSM.16.MT88.4 R148, [R194+0xf000] ;  /* 0x00f00000c294783b */ /* 0x000e680000004200 */
[----:B------:R-:W-:Y:S01]  /*b2c0*/  F2FP.BF16.F32.PACK_AB R24, R176, R173 ;  /* 0x000000adb018723e */ /* 0x000fe200000010ff */
[C---:B--2---:R-:W-:Y:S05]  /*b2d0*/  HMMA.16816.F32.BF16 R108, R116.reuse, R20, R108 ;  /* 0x00000014746c723c */ /* 0x044fea000004186c */
[--C-:B------:R-:W-:Y:S01]  /*b2e0*/  HSET2.LE.AND R120, R120, R211.reuse, PT ;  /* 0x000000d378787233 */ /* 0x100fe20003803000 */
[----:B------:R-:W-:Y:S01]  /*b2f0*/  HMMA.16816.F32.BF16 R112, R116, R22, R112 ;  /* 0x000000167470723c */ /* 0x000fe20000041870 */
[----:B------:R-:W-:Y:S04]  /*b300*/  LDSM.16.MT88.4 R20, [R196+0x11000] ;  /* 0x01100000c414783b */ /* 0x000fe80000004200 */
[--C-:B------:R-:W-:Y:S02]  /*b310*/  HSET2.LE.AND R121, R134, R211.reuse, PT ;  /* 0x000000d386797233 */ /* 0x100fe40003803000 */
[----:B---3--:R-:W-:Y:S01]  /*b320*/  F2FP.BF16.F32.PACK_AB R25, R178, R175 ;  /* 0x000000afb219723e */ /* 0x008fe200000010ff */
[----:B------:R-:W-:Y:S01]  /*b330*/  FADD.FTZ R175, R175, R166 ;  /* 0x000000a6afaf7221 */ /* 0x000fe20000010000 */
[----:B------:R-:W-:Y:S02]  /*b340*/  LDSM.16.MT88.4 R116, [R194+0x11000] ;  /* 0x01100000c274783b */ /* 0x000fe40000004200 */
[----:B------:R-:W-:Y:S01]  /*b350*/  F2FP.BF16.F32.PACK_AB R134, R177, R214 ;  /* 0x000000d6b186723e */ /* 0x000fe200000010ff */
[----:B------:R-:W-:Y:S01]  /*b360*/  FADD.FTZ R214, R214, R167 ;  /* 0x000000a7d6d67221 */ /* 0x000fe20000010000 */
[----:B------:R-:W-:Y:S01]  /*b370*/  LOP3.LUT R123, R123, R24, RZ, 0xc0, !PT ;  /* 0x000000187b7b7212 */ /* 0x000fe200078ec0ff */
[----:B------:R-:W-:Y:S01]  /*b380*/  FADD.FTZ R178, R178, R175 ;  /* 0x000000afb2b27221 */ /* 0x000fe20000010000 */
[----:B------:R-:W-:Y:S01]  /*b390*/  LOP3.LUT R120, R120, R25, RZ, 0xc0, !PT ;  /* 0x0000001978787212 */ /* 0x000fe200078ec0ff */
[----:B------:R-:W-:Y:S01]  /*b3a0*/  FADD.FTZ R214, R177, R214 ;  /* 0x000000d6b1d67221 */ /* 0x000fe20000010000 */
[----:B------:R-:W-:Y:S01]  /*b3b0*/  LOP3.LUT R121, R121, R134, RZ, 0xc0, !PT ;  /* 0x0000008679797212 */ /* 0x000fe200078ec0ff */
[----:B------:R-:W2:Y:S01]  /*b3c0*/  LDSM.16.MT88.4 R24, [R192+0xf000] ;  /* 0x00f00000c018783b */ /* 0x000ea20000004200 */
[----:B------:R-:W-:Y:S01]  /*b3d0*/  FFMA.FTZ R134, R28, UR4, -R162 ;  /* 0x000000041c867c23 */ /* 0x000fe200080108a2 */
[----:B------:R-:W-:Y:S01]  /*b3e0*/  FADD.FTZ R133, R133, R178 ;  /* 0x000000b285857221 */ /* 0x000fe20000010000 */
[----:B------:R-:W-:Y:S03]  /*b3f0*/  FADD.FTZ R173, R173, R214 ;  /* 0x000000d6adad7221 */ /* 0x000fe60000010000 */
[C---:B----4-:R-:W-:Y:S01]  /*b400*/  HMMA.16816.F32.BF16 R4, R120.reuse, R124, R4 ;  /* 0x0000007c7804723c */ /* 0x050fe20000041804 */
[----:B------:R-:W-:Y:S04]  /*b410*/  MUFU.EX2 R134, R134 ;  /* 0x0000008600867308 */ /* 0x000fe80000000800 */
[----:B------:R-:W-:Y:S01]  /*b420*/  FADD.FTZ R133, R174, R133 ;  /* 0x00000085ae857221 */ /* 0x000fe20000010000 */
[C---:B------:R-:W-:Y:S01]  /*b430*/  HMMA.16816.F32.BF16 R8, R120.reuse, R126, R8 ;  /* 0x0000007e7808723c */ /* 0x040fe20000041808 */
[----:B------:R-:W3:Y:S04]  /*b440*/  LDSM.16.MT88.4 R124, [R193+0x11000] ;  /* 0x01100000c17c783b */ /* 0x000ee80000004200 */
[----:B------:R-:W-:Y:S01]  /*b450*/  FADD.FTZ R173, R176, R173 ;  /* 0x000000adb0ad7221 */ /* 0x000fe20000010000 */
[C---:B------:R-:W-:Y:S06]  /*b460*/  HMMA.16816.F32.BF16 R36, R120.reuse, R128, R36 ;  /* 0x000000807824723c */ /* 0x040fec0000041824 */
[C---:B------:R-:W-:Y:S06]  /*b470*/  HMMA.16816.F32.BF16 R40, R120.reuse, R130, R40 ;  /* 0x000000827828723c */ /* 0x040fec0000041828 */
        /* <DEDUP_REMOVED lines=10> */
[C---:B------:R-:W-:Y:S05]  /*b520*/  HMMA.16816.F32.BF16 R72, R120.reuse, R150, R72 ;  /* 0x000000967848723c */ /* 0x040fea0000041848 */
[--C-:B------:R-:W-:Y:S01]  /*b530*/  FFMA.FTZ R149, R29, UR4, -R162.reuse ;  /* 0x000000041d957c23 */ /* 0x100fe200080108a2 */
[C---:B------:R-:W-:Y:S05]  /*b540*/  HMMA.16816.F32.BF16 R76, R120.reuse, R152, R76 ;  /* 0x00000098784c723c */ /* 0x040fea000004184c */
[----:B------:R-:W-:Y:S01]  /*b550*/  FFMA.FTZ R150, R32, UR4, -R162 ;  /* 0x0000000420967c23 */ /* 0x000fe200080108a2 */
[C---:B------:R-:W-:Y:S01]  /*b560*/  HMMA.16816.F32.BF16 R80, R120.reuse, R154, R80 ;  /* 0x0000009a7850723c */ /* 0x040fe20000041850 */
[----:B------:R-:W-:Y:S04]  /*b570*/  MUFU.EX2 R149, R149 ;  /* 0x0000009500957308 */ /* 0x000fe80000000800 */
[----:B------:R-:W-:Y:S01]  /*b580*/  FFMA.FTZ R153, R34, UR4, -R164 ;  /* 0x0000000422997c23 */ /* 0x000fe200080108a4 */
[C---:B--2---:R-:W-:Y:S05]  /*b590*/  HMMA.16816.F32.BF16 R84, R120.reuse, R24, R84 ;  /* 0x000000187854723c */ /* 0x044fea0000041854 */
[----:B------:R-:W-:Y:S01]  /*b5a0*/  MUFU.EX2 R150, R150 ;  /* 0x0000009600967308 */ /* 0x000fe20000000800 */
[----:B------:R-:W-:Y:S01]  /*b5b0*/  FFMA.FTZ R162, R33, UR4, -R162 ;  /* 0x0000000421a27c23 */ /* 0x000fe200080108a2 */
[C---:B------:R-:W-:Y:S01]  /*b5c0*/  HMMA.16816.F32.BF16 R88, R120.reuse, R26, R88 ;  /* 0x0000001a7858723c */ /* 0x040fe20000041858 */
[----:B------:R-:W1:Y:S03]  /*b5d0*/  LDSM.16.MT88.4 R24, [R192+0x11000] ;  /* 0x01100000c018783b */ /* 0x000e660000004200 */
[--C-:B------:R-:W-:Y:S02]  /*b5e0*/  FFMA.FTZ R148, R30, UR4, -R164.reuse ;  /* 0x000000041e947c23 */ /* 0x100fe400080108a4 */
[C---:B------:R-:W-:Y:S02]  /*b5f0*/  HMMA.16816.F32.BF16 R92, R120.reuse, R20, R92 ;  /* 0x00000014785c723c */ /* 0x040fe4000004185c */
[----:B------:R-:W2:Y:S03]  /*b600*/  MUFU.EX2 R151, R162 ;  /* 0x000000a200977308 */ /* 0x000ea60000000800 */
[----:B------:R-:W-:Y:S01]  /*b610*/  FFMA.FTZ R164, R35, UR4, -R164 ;  /* 0x0000000423a47c23 */ /* 0x000fe200080108a4 */
[C---:B------:R-:W-:Y:S01]  /*b620*/  HMMA.16816.F32.BF16 R96, R120.reuse, R22, R96 ;  /* 0x000000167860723c */ /* 0x040fe20000041860 */
[----:B------:R-:W4:Y:S05]  /*b630*/  LDSM.16.MT88.4 R32, [R196+0xd800] ;  /* 0x00d80000c420783b */ /* 0x000f2a0000004200 */
[----:B------:R-:W-:Y:S01]  /*b640*/  MUFU.EX2 R153, R153 ;  /* 0x0000009900997308 */ /* 0x000fe20000000800 */
[----:B------:R-:W-:Y:S01]  /*b650*/  LOP3.LUT R20, R179, UR25, R222, 0x96, !PT ;  /* 0x00000019b3147c12 */ /* 0x000fe2000f8e96de */
[C---:B------:R-:W-:Y:S08]  /*b660*/  HMMA.16816.F32.BF16 R16, R120.reuse, R116, R16 ;  /* 0x000000747810723c */ /* 0x040ff00000041810 */
[----:B------:R-:W5:Y:S01]  /*b670*/  MUFU.EX2 R164, R164 ;  /* 0x000000a400a47308 */ /* 0x000f620000000800 */
[C---:B------:R-:W-:Y:S01]  /*b680*/  HMMA.16816.F32.BF16 R100, R120.reuse, R118, R100 ;  /* 0x000000767864723c */ /* 0x040fe20000041864 */
[----:B------:R-:W4:Y:S02]  /*b690*/  LDSM.16.MT88.4 R116, [R194+0xd800] ;  /* 0x00d80000c274783b */ /* 0x000f240000004200 */
[----:B------:R-:W-:Y:S03]  /*b6a0*/  IMAD.WIDE.U32 R20, R20, -0x2daee0ad, RZ ;  /* 0xd2511f5314147825 */ /* 0x000fe600078e00ff */
[C---:B---3--:R-:W-:Y:S03]  /*b6b0*/  HMMA.16816.F32.BF16 R104, R120.reuse, R124, R104 ;  /* 0x0000007c7868723c */ /* 0x048fe60000041868 */
[----:B------:R-:W3:Y:S02]  /*b6c0*/  MUFU.EX2 R148, R148 ;  /* 0x0000009400947308 */ /* 0x000ee40000000800 */
[----:B------:R-:W-:Y:S01]  /*b6d0*/  LOP3.LUT R224, R21, UR26, R224, 0x96, !PT ;  /* 0x0000001a15e07c12 */ /* 0x000fe2000f8e96e0 */
[C---:B------:R-:W-:Y:S05]  /*b6e0*/  HMMA.16816.F32.BF16 R12, R120.reuse, R126, R12 ;  /* 0x0000007e780c723c */ /* 0x040fea000004180c */
[----:B------:R-:W-:Y:S01]  /*b6f0*/  SHF.R.U32.HI R23, RZ, 0x10, R20 ;  /* 0x00000010ff177819 */ /* 0x000fe20000011614 */
[C---:B-1----:R-:W-:Y:S05]  /*b700*/  HMMA.16816.F32.BF16 R108, R120.reuse, R24, R108 ;  /* 0x00000018786c723c */ /* 0x042fea000004186c */
[----:B------:R-:W-:Y:S01]  /*b710*/  SHF.R.U32.HI R125, RZ, 0x10, R224 ;  /* 0x00000010ff7d7819 */ /* 0x000fe200000116e0 */
[----:B------:R-:W-:Y:S05]  /*b720*/  HMMA.16816.F32.BF16 R112, R120, R26, R112 ;  /* 0x0000001a7870723c */ /* 0x000fea0000041870 */
[----:B------:R-:W-:Y:S02]  /*b730*/  LOP3.LUT R124, R224, 0xffff, RZ, 0xc0, !PT ;  /* 0x0000ffffe07c7812 */ /* 0x000fe400078ec0ff */
[C---:B------:R-:W-:Y:S04]  /*b740*/  LOP3.LUT R22, R20.reuse, 0xffff, RZ, 0xc0, !PT ;  /* 0x0000ffff14167812 */ /* 0x040fe800078ec0ff */
[----:B------:R-:W-:Y:S02]  /*b750*/  LOP3.LUT R21, R20, 0xff, RZ, 0xc0, !PT ;  /* 0x000000ff14157812 */ /* 0x000fe400078ec0ff */
[----:B------:R-:W-:Y:S02]  /*b760*/  LOP3.LUT R23, R23, 0xff, RZ, 0xc0, !PT ;  /* 0x000000ff17177812 */ /* 0x000fe400078ec0ff */
[----:B------:R-:W-:Y:S02]  /*b770*/  SHF.R.U32.HI R20, RZ, 0x18, R20 ;  /* 0x00000018ff147819 */ /* 0x000fe40000011614 */
[----:B------:R-:W-:Y:S02]  /*b780*/  LOP3.LUT R29, R224, 0xff, RZ, 0xc0, !PT ;  /* 0x000000ffe01d7812 */ /* 0x000fe400078ec0ff */
[----:B------:R-:W-:Y:S02]  /*b790*/  LOP3.LUT R125, R125, 0xff, RZ, 0xc0, !PT ;  /* 0x000000ff7d7d7812 */ /* 0x000fe400078ec0ff */
[----:B------:R-:W-:Y:S02]  /*b7a0*/  SHF.R.U32.HI R224, RZ, 0x18, R224 ;  /* 0x00000018ffe07819 */ /* 0x000fe400000116e0 */
[----:B------:R-:W-:Y:S02]  /*b7b0*/  SHF.R.U32.HI R22, RZ, 0x8, R22 ;  /* 0x00000008ff167819 */ /* 0x000fe40000011616 */
        /* <DEDUP_REMOVED lines=9> */
[----:B--2---:R-:W-:Y:S02]  /*b850*/  F2FP.BF16.F32.PACK_AB R25, R151, R150 ;  /* 0x000000969719723e */ /* 0x004fe400000010ff */
[----:B-----5:R-:W-:Y:S02]  /*b860*/  F2FP.BF16.F32.PACK_AB R24, R164, R153 ;  /* 0x00000099a418723e */ /* 0x020fe400000010ff */
[----:B---3--:R-:W-:Y:S01]  /*b870*/  F2FP.BF16.F32.PACK_AB R124, R31, R148 ;  /* 0x000000941f7c723e */ /* 0x008fe200000010ff */
        /* <DEDUP_REMOVED lines=11> */
[----:B------:R-:W-:Y:S01]  /*b930*/  MOV R133, R132 ;  /* 0x0000008400857202 */ /* 0x000fe20000000f00 */
[----:B------:R-:W-:Y:S02]  /*b940*/  FADD.FTZ R153, R153, R148 ;  /* 0x0000009499997221 */ /* 0x000fe40000010000 */
[----:B------:R-:W-:Y:S02]  /*b950*/  FADD.FTZ R217, R151, R150 ;  /* 0x0000009697d97221 */ /* 0x000fe40000010000 */
[C---:B----4-:R-:W-:Y:S01]  /*b960*/  HMMA.16816.F32.BF16 R128, R20.reuse, R32, R4 ;  /* 0x000000201480723c */ /* 0x050fe20000041804 */
[----:B------:R-:W2:Y:S04]  /*b970*/  LDSM.16.MT88.4 R4, [R193+0xf800] ;  /* 0x00f80000c104783b */ /* 0x000ea80000004200 */
[----:B------:R-:W-:Y:S01]  /*b980*/  FADD.FTZ R215, R164, R153 ;  /* 0x00000099a4d77221 */ /* 0x000fe20000010000 */
[C---:B------:R-:W-:Y:S03]  /*b990*/  HMMA.16816.F32.BF16 R124, R20.reuse, R34, R8 ;  /* 0x00000022147c723c */ /* 0x040fe60000041808 */
[----:B------:R-:W3:Y:S03]  /*b9a0*/  LDSM.16.MT88.4 R8, [R192+0xf800] ;  /* 0x00f80000c008783b */ /* 0x000ee60000004200 */
[C---:B------:R-:W-:Y:S05]  /*b9b0*/  HMMA.16816.F32.BF16 R36, R20.reuse, R116, R36 ;  /* 0x000000741424723c */ /* 0x040fea0000041824 */
[----:B------:R-:W4:Y:S01]  /*b9c0*/  LDSM.16.MT88.4 R32, [R196+0x11800] ;  /* 0x01180000c420783b */ /* 0x000f220000004200 */
[C---:B------:R-:W-:Y:S06]  /*b9d0*/  HMMA.16816.F32.BF16 R40, R20.reuse, R118, R40 ;  /* 0x000000761428723c */ /* 0x040fec0000041828 */
[C---:B------:R-:W-:Y:S01]  /*b9e0*/  HMMA.16816.F32.BF16 R44, R20.reuse, R136, R44 ;  /* 0x00000088142c723c */ /* 0x040fe2000004182c */
[----:B------:R-:W5:Y:S05]  /*b9f0*/  LDSM.16.MT88.4 R116, [R194+0x11800] ;  /* 0x01180000c274783b */ /* 0x000f6a0000004200 */
[C---:B------:R-:W-:Y:S03]  /*ba00*/  HMMA.16816.F32.BF16 R48, R20.reuse, R138, R48 ;  /* 0x0000008a1430723c */ /* 0x040fe60000041830 */
[----:B------:R-:W5:Y:S03]  /*ba10*/  LDSM.16.MT88.4 R136, [R193+0x11800] ;  /* 0x01180000c188783b */ /* 0x000f660000004200 */
        /* <DEDUP_REMOVED lines=16> */
[C---:B------:R-:W-:Y:S06]  /*bb20*/  HMMA.16816.F32.BF16 R116, R20.reuse, R138, R12 ;  /* 0x0000008a1474723c */ /* 0x040fec000004180c */
[C---:B-1----:R-:W-:Y:S06]  /*bb30*/  HMMA.16816.F32.BF16 R108, R20.reuse, R24, R108 ;  /* 0x00000018146c723c */ /* 0x042fec000004186c */
[----:B------:R-:W-:Y:S01]  /*bb40*/  HMMA.16816.F32.BF16 R112, R20, R26, R112 ;  /* 0x0000001a1470723c */ /* 0x000fe20000041870 */
[----:B------:R-:W-:Y:S11]  /*bb50*/  @!UPT UIADD3 URZ, URZ, URZ, URZ ;  /* 0x0000003f3f3ff290 */ /* 0x000ff6000fffe03f */
[----:B------:R-:W-:Y:S01]  /*bb60*/  @!UPT UIADD3 URZ, URZ, URZ, URZ ;  /* 0x0000003f3f3ff290 */ /* 0x000fe2000fffe03f */
[----:B------:R-:W-:Y:S11]  /*bb70*/  @P0 BRA `(.L_x_399) ;  /* 0xffffffd000500947 */ /* 0x000ff6000383ffff */
.L_x_398:
        /* <DEDUP_REMOVED lines=13> */
[CC--:B------:R-:W-:Y:S02]  /*bc50*/  LEA.HI R8, R0.reuse, R5.reuse, RZ, 0x2 ;  /* 0x0000000500087211 */ /* 0x0c0fe400078f10ff */
[----:B------:R-:W-:Y:S02]  /*bc60*/  LEA.HI R0, R0, R5, RZ, 0x5 ;  /* 0x0000000500007211 */ /* 0x000fe400078f28ff */
        /* <DEDUP_REMOVED lines=9> */
[----:B------:R-:W-:Y:S01]  /*bd00*/  IADD3 R8, -R8, R5, RZ ;  /* 0x0000000508087210 */ /* 0x000fe20007ffe1ff */
[----:B------:R-:W1:Y:S01]  /*bd10*/  @P3 MUFU.RCP R9, R4 ;  /* 0x0000000400093308 */ /* 0x000e620000001000 */
[----:B------:R-:W-:Y:S02]  /*bd20*/  IADD3 R6, R7, -R6, RZ ;  /* 0x8000000607067210 */ /* 0x000fe40007ffe0ff */
[----:B------:R-:W-:Y:S02]  /*bd30*/  SHF.R.S32.HI R7, RZ, 0x5, R0 ;  /* 0x00000005ff077819 */ /* 0x000fe40000011400 */
[----:B------:R-:W-:Y:S02]  /*bd40*/  R2P PR, R6, 0x6 ;  /* 0x0000000606007804 */ /* 0x000fe40000000000 */
[----:B------:R-:W-:Y:S01]  /*bd50*/  LEA R8, R7, R8, 0x9 ;  /* 0x0000000807087211 */ /* 0x000fe200078e48ff */
[----:B------:R-:W2:Y:S01]  /*bd60*/  @P0 MUFU.RCP R10, R2 ;  /* 0x00000002000a0308 */ /* 0x000ea20000001000 */
[----:B-1----:R-:W-:-:S04]  /*bd70*/  FMUL.FTZ R9, R9, UR4 ;  /* 0x0000000409097c20 */ /* 0x002fc80008410000 */
        /* <DEDUP_REMOVED lines=56> */
[C---:B------:R-:W-:Y:S01]  /*c100*/  SHF.L.U32 R10, R6.reuse, 0x6, RZ ;  /* 0x00000006060a7819 */ /* 0x040fe200000006ff */
[----:B-1----:R-:W-:Y:S01]  /*c110*/  ULEA UR4, UR4, UR5, 0x18 ;  /* 0x0000000504047291 */ /* 0x002fe2000f8ec03f */
[----:B------:R-:W-:Y:S01]  /*c120*/  LOP3.LUT R6, R6, 0x1, RZ, 0xc0, !PT ;  /* 0x0000000106067812 */ /* 0x000fe200078ec0ff */
[C---:B------:R-:W-:Y:S01]  /*c130*/  FMUL.FTZ R40, R9.reuse, R40 ;  /* 0x0000002809287220 */ /* 0x040fe20000410000 */
[----:B------:R-:W-:Y:S01]  /*c140*/  LOP3.LUT R10, R10, 0x1c0, RZ, 0xc0, !PT ;  /* 0x000001c00a0a7812 */ /* 0x000fe200078ec0ff */
[C---:B------:R-:W-:Y:S01]  /*c150*/  FMUL.FTZ R41, R9.reuse, R41 ;  /* 0x0000002909297220 */ /* 0x040fe20000410000 */
[----:B------:R-:W-:Y:S01]  /*c160*/  ISETP.NE.U32.AND P4, PT, R6, 0x1, PT ;  /* 0x000000010600780c */ /* 0x000fe20003f85070 */
[C---:B------:R-:W-:Y:S01]  /*c170*/  FMUL.FTZ R44, R9.reuse, R44 ;  /* 0x0000002c092c7220 */ /* 0x040fe20000410000 */
[----:B------:R-:W-:Y:S01]  /*c180*/  LEA.HI R11, R10, R10, RZ, 0x1d ;  /* 0x0000000a0a0b7211 */ /* 0x000fe200078fe8ff */
[C---:B------:R-:W-:Y:S01]  /*c190*/  FMUL.FTZ R45, R9.reuse, R45 ;  /* 0x0000002d092d7220 */ /* 0x040fe20000410000 */
[----:B------:R-:W-:Y:S01]  /*c1a0*/  MOV R6, 0x20 ;  /* 0x0000002000067802 */ /* 0x000fe20000000f00 */
[C---:B------:R-:W-:Y:S01]  /*c1b0*/  FMUL.FTZ R48, R9.reuse, R48 ;  /* 0x0000003009307220 */ /* 0x040fe20000410000 */
[----:B------:R-:W-:Y:S01]  /*c1c0*/  LEA R8, R8, R11, 0x1 ;  /* 0x0000000b08087211 */ /* 0x000fe200078e08ff */
[C---:B------:R-:W-:Y:S01]  /*c1d0*/  FMUL.FTZ R49, R9.reuse, R49 ;  /* 0x0000003109317220 */ /* 0x040fe20000410000 */
[----:B------:R-:W-:Y:S01]  /*c1e0*/  SEL R6, R6, 0xffffffe0, !P1 ;  /* 0xffffffe006067807 */ /* 0x000fe20004800000 */
        /* <DEDUP_REMOVED lines=101> */
[----:B------:R-:W-:Y:S01]  /*c840*/  FMUL.FTZ R9, R9, R113 ;  /* 0x0000007109097220 */ /* 0x000fe20000410000 */
[----:B------:R-:W-:Y:S01]  /*c850*/  @UP0 UIMAD UR6, UR22, UR5, UR11 ;  /* 0x00000005160602a4 */ /* 0x000fe2000f8e020b */
        /* <DEDUP_REMOVED lines=25> */
[----:B------:R1:W-:Y:S04]  /*c9f0*/  STS [R23+0x2400], R86 ;  /* 0x0024005617007388 */ /* 0x0003e80000000800 */
        /* <DEDUP_REMOVED lines=9> */
.L_x_402:
[----:B------:R-:W-:Y:S01]  /*ca90*/  ULDC.U8 UR5, c[0x0][0x3d9] ;  /* 0x0000f64000057ab9 */ /* 0x000fe20000000000 */
[----:B------:R-:W1:Y:S01]  /*caa0*/  S2R R6, SR_TID.X ;  /* 0x0000000000067919 */ /* 0x000e620000002100 */
[----:B------:R-:W-:Y:S01]  /*cab0*/  ISETP.NE.AND P2, PT, RZ, UR5, PT ;  /* 0x00000005ff007c0c */ /* 0x000fe2000bf45270 */
[----:B------:R-:W-:Y:S01]  /*cac0*/  ULDC.U8 UR8, c[0x0][0x3d8] ;  /* 0x0000f60000087ab9 */ /* 0x000fe20000000000 */
[----:B------:R-:W2:Y:S01]  /*cad0*/  S2UR UR4, SR_CTAID.X ;  /* 0x00000000000479c3 */ /* 0x000ea20000002500 */
[----:B------:R-:W-:Y:S01]  /*cae0*/  STS [R25+0x2400], R90 ;  /* 0x0024005a19007388 */ /* 0x000fe20000000800 */
[----:B------:R-:W-:Y:S02]  /*caf0*/  ISETP.NE.AND P4, PT, RZ, UR8, PT ;  /* 0x00000008ff007c0c */ /* 0x000fe4000bf85270 */
[----:B------:R-:W-:Y:S01]  /*cb00*/  LOP3.LUT R0, R0, 0xffffffe0, RZ, 0xc0, !PT ;  /* 0xffffffe000007812 */ /* 0x000fe200078ec0ff */
[----:B------:R-:W-:Y:S01]  /*cb10*/  STS [R11+0x4000], R92 ;  /* 0x0040005c0b007388 */ /* 0x000fe20000000800 */
[----:B------:R-:W-:-:S03]  /*cb20*/  ISETP.EQ.AND P4, PT, RZ, UR5, P4 ;  /* 0x00000005ff007c0c */ /* 0x000fc6000a782270 */
[----:B------:R-:W-:Y:S02]  /*cb30*/  STS [R11+0x4400], R94 ;  /* 0x0044005e0b007388 */ /* 0x000fe40000000800 */
[----:B------:R-:W3:Y:S01]  /*cb40*/  @P2 LDC.64 R8, c[0x0][0x2c0] ;  /* 0x0000b000ff082b82 */ /* 0x000ee20000000a00 */
[----:B------:R-:W-:Y:S01]  /*cb50*/  @P2 IMAD.MOV.U32 R29, RZ, RZ, 0x1 ;  /* 0x00000001ff1d2424 */ /* 0x000fe200078e00ff */
[----:B------:R-:W-:Y:S04]  /*cb60*/  STS [R13+0x4000], R96 ;  /* 0x004000600d007388 */ /* 0x000fe80000000800 */
[----:B------:R-:W-:Y:S02]  /*cb70*/  STS [R13+0x4400], R98 ;  /* 0x004400620d007388 */ /* 0x000fe40000000800 */
[----:B------:R-:W4:Y:S01]  /*cb80*/  @P2 LDC R24, c[0x0][0x2c0] ;  /* 0x0000b000ff182b82 */ /* 0x000f220000000800 */
[----:B------:R-:W-:Y:S01]  /*cb90*/  @!P4 PLOP3.LUT P1, PT, PT, PT, PT, 0x8, 0x0 ;  /* 0x000000000000c81c */ /* 0x000fe20003f2e170 */
[----:B------:R-:W-:Y:S01]  /*cba0*/  STS [R15+0x4000], R120 ;  /* 0x004000780f007388 */ /* 0x000fe20000000800 */
[----:B------:R-:W-:-:S03]  /*cbb0*/  @!P4 CS2R R30, SRZ ;  /* 0x00000000001ec805 */ /* 0x000fc6000001ff00 */
[----:B------:R-:W-:Y:S04]  /*cbc0*/  STS [R15+0x4400], R122 ;  /* 0x0044007a0f007388 */ /* 0x000fe80000000800 */
[----:B------:R-:W-:Y:S04]  /*cbd0*/  STS [R17+0x4000], R100 ;  /* 0x0040006411007388 */ /* 0x000fe80000000800 */
[----:B------:R-:W-:Y:S01]  /*cbe0*/  STS [R17+0x4400], R102 ;  /* 0x0044006611007388 */ /* 0x000fe20000000800 */
[----:B---3--:R-:W-:-:S03]  /*cbf0*/  @P2 IMAD R27, R9, R8, RZ ;  /* 0x00000008091b2224 */ /* 0x008fc600078e02ff */
[----:B------:R-:W-:Y:S04]  /*cc00*/  STS [R19+0x4000], R104 ;  /* 0x0040006813007388 */ /* 0x000fe80000000800 */
[----:B------:R-:W-:Y:S04]  /*cc10*/  STS [R19+0x4400], R106 ;  /* 0x0044006a13007388 */ /* 0x000fe80000000800 */
[----:B------:R-:W-:Y:S04]  /*cc20*/  STS [R21+0x4000], R116 ;  /* 0x0040007415007388 */ /* 0x000fe80000000800 */
[----:B------:R1:W-:Y:S04]  /*cc30*/  STS [R21+0x4400], R118 ;  /* 0x0044007615007388 */ /* 0x0003e80000000800 */
[----:B------:R3:W-:Y:S04]  /*cc40*/  STS [R23+0x4000], R108 ;  /* 0x0040006c17007388 */ /* 0x0007e80000000800 */
[----:B------:R3:W-:Y:S01]  /*cc50*/  STS [R23+0x4400], R110 ;  /* 0x0044006e17007388 */ /* 0x0007e20000000800 */
[----:B------:R-:W2:Y:S01]  /*cc60*/  S2R R22, SR_CTAID.Y ;  /* 0x0000000000167919 */ /* 0x000ea20000002600 */
[----:B------:R-:W2:Y:S02]  /*cc70*/  S2R R20, SR_CTAID.Z ;  /* 0x0000000000147919 */ /* 0x000ea40000002700 */
[----:B------:R3:W-:Y:S04]  /*cc80*/  STS [R25+0x4000], R112 ;  /* 0x0040007019007388 */ /* 0x0007e80000000800 */
[----:B------:R3:W-:Y:S01]  /*cc90*/  STS [R25+0x4400], R114 ;  /* 0x0044007219007388 */ /* 0x0007e20000000800 */
[----:B-1----:R-:W-:-:S04]  /*cca0*/  SHF.R.S32.HI R21, RZ, 0x1f, R6 ;  /* 0x0000001fff157819 */ /* 0x002fc80000011406 */
[----:B------:R-:W-:Y:S01]  /*ccb0*/  LEA.HI R21, R21, R6, RZ, 0x3 ;  /* 0x0000000615157211 */ /* 0x000fe200078f18ff */
[----:B----4-:R-:W-:Y:S06]  /*ccc0*/  @!P4 BRA `(.L_x_403) ;  /* 0x000000000020c947 */ /* 0x010fec0003800000 */
        /* <DEDUP_REMOVED lines=8> */
.L_x_403:
[----:B------:R-:W-:Y:S05]  /*cd50*/  @P2 BRA `(.L_x_404) ;  /* 0x0000000000182947 */ /* 0x000fea0003800000 */
[----:B------:R-:W1:Y:S01]  /*cd60*/  LDC R27, c[0x0][0x2c4] ;  /* 0x0000b100ff1b7b82 */ /* 0x000e620000000800 */
[----:B------:R-:W-:Y:S02]  /*cd70*/  ISETP.NE.AND P2, PT, RZ, UR8, PT ;  /* 0x00000008ff007c0c */ /* 0x000fe4000bf45270 */
[----:B------:R-:W-:-:S05]  /*cd80*/  MOV R24, 0x1 ;  /* 0x0000000100187802 */ /* 0x000fca0000000f00 */
[----:B------:R-:W4:Y:S08]  /*cd90*/  LDC R8, c[0x0][0x270] ;  /* 0x00009c00ff087b82 */ /* 0x000f300000000800 */
[----:B-1----:R-:W4:Y:S02]  /*cda0*/  @P2 LDC R27, c[0x0][0x2e4] ;  /* 0x0000b900ff1b2b82 */ /* 0x002f240000000800 */
[----:B----4-:R-:W-:-:S07]  /*cdb0*/  IMAD R29, R27, R8, RZ ;  /* 0x000000081b1d7224 */ /* 0x010fce00078e02ff */
.L_x_404:
[----:B------:R-:W-:Y:S01]  /*cdc0*/  BAR.SYNC.DEFER_BLOCKING 0x0 ;  /* 0x0000000000007b1d */ /* 0x000fe20000010000 */
[----:B---3--:R-:W-:Y:S01]  /*cdd0*/  LOP3.LUT R23, R21, 0xfffffff8, RZ, 0xc0, !PT ;  /* 0xfffffff815177812 */ /* 0x008fe200078ec0ff */
[----:B------:R-:W-:Y:S01]  /*cde0*/  IMAD.IADD R0, R5, 0x1, -R0 ;  /* 0x0000000105007824 */ /* 0x000fe200078e0a00 */
[----:B------:R-:W-:Y:S01]  /*cdf0*/  SHF.R.S32.HI R28, RZ, 0x3, R21 ;  /* 0x00000003ff1c7819 */ /* 0x000fe20000011415 */
[----:B--2---:R-:W-:Y:S01]  /*ce00*/  IMAD R22, R22, R29, RZ ;  /* 0x0000001d16167224 */ /* 0x004fe200078e02ff */
[----:B------:R-:W-:Y:S01]  /*ce10*/  SHF.R.S32.HI R26, RZ, 0x1f, R7 ;  /* 0x0000001fff1a7819 */ /* 0x000fe20000011407 */
[----:B------:R-:W-:Y:S02]  /*ce20*/  IMAD.IADD R23, R6, 0x1, -R23 ;  /* 0x0000000106177824 */ /* 0x000fe400078e0a17 */
[----:B------:R-:W1:Y:S01]  /*ce30*/  @P3 LDC R5, c[0x0][0x2e8] ;  /* 0x0000ba00ff053b82 */ /* 0x000e620000000800 */
[----:B------:R-:W-:Y:S01]  /*ce40*/  LOP3.LUT P6, RZ, R0, 0x3, RZ, 0xc0, !PT ;  /* 0x0000000300ff7812 */ /* 0x000fe200078cc0ff */
[----:B------:R-:W2:Y:S01]  /*ce50*/  @P3 MUFU.LG2 R4, R4 ;  /* 0x0000000400043308 */ /* 0x000ea20000000c00 */
[----:B------:R-:W-:Y:S01]  /*ce60*/  VIADD R0, R28, 0x10 ;  /* 0x000000101c007836 */ /* 0x000fe20000000000 */
[----:B------:R-:W-:Y:S01]  /*ce70*/  LEA.HI R26, R26, R7, RZ, 0x2 ;  /* 0x000000071a1a7211 */ /* 0x000fe200078f10ff */
[----:B------:R-:W-:Y:S01]  /*ce80*/  BSSY B0, `(.L_x_405) ;  /* 0x000002e000007945 */ /* 0x000fe20003800000 */
[----:B------:R-:W-:-:S02]  /*ce90*/  SEL R22, R22, RZ, !P1 ;  /* 0x000000ff16167207 */ /* 0x000fc40004800000 */
[----:B------:R-:W3:Y:S01]  /*cea0*/  @P0 LDC R6, c[0x0][0x2e8] ;  /* 0x0000ba00ff060b82 */ /* 0x000ee20000000800 */
[----:B------:R-:W-:Y:S01]  /*ceb0*/  ISETP.GE.AND P2, PT, R0, UR21, PT ;  /* 0x0000001500007c0c */ /* 0x000fe2000bf46270 */
[----:B------:R-:W4:Y:S01]  /*cec0*/  @P0 MUFU.LG2 R2, R2 ;  /* 0x0000000200020308 */ /* 0x000f220000000c00 */
[----:B------:R-:W-:Y:S01]  /*ced0*/  IMAD R0, R24, UR4, RZ ;  /* 0x0000000418007c24 */ /* 0x000fe2000f8e02ff */
[----:B------:R-:W-:Y:S01]  /*cee0*/  LOP3.LUT R26, R26, 0xffffffc, RZ, 0xc0, !PT ;  /* 0x0ffffffc1a1a7812 */ /* 0x000fe200078ec0ff */
[----:B------:R-:W-:Y:S01]  /*cef0*/  IMAD R27, R20, R27, R22 ;  /* 0x0000001b141b7224 */ /* 0x000fe200078e0216 */
[----:B------:R-:W-:Y:S01]  /*cf00*/  SHF.L.U32 R23, R23, 0x3, RZ ;  /* 0x0000000317177819 */ /* 0x000fe200000006ff */
[----:B------:R-:W-:Y:S01]  /*cf10*/  IMAD.SHL.U32 R22, R0, 0x40, RZ ;  /* 0x0000004000167824 */ /* 0x000fe200078e00ff */
[----:B------:R-:W-:Y:S01]  /*cf20*/  IADD3 R21, R7, -R26, RZ ;  /* 0x8000001a07157210 */ /* 0x000fe20007ffe0ff */
[----:B------:R1:W3:Y:S01]  /*cf30*/  LDS.128 R16, [R203+0x1800] ;  /* 0x00180000cb107984 */ /* 0x0002e20000000c00 */
[----:B------:R-:W-:-:S02]  /*cf40*/  VIADD R7, R28, 0x20 ;  /* 0x000000201c077836 */ /* 0x000fc40000000000 */
[----:B--2---:R-:W-:Y:S01]  /*cf50*/  @P3 FMUL.FTZ R25, R4, 0.69314718246459960938 ;  /* 0x3f31721804193820 */ /* 0x004fe20000410000 */
[----:B------:R-:W-:Y:S01]  /*cf60*/  SHF.R.S32.HI R33, RZ, 0x1f, R22 ;  /* 0x0000001fff217819 */ /* 0x000fe20000011416 */
[----:B------:R2:W2:Y:S01]  /*cf70*/  LDS.128 R12, [R203+0x3800] ;  /* 0x00380000cb0c7984 */ /* 0x0004a20000000c00 */
[--C-:B------:R-:W-:Y:S01]  /*cf80*/  IADD3 R22, P5, P4, R22, R30, R27.reuse ;  /* 0x0000001e16167210 */ /* 0x100fe20007cbe01b */
[----:B------:R-:W-:Y:S01]  /*cf90*/  IMAD.MOV.U32 R0, RZ, RZ, 0x7f800000 ;  /* 0x7f800000ff007424 */ /* 0x000fe200078e00ff */
[----:B------:R-:W-:Y:S01]  /*cfa0*/  SHF.R.S32.HI R30, RZ, 0x1f, R27 ;  /* 0x0000001fff1e7819 */ /* 0x000fe2000001141b */
[----:B------:R2:W2:Y:S01]  /*cfb0*/  LDS.128 R8, [R203+0x5800] ;  /* 0x00580000cb087984 */ /* 0x0004a20000000c00 */
[----:B------:R-:W-:Y:S01]  /*cfc0*/  ISETP.GE.AND P1, PT, R7, UR21, PT ;  /* 0x0000001507007c0c */ /* 0x000fe2000bf26270 */
[----:B----4-:R-:W-:Y:S01]  /*cfd0*/  @P0 FMUL.FTZ R2, R2, 0.69314718246459960938 ;  /* 0x3f31721802020820 */ /* 0x010fe20000410000 */
[----:B------:R-:W-:Y:S01]  /*cfe0*/  IMAD R7, R21, 0x10, R210 ;  /* 0x0000001015077824 */ /* 0x000fe200078e02d2 */
[----:B------:R-:W-:Y:S01]  /*cff0*/  MOV R21, 0x7f800000 ;  /* 0x7f80000000157802 */ /* 0x000fe20000000f00 */
[----:B-1----:R-:W-:Y:S01]  /*d000*/  @P3 FFMA.FTZ R21, R132, R5, R25 ;  /* 0x0000000584153223 */ /* 0x002fe20000010019 */
[----:B------:R-:W-:Y:S01]  /*d010*/  IADD3.X R30, R33, R31, R30, P5, P4 ;  /* 0x0000001f211e7210 */ /* 0x000fe20002fe841e */
[----:B---3--:R-:W-:Y:S01]  /*d020*/  @P0 FFMA.FTZ R0, R3, R6, R2 ;  /* 0x0000000603000223 */ /* 0x008fe20000010002 */
        /* <DEDUP_REMOVED lines=19> */
.L_x_406:
[----:B------:R-:W-:Y:S05]  /*d160*/  BSYNC B0 ;  /* 0x0000000000007941 */ /* 0x000fea0003800000 */
.L_x_405:
[----:B-1----:R-:W-:Y:S01]  /*d170*/  SHF.R.S32.HI R4, RZ, 0x1f, R20 ;  /* 0x0000001fff047819 */ /* 0x002fe20000011414 */
[----:B------:R-:W-:Y:S01]  /*d180*/  ULDC.64 UR4, c[0x0][0x2a0] ;  /* 0x0000a80000047ab9 */ /* 0x000fe20000000a00 */
[----:B------:R-:W-:Y:S01]  /*d190*/  SHF.R.S32.HI R2, RZ, 0x1f, R23 ;  /* 0x0000001fff027819 */ /* 0x000fe20000011417 */
[----:B------:R-:W-:Y:S01]  /*d1a0*/  VIADD R0, R28, 0x30 ;  /* 0x000000301c007836 */ /* 0x000fe20000000000 */
[----:B------:R-:W-:Y:S01]  /*d1b0*/  IADD3 R30, P3, R23, UR10, RZ ;  /* 0x0000000a171e7c10 */ /* 0x000fe2000ff7e0ff */
[----:B------:R-:W-:Y:S01]  /*d1c0*/  IMAD R5, R4, UR4, RZ ;  /* 0x0000000404057c24 */ /* 0x000fe2000f8e02ff */
[----:B------:R1:W3:Y:S01]  /*d1d0*/  LDS.128 R24, [R203] ;  /* 0x00000000cb187984 */ /* 0x0002e20000000c00 */
[----:B------:R-:W-:Y:S01]  /*d1e0*/  SHF.R.S32.HI R29, RZ, 0x1f, R28 ;  /* 0x0000001fff1d7819 */ /* 0x000fe2000001141c */
[----:B------:R-:W-:Y:S01]  /*d1f0*/  IMAD.U32 R3, RZ, RZ, UR23 ;  /* 0x00000017ff037e24 */ /* 0x000fe2000f8e00ff */
[----:B------:R-:W-:Y:S01]  /*d200*/  IADD3.X R31, R2, UR6, RZ, P3, !PT ;  /* 0x00000006021f7c10 */ /* 0x000fe20009ffe4ff */
[----:B------:R-:W-:Y:S01]  /*d210*/  BSSY B0, `(.L_x_407) ;  /* 0x0000016000007945 */ /* 0x000fe20003800000 */
[----:B------:R-:W-:Y:S01]  /*d220*/  ISETP.GE.AND P0, PT, R0, UR21, PT ;  /* 0x0000001500007c0c */ /* 0x000fe2000bf06270 */
[----:B------:R-:W-:Y:S01]  /*d230*/  IMAD R0, R20, UR5, R5 ;  /* 0x0000000514007c24 */ /* 0x000fe2000f8e0205 */
[----:B------:R-:W-:Y:S01]  /*d240*/  ISETP.GE.AND P3, PT, R28, UR21, PT ;  /* 0x000000151c007c0c */ /* 0x000fe2000bf66270 */
[----:B------:R-:W-:Y:S01]  /*d250*/  IMAD.WIDE.U32 R30, R20, UR4, R30 ;  /* 0x00000004141e7c25 */ /* 0x000fe2000f8e001e */
[----:B------:R1:W4:Y:S03]  /*d260*/  LDS.128 R4, [R203+0x4000] ;  /* 0x00400000cb047984 */ /* 0x0003260000000c00 */
[----:B------:R-:W-:Y:S01]  /*d270*/  IMAD.WIDE R28, R3, 0x40, R28 ;  /* 0x00000040031c7825 */ /* 0x000fe200078e021c */
[----:B------:R1:W1:Y:S03]  /*d280*/  LDS.128 R20, [R203+0x2000] ;  /* 0x00200000cb147984 */ /* 0x0002660000000c00 */
[----:B------:R-:W-:-:S04]  /*d290*/  IMAD.IADD R33, R31, 0x1, R0 ;  /* 0x000000011f217824 */ /* 0x000fc800078e0200 */
        /* <DEDUP_REMOVED lines=10> */
[----:B---3--:R3:W-:Y:S04]  /*d340*/  STG.E.128 desc[UR28][R2.64], R24 ;  /* 0x0000001802007986 */ /* 0x0087e8000c101d1c */
[----:B-1----:R3:W-:Y:S04]  /*d350*/  STG.E.128 desc[UR28][R2.64+0x80], R20 ;  /* 0x0000801402007986 */ /* 0x0027e8000c101d1c */
[----:B----4-:R3:W-:Y:S02]  /*d360*/  STG.E.128 desc[UR28][R2.64+0x100], R4 ;  /* 0x0001000402007986 */ /* 0x0107e4000c101d1c */
.L_x_408:
[----:B------:R-:W-:Y:S05]  /*d370*/  BSYNC B0 ;  /* 0x0000000000007941 */ /* 0x000fea0003800000 */
.L_x_407:
[----:B---3--:R3:W2:Y:S01]  /*d380*/  LDS.128 R24, [R203+0x800] ;  /* 0x00080000cb187984 */ /* 0x0086a20000000c00 */
[----:B------:R-:W-:Y:S03]  /*d390*/  BSSY B0, `(.L_x_409) ;  /* 0x0000013000007945 */ /* 0x000fe60003800000 */
[----:B-1----:R3:W1:Y:S04]  /*d3a0*/  LDS.128 R20, [R203+0x2800] ;  /* 0x00280000cb147984 */ /* 0x0026680000000c00 */
[----:B----4-:R3:W4:Y:S01]  /*d3b0*/  LDS.128 R4, [R203+0x4800] ;  /* 0x00480000cb047984 */ /* 0x0107220000000c00 */
        /* <DEDUP_REMOVED lines=13> */
[----:B--2---:R2:W-:Y:S04]  /*d490*/  STG.E.128 desc[UR28][R2.64], R24 ;  /* 0x0000001802007986 */ /* 0x0045e8000c101d1c */
[----:B-1----:R2:W-:Y:S04]  /*d4a0*/  STG.E.128 desc[UR28][R2.64+0x80], R20 ;  /* 0x0000801402007986 */ /* 0x0025e8000c101d1c */
[----:B----4-:R2:W-:Y:S02]  /*d4b0*/  STG.E.128 desc[UR28][R2.64+0x100], R4 ;  /* 0x0001000402007986 */ /* 0x0105e4000c101d1c */
.L_x_410:
[----:B------:R-:W-:Y:S05]  /*d4c0*/  BSYNC B0 ;  /* 0x0000000000007941 */ /* 0x000fea0003800000 */
.L_x_409:
[----:B-12---:R1:W2:Y:S01]  /*d4d0*/  LDS.128 R20, [R203+0x1000] ;  /* 0x00100000cb147984 */ /* 0x0062a20000000c00 */
[----:B------:R-:W-:Y:S03]  /*d4e0*/  BSSY B0, `(.L_x_411) ;  /* 0x0000013000007945 */ /* 0x000fe60003800000 */
[----:B----4-:R1:W4:Y:S04]  /*d4f0*/  LDS.128 R4, [R203+0x3000] ;  /* 0x00300000cb047984 */ /* 0x0103280000000c00 */
        /* <DEDUP_REMOVED lines=15> */
[----:B----4-:R2:W-:Y:S04]  /*d5f0*/  STG.E.128 desc[UR28][R2.64+0x80], R4 ;  /* 0x0000800402007986 */ /* 0x0105e8000c101d1c */
[----:B-1----:R2:W-:Y:S02]  /*d600*/  STG.E.128 desc[UR28][R2.64+0x100], R24 ;  /* 0x0001001802007986 */ /* 0x0025e4000c101d1c */
.L_x_412:
[----:B------:R-:W-:Y:S05]  /*d610*/  BSYNC B0 ;  /* 0x0000000000007941 */ /* 0x000fea0003800000 */
.L_x_411:
[----:B------:R-:W-:Y:S05]  /*d620*/  @P0 EXIT ;  /* 0x000000000000094d */ /* 0x000fea0003800000 */
[----:B------:R-:W-:Y:S01]  /*d630*/  IADD3 R0, P0, R28, 0x30, RZ ;  /* 0x000000301c007810 */ /* 0x000fe20007f1e0ff */
[----:B------:R-:W-:Y:S01]  /*d640*/  ULDC.64 UR4, c[0x0][0x298] ;  /* 0x0000a60000047ab9 */ /* 0x000fe20000000a00 */
[----:B--2-4-:R-:W-:Y:S01]  /*d650*/  MOV R5, R33 ;  /* 0x0000002100057202 */ /* 0x014fe20000000f00 */
        /* <DEDUP_REMOVED lines=9> */
[----:B------:R-:W-:Y:S04]  /*d6f0*/  STG.E.128 desc[UR28][R2.64], R16 ;  /* 0x0000001002007986 */ /* 0x000fe8000c101d1c */
[----:B------:R-:W-:Y:S04]  /*d700*/  STG.E.128 desc[UR28][R2.64+0x80], R12 ;  /* 0x0000800c02007986 */ /* 0x000fe8000c101d1c */
[----:B------:R-:W-:Y:S01]  /*d710*/  STG.E.128 desc[UR28][R2.64+0x100], R8 ;  /* 0x0001000802007986 */ /* 0x000fe2000c101d1c */
[----:B------:R-:W-:Y:S05]  /*d720*/  EXIT ;  /* 0x000000000000794d */ /* 0x000fea0003800000 */
.L_x_391:
[----:B------:R-:W-:Y:S01]  /*d730*/  ULDC.U8 UR7, c[0x0][0x3d9] ;  /* 0x0000f64000077ab9 */ /* 0x000fe20000000000 */
[----:B------:R-:W-:Y:S01]  /*d740*/  UISETP.NE.AND UP0, UPT, UR22, -0x1, UPT ;  /* 0xffffffff1600788c */ /* 0x000fe2000bf05270 */
[----:B------:R-:W-:Y:S01]  /*d750*/  LEA.HI R8, R21, R84, RZ, 0x3 ;  /* 0x0000005415087211 */ /* 0x000fe200078f18ff */
[----:B------:R-:W-:Y:S01]  /*d760*/  UISETP.NE.AND UP3, UPT, UR7, URZ, UPT ;  /* 0x0000003f0700728c */ /* 0x000fe2000bf65270 */
[----:B------:R-:W-:Y:S01]  /*d770*/  LOP3.LUT P3, RZ, R84, 0x7, RZ, 0xc0, !PT ;  /* 0x0000000754ff7812 */ /* 0x000fe2000786c0ff */
[----:B------:R-:W-:Y:S01]  /*d780*/  UIADD3 UR24, -UR13, UR24, URZ ;  /* 0x000000180d187290 */ /* 0x000fe2000fffe13f */
[----:B------:R-:W-:Y:S01]  /*d790*/  LOP3.LUT R3, R8, 0x1ffffff8, RZ, 0xc0, !PT ;  /* 0x1ffffff808037812 */ /* 0x000fe200078ec0ff */
[----:B------:R-:W-:Y:S01]  /*d7a0*/  IMAD.U32 R7, RZ, RZ, UR23 ;  /* 0x00000017ff077e24 */ /* 0x000fe2000f8e00ff */
[----:B------:R-:W-:Y:S01]  /*d7b0*/  SHF.R.S32.HI R8, RZ, 0x3, R8 ;  /* 0x00000003ff087819 */ /* 0x000fe20000011408 */
[----:B------:R-:W-:Y:S02]  /*d7c0*/  BSSY B0, `(.L_x_413) ;  /* 0x000004a000007945 */ /* 0x000fe40003800000 */
[----:B------:R-:W-:Y:S01]  /*d7d0*/  IMAD.IADD R0, R84, 0x1, -R3 ;  /* 0x0000000154007824 */ /* 0x000fe200078e0a03 */
[----:B------:R-:W-:Y:S01]  /*d7e0*/  @!UP0 USHF.R.S32.HI UR12, URZ, 0x1f, UR16 ;  /* 0x0000001f3f0c8899 */ /* 0x000fe20008011410 */
[----:B------:R-:W-:Y:S01]  /*d7f0*/  ISETP.GE.AND P4, PT, R8, UR24, PT ;  /* 0x0000001808007c0c */ /* 0x000fe2000bf86270 */
[----:B------:R-:W-:Y:S01]  /*d800*/  @UP3 ULDC.64 UR4, c[0x0][0x2c0] ;  /* 0x0000b00000043ab9 */ /* 0x000fe20000000a00 */
[----:B------:R-:W-:Y:S01]  /*d810*/  @UP0 ULDC.64 UR10, c[0x0][0x298] ;  /* 0x0000a600000a0ab9 */ /* 0x000fe20000000a00 */
[----:B------:R-:W-:Y:S01]  /*d820*/  @UP3 UIMAD UR9, UR5, UR4, URZ ;  /* 0x00000004050932a4 */ /* 0x000fe2000f8e023f */
[----:B------:R-:W-:Y:S01]  /*d830*/  IMAD.SHL.U32 R0, R0, 0x8, RZ ;  /* 0x0000000800007824 */ /* 0x000fe200078e00ff */
[----:B------:R-:W-:Y:S01]  /*d840*/  @UP0 UIMAD.WIDE.U32 UR14, UR22, UR10, URZ ;  /* 0x0000000a160e02a5 */ /* 0x000fe2000f8e003f */
[--C-:B------:R-:W-:Y:S01]  /*d850*/  SHF.R.S32.HI R9, RZ, 0x1f, R8.reuse ;  /* 0x0000001fff097819 */ /* 0x100fe20000011408 */
[----:B------:R-:W-:Y:S01]  /*d860*/  @!UP0 ULDC.64 UR4, c[0x0][0x290] ;  /* 0x0000a40000048ab9 */ /* 0x000fe20000000a00 */
[C---:B------:R-:W-:Y:S01]  /*d870*/  VIADD R5, R8.reuse, 0x10 ;  /* 0x0000001008057836 */ /* 0x040fe20000000000 */
[----:B------:R-:W-:Y:S01]  /*d880*/  @!UP0 UIMAD UR10, UR12, UR4, URZ ;  /* 0x000000040c0a82a4 */ /* 0x000fe2000f8e023f */
[C---:B------:R-:W-:Y:S01]  /*d890*/  VIADD R4, R8.reuse, 0x20 ;  /* 0x0000002008047836 */ /* 0x040fe20000000000 */
[----:B------:R-:W-:Y:S01]  /*d8a0*/  @!UP0 UIMAD.WIDE.U32 UR18, UR16, UR4, URZ ;  /* 0x00000004101282a5 */ /* 0x000fe2000f8e003f */
[----:B------:R-:W-:Y:S01]  /*d8b0*/  ISETP.GE.OR P6, PT, R8, UR24, P3 ;  /* 0x0000001808007c0c */ /* 0x000fe20009fc6670 */
[----:B------:R-:W-:Y:S01]  /*d8c0*/  @UP0 UIMAD UR11, UR22, UR11, UR15 ;  /* 0x0000000b160b02a4 */ /* 0x000fe2000f8e020f */
[----:B------:R-:W-:Y:S01]  /*d8d0*/  ISETP.GE.OR P5, PT, R5, UR24, P3 ;  /* 0x0000001805007c0c */ /* 0x000fe20009fa6670 */
[----:B------:R-:W-:Y:S01]  /*d8e0*/  @!UP0 UIMAD UR15, UR16, UR5, UR10 ;  /* 0x00000005100f82a4 */ /* 0x000fe2000f8e020a */
[----:B------:R-:W-:Y:S01]  /*d8f0*/  ISETP.GE.AND P2, PT, R4, UR24, PT ;  /* 0x0000001804007c0c */ /* 0x000fe2000bf46270 */
[----:B------:R-:W-:Y:S01]  /*d900*/  ULDC.U8 UR12, c[0x0][0x3d8] ;  /* 0x0000f600000c7ab9 */ /* 0x000fe20000000000 */
[----:B------:R-:W-:Y:S01]  /*d910*/  @!UP0 UMOV UR14, UR18 ;  /* 0x00000012000e8c82 */ /* 0x000fe20008000000 */
[----:B------:R-:W-:Y:S01]  /*d920*/  @!UP0 UIADD3 UR11, UR19, UR15, URZ ;  /* 0x0000000f130b8290 */ /* 0x000fe2000fffe03f */
[----:B------:R-:W-:Y:S01]  /*d930*/  IADD3 R2, P0, R0, UR14, RZ ;  /* 0x0000000e00027c10 */ /* 0x000fe2000ff1e0ff */
[----:B------:R-:W-:Y:S01]  /*d940*/  UISETP.NE.AND UP0, UPT, UR12, URZ, !UP3 ;  /* 0x0000003f0c00728c */ /* 0x000fe2000df05270 */
[----:B------:R-:W-:Y:S01]  /*d950*/  IMAD.WIDE R6, R7, 0x40, R8 ;  /* 0x0000004007067825 */ /* 0x000fe200078e0208 */
[----:B------:R-:W-:-:S02]  /*d960*/  UISETP.NE.AND UP2, UPT, UR12, URZ, UPT ;  /* 0x0000003f0c00728c */ /* 0x000fc4000bf45270 */
[----:B------:R-:W-:Y:S01]  /*d970*/  USHF.R.S32.HI UR10, URZ, 0x1f, UR8 ;  /* 0x0000001f3f0a7899 */ /* 0x000fe20008011408 */
[----:B------:R-:W-:Y:S01]  /*d980*/  LEA.HI.X.SX32 R3, R0, UR11, 0x1, P0 ;  /* 0x0000000b00037c11 */ /* 0x000fe200080f0eff */
[----:B------:R-:W-:Y:S01]  /*d990*/  UISETP.EQ.AND UP2, UPT, UR7, URZ, UP2 ;  /* 0x0000003f0700728c */ /* 0x000fe20009742270 */
[----:B------:R-:W-:Y:S01]  /*d9a0*/  VIADD R0, R8, 0x30 ;  /* 0x0000003008007836 */ /* 0x000fe20000000000 */
[----:B------:R-:W-:Y:S01]  /*d9b0*/  ULDC.64 UR4, c[0x0][0x2a0] ;  /* 0x0000a80000047ab9 */ /* 0x000fe20000000a00 */
[----:B------:R-:W-:Y:S01]  /*d9c0*/  @!UP3 ULDC UR7, c[0x0][0x2c4] ;  /* 0x0000b1000007bab9 */ /* 0x000fe20000000800 */
[----:B------:R-:W-:Y:S01]  /*d9d0*/  UISETP.NE.OR UP1, UPT, UR22, -0x1, !UP2 ;  /* 0xffffffff1600788c */ /* 0x000fe2000d725670 */
[----:B------:R-:W-:Y:S01]  /*d9e0*/  IMAD.U32 R10, RZ, RZ, UR4 ;  /* 0x00000004ff0a7e24 */ /* 0x000fe2000f8e00ff */
[----:B------:R-:W-:Y:S01]  /*d9f0*/  @UP0 ULDC UR7, c[0x0][0x2e4] ;  /* 0x0000b90000070ab9 */ /* 0x000fe20000000800 */
[----:B------:R-:W-:Y:S01]  /*da00*/  UIMAD UR10, UR10, UR4, URZ ;  /* 0x000000040a0a72a4 */ /* 0x000fe2000f8e023f */
[----:B------:R-:W-:Y:S01]  /*da10*/  ISETP.GE.AND P0, PT, R5, UR24, PT ;  /* 0x0000001805007c0c */ /* 0x000fe2000bf06270 */
[----:B------:R-:W-:Y:S01]  /*da20*/  @UP3 UMOV UR11, 0x1 ;  /* 0x00000001000b3882 */ /* 0x000fe20000000000 */
[----:B------:R-:W-:Y:S01]  /*da30*/  @!UP3 UIMAD UR11, UR7, UR6, URZ ;  /* 0x00000006070bb2a4 */ /* 0x000fe2000f8e023f */
[----:B------:R-:W-:Y:S01]  /*da40*/  IMAD.WIDE.U32 R10, R10, UR8, R2 ;  /* 0x000000080a0a7c25 */ /* 0x000fe2000f8e0002 */
[----:B------:R-:W-:Y:S01]  /*da50*/  UIMAD UR5, UR8, UR5, UR10 ;  /* 0x00000005080572a4 */ /* 0x000fe2000f8e020a */
[----:B------:R-:W-:Y:S01]  /*da60*/  ISETP.GE.AND P1, PT, R0, UR24, PT ;  /* 0x0000001800007c0c */ /* 0x000fe2000bf26270 */
[----:B------:R-:W-:Y:S01]  /*da70*/  UIMAD UR11, UR16, UR11, URZ ;  /* 0x0000000b100b72a4 */ /* 0x000fe2000f8e023f */
[----:B------:R-:W-:Y:S01]  /*da80*/  @UP2 ULDC UR10, c[0x0][0x2c4] ;  /* 0x0000b100000a2ab9 */ /* 0x000fe20000000800 */
[----:B------:R-:W-:Y:S01]  /*da90*/  @UP3 ULDC UR4, c[0x0][0x2c0] ;  /* 0x0000b00000043ab9 */ /* 0x000fe20000000800 */
[----:B------:R-:W-:Y:S01]  /*daa0*/  @!UP1 UIMAD UR22, UR16, UR10, URZ ;  /* 0x0000000a101692a4 */ /* 0x000fe2000f8e023f */
[----:B------:R-:W-:Y:S01]  /*dab0*/  VIADD R13, R11, UR5 ;  /* 0x000000050b0d7c36 */ /* 0x000fe20008000000 */
[----:B------:R-:W-:Y:S01]  /*dac0*/  USEL UR11, UR11, URZ, !UP2 ;  /* 0x0000003f0b0b7287 */ /* 0x000fe2000d000000 */
[----:B------:R-:W-:Y:S01]  /*dad0*/  @!UP3 UMOV UR9, UR7 ;  /* 0x000000070009bc82 */ /* 0x000fe20008000000 */
[----:B------:R-:W-:-:S02]  /*dae0*/  @!UP3 UMOV UR4, 0x1 ;  /* 0x000000010004b882 */ /* 0x000fc40000000000 */
[----:B------:R-:W-:Y:S02]  /*daf0*/  UIMAD UR9, UR8, UR9, UR11 ;  /* 0x00000009080972a4 */ /* 0x000fe4000f8e020b */
[----:B------:R-:W-:Y:S01]  /*db00*/  UIMAD UR13, UR13, UR4, URZ ;  /* 0x000000040d0d72a4 */ /* 0x000fe2000f8e023f */
[----:B------:R-:W-:Y:S01]  /*db10*/  @!UP2 UMOV UR14, URZ ;  /* 0x0000003f000eac82 */ /* 0x000fe20008000000 */
[----:B------:R-:W-:Y:S01]  /*db20*/  @UP2 UMOV UR14, UR22 ;  /* 0x00000016000e2c82 */ /* 0x000fe20008000000 */
[----:B------:R-:W-:Y:S01]  /*db30*/  @!UP2 UMOV UR15, URZ ;  /* 0x0000003f000fac82 */ /* 0x000fe20008000000 */
[----:B------:R-:W-:Y:S02]  /*db40*/  USHF.R.S32.HI UR6, URZ, 0x1f, UR9 ;  /* 0x0000001f3f067899 */ /* 0x000fe40008011409 */
[----:B------:R-:W-:Y:S02]  /*db50*/  @UP2 USHF.R.S32.HI UR15, URZ, 0x1f, UR22 ;  /* 0x0000001f3f0f2899 */ /* 0x000fe40008011416 */
[----:B------:R-:W-:-:S02]  /*db60*/  USHF.R.S32.HI UR8, URZ, 0x1f, UR13 ;  /* 0x0000001f3f087899 */ /* 0x000fc4000801140d */
        /* <DEDUP_REMOVED lines=15> */
.L_x_414:
[----:B------:R-:W-:Y:S05]  /*dc60*/  BSYNC B0 ;  /* 0x0000000000007941 */ /* 0x000fea0003800000 */
.L_x_413:
        /* <DEDUP_REMOVED lines=19> */
.L_x_416:
[----:B------:R-:W-:Y:S05]  /*dda0*/  BSYNC B0 ;  /* 0x0000000000007941 */ /* 0x000fea0003800000 */
.L_x_415:
        /* <DEDUP_REMOVED lines=17> */
.L_x_418:
[----:B------:R-:W-:Y:S05]  /*dec0*/  BSYNC B0 ;  /* 0x0000000000007941 */ /* 0x000fea0003800000 */
.L_x_417:
        /* <DEDUP_REMOVED lines=17> */
.L_x_420:
[----:B------:R-:W-:Y:S05]  /*dfe0*/  BSYNC B0 ;  /* 0x0000000000007941 */ /* 0x000fea0003800000 */
.L_x_419:
        /* <DEDUP_REMOVED lines=10> */
.L_x_422:
[----:B------:R-:W-:Y:S05]  /*e090*/  BSYNC B0 ;  /* 0x0000000000007941 */ /* 0x000fea0003800000 */
.L_x_421:
        /* <DEDUP_REMOVED lines=10> */
.L_x_424:
[----:B------:R-:W-:Y:S05]  /*e140*/  BSYNC B0 ;  /* 0x0000000000007941 */ /* 0x000fea0003800000 */
.L_x_423:
        /* <DEDUP_REMOVED lines=10> */
.L_x_426:
[----:B------:R-:W-:Y:S05]  /*e1f0*/  BSYNC B0 ;  /* 0x0000000000007941 */ /* 0x000fea0003800000 */
.L_x_425:
        /* <DEDUP_REMOVED lines=10> */
.L_x_427:
        /* <DEDUP_REMOVED lines=14> */
.L_x_806:


//--------------------- .text._ZN5flash16flash_fwd_kernelI23Flash_fwd_kernel_traitsILi192ELi64ELi64ELi4ELb0ELb0EN7cutlass10bfloat16_tE19Flash_kernel_traitsILi192ELi64ELi64ELi4ES3_EELb0ELb1ELb0ELb0ELb0ELb1ELb1ELb0EEEvNS_16Flash_fwd_paramsE --------------------------
	.section	.text._ZN5flash16flash_fwd_kernelI23Flash_fwd_kernel_traitsILi192ELi64ELi64ELi4ELb0ELb0EN7cutlass10bfloat16_tE19Flash_kernel_traitsILi192ELi64ELi64ELi4ES3_EELb0ELb1ELb0ELb0ELb0ELb1ELb1ELb0EEEvNS_16Flash_fwd_paramsE,"ax",@progbits
	.align	128
        .global         _ZN5flash16flash_fwd_kernelI23Flash_fwd_kernel_traitsILi192ELi64ELi64ELi4ELb0ELb0EN7cutlass10bfloat16_tE19Flash_kernel_traitsILi192ELi64ELi64ELi4ES3_EELb0ELb1ELb0ELb0ELb0ELb1ELb1ELb0EEEvNS_16Flash_fwd_paramsE
        .type           _ZN5flash16flash_fwd_kernelI23Flash_fwd_kernel_traitsILi192ELi64ELi64ELi4ELb0ELb0EN7cutlass10bfloat16_tE19Flash_kernel_traitsILi192ELi64ELi64ELi4ES3_EELb0ELb1ELb0ELb0ELb0ELb1ELb1ELb0EEEvNS_16Flash_fwd_paramsE,@function
        .size           _ZN5flash16flash_fwd_kernelI23Flash_fwd_kernel_traitsILi192ELi64ELi64ELi4ELb0ELb0EN7cutlass10bfloat16_tE19Flash_kernel_traitsILi192ELi64ELi64ELi4ES3_EELb0ELb1ELb0ELb0ELb0ELb1ELb1ELb0EEEvNS_16Flash_fwd_paramsE,(.L_x_807 - _ZN5flash16flash_fwd_kernelI23Flash_fwd_kernel_traitsILi192ELi64ELi64ELi4ELb0ELb0EN7cutlass10bfloat16_tE19Flash_kernel_traitsILi192ELi64ELi64ELi4ES3_EELb0ELb1ELb0ELb0ELb0ELb1ELb1ELb0EEEvNS_16Flash_fwd_paramsE)
        .other          _ZN5flash16flash_fwd_kernelI23Flash_fwd_kernel_traitsILi192ELi64ELi64ELi4ELb0ELb0EN7cutlass10bfloat16_tE19Flash_kernel_traitsILi192ELi64ELi64ELi4ES3_EELb0ELb1ELb0ELb0ELb0ELb1ELb1ELb0EEEvNS_16Flash_fwd_paramsE,@"STO_CUDA_ENTRY STV_DEFAULT"
_ZN5flash16flash_fwd_kernelI23Flash_fwd_kernel_traitsILi192ELi64ELi64ELi4ELb0ELb0EN7cutlass10bfloat16_tE19Flash_kernel_traitsILi192ELi64ELi64ELi4ES3_EELb0ELb1ELb0ELb0ELb0ELb1ELb1ELb0EEEvNS_16Flash_fwd_paramsE:
.text._ZN5flash16flash_fwd_kernelI23Flash_fwd_kernel_traitsILi192ELi64ELi64ELi4ELb0ELb0EN7cutlass10bfloat16_tE19Flash_kernel_traitsILi192ELi64ELi64ELi4ES3_EELb0ELb1ELb0ELb0ELb0ELb1ELb1ELb0EEEvNS_16Flash_fwd_paramsE:
[----:B------:R-:W-:Y:S08]  /*0000*/  LDC R1, c[0x0][0x28] ;  /* 0x00000a00ff017b82 */ /* 0x000ff00000000800 */
[----:B------:R-:W1:Y:S01]  /*0010*/  LDC.64 R6, c[0x0][0x2f0] ;  /* 0x0000bc00ff067b82 */ /* 0x000e620000000a00 */
[----:B------:R-:W2:Y:S01]  /*0020*/  S2R R3, SR_CTAID.Y ;  /* 0x0000000000037919 */ /* 0x000ea20000002600 */
[----:B------:R-:W-:Y:S01]  /*0030*/  IMAD.MOV.U32 R208, RZ, RZ, -0x1 ;  /* 0xffffffffffd07424 */ /* 0x000fe200078e00ff */
[----:B------:R-:W-:-:S05]  /*0040*/  ULDC.64 UR12, c[0x0][0x208] ;  /* 0x00008200000c7ab9 */ /* 0x000fca0000000a00 */
[----:B------:R-:W3:Y:S08]  /*0050*/  LDC.64 R4, c[0x0][0x300] ;  /* 0x0000c000ff047b82 */ /* 0x000ef00000000a00 */
[----:B------:R-:W2:Y:S01]  /*0060*/  LDC.64 R8, c[0x0][0x2f0] ;  /* 0x0000bc00ff087b82 */ /* 0x000ea20000000a00 */
[----:B-1----:R-:W-:-:S07]  /*0070*/  ISETP.NE.U32.AND P2, PT, R6, RZ, PT ;  /* 0x000000ff0600720c */ /* 0x002fce0003f45070 */
[----:B------:R-:W1:Y:S01]  /*0080*/  LDC.U8 R0, c[0x0][0x3c2] ;  /* 0x0000f080ff007b82 */ /* 0x000e620000000000 */
[----:B------:R-:W-:Y:S02]  /*0090*/  ISETP.NE.AND.EX P2, PT, R7, RZ, PT, P2 ;  /* 0x000000ff0700720c */ /* 0x000fe40003f45320 */
[----:B---3--:R-:W-:-:S04]  /*00a0*/  ISETP.NE.U32.AND P1, PT, R4, RZ, PT ;  /* 0x000000ff0400720c */ /* 0x008fc80003f25070 */
[----:B------:R-:W-:Y:S01]  /*00b0*/  ISETP.NE.AND.EX P1, PT, R5, RZ, PT, P1 ;  /* 0x000000ff0500720c */ /* 0x000fe20003f25310 */
[----:B------:R-:W-:Y:S01]  /*00c0*/  IMAD.MOV.U32 R10, RZ, RZ, RZ ;  /* 0x000000ffff0a7224 */ /* 0x000fe200078e00ff */
[----:B------:R-:W3:Y:S01]  /*00d0*/  LDC.64 R4, c[0x0][0x2f8] ;  /* 0x0000be00ff047b82 */ /* 0x000ee20000000a00 */
[----:B--2---:R-:W-:-:S05]  /*00e0*/  IMAD.WIDE R12, R3, 0x4, R8 ;  /* 0x00000004030c7825 */ /* 0x004fca00078e0208 */
[----:B------:R-:W2:Y:S02]  /*00f0*/  @P2 LDG.E R208, desc[UR12][R12.64] ;  /* 0x0000000c0cd02981 */ /* 0x000ea4000c1e1900 */
[----:B------:R-:W4:Y:S02]  /*0100*/  LDC.64 R8, c[0x0][0x2f8] ;  /* 0x0000be00ff087b82 */ /* 0x000f240000000a00 */
[----:B------:R-:W2:Y:S06]  /*0110*/  @P2 LDG.E R211, desc[UR12][R12.64+0x4] ;  /* 0x0000040c0cd32981 */ /* 0x000eac000c1e1900 */
[----:B------:R-:W1:Y:S02]  /*0120*/  @P1 LDC.64 R6, c[0x0][0x300] ;  /* 0x0000c000ff061b82 */ /* 0x000e640000000a00 */
[----:B-1----:R-:W-:-:S05]  /*0130*/  @P1 IMAD.WIDE R6, R3, 0x4, R6 ;  /* 0x0000000403061825 */ /* 0x002fca00078e0206 */
[----:B------:R1:W5:Y:S01]  /*0140*/  @P1 LDG.E R10, desc[UR12][R6.64] ;  /* 0x0000000c060a1981 */ /* 0x000362000c1e1900 */
[----:B------:R-:W-:Y:S02]  /*0150*/  ISETP.NE.AND P3, PT, R0, RZ, PT ;  /* 0x000000ff0000720c */ /* 0x000fe40003f65270 */
[----:B---3--:R-:W-:-:S04]  /*0160*/  ISETP.EQ.U32.AND P0, PT, R4, RZ, PT ;  /* 0x000000ff0400720c */ /* 0x008fc80003f02070 */
[----:B------:R-:W-:Y:S01]  /*0170*/  ISETP.EQ.OR.EX P0, PT, R5, RZ, !P3, P0 ;  /* 0x000000ff0500720c */ /* 0x000fe20005f02700 */
[----:B------:R-:W-:Y:S02]  /*0180*/  IMAD.MOV.U32 R15, RZ, RZ, -0x1 ;  /* 0xffffffffff0f7424 */ /* 0x000fe400078e00ff */
[----:B----4-:R-:W-:Y:S01]  /*0190*/  IMAD.WIDE R8, R3, 0x4, R8 ;  /* 0x0000000403087825 */ /* 0x010fe200078e0208 */
[----:B------:R-:W3:Y:S01]  /*01a0*/  S2R R209, SR_CTAID.X ;  /* 0x0000000000d17919 */ /* 0x000ee20000002500 */
[----:B------:R-:W4:Y:S01]  /*01b0*/  S2R R24, SR_CTAID.Z ;  /* 0x0000000000187919 */ /* 0x000f220000002700 */
[----:B------:R-:W1:Y:S07]  /*01c0*/  S2R R122, SR_TID.X ;  /* 0x00000000007a7919 */ /* 0x000e6e0000002100 */
[----:B------:R1:W5:Y:S01]  /*01d0*/  @!P0 LDG.E R15, desc[UR12][R8.64] ;  /* 0x0000000c080f8981 */ /* 0x000362000c1e1900 */
[----:B------:R-:W-:-:S04]  /*01e0*/  ISETP.NE.U32.AND P0, PT, R4, RZ, PT ;  /* 0x000000ff0400720c */ /* 0x000fc80003f05070 */
[----:B------:R-:W-:Y:S01]  /*01f0*/  ISETP.NE.AND.EX P0, PT, R5, RZ, PT, P0 ;  /* 0x000000ff0500720c */ /* 0x000fe20003f05300 */
[----:B--2---:R-:W-:-:S06]  /*0200*/  @P2 IMAD.IADD R211, R211, 0x1, -R208 ;  /* 0x00000001d3d32824 */ /* 0x004fcc00078e0ad0 */
[----:B------:R-:W2:Y:S06]  /*0210*/  @!P2 LDC R211, c[0x0][0x2c4] ;  /* 0x0000b100ffd3ab82 */ /* 0x000eac0000000800 */
[----:B-1-34-:R-:W-:Y:S05]  /*0220*/  @!P0 BRA `(.L_x_428) ;  /* 0x0000000000108947 */ /* 0x01afea0003800000 */
[----:B------:R-:W3:Y:S02]  /*0230*/  @P3 LDG.E R0, desc[UR12][R8.64+0x4] ;  /* 0x0000040c08003981 */ /* 0x000ee4000c1e1900 */
[----:B---3-5:R-:W-:-:S06]  /*0240*/  @P3 IADD3 R7, R0, -R15, RZ ;  /* 0x8000000f00073210 */ /* 0x028fcc0007ffe0ff */
[----:B------:R3:W5:Y:S01]  /*0250*/  @!P3 LDG.E R7, desc[UR12][R8.64] ;  /* 0x0000000c0807b981 */ /* 0x000762000c1e1900 */
[----:B------:R-:W-:Y:S05]  /*0260*/  BRA `(.L_x_429) ;  /* 0x0000000000047947 */ /* 0x000fea0003800000 */
.L_x_428:
[----:B------:R-:W1:Y:S02]  /*0270*/  LDC R7, c[0x0][0x2c8] ;  /* 0x0000b200ff077b82 */ /* 0x000e640000000800 */
.L_x_429:
[----:B------:R-:W4:Y:S02]  /*0280*/  LDC.64 R4, c[0x0][0x308] ;  /* 0x0000c200ff047b82 */ /* 0x000f240000000a00 */
[----:B----4-:R-:W-:-:S04]  /*0290*/  ISETP.NE.U32.AND P1, PT, R4, RZ, PT ;  /* 0x000000ff0400720c */ /* 0x010fc80003f25070 */
[----:B------:R-:W-:-:S13]  /*02a0*/  ISETP.NE.AND.EX P1, PT, R5, RZ, PT, P1 ;  /* 0x000000ff0500720c */ /* 0x000fda0003f25310 */
[----:B------:R-:W3:Y:S01]  /*02b0*/  @P1 LDC.64 R4, c[0x0][0x308] ;  /* 0x0000c200ff041b82 */ /* 0x000ee20000000a00 */
[----:B------:R-:W-:-:S07]  /*02c0*/  IMAD.SHL.U32 R126, R209, 0x40, RZ ;  /* 0x00000040d17e7824 */ /* 0x000fce00078e00ff */
[----:B------:R-:W4:Y:S01]  /*02d0*/  @!P1 LDC R0, c[0x0][0x2cc] ;  /* 0x0000b300ff009b82 */ /* 0x000f220000000800 */
[----:B---3--:R-:W-:-:S07]  /*02e0*/  @P1 IMAD.WIDE R8, R3, 0x4, R4 ;  /* 0x0000000403081825 */ /* 0x008fce00078e0204 */
[----:B------:R-:W3:Y:S01]  /*02f0*/  @!P1 LDC.64 R4, c[0x0][0x318] ;  /* 0x0000c600ff049b82 */ /* 0x000ee20000000a00 */
[----:B------:R1:W5:Y:S01]  /*0300*/  @P1 LDG.E R9, desc[UR12][R8.64] ;  /* 0x0000000c08091981 */ /* 0x000362000c1e1900 */
[----:B--2---:R-:W-:-:S13]  /*0310*/  ISETP.GT.AND P0, PT, R211, R126, PT ;  /* 0x0000007ed300720c */ /* 0x004fda0003f04270 */
[----:B----4-:R-:W-:Y:S05]  /*0320*/  @!P0 EXIT ;  /* 0x000000000000894d */ /* 0x010fea0003800000 */
[----:B------:R-:W2:Y:S01]  /*0330*/  LDC R123, c[0x0][0x398] ;  /* 0x0000e600ff7b7b82 */ /* 0x000ea20000000800 */
[----:B---3--:R-:W-:Y:S01]  /*0340*/  @!P1 ISETP.NE.U32.AND P0, PT, R4, RZ, PT ;  /* 0x000000ff0400920c */ /* 0x008fe20003f05070 */
[----:B-----5:R-:W-:-:S03]  /*0350*/  @P1 IMAD.IADD R120, R9, 0x1, -R10 ;  /* 0x0000000109781824 */ /* 0x020fc600078e0a0a */
[----:B------:R-:W-:Y:S02]  /*0360*/  @!P1 ISETP.NE.AND.EX P0, PT, R5, RZ, PT, P0 ;  /* 0x000000ff0500920c */ /* 0x000fe40003f05300 */
[----:B------:R-:W-:Y:S02]  /*0370*/  IADD3 R5, -R211, 0x7f, R126 ;  /* 0x0000007fd3057810 */ /* 0x000fe40007ffe17e */
[----:B------:R-:W-:-:S04]  /*0380*/  @!P1 SEL R0, R0, RZ, P0 ;  /* 0x000000ff00009207 */ /* 0x000fc80000000000 */
[----:B-1----:R-:W-:-:S05]  /*0390*/  @!P1 IADD3 R120, R0, R7, -R10 ;  /* 0x0000000700789210 */ /* 0x002fca0007ffe80a */
[----:B------:R-:W-:-:S05]  /*03a0*/  VIADD R7, R120, 0x3f ;  /* 0x0000003f78077836 */ /* 0x000fca0000000000 */
[----:B------:R-:W-:Y:S02]  /*03b0*/  SHF.R.S32.HI R2, RZ, 0x1f, R7 ;  /* 0x0000001fff027819 */ /* 0x000fe40000011407 */
[----:B--2---:R-:W-:Y:S02]  /*03c0*/  IADD3 R5, R5, R123, R120 ;  /* 0x0000007b05057210 */ /* 0x004fe40007ffe078 */
[----:B------:R-:W-:Y:S02]  /*03d0*/  LEA.HI R2, R2, R7, RZ, 0x6 ;  /* 0x0000000702027211 */ /* 0x000fe400078f30ff */
[----:B------:R-:W-:Y:S02]  /*03e0*/  SHF.R.S32.HI R0, RZ, 0x1f, R5 ;  /* 0x0000001fff007819 */ /* 0x000fe40000011405 */
[----:B------:R-:W-:Y:S02]  /*03f0*/  SHF.R.S32.HI R2, RZ, 0x6, R2 ;  /* 0x00000006ff027819 */ /* 0x000fe40000011402 */
[----:B------:R-:W-:-:S04]  /*0400*/  LEA.HI R0, R0, R5, RZ, 0x6 ;  /* 0x0000000500007211 */ /* 0x000fc800078f30ff */
[----:B------:R-:W-:-:S04]  /*0410*/  SHF.R.S32.HI R5, RZ, 0x6, R0 ;  /* 0x00000006ff057819 */ /* 0x000fc80000011400 */
[----:B------:R-:W-:-:S04]  /*0420*/  VIMNMX R2, R2, R5, PT ;  /* 0x0000000502027248 */ /* 0x000fc80003fe0100 */
[----:B------:R-:W-:-:S13]  /*0430*/  ISETP.GE.AND P0, PT, R2, 0x1, PT ;  /* 0x000000010200780c */ /* 0x000fda0003f06270 */
[----:B------:R-:W-:Y:S05]  /*0440*/  @!P0 BRA `(.L_x_430) ;  /* 0x000000bc00248947 */ /* 0x000fea0003800000 */
[----:B------:R-:W1:Y:S01]  /*0450*/  LDC R11, c[0x0][0x278] ;  /* 0x00009e00ff0b7b82 */ /* 0x000e620000000800 */
[----:B------:R-:W-:Y:S01]  /*0460*/  ISETP.NE.AND P1, PT, R208, -0x1, PT ;  /* 0xffffffffd000780c */ /* 0x000fe20003f25270 */
[----:B------:R-:W-:Y:S01]  /*0470*/  IMAD.IADD R207, R211, 0x1, -R126 ;  /* 0x00000001d3cf7824 */ /* 0x000fe200078e0a7e */
[----:B------:R-:W-:Y:S01]  /*0480*/  SHF.R.S32.HI R125, RZ, 0x1f, R122 ;  /* 0x0000001fff7d7819 */ /* 0x000fe2000001147a */
[----:B------:R-:W-:Y:S01]  /*0490*/  ULDC.64 UR4, c[0x0][0x258] ;  /* 0x0000960000047ab9 */ /* 0x000fe20000000a00 */
[----:B------:R-:W-:-:S09]  /*04a0*/  IADD3 R149, R2, -0x1, RZ ;  /* 0xffffffff02957810 */ /* 0x000fd20007ffe0ff */
[----:B------:R-:W2:Y:S08]  /*04b0*/  @!P1 LDC.64 R6, c[0x0][0x228] ;  /* 0x00008a00ff069b82 */ /* 0x000eb00000000a00 */
[----:B------:R-:W3:Y:S01]  /*04c0*/  @P1 LDC.64 R4, c[0x0][0x240] ;  /* 0x00009000ff041b82 */ /* 0x000ee20000000a00 */
[----:B-1----:R-:W-:-:S04]  /*04d0*/  IABS R8, R11 ;  /* 0x0000000b00087213 */ /* 0x002fc80000000000 */
[----:B------:R-:W1:Y:S01]  /*04e0*/  I2F.RP R9, R8 ;  /* 0x0000000800097306 */ /* 0x000e620000209400 */
[----:B--2---:R-:W-:-:S07]  /*04f0*/  @!P1 IMAD.WIDE.U32 R22, R3, R6, RZ ;  /* 0x0000000603169225 */ /* 0x004fce00078e00ff */
[----:B-1----:R-:W1:Y:S01]  /*0500*/  MUFU.RCP R16, R9 ;  /* 0x0000000900107308 */ /* 0x002e620000001000 */
[----:B---3--:R-:W-:-:S04]  /*0510*/  @P1 IMAD.WIDE.U32 R26, R208, R4, RZ ;  /* 0x00000004d01a1225 */ /* 0x008fc800078e00ff */
[----:B------:R-:W-:Y:S02]  /*0520*/  @P1 IMAD.MOV.U32 R4, RZ, RZ, R26 ;  /* 0x000000ffff041224 */ /* 0x000fe400078e001a */
[----:B------:R-:W-:Y:S02]  /*0530*/  @!P1 IMAD.MOV.U32 R4, RZ, RZ, R22 ;  /* 0x000000ffff049224 */ /* 0x000fe400078e0016 */
[----:B-1----:R-:W-:Y:S01]  /*0540*/  VIADD R16, R16, 0xffffffe ;  /* 0x0ffffffe10107836 */ /* 0x002fe20000000000 */
[----:B------:R-:W-:-:S03]  /*0550*/  @!P1 SHF.R.S32.HI R9, RZ, 0x1f, R3 ;  /* 0x0000001fff099819 */ /* 0x000fc60000011403 */
[----:B------:R-:W1:Y:S02]  /*0560*/  F2I.FTZ.U32.TRUNC.NTZ R17, R16 ;  /* 0x0000001000117305 */ /* 0x000e64000021f000 */
[----:B------:R-:W-:Y:S01]  /*0570*/  @!P1 IMAD R12, R9, R6, RZ ;  /* 0x00000006090c9224 */ /* 0x000fe200078e02ff */
[----:B------:R-:W-:-:S03]  /*0580*/  LOP3.LUT R6, R24, R11, RZ, 0x3c, !PT ;  /* 0x0000000b18067212 */ /* 0x000fc600078e3cff */
[----:B------:R-:W-:Y:S02]  /*0590*/  @!P1 IMAD R9, R3, R7, R12 ;  /* 0x0000000703099224 */ /* 0x000fe400078e020c */
[----:B-1----:R-:W-:Y:S02]  /*05a0*/  IMAD.MOV R0, RZ, RZ, -R17 ;  /* 0x000000ffff007224 */ /* 0x002fe400078e0a11 */
[----:B------:R-:W-:Y:S02]  /*05b0*/  IMAD.MOV.U32 R16, RZ, RZ, RZ ;  /* 0x000000ffff107224 */ /* 0x000fe400078e00ff */
[----:B------:R-:W-:Y:S01]  /*05c0*/  IMAD R13, R0, R8, RZ ;  /* 0x00000008000d7224 */ /* 0x000fe200078e02ff */
[----:B------:R-:W-:-:S03]  /*05d0*/  IABS R0, R24 ;  /* 0x0000001800007213 */ /* 0x000fc60000000000 */
[----:B------:R-:W-:Y:S01]  /*05e0*/  IMAD.HI.U32 R13, R17, R13, R16 ;  /* 0x0000000d110d7227 */ /* 0x000fe200078e0010 */
[----:B------:R-:W-:-:S04]  /*05f0*/  LEA.HI R17, R125, R122, RZ, 0x3 ;  /* 0x0000007a7d117211 */ /* 0x000fc800078f18ff */
[----:B------:R-:W-:Y:S01]  /*0600*/  SHF.R.S32.HI R18, RZ, 0x3, R17 ;  /* 0x00000003ff127819 */ /* 0x000fe20000011411 */
[----:B------:R-:W-:Y:S01]  /*0610*/  IMAD.HI.U32 R138, R13, R0, RZ ;  /* 0x000000000d8a7227 */ /* 0x000fe200078e00ff */
[----:B------:R-:W-:Y:S02]  /*0620*/  LOP3.LUT R17, R17, 0xfffffff8, RZ, 0xc0, !PT ;  /* 0xfffffff811117812 */ /* 0x000fe400078ec0ff */
[CC--:B------:R-:W-:Y:S01]  /*0630*/  ISETP.GE.AND P0, PT, R18.reuse, R207.reuse, PT ;  /* 0x000000cf1200720c */ /* 0x0c0fe20003f06270 */
[----:B------:R-:W-:Y:S01]  /*0640*/  VIADD R22, R18, 0x10 ;  /* 0x0000001012167836 */ /* 0x000fe20000000000 */
[----:B------:R-:W-:Y:S01]  /*0650*/  IADD3 R13, -R138, RZ, RZ ;  /* 0x000000ff8a0d7210 */ /* 0x000fe20007ffe1ff */
[----:B------:R-:W-:Y:S01]  /*0660*/  VIADD R14, R18, 0x30 ;  /* 0x00000030120e7836 */ /* 0x000fe20000000000 */
[----:B------:R-:W-:Y:S02]  /*0670*/  SHF.R.S32.HI R19, RZ, 0x1f, R18 ;  /* 0x0000001fff137819 */ /* 0x000fe40000011412 */
[----:B------:R-:W-:Y:S01]  /*0680*/  ISETP.GE.AND P3, PT, R22, R207, PT ;  /* 0x000000cf1600720c */ /* 0x000fe20003f66270 */
[----:B------:R-:W-:-:S02]  /*0690*/  IMAD R7, R8, R13, R0 ;  /* 0x0000000d08077224 */ /* 0x000fc400078e0200 */
[----:B------:R-:W-:Y:S02]  /*06a0*/  IMAD.SHL.U32 R13, R18, 0x40, RZ ;  /* 0x00000040120d7824 */ /* 0x000fe400078e00ff */
[----:B------:R-:W-:Y:S01]  /*06b0*/  IMAD.IADD R0, R122, 0x1, -R17 ;  /* 0x000000017a007824 */ /* 0x000fe200078e0a11 */
[----:B------:R-:W-:Y:S01]  /*06c0*/  ISETP.GT.U32.AND P2, PT, R8, R7, PT ;  /* 0x000000070800720c */ /* 0x000fe20003f44070 */
[----:B------:R-:W-:Y:S01]  /*06d0*/  IMAD.WIDE R28, R209, 0x40, R18 ;  /* 0x00000040d11c7825 */ /* 0x000fe200078e0212 */
[----:B------:R-:W-:Y:S02]  /*06e0*/  LOP3.LUT R13, R13, 0x1c0, RZ, 0xc0, !PT ;  /* 0x000001c00d0d7812 */ /* 0x000fe400078ec0ff */
[----:B------:R-:W-:Y:S02]  /*06f0*/  SHF.L.U32 R20, R0, 0x3, RZ ;  /* 0x0000000300147819 */ /* 0x000fe400000006ff */
[----:B------:R-:W-:Y:S01]  /*0700*/  SHF.R.U32.HI R12, RZ, 0x3, R13 ;  /* 0x00000003ff0c7819 */ /* 0x000fe2000001160d */
[----:B------:R-:W1:Y:S01]  /*0710*/  @!P3 S2R R31, SR_CgaCtaId ;  /* 0x00000000001fb919 */ /* 0x000e620000008800 */
[----:B------:R-:W-:Y:S01]  /*0720*/  LOP3.LUT R17, R13, 0x38, R20, 0xf8, !PT ;  /* 0x000000380d117812 */ /* 0x000fe200078ef814 */
[----:B------:R-:W-:Y:S01]  /*0730*/  @P1 IMAD R13, R208, R5, R27 ;  /* 0x00000005d00d1224 */ /* 0x000fe200078e021b */
[----:B------:R-:W-:Y:S01]  /*0740*/  SHF.R.S32.HI R5, RZ, 0x1f, R24 ;  /* 0x0000001fff057819 */ /* 0x000fe20000011418 */
[----:B------:R-:W-:Y:S01]  /*0750*/  @!P1 IMAD.IADD R13, R23, 0x1, R9 ;  /* 0x00000001170d9824 */ /* 0x000fe200078e0209 */
[----:B------:R-:W-:Y:S01]  /*0760*/  IADD3 R16, P1, R20, R4, RZ ;  /* 0x0000000414107210 */ /* 0x000fe20007f3e0ff */
[----:B------:R-:W-:Y:S01]  /*0770*/  @!P2 VIADD R138, R138, 0x1 ;  /* 0x000000018a8aa836 */ /* 0x000fe20000000000 */
[----:B------:R-:W-:Y:S01]  /*0780*/  SHF.R.S32.HI R21, RZ, 0x1f, R20 ;  /* 0x0000001fff157819 */ /* 0x000fe20000011414 */
[----:B------:R-:W-:Y:S01]  /*0790*/  IMAD R27, R5, UR4, RZ ;  /* 0x00000004051b7c24 */ /* 0x000fe2000f8e02ff */
[----:B------:R-:W-:Y:S01]  /*07a0*/  @!P2 IADD3 R7, R7, -R8, RZ ;  /* 0x800000080707a210 */ /* 0x000fe20007ffe0ff */
[----:B------:R-:W2:Y:S01]  /*07b0*/  @!P0 LDC.64 R4, c[0x0][0x240] ;  /* 0x00009000ff048b82 */ /* 0x000ea20000000a00 */
[----:B------:R-:W-:Y:S01]  /*07c0*/  LOP3.LUT R12, R17, R12, RZ, 0x3c, !PT ;  /* 0x0000000c110c7212 */ /* 0x000fe200078e3cff */
[----:B------:R-:W-:Y:S01]  /*07d0*/  IMAD.X R17, R21, 0x1, R13, P1 ;  /* 0x0000000115117824 */ /* 0x000fe200008e060d */
[----:B------:R-:W-:Y:S01]  /*07e0*/  ISETP.GE.U32.AND P4, PT, R7, R8, PT ;  /* 0x000000080700720c */ /* 0x000fe20003f86070 */
[----:B------:R-:W-:Y:S01]  /*07f0*/  IMAD R27, R24, UR5, R27 ;  /* 0x00000005181b7c24 */ /* 0x000fe2000f8e021b */
[----:B------:R-:W-:Y:S01]  /*0800*/  ISETP.GE.AND P1, PT, R6, RZ, PT ;  /* 0x000000ff0600720c */ /* 0x000fe20003f26270 */
[----:B------:R-:W-:Y:S01]  /*0810*/  IMAD.WIDE.U32 R24, R24, UR4, R16 ;  /* 0x0000000418187c25 */ /* 0x000fe2000f8e0010 */
[----:B------:R-:W-:Y:S01]  /*0820*/  ISETP.NE.AND P2, PT, R11, RZ, PT ;  /* 0x000000ff0b00720c */ /* 0x000fe20003f45270 */
[----:B------:R-:W3:Y:S01]  /*0830*/  @!P0 LDC.64 R8, c[0x0][0x210] ;  /* 0x00008400ff088b82 */ /* 0x000ee20000000a00 */
[----:B------:R-:W-:Y:S01]  /*0840*/  LEA.HI R17, R125, R122, RZ, 0x6 ;  /* 0x0000007a7d117211 */ /* 0x000fe200078f30ff */
[----:B------:R-:W-:Y:S01]  /*0850*/  IMAD.IADD R27, R25, 0x1, R27 ;  /* 0x00000001191b7824 */ /* 0x000fe200078e021b */
[----:B------:R-:W-:Y:S01]  /*0860*/  @!P0 MOV R26, R24 ;  /* 0x00000018001a8202 */ /* 0x000fe20000000f00 */
[----:B------:R-:W-:Y:S01]  /*0870*/  IMAD R13, R149, -0x40, R120 ;  /* 0xffffffc0950d7824 */ /* 0x000fe200078e0278 */
[----:B------:R-:W-:Y:S01]  /*0880*/  SHF.L.U32 R17, R17, 0x3, RZ ;  /* 0x0000000311117819 */ /* 0x000fe200000006ff */
[----:B------:R-:W-:Y:S01]  /*0890*/  VIADD R16, R18, 0x20 ;  /* 0x0000002012107836 */ /* 0x000fe20000000000 */
[----:B------:R-:W-:Y:S01]  /*08a0*/  UMOV UR5, 0x400 ;  /* 0x0000040000057882 */ /* 0x000fe20000000000 */
[----:B------:R-:W4:Y:S01]  /*08b0*/  @!P3 LDC.64 R6, c[0x0][0x240] ;  /* 0x00009000ff06bb82 */ /* 0x000f220000000a00 */
[----:B------:R-:W-:Y:S01]  /*08c0*/  @P4 VIADD R138, R138, 0x1 ;  /* 0x000000018a8a4836 */ /* 0x000fe20000000000 */
[----:B------:R-:W-:-:S02]  /*08d0*/  ISETP.GE.AND P6, PT, R18, R13, PT ;  /* 0x0000000d1200720c */ /* 0x000fc40003fc6270 */
[----:B------:R-:W-:Y:S01]  /*08e0*/  ISETP.NE.AND P4, PT, R15, -0x1, PT ;  /* 0xffffffff0f00780c */ /* 0x000fe20003f85270 */
[----:B------:R-:W-:Y:S01]  /*08f0*/  @!P1 IMAD.MOV R138, RZ, RZ, -R138 ;  /* 0x000000ffff8a9224 */ /* 0x000fe200078e0a8a */
[C---:B------:R-:W-:Y:S01]  /*0900*/  @!P3 IADD3 R32, P1, R28.reuse, 0x10, RZ ;  /* 0x000000101c20b810 */ /* 0x040fe20007f3e0ff */
[-C--:B--2---:R-:W-:Y:S01]  /*0910*/  @!P0 IMAD R30, R29, R4.reuse, RZ ;  /* 0x000000041d1e8224 */ /* 0x084fe200078e02ff */
[----:B------:R-:W2:Y:S01]  /*0920*/  S2UR UR4, SR_CgaCtaId ;  /* 0x00000000000479c3 */ /* 0x000ea20000008800 */
[C---:B------:R-:W-:Y:S01]  /*0930*/  @!P0 IMAD.WIDE.U32 R34, R28.reuse, R4, R26 ;  /* 0x000000041c228225 */ /* 0x040fe200078e001a */
[----:B------:R-:W-:Y:S02]  /*0940*/  @!P3 IADD3.X R23, RZ, R29, RZ, P1, !PT ;  /* 0x0000001dff17b210 */ /* 0x000fe40000ffe4ff */
[----:B------:R-:W-:Y:S01]  /*0950*/  @!P2 LOP3.LUT R138, RZ, R11, RZ, 0x33, !PT ;  /* 0x0000000bff8aa212 */ /* 0x000fe200078e33ff */
[----:B------:R-:W-:Y:S01]  /*0960*/  @!P0 IMAD R30, R28, R5, R30 ;  /* 0x000000051c1e8224 */ /* 0x000fe200078e021e */
[----:B------:R-:W-:-:S02]  /*0970*/  ISETP.GE.AND P2, PT, R16, R207, PT ;  /* 0x000000cf1000720c */ /* 0x000fc40003f46270 */
[----:B------:R-:W5:Y:S01]  /*0980*/  @!P3 LDC.64 R4, c[0x0][0x210] ;  /* 0x00008400ff04bb82 */ /* 0x000f620000000a00 */
[----:B------:R-:W-:Y:S01]  /*0990*/  @!P0 IMAD.IADD R30, R35, 0x1, R30 ;  /* 0x00000001231e8824 */ /* 0x000fe200078e021e */
[----:B---3--:R-:W-:Y:S01]  /*09a0*/  @!P0 LEA R40, P5, R34, R8, 0x1 ;  /* 0x0000000822288211 */ /* 0x008fe200078a08ff */
[----:B------:R-:W-:Y:S01]  /*09b0*/  @P4 IMAD.IADD R36, R10, 0x1, R15 ;  /* 0x000000010a244824 */ /* 0x000fe200078e020f */
[----:B------:R-:W-:Y:S02]  /*09c0*/  LOP3.LUT R12, R12, 0xfffffe00, R17, 0xf8, !PT ;  /* 0xfffffe000c0c7812 */ /* 0x000fe400078ef811 */
[----:B------:R-:W-:Y:S01]  /*09d0*/  @!P0 LEA.HI.X R41, R34, R9, R30, 0x1, P5 ;  /* 0x0000000922298211 */ /* 0x000fe200028f0c1e */
[-C--:B----4-:R-:W-:Y:S01]  /*09e0*/  @!P3 IMAD R8, R23, R6.reuse, RZ ;  /* 0x000000061708b224 */ /* 0x090fe200078e02ff */
[----:B------:R-:W3:Y:S01]  /*09f0*/  @!P6 S2R R17, SR_CgaCtaId ;  /* 0x000000000011e919 */ /* 0x000ee20000008800 */
[----:B------:R-:W-:Y:S01]  /*0a00*/  @!P3 MOV R9, R27 ;  /* 0x0000001b0009b202 */ /* 0x000fe20000000f00 */
[----:B------:R-:W4:Y:S01]  /*0a10*/  @P4 LDC.64 R134, c[0x0][0x250] ;  /* 0x00009400ff864b82 */ /* 0x000f220000000a00 */
[----:B------:R-:W-:Y:S01]  /*0a20*/  @!P3 IMAD R7, R32, R7, R8 ;  /* 0x000000072007b224 */ /* 0x000fe200078e0208 */
[----:B------:R-:W-:Y:S01]  /*0a30*/  ISETP.GE.AND P1, PT, R14, R207, PT ;  /* 0x000000cf0e00720c */ /* 0x000fe20003f26270 */
[----:B------:R-:W-:Y:S01]  /*0a40*/  @!P3 IMAD.MOV.U32 R8, RZ, RZ, R24 ;  /* 0x000000ffff08b224 */ /* 0x000fe200078e0018 */
[----:B------:R-:W-:Y:S01]  /*0a50*/  P2R R11, PR, RZ, 0x40 ;  /* 0x00000040ff0b7803 */ /* 0x000fe20000000000 */
[----:B------:R-:W1:Y:S01]  /*0a60*/  @!P2 S2R R30, SR_CgaCtaId ;  /* 0x00000000001ea919 */ /* 0x000e620000008800 */
[----:B--2---:R-:W-:Y:S01]  /*0a70*/  ULEA UR4, UR4, UR5, 0x18 ;  /* 0x0000000504047291 */ /* 0x004fe2000f8ec03f */
[----:B------:R-:W-:Y:S01]  /*0a80*/  @!P3 IMAD.WIDE.U32 R32, R32, R6, R8 ;  /* 0x000000062020b225 */ /* 0x000fe200078e0008 */
[----:B------:R-:W2:Y:S01]  /*0a90*/  @P4 LDC.64 R136, c[0x0][0x248] ;  /* 0x00009200ff884b82 */ /* 0x000ea20000000a00 */
[----:B------:R-:W-:-:S02]  /*0aa0*/  ISETP.GE.AND P6, PT, R22, R13, PT ;  /* 0x0000000d1600720c */ /* 0x000fc40003fc6270 */
[----:B------:R-:W-:Y:S01]  /*0ab0*/  @!P3 IMAD.IADD R6, R33, 0x1, R7 ;  /* 0x000000012106b824 */ /* 0x000fe200078e0207 */
[----:B------:R-:W-:Y:S02]  /*0ac0*/  LEA R210, R12, UR4, 0x1 ;  /* 0x000000040cd27c11 */ /* 0x000fe4000f8e08ff */
[C---:B-----5:R-:W-:Y:S01]  /*0ad0*/  @!P3 LEA R34, P5, R32.reuse, R4, 0x1 ;  /* 0x000000042022b211 */ /* 0x060fe200078a08ff */
[----:B------:R-:W1:Y:S01]  /*0ae0*/  @!P1 S2R R23, SR_CgaCtaId ;  /* 0x0000000000179919 */ /* 0x000e620000008800 */
[----:B------:R-:W5:Y:S02]  /*0af0*/  @!P2 LDC.64 R8, c[0x0][0x240] ;  /* 0x00009000ff08ab82 */ /* 0x000f640000000a00 */
[----:B------:R-:W-:Y:S01]  /*0b00*/  @!P3 LEA.HI.X R35, R32, R5, R6, 0x1, P5 ;  /* 0x000000052023b211 */ /* 0x000fe200028f0c06 */
[----:B------:R-:W-:Y:S01]  /*0b10*/  @!PT LDS RZ, [RZ] ;  /* 0x00000000fffff984 */ /* 0x000fe20000000800 */
[----:B------:R-:W-:Y:S01]  /*0b20*/  @!PT LDS RZ, [RZ] ;  /* 0x00000000fffff984 */ /* 0x000fe20000000800 */
[----:B------:R-:W-:Y:S01]  /*0b30*/  @!PT LDS RZ, [RZ] ;  /* 0x00000000fffff984 */ /* 0x000fe20000000800 */
[----:B------:R-:W-:Y:S01]  /*0b40*/  @!P0 LDGSTS.E.BYPASS.LTC128B.128 [R210], desc[UR12][R40.64] ;  /* 0x0000000028d28fae */ /* 0x000fe2000b901d4c */
[----:B------:R-:W-:-:S03]  /*0b50*/  ISETP.NE.AND P5, PT, R11, RZ, PT ;  /* 0x000000ff0b00720c */ /* 0x000fc60003fa5270 */
[----:B------:R-:W-:Y:S01]  /*0b60*/  @!P0 LDGSTS.E.BYPASS.LTC128B.128 [R210+0x2000], desc[UR12][R40.64+0x80] ;  /* 0x0200008028d28fae */ /* 0x000fe2000b901d4c */
[----:B------:R-:W1:Y:S03]  /*0b70*/  @!P2 LDC.64 R6, c[0x0][0x210] ;  /* 0x00008400ff06ab82 */ /* 0x000e660000000a00 */
[----:B------:R5:W-:Y:S01]  /*0b80*/  @!P0 LDGSTS.E.BYPASS.LTC128B.128 [R210+0x4000], desc[UR12][R40.64+0x100] ;  /* 0x0400010028d28fae */ /* 0x000be2000b901d4c */
[----:B------:R-:W-:-:S04]  /*0b90*/  @!P2 IADD3 R32, P0, R28, 0x20, RZ ;  /* 0x000000201c20a810 */ /* 0x000fc80007f1e0ff */
[----:B------:R-:W1:Y:S01]  /*0ba0*/  @!P1 LDC.64 R4, c[0x0][0x240] ;  /* 0x00009000ff049b82 */ /* 0x000e620000000a00 */
[----:B------:R-:W-:Y:S02]  /*0bb0*/  @!P5 MOV R38, 0x400 ;  /* 0x000004000026d802 */ /* 0x000fe40000000f00 */
[----:B------:R-:W-:Y:S02]  /*0bc0*/  @!P2 IADD3.X R33, RZ, R29, RZ, P0, !PT ;  /* 0x0000001dff21a210 */ /* 0x000fe400007fe4ff */
[----:B------:R-:W-:Y:S01]  /*0bd0*/  ISETP.GE.AND P0, PT, R22, R13, PT ;  /* 0x0000000d1600720c */ /* 0x000fe20003f06270 */
[----:B------:R-:W-:Y:S01]  /*0be0*/  @P4 IMAD.IADD R22, R10, 0x1, R15 ;  /* 0x000000010a164824 */ /* 0x000fe200078e020f */
[----:B---3--:R-:W-:Y:S01]  /*0bf0*/  @!P5 LEA R15, R17, R38, 0x18 ;  /* 0x00000026110fd211 */ /* 0x008fe200078ec0ff */
[C---:B----4-:R-:W-:Y:S02]  /*0c00*/  @P4 IMAD R17, R36.reuse, R135, RZ ;  /* 0x0000008724114224 */ /* 0x050fe400078e02ff */
[----:B------:R-:W-:-:S04]  /*0c10*/  @P4 IMAD.WIDE.U32 R38, R36, R134, RZ ;  /* 0x0000008624264225 */ /* 0x000fc800078e00ff */
[C---:B--2---:R-:W-:Y:S02]  /*0c20*/  @P4 IMAD R36, R22.reuse, R137, RZ ;  /* 0x0000008916244224 */ /* 0x044fe400078e02ff */
[----:B-----5:R-:W-:Y:S02]  /*0c30*/  @!P2 IMAD R33, R33, R8, RZ ;  /* 0x000000082121a224 */ /* 0x020fe400078e02ff */
[----:B------:R-:W-:Y:S01]  /*0c40*/  @P4 IMAD.WIDE.U32 R42, R22, R136, RZ ;  /* 0x00000088162a4225 */ /* 0x000fe200078e00ff */
[----:B------:R-:W-:Y:S02]  /*0c50*/  @P4 MOV R22, R38 ;  /* 0x0000002600164202 */ /* 0x000fe40000000f00 */
[----:B------:R-:W-:Y:S01]  /*0c60*/  @!P3 MOV R40, 0x400 ;  /* 0x000004000028b802 */ /* 0x000fe20000000f00 */
[----:B------:R-:W-:Y:S01]  /*0c70*/  @!P2 IMAD.MOV.U32 R41, RZ, RZ, R27 ;  /* 0x000000ffff29a224 */ /* 0x000fe200078e001b */
[----:B------:R-:W-:Y:S01]  /*0c80*/  @P4 IADD3 R36, R43, R36, RZ ;  /* 0x000000242b244210 */ /* 0x000fe20007ffe0ff */
[----:B------:R-:W-:Y:S01]  /*0c90*/  @!P2 IMAD R33, R32, R9, R33 ;  /* 0x000000092021a224 */ /* 0x000fe200078e0221 */
[----:B-1----:R-:W-:Y:S01]  /*0ca0*/  @!P3 LEA R31, R31, R40, 0x18 ;  /* 0x000000281f1fb211 */ /* 0x002fe200078ec0ff */
[----:B------:R-:W-:-:S02]  /*0cb0*/  @!P2 IMAD.MOV.U32 R40, RZ, RZ, R24 ;  /* 0x000000ffff28a224 */ /* 0x000fc400078e0018 */
[----:B------:R-:W-:Y:S02]  /*0cc0*/  @P4 IMAD.IADD R17, R39, 0x1, R17 ;  /* 0x0000000127114824 */ /* 0x000fe400078e0211 */
[----:B------:R-:W-:-:S04]  /*0cd0*/  @!P2 IMAD.WIDE.U32 R40, R32, R8, R40 ;  /* 0x000000082028a225 */ /* 0x000fc800078e0028 */
[----:B------:R-:W-:Y:S01]  /*0ce0*/  @P4 IMAD.MOV.U32 R32, RZ, RZ, R42 ;  /* 0x000000ffff204224 */ /* 0x000fe200078e002a */
[----:B------:R-:W-:Y:S06]  /*0cf0*/  @P4 BRA `(.L_x_431) ;  /* 0x0000000000344947 */ /* 0x000fec0003800000 */
[----:B------:R-:W1:Y:S01]  /*0d00*/  LDC.64 R136, c[0x0][0x248] ;  /* 0x00009200ff887b82 */ /* 0x000e620000000a00 */
[----:B------:R-:W-:-:S07]  /*0d10*/  SHF.R.S32.HI R37, RZ, 0x1f, R10 ;  /* 0x0000001fff257819 */ /* 0x000fce000001140a */
[----:B------:R-:W2:Y:S01]  /*0d20*/  LDC.64 R8, c[0x0][0x230] ;  /* 0x00008c00ff087b82 */ /* 0x000ea20000000a00 */
[-C--:B-1----:R-:W-:Y:S01]  /*0d30*/  IMAD R32, R37, R136.reuse, RZ ;  /* 0x0000008825207224 */ /* 0x082fe200078e02ff */
[----:B------:R-:W-:Y:S01]  /*0d40*/  SHF.R.S32.HI R37, RZ, 0x1f, R3 ;  /* 0x0000001fff257819 */ /* 0x000fe20000011403 */
[----:B------:R-:W-:-:S04]  /*0d50*/  IMAD.WIDE.U32 R38, R10, R136, RZ ;  /* 0x000000880a267225 */ /* 0x000fc800078e00ff */
[----:B------:R-:W-:Y:S02]  /*0d60*/  IMAD R32, R10, R137, R32 ;  /* 0x000000890a207224 */ /* 0x000fe400078e0220 */
[----:B--2---:R-:W-:-:S03]  /*0d70*/  IMAD R36, R37, R8, RZ ;  /* 0x0000000825247224 */ /* 0x004fc600078e02ff */
[----:B------:R-:W-:Y:S01]  /*0d80*/  IADD3 R39, R39, R32, RZ ;  /* 0x0000002027277210 */ /* 0x000fe20007ffe0ff */
[C---:B------:R-:W-:Y:S02]  /*0d90*/  IMAD R36, R3.reuse, R9, R36 ;  /* 0x0000000903247224 */ /* 0x040fe400078e0224 */
[----:B------:R-:W-:-:S05]  /*0da0*/  IMAD.WIDE.U32 R8, R3, R8, R38 ;  /* 0x0000000803087225 */ /* 0x000fca00078e0026 */
[----:B------:R-:W-:Y:S02]  /*0db0*/  IADD3 R36, R9, R36, RZ ;  /* 0x0000002409247210 */ /* 0x000fe40007ffe0ff */
[----:B------:R-:W-:-:S07]  /*0dc0*/  MOV R32, R8 ;  /* 0x0000000800207202 */ /* 0x000fce0000000f00 */
.L_x_431:
[----:B------:R-:W-:Y:S02]  /*0dd0*/  @!P2 IADD3 R38, R41, R33, RZ ;  /* 0x000000212926a210 */ /* 0x000fe40007ffe0ff */
[----:B------:R-:W-:Y:S01]  /*0de0*/  @!P2 LEA R42, P5, R40, R6, 0x1 ;  /* 0x00000006282aa211 */ /* 0x000fe200078a08ff */
[----:B------:R-:W-:-:S12]  /*0df0*/  @P4 BRA `(.L_x_432) ;  /* 0x0000000000344947 */ /* 0x000fd80003800000 */
        /* <DEDUP_REMOVED lines=13> */
.L_x_432:
[----:B------:R-:W-:Y:S01]  /*0ed0*/  @!P2 LEA.HI.X R43, R40, R7, R38, 0x1, P5 ;  /* 0x00000007282ba211 */ /* 0x000fe200028f0c26 */
[-C--:B------:R-:W-:Y:S01]  /*0ee0*/  IMAD R6, R19, R136.reuse, RZ ;  /* 0x0000008813067224 */ /* 0x080fe200078e02ff */
[----:B------:R-:W-:Y:S01]  /*0ef0*/  @!P1 IADD3 R3, P4, R28, 0x30, RZ ;  /* 0x000000301c039810 */ /* 0x000fe20007f9e0ff */
[----:B------:R-:W-:Y:S01]  /*0f00*/  IMAD.WIDE.U32 R38, R18, R136, R20 ;  /* 0x0000008812267225 */ /* 0x000fe200078e0014 */
[----:B------:R-:W-:Y:S01]  /*0f10*/  @!P1 MOV R8, 0x400 ;  /* 0x0000040000089802 */ /* 0x000fe20000000f00 */
[----:B------:R-:W-:Y:S01]  /*0f20*/  ULDC.64 UR6, c[0x0][0x260] ;  /* 0x0000980000067ab9 */ /* 0x000fe20000000a00 */
[----:B------:R-:W-:Y:S01]  /*0f30*/  @!P2 MOV R7, 0x400 ;  /* 0x000004000007a802 */ /* 0x000fe20000000f00 */
[----:B------:R-:W-:Y:S01]  /*0f40*/  @!P1 IMAD.X R29, RZ, RZ, R29, P4 ;  /* 0x000000ffff1d9224 */ /* 0x000fe200020e061d */
[----:B------:R-:W-:Y:S01]  /*0f50*/  IADD3 R212, P4, R32, R38, RZ ;  /* 0x0000002620d47210 */ /* 0x000fe20007f9e0ff */
[----:B------:R-:W-:Y:S01]  /*0f60*/  IMAD R9, R18, R137, R6 ;  /* 0x0000008912097224 */ /* 0x000fe200078e0206 */
[----:B------:R-:W-:Y:S01]  /*0f70*/  @!P1 LEA R23, R23, R8, 0x18 ;  /* 0x0000000817179211 */ /* 0x000fe200078ec0ff */
[----:B------:R-:W-:Y:S01]  /*0f80*/  @!P3 IMAD R31, R12, 0x2, R31 ;  /* 0x000000020c1fb824 */ /* 0x000fe200078e021f */
[----:B------:R-:W-:Y:S01]  /*0f90*/  @!P2 LEA R7, R30, R7, 0x18 ;  /* 0x000000071e07a211 */ /* 0x000fe200078ec0ff */
[----:B------:R-:W-:Y:S01]  /*0fa0*/  @!P1 IMAD.MOV.U32 R26, RZ, RZ, R24 ;  /* 0x000000ffff1a9224 */ /* 0x000fe200078e0018 */
[----:B------:R-:W-:Y:S01]  /*0fb0*/  IADD3.X R213, R36, R39, R9, P4, !PT ;  /* 0x0000002724d57210 */ /* 0x000fe200027fe409 */
[-C--:B------:R-:W-:Y:S01]  /*0fc0*/  @!P1 IMAD R6, R29, R4.reuse, RZ ;  /* 0x000000041d069224 */ /* 0x080fe200078e02ff */
[----:B------:R-:W1:Y:S01]  /*0fd0*/  @!P1 LDC.64 R8, c[0x0][0x210] ;  /* 0x00008400ff089b82 */ /* 0x000e620000000a00 */
[----:B------:R-:W-:Y:S01]  /*0fe0*/  ISETP.NE.AND P4, PT, R11, RZ, PT ;  /* 0x000000ff0b00720c */ /* 0x000fe20003f85270 */
[----:B------:R-:W-:Y:S01]  /*0ff0*/  @!P2 IMAD R33, R12, 0x2, R7 ;  /* 0x000000020c21a824 */ /* 0x000fe200078e0207 */
[----:B------:R-:W-:Y:S01]  /*1000*/  @!PT LDS RZ, [RZ] ;  /* 0x00000000fffff984 */ /* 0x000fe20000000800 */
[----:B------:R-:W-:Y:S01]  /*1010*/  @!PT LDS RZ, [RZ] ;  /* 0x00000000fffff984 */ /* 0x000fe20000000800 */
[----:B------:R-:W-:Y:S01]  /*1020*/  @!PT LDS RZ, [RZ] ;  /* 0x00000000fffff984 */ /* 0x000fe20000000800 */
[----:B------:R-:W-:Y:S01]  /*1030*/  @!P3 LDGSTS.E.BYPASS.LTC128B.128 [R31+0x800], desc[UR12][R34.64] ;  /* 0x00800000221fbfae */ /* 0x000fe2000b901d4c */
[----:B------:R-:W-:Y:S01]  /*1040*/  ISETP.GE.AND P5, PT, R16, R13, PT ;  /* 0x0000000d1000720c */ /* 0x000fe20003fa6270 */
[C---:B------:R-:W-:Y:S01]  /*1050*/  @!P1 IMAD.WIDE.U32 R28, R3.reuse, R4, R26 ;  /* 0x00000004031c9225 */ /* 0x040fe200078e001a */
[----:B------:R-:W-:Y:S01]  /*1060*/  SHF.R.S32.HI R7, RZ, 0x1f, R138 ;  /* 0x0000001fff077819 */ /* 0x000fe2000001148a */
[----:B------:R-:W-:Y:S01]  /*1070*/  @!P3 LDGSTS.E.BYPASS.LTC128B.128 [R31+0x2800], desc[UR12][R34.64+0x80] ;  /* 0x02800080221fbfae */ /* 0x000fe2000b901d4c */
[----:B------:R-:W-:Y:S01]  /*1080*/  SHF.R.S32.HI R24, RZ, 0x1f, R149 ;  /* 0x0000001fff187819 */ /* 0x000fe20000011495 */
[----:B------:R-:W-:Y:S01]  /*1090*/  @!P1 IMAD R25, R3, R5, R6 ;  /* 0x0000000503199224 */ /* 0x000fe200078e0206 */
[----:B------:R-:W-:Y:S01]  /*10a0*/  SHF.L.U64.HI R6, R136, 0x6, R137 ;  /* 0x0000000688067819 */ /* 0x000fe20000010289 */
[----:B------:R2:W-:Y:S01]  /*10b0*/  @!P3 LDGSTS.E.BYPASS.LTC128B.128 [R31+0x4800], desc[UR12][R34.64+0x100] ;  /* 0x04800100221fbfae */ /* 0x0005e2000b901d4c */
[----:B------:R-:W3:Y:S01]  /*10c0*/  @!P6 LDC.64 R4, c[0x0][0x218] ;  /* 0x00008600ff04eb82 */ /* 0x000ee20000000a00 */
[----:B------:R-:W-:Y:S01]  /*10d0*/  IMAD R217, R7, UR6, RZ ;  /* 0x0000000607d97c24 */ /* 0x000fe2000f8e02ff */
[----:B------:R-:W-:Y:S01]  /*10e0*/  ULDC UR8, c[0x0][0x39c] ;  /* 0x0000e70000087ab9 */ /* 0x000fe20000000800 */
[----:B------:R-:W-:Y:S01]  /*10f0*/  @!P2 LDGSTS.E.BYPASS.LTC128B.128 [R33+0x1000], desc[UR12][R42.64] ;  /* 0x010000002a21afae */ /* 0x000fe2000b901d4c */
[----:B------:R-:W-:-:S02]  /*1100*/  @!P1 IMAD.IADD R26, R29, 0x1, R25 ;  /* 0x000000011d1a9824 */ /* 0x000fc400078e0219 */
[C---:B------:R-:W-:Y:S01]  /*1110*/  IMAD R217, R138.reuse, UR7, R217 ;  /* 0x000000078ad97c24 */ /* 0x040fe2000f8e02d9 */
[----:B------:R-:W-:Y:S01]  /*1120*/  @!P2 LDGSTS.E.BYPASS.LTC128B.128 [R33+0x3000], desc[UR12][R42.64+0x80] ;  /* 0x030000802a21afae */ /* 0x000fe2000b901d4c */
[----:B------:R-:W4:Y:S01]  /*1130*/  @!P4 LDC.64 R10, c[0x0][0x218] ;  /* 0x00008600ff0acb82 */ /* 0x000f220000000a00 */
[----:B------:R-:W-:Y:S01]  /*1140*/  IMAD.WIDE.U32 R212, R138, UR6, R212 ;  /* 0x000000068ad47c25 */ /* 0x000fe2000f8e00d4 */
[----:B------:R-:W-:Y:S01]  /*1150*/  ULDC.64 UR6, c[0x0][0x268] ;  /* 0x00009a0000067ab9 */ /* 0x000fe20000000a00 */
[----:B------:R5:W-:Y:S01]  /*1160*/  @!P2 LDGSTS.E.BYPASS.LTC128B.128 [R33+0x5000], desc[UR12][R42.64+0x100] ;  /* 0x050001002a21afae */ /* 0x000be2000b901d4c */
[----:B-1----:R-:W-:Y:S01]  /*1170*/  @!P1 LEA R32, P2, R28, R8, 0x1 ;  /* 0x000000081c209211 */ /* 0x002fe200078408ff */
[----:B------:R-:W-:Y:S01]  /*1180*/  IMAD.SHL.U32 R3, R136, 0x40, RZ ;  /* 0x0000004088037824 */ /* 0x000fe200078e00ff */
[----:B------:R-:W1:Y:S01]  /*1190*/  @!P6 S2R R8, SR_CgaCtaId ;  /* 0x000000000008e919 */ /* 0x000e620000008800 */
[----:B------:R-:W-:Y:S02]  /*11a0*/  IMAD.IADD R217, R213, 0x1, R217 ;  /* 0x00000001d5d97824 */ /* 0x000fe400078e02d9 */
[----:B------:R-:W-:-:S02]  /*11b0*/  IMAD.MOV.U32 R216, RZ, RZ, R212 ;  /* 0x000000ffffd87224 */ /* 0x000fc400078e00d4 */
[C---:B------:R-:W-:Y:S02]  /*11c0*/  @!P1 IMAD R23, R12.reuse, 0x2, R23 ;  /* 0x000000020c179824 */ /* 0x040fe400078e0217 */
[-C--:B------:R-:W-:Y:S02]  /*11d0*/  IMAD R19, R19, R134.reuse, RZ ;  /* 0x0000008613137224 */ /* 0x080fe400078e02ff */
[----:B------:R-:W-:Y:S02]  /*11e0*/  @!P4 IMAD R15, R12, 0x2, R15 ;  /* 0x000000020c0fc824 */ /* 0x000fe400078e020f */
[----:B--2---:R-:W-:-:S04]  /*11f0*/  IMAD.WIDE.U32 R30, R18, R134, R20 ;  /* 0x00000086121e7225 */ /* 0x004fc800078e0014 */
[----:B------:R-:W-:Y:S02]  /*1200*/  IMAD R20, R6, R149, RZ ;  /* 0x0000009506147224 */ /* 0x000fe400078e02ff */
[----:B------:R-:W-:Y:S02]  /*1210*/  IMAD R19, R18, R135, R19 ;  /* 0x0000008712137224 */ /* 0x000fe400078e0213 */
[-C--:B------:R-:W-:Y:S02]  /*1220*/  IMAD R25, R24, R3.reuse, R20 ;  /* 0x0000000318197224 */ /* 0x080fe400078e0214 */
[----:B------:R-:W-:Y:S01]  /*1230*/  IMAD.WIDE.U32 R20, R149, R3, R216 ;  /* 0x0000000395147225 */ /* 0x000fe200078e00d8 */
[----:B-----5:R-:W-:Y:S02]  /*1240*/  @!P1 LEA.HI.X R33, R28, R9, R26, 0x1, P2 ;  /* 0x000000091c219211 */ /* 0x020fe400010f0c1a */
[----:B------:R-:W2:Y:S01]  /*1250*/  @!P5 S2R R9, SR_CgaCtaId ;  /* 0x000000000009d919 */ /* 0x000ea20000008800 */
[----:B------:R-:W-:Y:S01]  /*1260*/  IMAD.IADD R21, R21, 0x1, R25 ;  /* 0x0000000115157824 */ /* 0x000fe200078e0219 */
[----:B------:R-:W-:Y:S01]  /*1270*/  IADD3 R26, P3, R22, R30, RZ ;  /* 0x0000001e161a7210 */ /* 0x000fe20007f7e0ff */
[----:B------:R-:W-:Y:S01]  /*1280*/  IMAD.SHL.U32 R205, R0, 0x40, RZ ;  /* 0x0000004000cd7824 */ /* 0x000fe200078e00ff */
[----:B------:R-:W-:Y:S01]  /*1290*/  @!P1 LDGSTS.E.BYPASS.LTC128B.128 [R23+0x1800], desc[UR12][R32.64] ;  /* 0x0180000020179fae */ /* 0x000fe2000b901d4c */
[----:B----4-:R-:W-:Y:S01]  /*12a0*/  @!P4 LEA R28, P2, R20, R10, 0x1 ;  /* 0x0000000a141cc211 */ /* 0x010fe200078408ff */
[----:B------:R-:W-:Y:S01]  /*12b0*/  IMAD R24, R24, R134, RZ ;  /* 0x0000008618187224 */ /* 0x000fe200078e02ff */
[----:B------:R-:W-:Y:S01]  /*12c0*/  IADD3.X R27, R17, R31, R19, P3, !PT ;  /* 0x0000001f111b7210 */ /* 0x000fe20001ffe413 */
[----:B------:R-:W-:Y:S01]  /*12d0*/  @!P1 LDGSTS.E.BYPASS.LTC128B.128 [R23+0x3800], desc[UR12][R32.64+0x80] ;  /* 0x0380008020179fae */ /* 0x000fe2000b901d4c */
[----:B------:R-:W-:Y:S01]  /*12e0*/  @!P4 LEA.HI.X R29, R20, R11, R21, 0x1, P2 ;  /* 0x0000000b141dc211 */ /* 0x000fe200010f0c15 */
[----:B------:R-:W-:Y:S01]  /*12f0*/  IMAD R215, R7, UR6, RZ ;  /* 0x0000000607d77c24 */ /* 0x000fe2000f8e02ff */
[----:B------:R-:W-:Y:S01]  /*1300*/  ISETP.GE.AND P2, PT, R14, R13, PT ;  /* 0x0000000d0e00720c */ /* 0x000fe20003f46270 */
[----:B------:R-:W-:Y:S01]  /*1310*/  @!P1 LDGSTS.E.BYPASS.LTC128B.128 [R23+0x5800], desc[UR12][R32.64+0x100] ;  /* 0x0580010020179fae */ /* 0x000fe2000b901d4c */
[C---:B------:R-:W-:Y:S01]  /*1320*/  @!P6 LEA R10, P1, R136.reuse, R20, 0x4 ;  /* 0x00000014880ae211 */ /* 0x040fe200078220ff */
[----:B------:R-:W-:Y:S01]  /*1330*/  IMAD R7, R149, R135, R24 ;  /* 0x0000008795077224 */ /* 0x000fe200078e0218 */
[----:B------:R-:W-:Y:S01]  /*1340*/  LEA.HI R17, R125, R122, RZ, 0x4 ;  /* 0x0000007a7d117211 */ /* 0x000fe200078f20ff */
[----:B------:R-:W-:Y:S01]  /*1350*/  @!P4 LDGSTS.E.BYPASS.LTC128B.128 [R15+0x6000], desc[UR12][R28.64] ;  /* 0x060000001c0fcfae */ /* 0x000fe2000b901d4c */
[----:B------:R-:W-:Y:S01]  /*1360*/  @!P6 LEA.HI.X R19, R136, R21, R137, 0x4, P1 ;  /* 0x000000158813e211 */ /* 0x000fe200008f2489 */
[----:B------:R-:W-:Y:S01]  /*1370*/  IMAD R215, R138, UR7, R215 ;  /* 0x000000078ad77c24 */ /* 0x000fe2000f8e02d7 */
[----:B---3--:R-:W-:Y:S01]  /*1380*/  @!P6 LEA R30, P1, R10, R4, 0x1 ;  /* 0x000000040a1ee211 */ /* 0x008fe200078208ff */
[----:B------:R-:W-:Y:S01]  /*1390*/  @!P4 LDGSTS.E.BYPASS.LTC128B.128 [R15+0x8000], desc[UR12][R28.64+0x80] ;  /* 0x080000801c0fcfae */ /* 0x000fe2000b901d4c */
[----:B------:R-:W-:Y:S01]  /*13a0*/  SHF.R.S32.HI R4, RZ, 0x4, R17 ;  /* 0x00000004ff047819 */ /* 0x000fe20000011411 */
[----:B------:R-:W-:Y:S01]  /*13b0*/  IMAD.WIDE.U32 R138, R138, UR6, R26 ;  /* 0x000000068a8a7c25 */ /* 0x000fe2000f8e001a */
[----:B------:R-:W-:Y:S01]  /*13c0*/  @!P6 LEA.HI.X R31, R10, R5, R19, 0x1, P1 ;  /* 0x000000050a1fe211 */ /* 0x000fe200008f0c13 */
[----:B------:R3:W-:Y:S01]  /*13d0*/  @!P4 LDGSTS.E.BYPASS.LTC128B.128 [R15+0xa000], desc[UR12][R28.64+0x100] ;  /* 0x0a0001001c0fcfae */ /* 0x0007e2000b901d4c */
[----:B------:R-:W-:Y:S01]  /*13e0*/  @!P6 MOV R5, 0x400 ;  /* 0x000004000005e802 */ /* 0x000fe20000000f00 */
[----:B------:R-:W-:Y:S01]  /*13f0*/  IMAD.IADD R215, R139, 0x1, R215 ;  /* 0x000000018bd77824 */ /* 0x000fe200078e02d7 */
[-C--:B------:R-:W-:Y:S01]  /*1400*/  ISETP.GE.AND P4, PT, R16, R13.reuse, PT ;  /* 0x0000000d1000720c */ /* 0x080fe20003f86270 */
[----:B------:R-:W4:Y:S01]  /*1410*/  @!P2 S2R R11, SR_CgaCtaId ;  /* 0x00000000000ba919 */ /* 0x000f220000008800 */
[CC--:B------:R-:W-:Y:S01]  /*1420*/  ISETP.GE.AND P1, PT, R18.reuse, R13.reuse, PT ;  /* 0x0000000d1200720c */ /* 0x0c0fe20003f26270 */
[----:B------:R-:W-:Y:S01]  /*1430*/  IMAD.SHL.U32 R18, R18, 0x8, RZ ;  /* 0x0000000812127824 */ /* 0x000fe200078e00ff */
[----:B------:R-:W-:-:S02]  /*1440*/  ISETP.GE.AND P3, PT, R14, R13, PT ;  /* 0x0000000d0e00720c */ /* 0x000fc40003f66270 */
[----:B-1----:R-:W-:Y:S02]  /*1450*/  @!P6 LEA R13, R8, R5, 0x18 ;  /* 0x00000005080de211 */ /* 0x002fe400078ec0ff */
[----:B------:R-:W-:Y:S02]  /*1460*/  @!P5 MOV R8, 0x400 ;  /* 0x000004000008d802 */ /* 0x000fe40000000f00 */
[C---:B------:R-:W-:Y:S02]  /*1470*/  LEA.HI R10, R17.reuse, R4, RZ, 0x1 ;  /* 0x00000004110a7211 */ /* 0x040fe400078f08ff */
[----:B------:R-:W-:Y:S01]  /*1480*/  LOP3.LUT R5, R17, 0xfffffff0, RZ, 0xc0, !PT ;  /* 0xfffffff011057812 */ /* 0x000fe200078ec0ff */
[----:B------:R-:W-:Y:S01]  /*1490*/  @!P6 IMAD R17, R12, 0x2, R13 ;  /* 0x000000020c11e824 */ /* 0x000fe200078e020d */
[----:B--2---:R-:W-:Y:S02]  /*14a0*/  @!P5 LEA R13, R9, R8, 0x18 ;  /* 0x00000008090dd211 */ /* 0x004fe400078ec0ff */
[----:B------:R-:W1:Y:S01]  /*14b0*/  @!P5 LDC.64 R8, c[0x0][0x218] ;  /* 0x00008600ff08db82 */ /* 0x000e620000000a00 */
[----:B------:R-:W-:Y:S01]  /*14c0*/  IMAD.IADD R14, R122, 0x1, -R5 ;  /* 0x000000017a0e7824 */ /* 0x000fe200078e0a05 */
[----:B------:R-:W-:Y:S01]  /*14d0*/  LOP3.LUT R205, R205, 0x1c0, RZ, 0xc0, !PT ;  /* 0x000001c0cdcd7812 */ /* 0x000fe200078ec0ff */
[----:B------:R-:W-:Y:S01]  /*14e0*/  @!P6 LDGSTS.E.BYPASS.LTC128B.128 [R17+0x6800], desc[UR12][R30.64] ;  /* 0x068000001e11efae */ /* 0x000fe2000b901d4c */
[----:B------:R-:W-:Y:S01]  /*14f0*/  @!P2 MOV R22, 0x400 ;  /* 0x000004000016a802 */ /* 0x000fe20000000f00 */
[----:B------:R-:W-:Y:S01]  /*1500*/  @!P5 IMAD R13, R12, 0x2, R13 ;  /* 0x000000020c0dd824 */ /* 0x000fe200078e020d */
[----:B------:R-:W-:Y:S01]  /*1510*/  LOP3.LUT R18, R205, 0x8, R18, 0xf8, !PT ;  /* 0x00000008cd127812 */ /* 0x000fe200078ef812 */
[----:B------:R-:W-:Y:S01]  /*1520*/  @!P6 LDGSTS.E.BYPASS.LTC128B.128 [R17+0x8800], desc[UR12][R30.64+0x80] ;  /* 0x088000801e11efae */ /* 0x000fe2000b901d4c */
[----:B---3--:R-:W-:Y:S01]  /*1530*/  LOP3.LUT R15, R10, 0xfffffffe, RZ, 0xc0, !PT ;  /* 0xfffffffe0a0f7812 */ /* 0x008fe200078ec0ff */
[----:B------:R-:W-:Y:S01]  /*1540*/  IMAD.WIDE.U32 R28, R136, 0x20, RZ ;  /* 0x00000020881c7825 */ /* 0x000fe200078e00ff */
[----:B------:R-:W-:Y:S01]  /*1550*/  SHF.R.U32.HI R205, RZ, 0x3, R205 ;  /* 0x00000003ffcd7819 */ /* 0x000fe200000116cd */
[----:B------:R2:W-:Y:S01]  /*1560*/  @!P6 LDGSTS.E.BYPASS.LTC128B.128 [R17+0xa800], desc[UR12][R30.64+0x100] ;  /* 0x0a8001001e11efae */ /* 0x0005e2000b901d4c */
[----:B------:R-:W-:Y:S01]  /*1570*/  LEA.HI R125, R125, R122, RZ, 0x5 ;  /* 0x0000007a7d7d7211 */ /* 0x000fe200078f28ff */
[----:B------:R-:W-:Y:S01]  /*1580*/  IMAD.IADD R10, R4, 0x1, -R15 ;  /* 0x00000001040a7824 */ /* 0x000fe200078e0a0f */
[----:B------:R-:W-:Y:S01]  /*1590*/  @!P5 IADD3 R16, P6, R20, R28, RZ ;  /* 0x0000001c1410d210 */ /* 0x000fe20007fde0ff */
[----:B------:R-:W3:Y:S01]  /*15a0*/  @!P2 LDC.64 R4, c[0x0][0x218] ;  /* 0x00008600ff04ab82 */ /* 0x000ee20000000a00 */
[----:B------:R-:W-:Y:S01]  /*15b0*/  LOP3.LUT R205, R18, R205, RZ, 0x3c, !PT ;  /* 0x000000cd12cd7212 */ /* 0x000fe200078e3cff */
[----:B------:R-:W-:Y:S01]  /*15c0*/  @!P2 IMAD R18, R137, 0x30, RZ ;  /* 0x000000308912a824 */ /* 0x000fe200078e02ff */
[----:B----4-:R-:W-:-:S02]  /*15d0*/  @!P2 LEA R11, R11, R22, 0x18 ;  /* 0x000000160b0ba211 */ /* 0x010fc400078ec0ff */
[----:B------:R-:W-:Y:S01]  /*15e0*/  SHF.R.S32.HI R15, RZ, 0x1f, R14 ;  /* 0x0000001fff0f7819 */ /* 0x000fe2000001140e */
[----:B------:R-:W-:Y:S01]  /*15f0*/  IMAD R205, R10, 0x200, R205 ;  /* 0x000002000acd7824 */ /* 0x000fe200078e02cd */
[----:B------:R-:W-:Y:S01]  /*1600*/  SHF.R.S32.HI R124, RZ, 0x5, R125 ;  /* 0x00000005ff7c7819 */ /* 0x000fe2000001147d */
[----:B------:R-:W-:Y:S01]  /*1610*/  @!P2 IMAD R11, R12, 0x2, R11 ;  /* 0x000000020c0ba824 */ /* 0x000fe200078e020b */
[----:B------:R-:W-:Y:S02]  /*1620*/  LEA.HI R15, R15, R14, RZ, 0x3 ;  /* 0x0000000e0f0f7211 */ /* 0x000fe400078f18ff */
[----:B------:R-:W-:Y:S02]  /*1630*/  LEA R205, R205, UR4, 0x1 ;  /* 0x00000004cdcd7c11 */ /* 0x000fe4000f8e08ff */
[C---:B------:R-:W-:Y:S01]  /*1640*/  LOP3.LUT R19, R15.reuse, 0xfffffff8, RZ, 0xc0, !PT ;  /* 0xfffffff80f137812 */ /* 0x040fe200078ec0ff */
[----:B------:R-:W-:Y:S01]  /*1650*/  IMAD.SHL.U32 R121, R15, 0x40, RZ ;  /* 0x000000400f797824 */ /* 0x000fe200078e00ff */
[----:B------:R-:W-:Y:S01]  /*1660*/  LOP3.LUT R125, R125, 0xffffffe0, RZ, 0xc0, !PT ;  /* 0xffffffe07d7d7812 */ /* 0x000fe200078ec0ff */
[----:B------:R-:W-:-:S02]  /*1670*/  VIADD R203, R205, 0x6020 ;  /* 0x00006020cdcb7836 */ /* 0x000fc40000000000 */
[----:B------:R-:W-:Y:S01]  /*1680*/  IMAD.IADD R14, R14, 0x1, -R19 ;  /* 0x000000010e0e7824 */ /* 0x000fe200078e0a13 */
[----:B------:R-:W-:Y:S01]  /*1690*/  LOP3.LUT R121, R121, 0xfffffe00, RZ, 0xc0, !PT ;  /* 0xfffffe0079797812 */ /* 0x000fe200078ec0ff */
[----:B------:R-:W-:Y:S02]  /*16a0*/  IMAD.IADD R125, R122, 0x1, -R125 ;  /* 0x000000017a7d7824 */ /* 0x000fe400078e0a7d */
[----:B------:R-:W-:Y:S02]  /*16b0*/  IMAD.SHL.U32 R12, R14, 0x40, RZ ;  /* 0x000000400e0c7824 */ /* 0x000fe400078e00ff */
[----:B--2---:R-:W-:-:S05]  /*16c0*/  IMAD.SHL.U32 R17, R137, 0x20, RZ ;  /* 0x0000002089117824 */ /* 0x004fca00078e00ff */
[----:B------:R-:W-:Y:S01]  /*16d0*/  @!P5 IADD3.X R17, R21, R29, R17, P6, !PT ;  /* 0x0000001d1511d210 */ /* 0x000fe200037fe411 */
[----:B------:R-:W-:Y:S01]  /*16e0*/  @!P2 IMAD.WIDE.U32 R20, R136, 0x30, R20 ;  /* 0x000000308814a825 */ /* 0x000fe200078e0014 */
[----:B-1----:R-:W-:-:S03]  /*16f0*/  @!P5 LEA R8, P6, R16, R8, 0x1 ;  /* 0x000000081008d211 */ /* 0x002fc600078c08ff */
[----:B------:R-:W-:Y:S01]  /*1700*/  @!P2 IMAD.IADD R18, R21, 0x1, R18 ;  /* 0x000000011512a824 */ /* 0x000fe200078e0212 */
[----:B------:R-:W-:Y:S01]  /*1710*/  @!P5 LEA.HI.X R9, R16, R9, R17, 0x1, P6 ;  /* 0x000000091009d211 */ /* 0x000fe200030f0c11 */
[----:B------:R-:W-:Y:S01]  /*1720*/  IMAD.WIDE.U32 R16, R149, R134, RZ ;  /* 0x0000008695107225 */ /* 0x000fe200078e00ff */
[----:B---3--:R-:W-:-:S03]  /*1730*/  @!P2 LEA R22, P6, R20, R4, 0x1 ;  /* 0x000000041416a211 */ /* 0x008fc600078c08ff */
[----:B------:R-:W-:Y:S01]  /*1740*/  @!P5 LDGSTS.E.BYPASS.LTC128B.128 [R13+0x7000], desc[UR12][R8.64] ;  /* 0x07000000080ddfae */ /* 0x000fe2000b901d4c */
[----:B------:R-:W-:Y:S01]  /*1750*/  @!P2 LEA.HI.X R23, R20, R5, R18, 0x1, P6 ;  /* 0x000000051417a211 */ /* 0x000fe200030f0c12 */
[----:B------:R-:W-:Y:S01]  /*1760*/  IMAD.IADD R17, R17, 0x1, R7 ;  /* 0x0000000111117824 */ /* 0x000fe200078e0207 */
[----:B------:R-:W1:Y:S01]  /*1770*/  @!P1 LDC.64 R4, c[0x0][0x220] ;  /* 0x00008800ff049b82 */ /* 0x000e620000000a00 */
[----:B------:R-:W-:Y:S01]  /*1780*/  @!P5 LDGSTS.E.BYPASS.LTC128B.128 [R13+0x9000], desc[UR12][R8.64+0x80] ;  /* 0x09000080080ddfae */ /* 0x000fe2000b901d4c */
[----:B------:R-:W-:-:S03]  /*1790*/  IMAD.SHL.U32 R7, R10, 0x8, RZ ;  /* 0x000000080a077824 */ /* 0x000fc600078e00ff */
[----:B------:R2:W-:Y:S04]  /*17a0*/  @!P5 LDGSTS.E.BYPASS.LTC128B.128 [R13+0xb000], desc[UR12][R8.64+0x100] ;  /* 0x0b000100080ddfae */ /* 0x0005e8000b901d4c */
[----:B------:R-:W-:Y:S04]  /*17b0*/  @!P2 LDGSTS.E.BYPASS.LTC128B.128 [R11+0x7800], desc[UR12][R22.64] ;  /* 0x07800000160bafae */ /* 0x000fe8000b901d4c */
[----:B------:R-:W-:Y:S04]  /*17c0*/  @!P2 LDGSTS.E.BYPASS.LTC128B.128 [R11+0x9800], desc[UR12][R22.64+0x80] ;  /* 0x09800080160bafae */ /* 0x000fe8000b901d4c */
[----:B------:R3:W-:Y:S01]  /*17d0*/  @!P2 LDGSTS.E.BYPASS.LTC128B.128 [R11+0xb800], desc[UR12][R22.64+0x100] ;  /* 0x0b800100160bafae */ /* 0x0007e2000b901d4c */
[----:B------:R-:W-:-:S03]  /*17e0*/  LEA R18, P2, R16, R138, 0x6 ;  /* 0x0000008a10127211 */ /* 0x000fc600078430ff */
[----:B------:R-:W0:Y:S01]  /*17f0*/  LDGDEPBAR ;  /* 0x00000000000079af */ /* 0x000e220000000000 */
[----:B------:R-:W-:Y:S01]  /*1800*/  LEA.HI.X R19, R16, R215, R17, 0x6, P2 ;  /* 0x000000d710137211 */ /* 0x000fe200010f3411 */
[----:B------:R-:W-:Y:S01]  /*1810*/  IMAD.WIDE.U32 R16, R134, 0x20, RZ ;  /* 0x0000002086107825 */ /* 0x000fe200078e00ff */
[----:B-1----:R-:W-:-:S04]  /*1820*/  @!P1 LEA R20, P5, R18, R4, 0x1 ;  /* 0x0000000412149211 */ /* 0x002fc800078a08ff */
[----:B------:R-:W-:Y:S01]  /*1830*/  @!P1 LEA.HI.X R21, R18, R5, R19, 0x1, P5 ;  /* 0x0000000512159211 */ /* 0x000fe200028f0c13 */
[C---:B------:R-:W-:Y:S01]  /*1840*/  @!P3 IMAD R5, R135.reuse, 0x30, RZ ;  /* 0x000000308705b824 */ /* 0x040fe200078e02ff */
[----:B--2---:R-:W-:Y:S01]  /*1850*/  LOP3.LUT R8, R12, 0x1c0, RZ, 0xc0, !PT ;  /* 0x000001c00c087812 */ /* 0x004fe200078ec0ff */
[----:B------:R-:W-:Y:S01]  /*1860*/  IMAD.SHL.U32 R9, R135, 0x20, RZ ;  /* 0x0000002087097824 */ /* 0x000fe200078e00ff */
[----:B------:R-:W1:Y:S02]  /*1870*/  @!P0 LDC.64 R12, c[0x0][0x220] ;  /* 0x00008800ff0c8b82 */ /* 0x000e640000000a00 */
[----:B---3--:R-:W-:Y:S01]  /*1880*/  LOP3.LUT R11, R8, 0x8, R7, 0xf8, !PT ;  /* 0x00000008080b7812 */ /* 0x008fe200078ef807 */
[----:B------:R-:W-:-:S05]  /*1890*/  DEPBAR.LE SB0, 0x0 ;  /* 0x000080000000791a */ /* 0x000fca0000000000 */
[----:B------:R-:W-:Y:S01]  /*18a0*/  BAR.SYNC.DEFER_BLOCKING 0x0 ;  /* 0x0000000000007b1d */ /* 0x000fe20000010000 */
[----:B------:R-:W-:Y:S02]  /*18b0*/  SHF.R.U32.HI R8, RZ, 0x3, R8 ;  /* 0x00000003ff087819 */ /* 0x000fe40000011608 */
[----:B------:R-:W-:Y:S02]  /*18c0*/  @!P4 IADD3 R7, P2, R18, R16, RZ ;  /* 0x000000101207c210 */ /* 0x000fe40007f5e0ff */
[----:B------:R-:W-:-:S03]  /*18d0*/  LOP3.LUT R4, R11, R8, RZ, 0x3c, !PT ;  /* 0x000000080b047212 */ /* 0x000fc600078e3cff */
[----:B------:R-:W2:Y:S01]  /*18e0*/  @!P4 LDC.64 R10, c[0x0][0x220] ;  /* 0x00008800ff0acb82 */ /* 0x000ea20000000a00 */
[----:B------:R-:W-:Y:S02]  /*18f0*/  @!P4 IADD3.X R16, R19, R17, R9, P2, !PT ;  /* 0x000000111310c210 */ /* 0x000fe400017fe409 */
[----:B------:R-:W-:-:S05]  /*1900*/  @!P0 LEA R15, P2, R134, R18, 0x4 ;  /* 0x00000012860f8211 */ /* 0x000fca00078420ff */
[----:B------:R-:W3:Y:S01]  /*1910*/  @!P3 LDC.64 R8, c[0x0][0x220] ;  /* 0x00008800ff08bb82 */ /* 0x000ee20000000a00 */
[----:B------:R-:W-:Y:S04]  /*1920*/  @P1 STS.128 [R210+0xc000], RZ ;  /* 0x00c000ffd2001388 */ /* 0x000fe80000000c00 */
[----:B------:R-:W-:Y:S01]  /*1930*/  @P1 STS.128 [R210+0xe000], RZ ;  /* 0x00e000ffd2001388 */ /* 0x000fe20000000c00 */
[----:B--2---:R-:W-:-:S03]  /*1940*/  @!P4 LEA R10, P5, R7, R10, 0x1 ;  /* 0x0000000a070ac211 */ /* 0x004fc600078a08ff */
[----:B------:R-:W-:Y:S01]  /*1950*/  @P1 STS.128 [R210+0x10000], RZ ;  /* 0x010000ffd2001388 */ /* 0x000fe20000000c00 */
[----:B------:R-:W-:-:S03]  /*1960*/  @!P4 LEA.HI.X R11, R7, R11, R16, 0x1, P5 ;  /* 0x0000000b070bc211 */ /* 0x000fc600028f0c10 */
[----:B------:R-:W-:Y:S01]  /*1970*/  @!PT LDS RZ, [RZ] ;  /* 0x00000000fffff984 */ /* 0x000fe20000000800 */
[----:B------:R-:W-:Y:S01]  /*1980*/  @!PT LDS RZ, [RZ] ;  /* 0x00000000fffff984 */ /* 0x000fe20000000800 */
[----:B------:R-:W-:Y:S01]  /*1990*/  @!PT LDS RZ, [RZ] ;  /* 0x00000000fffff984 */ /* 0x000fe20000000800 */
[----:B------:R-:W-:Y:S01]  /*19a0*/  @!P1 LDGSTS.E.BYPASS.LTC128B.128 [R210+0xc000], desc[UR12][R20.64] ;  /* 0x0c00000014d29fae */ /* 0x000fe2000b901d4c */
[C---:B------:R-:W-:Y:S02]  /*19b0*/  IMAD R7, R124.reuse, 0x400, R121 ;  /* 0x000004007c077824 */ /* 0x040fe400078e0279 */
[----:B------:R-:W-:Y:S01]  /*19c0*/  IMAD R124, R124, 0x10, R126 ;  /* 0x000000107c7c7824 */ /* 0x000fe200078e027e */
[----:B------:R-:W-:Y:S01]  /*19d0*/  @!P1 LDGSTS.E.BYPASS.LTC128B.128 [R210+0xe000], desc[UR12][R20.64+0x80] ;  /* 0x0e00008014d29fae */ /* 0x000fe2000b901d4c */
[----:B------:R-:W-:Y:S02]  /*19e0*/  IMAD.IADD R206, R4, 0x1, R7 ;  /* 0x0000000104ce7824 */ /* 0x000fe400078e0207 */
[----:B------:R-:W-:Y:S01]  /*19f0*/  IMAD.MOV.U32 R7, RZ, RZ, 0x10 ;  /* 0x00000010ff077424 */ /* 0x000fe200078e00ff */
[----:B------:R-:W-:Y:S01]  /*1a00*/  @!P1 LDGSTS.E.BYPASS.LTC128B.128 [R210+0x10000], desc[UR12][R20.64+0x100] ;  /* 0x1000010014d29fae */ /* 0x000fe2000b901d4c */
[----:B-1----:R-:W-:Y:S02]  /*1a10*/  @!P0 LEA R22, P1, R15, R12, 0x1 ;  /* 0x0000000c0f168211 */ /* 0x002fe400078208ff */
[C---:B------:R-:W-:Y:S01]  /*1a20*/  @!P0 LEA.HI.X R12, R134.reuse, R19, R135, 0x4, P2 ;  /* 0x00000013860c8211 */ /* 0x040fe200010f2487 */
[----:B------:R-:W-:Y:S01]  /*1a30*/  @!P3 IMAD.WIDE.U32 R18, R134, 0x30, R18 ;  /* 0x000000308612b825 */ /* 0x000fe200078e0012 */
[----:B------:R-:W-:Y:S01]  /*1a40*/  @P0 STS.128 [R210+0xc800], RZ ;  /* 0x00c800ffd2000388 */ /* 0x000fe20000000c00 */
[----:B------:R-:W-:-:S02]  /*1a50*/  LEA R206, R206, UR4, 0x1 ;  /* 0x00000004cece7c11 */ /* 0x000fc4000f8e08ff */
[----:B------:R-:W-:Y:S01]  /*1a60*/  @!P0 LEA.HI.X R23, R15, R13, R12, 0x1, P1 ;  /* 0x0000000d0f178211 */ /* 0x000fe200008f0c0c */
[----:B------:R-:W-:Y:S01]  /*1a70*/  @!P3 IMAD.IADD R5, R19, 0x1, R5 ;  /* 0x000000011305b824 */ /* 0x000fe200078e0205 */
[----:B------:R-:W-:Y:S01]  /*1a80*/  R2P PR, R14, 0x6 ;  /* 0x000000060e007804 */ /* 0x000fe20000000000 */
[----:B------:R-:W-:Y:S01]  /*1a90*/  @P0 STS.128 [R210+0xe800], RZ ;  /* 0x00e800ffd2000388 */ /* 0x000fe20000000c00 */
[----:B---3--:R-:W-:-:S03]  /*1aa0*/  @!P3 LEA R8, P5, R18, R8, 0x1 ;  /* 0x000000081208b211 */ /* 0x008fc600078a08ff */
[----:B------:R-:W-:Y:S01]  /*1ab0*/  @P0 STS.128 [R210+0x10800], RZ ;  /* 0x010800ffd2000388 */ /* 0x000fe20000000c00 */
[----:B------:R-:W-:Y:S01]  /*1ac0*/  @!P3 LEA.HI.X R9, R18, R9, R5, 0x1, P5 ;  /* 0x000000091209b211 */ /* 0x000fe200028f0c05 */
[----:B------:R-:W-:Y:S01]  /*1ad0*/  IMAD.MOV.U32 R5, RZ, RZ, 0x20 ;  /* 0x00000020ff057424 */ /* 0x000fe200078e00ff */
[----:B------:R-:W-:Y:S01]  /*1ae0*/  SEL R7, R7, 0xfffffff0, !P1 ;  /* 0xfffffff007077807 */ /* 0x000fe20004800000 */
[----:B------:R-:W-:Y:S01]  /*1af0*/  @!PT LDS RZ, [RZ] ;  /* 0x00000000fffff984 */ /* 0x000fe20000000800 */
[----:B------:R-:W-:Y:S01]  /*1b00*/  @!PT LDS RZ, [RZ] ;  /* 0x00000000fffff984 */ /* 0x000fe20000000800 */
[----:B------:R-:W-:Y:S01]  /*1b10*/  @!PT LDS RZ, [RZ] ;  /* 0x00000000fffff984 */ /* 0x000fe20000000800 */
[----:B------:R-:W-:Y:S03]  /*1b20*/  @!P0 LDGSTS.E.BYPASS.LTC128B.128 [R210+0xc800], desc[UR12][R22.64] ;  /* 0x0c80000016d28fae */ /* 0x000fe6000b901d4c */
[----:B------:R-:W-:Y:S01]  /*1b30*/  SEL R5, R5, 0xffffffe0, !P2 ;  /* 0xffffffe005057807 */ /* 0x000fe20005000000 */
[----:B------:R-:W-:Y:S01]  /*1b40*/  @!P0 LDGSTS.E.BYPASS.LTC128B.128 [R210+0xe800], desc[UR12][R22.64+0x80] ;  /* 0x0e80008016d28fae */ /* 0x000fe2000b901d4c */
[----:B------:R-:W-:Y:S01]  /*1b50*/  R2P PR, R0, 0x6 ;  /* 0x0000000600007804 */ /* 0x000fe20000000000 */
[----:B------:R-:W-:-:S02]  /*1b60*/  VIADD R0, R205, 0x6000 ;  /* 0x00006000cd007836 */ /* 0x000fc40000000000 */
[----:B------:R-:W-:Y:S01]  /*1b70*/  @!P0 LDGSTS.E.BYPASS.LTC128B.128 [R210+0x10800], desc[UR12][R22.64+0x100] ;  /* 0x1080010016d28fae */ /* 0x000fe2000b901d4c */
[--C-:B------:R-:W-:Y:S02]  /*1b80*/  IMAD R204, R7, 0x2, R206.reuse ;  /* 0x0000000207cc7824 */ /* 0x100fe400078e02ce */
[C---:B------:R-:W-:Y:S01]  /*1b90*/  IMAD R202, R5.reuse, 0x2, R206 ;  /* 0x0000000205ca7824 */ /* 0x040fe200078e02ce */
[----:B------:R-:W-:Y:S01]  /*1ba0*/  @P4 STS.128 [R210+0xd000], RZ ;  /* 0x00d000ffd2004388 */ /* 0x000fe20000000c00 */
[----:B------:R-:W-:-:S03]  /*1bb0*/  IMAD R201, R5, 0x2, R204 ;  /* 0x0000000205c97824 */ /* 0x000fc600078e02cc */
[----:B------:R-:W-:Y:S02]  /*1bc0*/  @P4 STS.128 [R210+0xf000], RZ ;  /* 0x00f000ffd2004388 */ /* 0x000fe40000000c00 */
[----:B------:R-:W-:Y:S02]  /*1bd0*/  @P1 VIADD R203, R0, 0xffffffe0 ;  /* 0xffffffe000cb1836 */ /* 0x000fe40000000000 */
[----:B------:R-:W-:Y:S01]  /*1be0*/  @P4 STS.128 [R210+0x11000], RZ ;  /* 0x011000ffd2004388 */ /* 0x000fe20000000c00 */
[----:B------:R-:W-:-:S03]  /*1bf0*/  IMAD.MOV.U32 R0, RZ, RZ, 0x40 ;  /* 0x00000040ff007424 */ /* 0x000fc600078e00ff */
[----:B------:R-:W-:Y:S01]  /*1c00*/  @!PT LDS RZ, [RZ] ;  /* 0x00000000fffff984 */ /* 0x000fe20000000800 */
[----:B------:R-:W-:Y:S01]  /*1c10*/  @!PT LDS RZ, [RZ] ;  /* 0x00000000fffff984 */ /* 0x000fe20000000800 */
[----:B------:R-:W-:Y:S01]  /*1c20*/  @!PT LDS RZ, [RZ] ;  /* 0x00000000fffff984 */ /* 0x000fe20000000800 */
[----:B------:R-:W-:Y:S02]  /*1c30*/  @!P4 LDGSTS.E.BYPASS.LTC128B.128 [R210+0xd000], desc[UR12][R10.64] ;  /* 0x0d0000000ad2cfae */ /* 0x000fe4000b901d4c */
[----:B------:R-:W-:Y:S02]  /*1c40*/  SEL R0, R0, 0xffffffc0, !P2 ;  /* 0xffffffc000007807 */ /* 0x000fe40005000000 */
[----:B------:R-:W-:Y:S03]  /*1c50*/  @!P4 LDGSTS.E.BYPASS.LTC128B.128 [R210+0xf000], desc[UR12][R10.64+0x80] ;  /* 0x0f0000800ad2cfae */ /* 0x000fe6000b901d4c */
[----:B------:R-:W-:Y:S01]  /*1c60*/  IMAD.IADD R199, R205, 0x1, R0 ;  /* 0x00000001cdc77824 */ /* 0x000fe200078e0200 */
[----:B------:R-:W-:Y:S01]  /*1c70*/  @!P4 LDGSTS.E.BYPASS.LTC128B.128 [R210+0x11000], desc[UR12][R10.64+0x100] ;  /* 0x110001000ad2cfae */ /* 0x000fe2000b901d4c */
[----:B------:R-:W-:-:S03]  /*1c80*/  IMAD.IADD R192, R0, 0x1, R203 ;  /* 0x0000000100c07824 */ /* 0x000fc600078e02cb */
        /* <DEDUP_REMOVED lines=10> */
[----:B------:R-:W2:Y:S04]  /*1d30*/  LDSM.16.M88.4 R28, [R205+0x6000] ;  /* 0x00600000cd1c783b */ /* 0x000ea80000000200 */
[----:B------:R-:W-:Y:S04]  /*1d40*/  LDSM.16.M88.4 R12, [R204] ;  /* 0x00000000cc0c783b */ /* 0x000fe80000000200 */
[----:B------:R-:W-:Y:S04]  /*1d50*/  LDSM.16.M88.4 R36, [R203] ;  /* 0x00000000cb24783b */ /* 0x000fe80000000200 */
[----:B------:R-:W3:Y:S04]  /*1d60*/  LDSM.16.M88.4 R52, [R205+0x6800] ;  /* 0x00680000cd34783b */ /* 0x000ee80000000200 */
[----:B------:R-:W-:Y:S04]  /*1d70*/  LDSM.16.M88.4 R84, [R202] ;  /* 0x00000000ca54783b */ /* 0x000fe80000000200 */
[----:B------:R-:W-:Y:S04]  /*1d80*/  LDSM.16.M88.4 R32, [R199+0x6000] ;  /* 0x00600000c720783b */ /* 0x000fe80000000200 */
[----:B------:R-:W4:Y:S04]  /*1d90*/  LDSM.16.M88.4 R56, [R203+0x800] ;  /* 0x00080000cb38783b */ /* 0x000f280000000200 */
[----:B-1----:R-:W-:Y:S04]  /*1da0*/  LDSM.16.M88.4 R8, [R201] ;  /* 0x00000000c908783b */ /* 0x002fe80000000200 */
[----:B------:R-:W-:Y:S04]  /*1db0*/  LDSM.16.M88.4 R24, [R192] ;  /* 0x00000000c018783b */ /* 0x000fe80000000200 */
[----:B------:R-:W1:Y:S01]  /*1dc0*/  LDSM.16.M88.4 R44, [R199+0x6800] ;  /* 0x00680000c72c783b */ /* 0x000e620000000200 */
[C---:B--2---:R-:W-:Y:S03]  /*1dd0*/  HMMA.16816.F32.BF16 R20, R16.reuse, R28, RZ ;  /* 0x0000001c1014723c */ /* 0x044fe600000418ff */
[----:B------:R-:W2:Y:S04]  /*1de0*/  LDSM.16.M88.4 R92, [R205+0x7000] ;  /* 0x00700000cd5c783b */ /* 0x000ea80000000200 */
[----:B------:R-:W-:Y:S01]  /*1df0*/  LDSM.16.M88.4 R100, [R206+0x2000] ;  /* 0x00200000ce64783b */ /* 0x000fe20000000200 */
[C---:B------:R-:W-:Y:S03]  /*1e00*/  HMMA.16816.F32.BF16 R28, R16.reuse, R30, RZ ;  /* 0x0000001e101c723c */ /* 0x040fe600000418ff */
[----:B------:R-:W-:Y:S03]  /*1e10*/  LDSM.16.M88.4 R108, [R203+0x1000] ;  /* 0x00100000cb6c783b */ /* 0x000fe60000000200 */
[C---:B---3--:R-:W-:Y:S01]  /*1e20*/  HMMA.16816.F32.BF16 R40, R16.reuse, R52, RZ ;  /* 0x000000341028723c */ /* 0x048fe200000418ff */
[----:B------:R-:W-:Y:S04]  /*1e30*/  LDSM.16.M88.4 R80, [R204+0x2000] ;  /* 0x00200000cc50783b */ /* 0x000fe80000000200 */
[----:B------:R-:W-:Y:S01]  /*1e40*/  LDSM.16.M88.4 R48, [R203+0x2000] ;  /* 0x00200000cb30783b */ /* 0x000fe20000000200 */
[----:B------:R-:W-:Y:S03]  /*1e50*/  HMMA.16816.F32.BF16 R52, R16, R54, RZ ;  /* 0x000000361034723c */ /* 0x000fe600000418ff */
[----:B------:R-:W-:Y:S03]  /*1e60*/  LDSM.16.M88.4 R96, [R205+0x8800] ;  /* 0x00880000cd60783b */ /* 0x000fe60000000200 */
[C---:B------:R-:W-:Y:S01]  /*1e70*/  HMMA.16816.F32.BF16 R20, R12.reuse, R36, R20 ;  /* 0x000000240c14723c */ /* 0x040fe20000041814 */
[----:B------:R-:W-:Y:S04]  /*1e80*/  LDSM.16.M88.4 R76, [R199+0x7000] ;  /* 0x00700000c74c783b */ /* 0x000fe80000000200 */
[----:B------:R-:W-:Y:S01]  /*1e90*/  LDSM.16.M88.4 R64, [R202+0x2000] ;  /* 0x00200000ca40783b */ /* 0x000fe20000000200 */
[C---:B------:R-:W-:Y:S03]  /*1ea0*/  HMMA.16816.F32.BF16 R28, R12.reuse, R38, R28 ;  /* 0x000000260c1c723c */ /* 0x040fe6000004181c */
[----:B------:R-:W3:Y:S03]  /*1eb0*/  LDSM.16.M88.4 R36, [R205+0x8000] ;  /* 0x00800000cd24783b */ /* 0x000ee60000000200 */
[C---:B----4-:R-:W-:Y:S01]  /*1ec0*/  HMMA.16816.F32.BF16 R40, R12.reuse, R56, R40 ;  /* 0x000000380c28723c */ /* 0x050fe20000041828 */
[----:B------:R-:W-:Y:S04]  /*1ed0*/  LDSM.16.M88.4 R104, [R199+0x8000] ;  /* 0x00800000c768783b */ /* 0x000fe80000000200 */
[----:B------:R-:W-:Y:S01]  /*1ee0*/  LDSM.16.M88.4 R72, [R203+0x2800] ;  /* 0x00280000cb48783b */ /* 0x000fe20000000200 */
[----:B------:R-:W-:Y:S03]  /*1ef0*/  HMMA.16816.F32.BF16 R52, R12, R58, R52 ;  /* 0x0000003a0c34723c */ /* 0x000fe60000041834 */
[----:B------:R-:W-:Y:S03]  /*1f00*/  LDSM.16.M88.4 R60, [R192+0x1000] ;  /* 0x00100000c03c783b */ /* 0x000fe60000000200 */
[C---:B------:R-:W-:Y:S01]  /*1f10*/  HMMA.16816.F32.BF16 R20, R84.reuse, R32, R20 ;  /* 0x000000205414723c */ /* 0x040fe20000041814 */
[----:B------:R-:W-:Y:S04]  /*1f20*/  LDSM.16.M88.4 R56, [R201+0x2000] ;  /* 0x00200000c938783b */ /* 0x000fe80000000200 */
[----:B------:R-:W-:Y:S01]  /*1f30*/  LDSM.16.M88.4 R116, [R199+0x8800] ;  /* 0x00880000c774783b */ /* 0x000fe20000000200 */
[C---:B------:R-:W-:Y:S03]  /*1f40*/  HMMA.16816.F32.BF16 R28, R84.reuse, R34, R28 ;  /* 0x00000022541c723c */ /* 0x040fe6000004181c */
[----:B------:R-:W4:Y:S03]  /*1f50*/  LDSM.16.M88.4 R32, [R192+0x800] ;  /* 0x00080000c020783b */ /* 0x000f260000000200 */
[----:B-1----:R-:W-:Y:S01]  /*1f60*/  HMMA.16816.F32.BF16 R40, R84, R44, R40 ;  /* 0x0000002c5428723c */ /* 0x002fe20000041828 */
[----:B------:R-:W-:Y:S04]  /*1f70*/  LDSM.16.M88.4 R112, [R205+0x9000] ;  /* 0x00900000cd70783b */ /* 0x000fe80000000200 */
[----:B------:R-:W0:Y:S01]  /*1f80*/  LDGDEPBAR ;  /* 0x00000000000079af */ /* 0x000e220000000000 */
[----:B--2---:R-:W-:Y:S06]  /*1f90*/  HMMA.16816.F32.BF16 R68, R16, R92, RZ ;  /* 0x0000005c1044723c */ /* 0x004fec00000418ff */
[C---:B------:R-:W-:Y:S06]  /*1fa0*/  HMMA.16816.F32.BF16 R20, R8.reuse, R24, R20 ;  /* 0x000000180814723c */ /* 0x040fec0000041814 */
[----:B------:R-:W-:Y:S01]  /*1fb0*/  HMMA.16816.F32.BF16 R28, R8, R26, R28 ;  /* 0x0000001a081c723c */ /* 0x000fe2000004181c */
[----:B------:R-:W1:Y:S05]  /*1fc0*/  LDSM.16.M88.4 R24, [R205+0x7800] ;  /* 0x00780000cd18783b */ /* 0x000e6a0000000200 */
[----:B------:R-:W-:Y:S06]  /*1fd0*/  HMMA.16816.F32.BF16 R92, R16, R94, RZ ;  /* 0x0000005e105c723c */ /* 0x000fec00000418ff */
[----:B------:R-:W-:Y:S01]  /*1fe0*/  HMMA.16816.F32.BF16 R52, R84, R46, R52 ;  /* 0x0000002e5434723c */ /* 0x000fe20000041834 */
[----:B------:R-:W-:Y:S05]  /*1ff0*/  LDSM.16.M88.4 R44, [R192+0x2000] ;  /* 0x00200000c02c783b */ /* 0x000fea0000000200 */
[C---:B---3--:R-:W-:Y:S06]  /*2000*/  HMMA.16816.F32.BF16 R20, R100.reuse, R36, R20 ;  /* 0x000000246414723c */ /* 0x048fec0000041814 */
[----:B------:R-:W-:Y:S01]  /*2010*/  HMMA.16816.F32.BF16 R28, R100, R38, R28 ;  /* 0x00000026641c723c */ /* 0x000fe2000004181c */
[----:B------:R-:W2:Y:S05]  /*2020*/  LDSM.16.M88.4 R36, [R203+0x1800] ;  /* 0x00180000cb24783b */ /* 0x000eaa0000000200 */
[----:B----4-:R-:W-:Y:S06]  /*2030*/  HMMA.16816.F32.BF16 R40, R8, R32, R40 ;  /* 0x000000200828723c */ /* 0x010fec0000041828 */
[----:B------:R-:W-:Y:S06]  /*2040*/  HMMA.16816.F32.BF16 R68, R12, R108, R68 ;  /* 0x0000006c0c44723c */ /* 0x000fec0000041844 */
[----:B-1----:R-:W-:Y:S06]  /*2050*/  HMMA.16816.F32.BF16 R88, R16, R24, RZ ;  /* 0x000000181058723c */ /* 0x002fec00000418ff */
[----:B------:R-:W-:Y:S06]  /*2060*/  HMMA.16816.F32.BF16 R20, R80, R48, R20 ;  /* 0x000000305014723c */ /* 0x000fec0000041814 */
[----:B------:R-:W-:Y:S01]  /*2070*/  HMMA.16816.F32.BF16 R16, R16, R26, RZ ;  /* 0x0000001a1010723c */ /* 0x000fe200000418ff */
[----:B------:R-:W1:Y:S05]  /*2080*/  LDSM.16.M88.4 R24, [R199+0x7800] ;  /* 0x00780000c718783b */ /* 0x000e6a0000000200 */
[----:B------:R-:W-:Y:S01]  /*2090*/  HMMA.16816.F32.BF16 R28, R80, R50, R28 ;  /* 0x00000032501c723c */ /* 0x000fe2000004181c */
[----:B------:R-:W-:Y:S05]  /*20a0*/  LDSM.16.M88.4 R48, [R206+0x4000] ;  /* 0x00400000ce30783b */ /* 0x000fea0000000200 */
[----:B------:R-:W-:Y:S01]  /*20b0*/  HMMA.16816.F32.BF16 R92, R12, R110, R92 ;  /* 0x0000006e0c5c723c */ /* 0x000fe2000004185c */
[----:B------:R-:W-:Y:S05]  /*20c0*/  LDSM.16.M88.4 R108, [R192+0x2800] ;  /* 0x00280000c06c783b */ /* 0x000fea0000000200 */
[----:B------:R-:W-:Y:S06]  /*20d0*/  HMMA.16816.F32.BF16 R40, R100, R96, R40 ;  /* 0x000000606428723c */ /* 0x000fec0000041828 */
[----:B------:R-:W-:Y:S01]  /*20e0*/  HMMA.16816.F32.BF16 R52, R8, R34, R52 ;  /* 0x000000220834723c */ /* 0x000fe20000041834 */
[----:B------:R-:W3:Y:S05]  /*20f0*/  LDSM.16.M88.4 R32, [R205+0xa000] ;  /* 0x00a00000cd20783b */ /* 0x000eea0000000200 */
[----:B------:R-:W-:Y:S06]  /*2100*/  HMMA.16816.F32.BF16 R68, R84, R76, R68 ;  /* 0x0000004c5444723c */ /* 0x000fec0000041844 */
[----:B--2---:R-:W-:Y:S06]  /*2110*/  HMMA.16816.F32.BF16 R88, R12, R36, R88 ;  /* 0x000000240c58723c */ /* 0x004fec0000041858 */
[----:B------:R-:W-:Y:S06]  /*2120*/  HMMA.16816.F32.BF16 R20, R64, R104, R20 ;  /* 0x000000684014723c */ /* 0x000fec0000041814 */
[----:B------:R-:W-:Y:S01]  /*2130*/  HMMA.16816.F32.BF16 R12, R12, R38, R16 ;  /* 0x000000260c0c723c */ /* 0x000fe20000041810 */
[----:B------:R-:W2:Y:S04]  /*2140*/  LDSM.16.M88.4 R16, [R192+0x1800] ;  /* 0x00180000c010783b */ /* 0x000ea80000000200 */
[----:B------:R-:W-:Y:S01]  /*2150*/  LDSM.16.M88.4 R36, [R204+0x4000] ;  /* 0x00400000cc24783b */ /* 0x000fe20000000200 */
[----:B------:R-:W-:Y:S03]  /*2160*/  HMMA.16816.F32.BF16 R28, R64, R106, R28 ;  /* 0x0000006a401c723c */ /* 0x000fe6000004181c */
[----:B------:R-:W-:Y:S03]  /*2170*/  LDSM.16.M88.4 R104, [R203+0x4000] ;  /* 0x00400000cb68783b */ /* 0x000fe60000000200 */
[----:B------:R-:W-:Y:S01]  /*2180*/  HMMA.16816.F32.BF16 R92, R84, R78, R92 ;  /* 0x0000004e545c723c */ /* 0x000fe2000004185c */
[----:B------:R-:W4:Y:S05]  /*2190*/  LDSM.16.M88.4 R76, [R203+0x3000] ;  /* 0x00300000cb4c783b */ /* 0x000f2a0000000200 */
[----:B------:R-:W-:Y:S06]  /*21a0*/  HMMA.16816.F32.BF16 R40, R80, R72, R40 ;  /* 0x000000485028723c */ /* 0x000fec0000041828 */
[----:B------:R-:W-:Y:S01]  /*21b0*/  HMMA.16816.F32.BF16 R52, R100, R98, R52 ;  /* 0x000000626434723c */ /* 0x000fe20000041834 */
[----:B------:R-:W5:Y:S05]  /*21c0*/  LDSM.16.M88.4 R96, [R205+0x9800] ;  /* 0x00980000cd60783b */ /* 0x000f6a0000000200 */
[----:B------:R-:W-:Y:S06]  /*21d0*/  HMMA.16816.F32.BF16 R68, R8, R60, R68 ;  /* 0x0000003c0844723c */ /* 0x000fec0000041844 */
[----:B-1----:R-:W-:Y:S06]  /*21e0*/  HMMA.16816.F32.BF16 R88, R84, R24, R88 ;  /* 0x000000185458723c */ /* 0x002fec0000041858 */
[----:B------:R-:W-:Y:S06]  /*21f0*/  HMMA.16816.F32.BF16 R20, R56, R44, R20 ;  /* 0x0000002c3814723c */ /* 0x000fec0000041814 */
[----:B------:R-:W-:Y:S01]  /*2200*/  HMMA.16816.F32.BF16 R84, R84, R26, R12 ;  /* 0x0000001a5454723c */ /* 0x000fe2000004180c */
[----:B------:R-:W-:Y:S04]  /*2210*/  LDSM.16.M88.4 R12, [R202+0x4000] ;  /* 0x00400000ca0c783b */ /* 0x000fe80000000200 */
[----:B------:R-:W-:Y:S01]  /*2220*/  LDSM.16.M88.4 R24, [R199+0xa000] ;  /* 0x00a00000c718783b */ /* 0x000fe20000000200 */
[----:B------:R-:W-:Y:S03]  /*2230*/  HMMA.16816.F32.BF16 R28, R56, R46, R28 ;  /* 0x0000002e381c723c */ /* 0x000fe6000004181c */
[----:B------:R-:W1:Y:S03]  /*2240*/  LDSM.16.M88.4 R44, [R205+0xa800] ;  /* 0x00a80000cd2c783b */ /* 0x000e660000000200 */
[----:B------:R-:W-:Y:S01]  /*2250*/  HMMA.16816.F32.BF16 R92, R8, R62, R92 ;  /* 0x0000003e085c723c */ /* 0x000fe2000004185c */
[----:B------:R-:W1:Y:S05]  /*2260*/  LDSM.16.M88.4 R60, [R199+0x9000] ;  /* 0x00900000c73c783b */ /* 0x000e6a0000000200 */
[----:B------:R-:W-:Y:S06]  /*2270*/  HMMA.16816.F32.BF16 R40, R64, R116, R40 ;  /* 0x000000744028723c */ /* 0x000fec0000041828 */
[----:B------:R-:W-:Y:S01]  /*2280*/  HMMA.16816.F32.BF16 R52, R80, R74, R52 ;  /* 0x0000004a5034723c */ /* 0x000fe20000041834 */
[----:B------:R-:W1:Y:S05]  /*2290*/  LDSM.16.M88.4 R72, [R203+0x3800] ;  /* 0x00380000cb48783b */ /* 0x000e6a0000000200 */
[----:B------:R-:W-:Y:S06]  /*22a0*/  HMMA.16816.F32.BF16 R68, R100, R112, R68 ;  /* 0x000000706444723c */ /* 0x000fec0000041844 */
[----:B---3--:R-:W-:Y:S06]  /*22b0*/  HMMA.16816.F32.BF16 R20, R48, R32, R20 ;  /* 0x000000203014723c */ /* 0x008fec0000041814 */
[C---:B--2---:R-:W-:Y:S06]  /*22c0*/  HMMA.16816.F32.BF16 R88, R8.reuse, R16, R88 ;  /* 0x000000100858723c */ /* 0x044fec0000041858 */
[----:B------:R-:W-:Y:S01]  /*22d0*/  HMMA.16816.F32.BF16 R84, R8, R18, R84 ;  /* 0x000000120854723c */ /* 0x000fe20000041854 */
[----:B------:R-:W-:Y:S04]  /*22e0*/  LDSM.16.M88.4 R8, [R201+0x4000] ;  /* 0x00400000c908783b */ /* 0x000fe80000000200 */
[----:B------:R-:W-:Y:S01]  /*22f0*/  LDSM.16.M88.4 R16, [R192+0x4000] ;  /* 0x00400000c010783b */ /* 0x000fe20000000200 */
[----:B------:R-:W-:Y:S03]  /*2300*/  HMMA.16816.F32.BF16 R28, R48, R34, R28 ;  /* 0x00000022301c723c */ /* 0x000fe6000004181c */
[----:B------:R-:W2:Y:S03]  /*2310*/  LDSM.16.M88.4 R32, [R203+0x4800] ;  /* 0x00480000cb20783b */ /* 0x000ea60000000200 */
[----:B------:R-:W-:Y:S06]  /*2320*/  HMMA.16816.F32.BF16 R92, R100, R114, R92 ;  /* 0x00000072645c723c */ /* 0x000fec000004185c */
[----:B------:R-:W-:Y:S06]  /*2330*/  HMMA.16816.F32.BF16 R40, R56, R108, R40 ;  /* 0x0000006c3828723c */ /* 0x000fec0000041828 */
[----:B------:R-:W-:Y:S06]  /*2340*/  HMMA.16816.F32.BF16 R52, R64, R118, R52 ;  /* 0x000000764034723c */ /* 0x000fec0000041834 */
[----:B----4-:R-:W-:Y:S06]  /*2350*/  HMMA.16816.F32.BF16 R68, R80, R76, R68 ;  /* 0x0000004c5044723c */ /* 0x010fec0000041844 */
[----:B------:R-:W-:Y:S06]  /*2360*/  HMMA.16816.F32.BF16 R20, R36, R104, R20 ;  /* 0x000000682414723c */ /* 0x000fec0000041814 */
[C---:B-----5:R-:W-:Y:S06]  /*2370*/  HMMA.16816.F32.BF16 R88, R100.reuse, R96, R88 ;  /* 0x000000606458723c */ /* 0x060fec0000041858 */
[----:B------:R-:W-:Y:S01]  /*2380*/  HMMA.16816.F32.BF16 R84, R100, R98, R84 ;  /* 0x000000626454723c */ /* 0x000fe20000041854 */
[----:B------:R-:W3:Y:S04]  /*2390*/  LDSM.16.M88.4 R100, [R192+0x3000] ;  /* 0x00300000c064783b */ /* 0x000ee80000000200 */
[----:B------:R-:W-:Y:S01]  /*23a0*/  LDSM.16.M88.4 R96, [R199+0xa800] ;  /* 0x00a80000c760783b */ /* 0x000fe20000000200 */
[----:B------:R-:W-:Y:S03]  /*23b0*/  HMMA.16816.F32.BF16 R28, R36, R106, R28 ;  /* 0x0000006a241c723c */ /* 0x000fe6000004181c */
[----:B------:R-:W4:Y:S03]  /*23c0*/  LDSM.16.M88.4 R104, [R199+0x9800] ;  /* 0x00980000c768783b */ /* 0x000f260000000200 */
[----:B------:R-:W-:Y:S06]  /*23d0*/  HMMA.16816.F32.BF16 R92, R80, R78, R92 ;  /* 0x0000004e505c723c */ /* 0x000fec000004185c */
[----:B-1----:R-:W-:Y:S06]  /*23e0*/  HMMA.16816.F32.BF16 R40, R48, R44, R40 ;  /* 0x0000002c3028723c */ /* 0x002fec0000041828 */
[----:B------:R-:W-:Y:S06]  /*23f0*/  HMMA.16816.F32.BF16 R52, R56, R110, R52 ;  /* 0x0000006e3834723c */ /* 0x000fec0000041834 */
[----:B------:R-:W-:Y:S06]  /*2400*/  HMMA.16816.F32.BF16 R68, R64, R60, R68 ;  /* 0x0000003c4044723c */ /* 0x000fec0000041844 */
[----:B------:R-:W-:Y:S06]  /*2410*/  HMMA.16816.F32.BF16 R20, R12, R24, R20 ;  /* 0x000000180c14723c */ /* 0x000fec0000041814 */
[C---:B------:R-:W-:Y:S06]  /*2420*/  HMMA.16816.F32.BF16 R88, R80.reuse, R72, R88 ;  /* 0x000000485058723c */ /* 0x040fec0000041858 */
[----:B------:R-:W-:Y:S06]  /*2430*/  HMMA.16816.F32.BF16 R84, R80, R74, R84 ;  /* 0x0000004a5054723c */ /* 0x000fec0000041854 */
[----:B------:R-:W-:Y:S01]  /*2440*/  HMMA.16816.F32.BF16 R28, R12, R26, R28 ;  /* 0x0000001a0c1c723c */ /* 0x000fe2000004181c */
[----:B------:R-:W1:Y:S05]  /*2450*/  LDSM.16.M88.4 R24, [R205+0xb000] ;  /* 0x00b00000cd18783b */ /* 0x000e6a0000000200 */
[----:B------:R-:W-:Y:S01]  /*2460*/  HMMA.16816.F32.BF16 R92, R64, R62, R92 ;  /* 0x0000003e405c723c */ /* 0x000fe2000004185c */
[----:B------:R-:W5:Y:S05]  /*2470*/  LDSM.16.M88.4 R60, [R192+0x3800] ;  /* 0x00380000c03c783b */ /* 0x000f6a0000000200 */
[----:B--2---:R-:W-:Y:S06]  /*2480*/  HMMA.16816.F32.BF16 R40, R36, R32, R40 ;  /* 0x000000202428723c */ /* 0x004fec0000041828 */
[----:B------:R-:W-:Y:S01]  /*2490*/  HMMA.16816.F32.BF16 R52, R48, R46, R52 ;  /* 0x0000002e3034723c */ /* 0x000fe20000041834 */
[----:B------:R-:W2:Y:S05]  /*24a0*/  LDSM.16.M88.4 R44, [R192+0x4800] ;  /* 0x00480000c02c783b */ /* 0x000eaa0000000200 */
[----:B---3--:R-:W-:Y:S06]  /*24b0*/  HMMA.16816.F32.BF16 R68, R56, R100, R68 ;  /* 0x000000643844723c */ /* 0x008fec0000041844 */
[----:B------:R-:W-:Y:S06]  /*24c0*/  HMMA.16816.F32.BF16 R20, R8, R16, R20 ;  /* 0x000000100814723c */ /* 0x000fec0000041814 */
[C---:B----4-:R-:W-:Y:S06]  /*24d0*/  HMMA.16816.F32.BF16 R88, R64.reuse, R104, R88 ;  /* 0x000000684058723c */ /* 0x050fec0000041858 */
[----:B------:R-:W-:Y:S06]  /*24e0*/  HMMA.16816.F32.BF16 R84, R64, R106, R84 ;  /* 0x0000006a4054723c */ /* 0x000fec0000041854 */
[----:B------:R-:W-:Y:S01]  /*24f0*/  HMMA.16816.F32.BF16 R28, R8, R18, R28 ;  /* 0x00000012081c723c */ /* 0x000fe2000004181c */
[----:B------:R-:W3:Y:S05]  /*2500*/  LDSM.16.M88.4 R16, [R203+0x5000] ;  /* 0x00500000cb10783b */ /* 0x000eea0000000200 */
[----:B------:R-:W-:Y:S01]  /*2510*/  HMMA.16816.F32.BF16 R92, R56, R102, R92 ;  /* 0x00000066385c723c */ /* 0x000fe2000004185c */
[----:B------:R-:W-:Y:S01]  /*2520*/  FMUL.FTZ R0, R20, UR8 ;  /* 0x0000000814007c20 */ /* 0x000fe20008410000 */
[----:B------:R-:W-:Y:S01]  /*2530*/  FMUL.FTZ R65, R21, UR8 ;  /* 0x0000000815417c20 */ /* 0x000fe20008410000 */
[----:B------:R-:W-:Y:S01]  /*2540*/  FMUL.FTZ R64, R22, UR8 ;  /* 0x0000000816407c20 */ /* 0x000fe20008410000 */
[----:B------:R-:W-:-:S02]  /*2550*/  FMUL.FTZ R66, R23, UR8 ;  /* 0x0000000817427c20 */ /* 0x000fc40008410000 */
[----:B------:R-:W-:Y:S01]  /*2560*/  HMMA.16816.F32.BF16 R40, R12, R96, R40 ;  /* 0x000000600c28723c */ /* 0x000fe20000041828 */
[----:B------:R-:W-:Y:S01]  /*2570*/  LDSM.16.M88.4 R20, [R199+0xb000] ;  /* 0x00b00000c714783b */ /* 0x000fe20000000200 */
[----:B------:R-:W-:Y:S04]  /*2580*/  MUFU.TANH R0, R0 ;  /* 0x0000000000007308 */ /* 0x000fe80000002400 */
[----:B------:R-:W-:Y:S01]  /*2590*/  HMMA.16816.F32.BF16 R52, R36, R34, R52 ;  /* 0x000000222434723c */ /* 0x000fe20000041834 */
[----:B------:R-:W4:Y:S03]  /*25a0*/  LDSM.16.M88.4 R32, [R205+0xb800] ;  /* 0x00b80000cd20783b */ /* 0x000f260000000200 */
[----:B------:R-:W4:Y:S02]  /*25b0*/  MUFU.TANH R65, R65 ;  /* 0x0000004100417308 */ /* 0x000f240000002400 */
[----:B-1----:R-:W-:Y:S01]  /*25c0*/  HMMA.16816.F32.BF16 R68, R48, R24, R68 ;  /* 0x000000183044723c */ /* 0x002fe20000041844 */
[----:B------:R-:W-:Y:S01]  /*25d0*/  FMUL.FTZ R28, R28, UR8 ;  /* 0x000000081c1c7c20 */ /* 0x000fe20008410000 */
[----:B------:R-:W-:Y:S01]  /*25e0*/  FMUL.FTZ R29, R29, UR8 ;  /* 0x000000081d1d7c20 */ /* 0x000fe20008410000 */
[----:B------:R-:W-:-:S03]  /*25f0*/  FMUL.FTZ R30, R30, UR8 ;  /* 0x000000081e1e7c20 */ /* 0x000fc60008410000 */
[C---:B-----5:R-:W-:Y:S01]  /*2600*/  HMMA.16816.F32.BF16 R88, R56.reuse, R60, R88 ;  /* 0x0000003c3858723c */ /* 0x060fe20000041858 */
[----:B------:R-:W-:Y:S05]  /*2610*/  MUFU.TANH R60, R30 ;  /* 0x0000001e003c7308 */ /* 0x000fea0000002400 */
[----:B------:R-:W-:Y:S01]  /*2620*/  HMMA.16816.F32.BF16 R84, R56, R62, R84 ;  /* 0x0000003e3854723c */ /* 0x000fe20000041854 */
[----:B------:R-:W-:Y:S02]  /*2630*/  FMUL.FTZ R61, R31, UR8 ;  /* 0x000000081f3d7c20 */ /* 0x000fe40008410000 */
[----:B------:R-:W1:Y:S03]  /*2640*/  MUFU.TANH R66, R66 ;  /* 0x0000004200427308 */ /* 0x000e660000002400 */
[----:B------:R-:W-:Y:S01]  /*2650*/  HMMA.16816.F32.BF16 R92, R48, R26, R92 ;  /* 0x0000001a305c723c */ /* 0x000fe2000004185c */
[----:B------:R-:W5:Y:S04]  /*2660*/  LDSM.16.M88.4 R24, [R192+0x5000] ;  /* 0x00500000c018783b */ /* 0x000f680000000200 */
[----:B------:R-:W-:Y:S01]  /*2670*/  MUFU.TANH R61, R61 ;  /* 0x0000003d003d7308 */ /* 0x000fe20000002400 */
[----:B--2---:R-:W-:Y:S06]  /*2680*/  HMMA.16816.F32.BF16 R40, R8, R44, R40 ;  /* 0x0000002c0828723c */ /* 0x004fec0000041828 */
[----:B---3--:R-:W-:Y:S01]  /*2690*/  HMMA.16816.F32.BF16 R68, R36, R16, R68 ;  /* 0x000000102444723c */ /* 0x008fe20000041844 */
[----:B------:R-:W2:Y:S05]  /*26a0*/  MUFU.TANH R44, R28 ;  /* 0x0000001c002c7308 */ /* 0x000eaa0000002400 */
[C---:B----4-:R-:W-:Y:S03]  /*26b0*/  HMMA.16816.F32.BF16 R88, R48.reuse, R32, R88 ;  /* 0x000000203058723c */ /* 0x050fe60000041858 */
[----:B------:R3:W-:Y:S03]  /*26c0*/  MUFU.TANH R45, R29 ;  /* 0x0000001d002d7308 */ /* 0x0007e60000002400 */
[----:B------:R-:W-:Y:S05]  /*26d0*/  HMMA.16816.F32.BF16 R84, R48, R34, R84 ;  /* 0x000000223054723c */ /* 0x000fea0000041854 */
[----:B------:R-:W-:Y:S01]  /*26e0*/  MUFU.TANH R64, R64 ;  /* 0x0000004000407308 */ /* 0x000fe20000002400 */
[----:B------:R-:W-:Y:S01]  /*26f0*/  HMMA.16816.F32.BF16 R52, R12, R98, R52 ;  /* 0x000000620c34723c */ /* 0x000fe20000041834 */
[----:B------:R-:W-:Y:S01]  /*2700*/  FMUL.FTZ R40, R40, UR8 ;  /* 0x0000000828287c20 */ /* 0x000fe20008410000 */
[----:B------:R-:W-:-:S02]  /*2710*/  IMAD.SHL.U32 R34, R122, 0x2, RZ ;  /* 0x000000027a227824 */ /* 0x000fc400078e00ff */
[----:B------:R-:W-:Y:S01]  /*2720*/  FMUL.FTZ R41, R41, UR8 ;  /* 0x0000000829297c20 */ /* 0x000fe20008410000 */
[----:B------:R-:W-:Y:S01]  /*2730*/  FMUL.FTZ R42, R42, UR8 ;  /* 0x000000082a2a7c20 */ /* 0x000fe20008410000 */
[----:B------:R-:W-:Y:S01]  /*2740*/  FMUL.FTZ R43, R43, UR8 ;  /* 0x000000082b2b7c20 */ /* 0x000fe20008410000 */
[----:B------:R-:W-:Y:S01]  /*2750*/  HMMA.16816.F32.BF16 R92, R36, R18, R92 ;  /* 0x00000012245c723c */ /* 0x000fe2000004185c */
[----:B------:R-:W-:Y:S01]  /*2760*/  LDSM.16.M88.4 R16, [R199+0xb800] ;  /* 0x00b80000c710783b */ /* 0x000fe20000000200 */
[----:B------:R-:W-:Y:S01]  /*2770*/  LOP3.LUT R34, R34, 0x6, RZ, 0xc0, !PT ;  /* 0x0000000622227812 */ /* 0x000fe200078ec0ff */
[----:B------:R-:W4:Y:S02]  /*2780*/  MUFU.TANH R40, R40 ;  /* 0x0000002800287308 */ /* 0x000f240000002400 */
[----:B---3--:R-:W3:Y:S01]  /*2790*/  LDSM.16.M88.4 R28, [R203+0x5800] ;  /* 0x00580000cb1c783b */ /* 0x008ee20000000200 */
[----:B------:R-:W-:Y:S05]  /*27a0*/  HMMA.16816.F32.BF16 R68, R12, R20, R68 ;  /* 0x000000140c44723c */ /* 0x000fea0000041844 */
[----:B------:R-:W-:Y:S02]  /*27b0*/  MUFU.TANH R41, R41 ;  /* 0x0000002900297308 */ /* 0x000fe40000002400 */
[----:B------:R-:W-:-:S04]  /*27c0*/  SHF.R.S32.HI R20, RZ, 0x1f, R125 ;  /* 0x0000001fff147819 */ /* 0x000fc8000001147d */
[----:B------:R-:W-:Y:S01]  /*27d0*/  LEA.HI R20, R20, R125, RZ, 0x2 ;  /* 0x0000007d14147211 */ /* 0x000fe200078f10ff */
[----:B------:R-:W-:Y:S01]  /*27e0*/  HMMA.16816.F32.BF16 R52, R8, R46, R52 ;  /* 0x0000002e0834723c */ /* 0x000fe20000041834 */
[----:B------:R-:W-:Y:S02]  /*27f0*/  MUFU.TANH R42, R42 ;  /* 0x0000002a002a7308 */ /* 0x000fe40000002400 */
[----:B------:R-:W-:-:S03]  /*2800*/  SHF.R.S32.HI R21, RZ, 0x2, R20 ;  /* 0x00000002ff157819 */ /* 0x000fc60000011414 */
[----:B------:R-:W-:Y:S01]  /*2810*/  HMMA.16816.F32.BF16 R92, R12, R22, R92 ;  /* 0x000000160c5c723c */ /* 0x000fe2000004185c */
[----:B------:R-:W-:Y:S02]  /*2820*/  IADD3 R124, R124, 0x1, R21 ;  /* 0x000000017c7c7810 */ /* 0x000fe40007ffe015 */
[----:B------:R-:W4:Y:S01]  /*2830*/  LDSM.16.M88.4 R20, [R192+0x5800] ;  /* 0x00580000c014783b */ /* 0x000f220000000200 */
[----:B------:R-:W-:Y:S01]  /*2840*/  MUFU.TANH R32, R43 ;  /* 0x0000002b00207308 */ /* 0x000fe20000002400 */
[----:B------:R-:W-:Y:S01]  /*2850*/  IADD3 R124, R120, R124, -R211 ;  /* 0x0000007c787c7210 */ /* 0x000fe20007ffe8d3 */
[----:B-----5:R-:W-:Y:S01]  /*2860*/  HMMA.16816.F32.BF16 R68, R8, R24, R68 ;  /* 0x000000180844723c */ /* 0x020fe20000041844 */
[----:B------:R-:W-:-:S04]  /*2870*/  DEPBAR.LE SB0, 0x0 ;  /* 0x000080000000791a */ /* 0x000fc80000000000 */
[----:B------:R-:W-:-:S05]  /*2880*/  IMAD.IADD R123, R124, 0x1, R123 ;  /* 0x000000017c7b7824 */ /* 0x000fca00078e027b */
[C---:B------:R-:W-:Y:S02]  /*2890*/  VIMNMX R218, R123.reuse, R120, PT ;  /* 0x000000787bda7248 */ /* 0x040fe40003fe0100 */
[----:B------:R-:W-:Y:S01]  /*28a0*/  VIADDMNMX R133, R123, 0x8, R120, PT ;  /* 0x000000087b857846 */ /* 0x000fe20003800178 */
[----:B------:R-:W-:Y:S01]  /*28b0*/  FMUL.FTZ R25, R54, UR8 ;  /* 0x0000000836197c20 */ /* 0x000fe20008410000 */
[----:B------:R-:W-:Y:S01]  /*28c0*/  FMUL.FTZ R33, R52, UR8 ;  /* 0x0000000834217c20 */ /* 0x000fe20008410000 */
[----:B---3--:R-:W-:Y:S01]  /*28d0*/  HMMA.16816.F32.BF16 R88, R36, R28, R88 ;  /* 0x0000001c2458723c */ /* 0x008fe20000041858 */
[----:B------:R-:W-:-:S03]  /*28e0*/  FMUL.FTZ R24, R53, UR8 ;  /* 0x0000000835187c20 */ /* 0x000fc60008410000 */
[----:B------:R-:W3:Y:S02]  /*28f0*/  MUFU.TANH R25, R25 ;  /* 0x0000001900197308 */ /* 0x000ee40000002400 */
[----:B------:R-:W-:Y:S01]  /*2900*/  HMMA.16816.F32.BF16 R84, R36, R30, R84 ;  /* 0x0000001e2454723c */ /* 0x000fe20000041854 */
[----:B------:R-:W-:Y:S01]  /*2910*/  FMUL.FTZ R28, R55, UR8 ;  /* 0x00000008371c7c20 */ /* 0x000fe20008410000 */
[----:B------:R-:W-:Y:S02]  /*2920*/  IMAD R29, R149, 0x40, R34 ;  /* 0x00000040951d7824 */ /* 0x000fe400078e0222 */
[----:B------:R-:W-:Y:S01]  /*2930*/  FMUL.FTZ R68, R68, UR8 ;  /* 0x0000000844447c20 */ /* 0x000fe20008410000 */
[----:B------:R-:W-:Y:S01]  /*2940*/  FMUL.FTZ R70, R70, UR8 ;  /* 0x0000000846467c20 */ /* 0x000fe20008410000 */
[----:B------:R-:W-:Y:S01]  /*2950*/  FMUL.FTZ R69, R69, UR8 ;  /* 0x0000000845457c20 */ /* 0x000fe20008410000 */
[----:B------:R-:W-:Y:S01]  /*2960*/  HMMA.16816.F32.BF16 R92, R8, R26, R92 ;  /* 0x0000001a085c723c */ /* 0x000fe2000004185c */
[----:B------:R-:W5:Y:S01]  /*2970*/  MUFU.TANH R28, R28 ;  /* 0x0000001c001c7308 */ /* 0x000f620000002400 */
[----:B------:R-:W-:-:S02]  /*2980*/  VIADD R30, R29, 0x1 ;  /* 0x000000011d1e7836 */ /* 0x000fc40000000000 */
[----:B------:R-:W-:-:S03]  /*2990*/  FMUL.FTZ R71, R71, UR8 ;  /* 0x0000000847477c20 */ /* 0x000fc60008410000 */
[C---:B------:R-:W-:Y:S01]  /*29a0*/  VIADD R27, R29.reuse, 0x8 ;  /* 0x000000081d1b7836 */ /* 0x040fe20000000000 */
[CC--:B------:R-:W-:Y:S01]  /*29b0*/  ISETP.GE.AND P6, PT, R30.reuse, R218.reuse, PT ;  /* 0x000000da1e00720c */ /* 0x0c0fe20003fc6270 */
[----:B------:R-:W-:Y:S01]  /*29c0*/  VIADD R26, R29, 0x9 ;  /* 0x000000091d1a7836 */ /* 0x000fe20000000000 */
[-C--:B------:R-:W-:Y:S01]  /*29d0*/  ISETP.GE.AND P2, PT, R30, R133.reuse, PT ;  /* 0x000000851e00720c */ /* 0x080fe20003f46270 */
[----:B------:R-:W-:Y:S01]  /*29e0*/  MUFU.TANH R33, R33 ;  /* 0x0000002100217308 */ /* 0x000fe20000002400 */
[C---:B------:R-:W-:Y:S01]  /*29f0*/  HMMA.16816.F32.BF16 R88, R12.reuse, R16, R88 ;  /* 0x000000100c58723c */ /* 0x040fe20000041858 */
[-C--:B------:R-:W-:Y:S02]  /*2a00*/  ISETP.GE.AND P1, PT, R27, R218.reuse, PT ;  /* 0x000000da1b00720c */ /* 0x080fe40003f26270 */
[----:B------:R-:W-:Y:S02]  /*2a10*/  FSEL R65, R65, -INF , !P6 ;  /* 0xff80000041417808 */ /* 0x000fe40007000000 */
[----:B------:R-:W-:Y:S01]  /*2a20*/  ISETP.GE.AND P4, PT, R27, R133, PT ;  /* 0x000000851b00720c */ /* 0x000fe20003f86270 */
[----:B------:R-:W-:Y:S01]  /*2a30*/  HMMA.16816.F32.BF16 R84, R12, R18, R84 ;  /* 0x000000120c54723c */ /* 0x000fe20000041854 */
[C---:B------:R-:W-:Y:S01]  /*2a40*/  VIADD R17, R29.reuse, 0x10 ;  /* 0x000000101d117836 */ /* 0x040fe20000000000 */
[----:B-1----:R-:W-:Y:S01]  /*2a50*/  FSEL R66, R66, -INF , !P2 ;  /* 0xff80000042427808 */ /* 0x002fe20005000000 */
[----:B------:R-:W-:Y:S01]  /*2a60*/  VIADD R16, R29, 0x11 ;  /* 0x000000111d107836 */ /* 0x000fe20000000000 */
[----:B--2---:R-:W-:Y:S01]  /*2a70*/  FSEL R27, R44, -INF , !P1 ;  /* 0xff8000002c1b7808 */ /* 0x004fe20004800000 */
[----:B------:R-:W-:Y:S01]  /*2a80*/  MUFU.TANH R24, R24 ;  /* 0x0000001800187308 */ /* 0x000fe20000002400 */
[----:B------:R-:W-:Y:S01]  /*2a90*/  ISETP.GE.AND P5, PT, R17, R218, PT ;  /* 0x000000da1100720c */ /* 0x000fe20003fa6270 */
[----:B------:R-:W-:-:S02]  /*2aa0*/  VIADD R13, R29, 0x19 ;  /* 0x000000191d0d7836 */ /* 0x000fc40000000000 */
[----:B------:R-:W-:Y:S01]  /*2ab0*/  FMUL.FTZ R92, R92, UR8 ;  /* 0x000000085c5c7c20 */ /* 0x000fe20008410000 */
[-C--:B------:R-:W-:Y:S01]  /*2ac0*/  ISETP.GE.AND P2, PT, R16, R218.reuse, PT ;  /* 0x000000da1000720c */ /* 0x080fe20003f46270 */
[C---:B------:R-:W-:Y:S01]  /*2ad0*/  VIADD R18, R29.reuse, 0x28 ;  /* 0x000000281d127836 */ /* 0x040fe20000000000 */
[----:B----4-:R-:W-:Y:S01]  /*2ae0*/  FSEL R19, R40, -INF , !P5 ;  /* 0xff80000028137808 */ /* 0x010fe20006800000 */
[----:B------:R-:W-:Y:S01]  /*2af0*/  VIADD R12, R29, 0x20 ;  /* 0x000000201d0c7836 */ /* 0x000fe20000000000 */
[-C--:B------:R-:W-:Y:S01]  /*2b00*/  ISETP.GE.AND P5, PT, R13, R133.reuse, PT ;  /* 0x000000850d00720c */ /* 0x080fe20003fa6270 */
[----:B------:R-:W1:Y:S01]  /*2b10*/  MUFU.TANH R147, R92 ;  /* 0x0000005c00937308 */ /* 0x000e620000002400 */
[-C--:B------:R-:W-:Y:S01]  /*2b20*/  ISETP.GE.AND P1, PT, R16, R133.reuse, PT ;  /* 0x000000851000720c */ /* 0x080fe20003f26270 */
[----:B------:R-:W-:Y:S01]  /*2b30*/  VIADD R16, R29, 0x18 ;  /* 0x000000181d107836 */ /* 0x000fe20000000000 */
[CC--:B------:R-:W-:Y:S01]  /*2b40*/  ISETP.GE.AND P0, PT, R26.reuse, R218.reuse, PT ;  /* 0x000000da1a00720c */ /* 0x0c0fe20003f06270 */
[C---:B------:R-:W-:Y:S01]  /*2b50*/  HMMA.16816.F32.BF16 R88, R8.reuse, R20, R88 ;  /* 0x000000140858723c */ /* 0x040fe20000041858 */
[-C--:B------:R-:W-:Y:S01]  /*2b60*/  ISETP.GE.AND P3, PT, R26, R133.reuse, PT ;  /* 0x000000851a00720c */ /* 0x080fe20003f66270 */
[----:B------:R-:W-:Y:S01]  /*2b70*/  FMUL.FTZ R93, R93, UR8 ;  /* 0x000000085d5d7c20 */ /* 0x000fe20008410000 */
[----:B------:R-:W-:Y:S01]  /*2b80*/  FSEL R45, R45, -INF , !P0 ;  /* 0xff8000002d2d7808 */ /* 0x000fe20004000000 */
[----:B------:R-:W2:Y:S01]  /*2b90*/  MUFU.TANH R169, R68 ;  /* 0x0000004400a97308 */ /* 0x000ea20000002400 */
[-C--:B------:R-:W-:Y:S01]  /*2ba0*/  ISETP.GE.AND P0, PT, R16, R133.reuse, PT ;  /* 0x000000851000720c */ /* 0x080fe20003f06270 */
[----:B------:R-:W-:Y:S01]  /*2bb0*/  HMMA.16816.F32.BF16 R84, R8, R22, R84 ;  /* 0x000000160854723c */ /* 0x000fe20000041854 */
[----:B------:R-:W-:Y:S01]  /*2bc0*/  FSEL R60, R60, -INF , !P4 ;  /* 0xff8000003c3c7808 */ /* 0x000fe20006000000 */
[----:B------:R-:W-:Y:S01]  /*2bd0*/  FMUL.FTZ R94, R94, UR8 ;  /* 0x000000085e5e7c20 */ /* 0x000fe20008410000 */
[-C--:B------:R-:W-:Y:S01]  /*2be0*/  ISETP.GE.AND P4, PT, R16, R218.reuse, PT ;  /* 0x000000da1000720c */ /* 0x080fe20003f86270 */
[----:B------:R-:W-:Y:S01]  /*2bf0*/  FMUL.FTZ R95, R95, UR8 ;  /* 0x000000085f5f7c20 */ /* 0x000fe20008410000 */
[----:B---3--:R-:W-:Y:S01]  /*2c00*/  FSEL R20, R25, -INF , !P0 ;  /* 0xff80000019147808 */ /* 0x008fe20004000000 */
[----:B------:R-:W3:Y:S01]  /*2c10*/  MUFU.TANH R166, R70 ;  /* 0x0000004600a67308 */ /* 0x000ee20000002400 */
[----:B-----5:R-:W-:Y:S01]  /*2c20*/  FSEL R8, R28, -INF , !P5 ;  /* 0xff8000001c087808 */ /* 0x020fe20006800000 */
[C---:B------:R-:W-:Y:S01]  /*2c30*/  VIADD R11, R29.reuse, 0x29 ;  /* 0x000000291d0b7836 */ /* 0x040fe20000000000 */
[C---:B------:R-:W-:Y:S01]  /*2c40*/  ISETP.GE.AND P5, PT, R29.reuse, R218, PT ;  /* 0x000000da1d00720c */ /* 0x040fe20003fa6270 */
[----:B------:R-:W-:Y:S01]  /*2c50*/  VIADD R10, R29, 0x30 ;  /* 0x000000301d0a7836 */ /* 0x000fe20000000000 */
[----:B------:R-:W-:-:S02]  /*2c60*/  ISETP.GE.AND P6, PT, R17, R133, PT ;  /* 0x000000851100720c */ /* 0x000fc40003fc6270 */
[----:B------:R-:W-:Y:S01]  /*2c70*/  FSEL R9, R0, -INF , !P5 ;  /* 0xff80000000097808 */ /* 0x000fe20006800000 */
[----:B------:R-:W4:Y:S01]  /*2c80*/  MUFU.TANH R167, R69 ;  /* 0x0000004500a77308 */ /* 0x000f220000002400 */
[----:B------:R-:W-:Y:S02]  /*2c90*/  FSEL R16, R61, -INF , !P3 ;  /* 0xff8000003d107808 */ /* 0x000fe40005800000 */
[----:B------:R-:W-:Y:S01]  /*2ca0*/  FMNMX.FTZ R0, R9, R65, !PT ;  /* 0x0000004109007209 */ /* 0x000fe20007810000 */
[----:B------:R-:W-:Y:S01]  /*2cb0*/  FMUL.FTZ R88, R88, UR8 ;  /* 0x0000000858587c20 */ /* 0x000fe20008410000 */
[----:B------:R-:W-:Y:S01]  /*2cc0*/  ISETP.GE.AND P0, PT, R18, R218, PT ;  /* 0x000000da1200720c */ /* 0x000fe20003f06270 */
[----:B------:R-:W-:Y:S01]  /*2cd0*/  FMUL.FTZ R89, R89, UR8 ;  /* 0x0000000859597c20 */ /* 0x000fe20008410000 */
[----:B------:R-:W-:Y:S01]  /*2ce0*/  FMNMX.FTZ R0, R27, R0, !PT ;  /* 0x000000001b007209 */ /* 0x000fe20007810000 */
[----:B------:R-:W5:Y:S01]  /*2cf0*/  MUFU.TANH R145, R93 ;  /* 0x0000005d00917308 */ /* 0x000f620000002400 */
[----:B------:R-:W-:Y:S01]  /*2d00*/  ISETP.GE.AND P3, PT, R13, R218, PT ;  /* 0x000000da0d00720c */ /* 0x000fe20003f66270 */
[----:B------:R-:W-:Y:S01]  /*2d10*/  VIADD R13, R29, 0x21 ;  /* 0x000000211d0d7836 */ /* 0x000fe20000000000 */
[----:B------:R-:W-:Y:S01]  /*2d20*/  FMNMX.FTZ R0, R45, R0, !PT ;  /* 0x000000002d007209 */ /* 0x000fe20007810000 */
[----:B------:R-:W-:Y:S01]  /*2d30*/  FMUL.FTZ R84, R84, UR8 ;  /* 0x0000000854547c20 */ /* 0x000fe20008410000 */
[----:B------:R-:W-:Y:S01]  /*2d40*/  FSEL R17, R41, -INF , !P2 ;  /* 0xff80000029117808 */ /* 0x000fe20005000000 */
[----:B------:R-:W-:Y:S01]  /*2d50*/  FMUL.FTZ R85, R85, UR8 ;  /* 0x0000000855557c20 */ /* 0x000fe20008410000 */
[----:B------:R-:W-:Y:S01]  /*2d60*/  FMNMX.FTZ R0, R19, R0, !PT ;  /* 0x0000000013007209 */ /* 0x000fe20007810000 */
[----:B------:R-:W5:Y:S01]  /*2d70*/  MUFU.TANH R88, R88 ;  /* 0x0000005800587308 */ /* 0x000f620000002400 */
[----:B------:R-:W-:Y:S01]  /*2d80*/  FSEL R14, R42, -INF , !P6 ;  /* 0xff8000002a0e7808 */ /* 0x000fe20007000000 */
[----:B------:R-:W-:Y:S01]  /*2d90*/  FMUL.FTZ R90, R90, UR8 ;  /* 0x000000085a5a7c20 */ /* 0x000fe20008410000 */
[----:B-1----:R-:W-:Y:S01]  /*2da0*/  FSEL R147, R147, -INF , !P0 ;  /* 0xff80000093937808 */ /* 0x002fe20004000000 */
[----:B------:R-:W-:Y:S01]  /*2db0*/  FMUL.FTZ R91, R91, UR8 ;  /* 0x000000085b5b7c20 */ /* 0x000fe20008410000 */
[----:B------:R-:W-:Y:S01]  /*2dc0*/  ISETP.GE.AND P6, PT, R12, R218, PT ;  /* 0x000000da0c00720c */ /* 0x000fe20003fc6270 */
[----:B------:R-:W-:Y:S01]  /*2dd0*/  FMUL.FTZ R86, R86, UR8 ;  /* 0x0000000856567c20 */ /* 0x000fe20008410000 */
[-C--:B------:R-:W-:Y:S01]  /*2de0*/  ISETP.GE.AND P2, PT, R12, R133.reuse, PT ;  /* 0x000000850c00720c */ /* 0x080fe20003f46270 */
[----:B------:R-:W1:Y:S01]  /*2df0*/  MUFU.TANH R181, R89 ;  /* 0x0000005900b57308 */ /* 0x000e620000002400 */
[----:B------:R-:W-:Y:S01]  /*2e00*/  ISETP.GE.AND P0, PT, R29, R133, PT ;  /* 0x000000851d00720c */ /* 0x000fe20003f06270 */
[----:B------:R-:W-:Y:S01]  /*2e10*/  FMUL.FTZ R87, R87, UR8 ;  /* 0x0000000857577c20 */ /* 0x000fe20008410000 */
[----:B------:R-:W-:-:S02]  /*2e20*/  FSEL R12, R32, -INF , !P1 ;  /* 0xff800000200c7808 */ /* 0x000fc40004800000 */
[----:B------:R-:W-:Y:S02]  /*2e30*/  FSEL R15, R33, -INF , !P4 ;  /* 0xff800000210f7808 */ /* 0x000fe40006000000 */
[----:B------:R-:W-:Y:S01]  /*2e40*/  FMNMX.FTZ R0, R17, R0, !PT ;  /* 0x0000000011007209 */ /* 0x000fe20007810000 */
[----:B------:R-:W1:Y:S01]  /*2e50*/  MUFU.TANH R179, R84 ;  /* 0x0000005400b37308 */ /* 0x000e620000002400 */
[C---:B------:R-:W-:Y:S02]  /*2e60*/  ISETP.GE.AND P1, PT, R13.reuse, R218, PT ;  /* 0x000000da0d00720c */ /* 0x040fe40003f26270 */
[-C--:B------:R-:W-:Y:S02]  /*2e70*/  ISETP.GE.AND P4, PT, R13, R133.reuse, PT ;  /* 0x000000850d00720c */ /* 0x080fe40003f86270 */
[----:B------:R-:W-:Y:S02]  /*2e80*/  FSEL R13, R24, -INF , !P3 ;  /* 0xff800000180d7808 */ /* 0x000fe40005800000 */
[----:B------:R-:W-:Y:S01]  /*2e90*/  ISETP.GE.AND P3, PT, R18, R133, PT ;  /* 0x000000851200720c */ /* 0x000fe20003f66270 */
[----:B------:R-:W1:Y:S01]  /*2ea0*/  MUFU.TANH R182, R71 ;  /* 0x0000004700b67308 */ /* 0x000e620000002400 */
[----:B------:R-:W-:-:S02]  /*2eb0*/  FSEL R64, R64, -INF , !P0 ;  /* 0xff80000040407808 */ /* 0x000fc40004000000 */
[----:B------:R-:W-:Y:S01]  /*2ec0*/  FMNMX.FTZ R18, R15, R0, !PT ;  /* 0x000000000f127209 */ /* 0x000fe20007810000 */
[----:B------:R-:W-:Y:S01]  /*2ed0*/  VIADD R0, R29, 0x38 ;  /* 0x000000381d007836 */ /* 0x000fe20000000000 */
[----:B--2---:R-:W-:Y:S02]  /*2ee0*/  FSEL R169, R169, -INF , !P6 ;  /* 0xff800000a9a97808 */ /* 0x004fe40007000000 */
[----:B---3--:R-:W-:Y:S01]  /*2ef0*/  FSEL R166, R166, -INF , !P2 ;  /* 0xff800000a6a67808 */ /* 0x008fe20005000000 */
[----:B------:R-:W2:Y:S01]  /*2f00*/  MUFU.TANH R177, R85 ;  /* 0x0000005500b17308 */ /* 0x000ea20000002400 */
[C---:B------:R-:W-:Y:S02]  /*2f10*/  ISETP.GE.AND P6, PT, R11.reuse, R218, PT ;  /* 0x000000da0b00720c */ /* 0x040fe40003fc6270 */
[----:B------:R-:W-:Y:S02]  /*2f20*/  ISETP.GE.AND P2, PT, R11, R133, PT ;  /* 0x000000850b00720c */ /* 0x000fe40003f46270 */
[----:B------:R-:W-:-:S02]  /*2f30*/  FMNMX.FTZ R11, R64, R66, !PT ;  /* 0x00000042400b7209 */ /* 0x000fc40007810000 */
[----:B------:R-:W-:Y:S01]  /*2f40*/  FMNMX.FTZ R18, R13, R18, !PT ;  /* 0x000000120d127209 */ /* 0x000fe20007810000 */
[----:B------:R-:W3:Y:S01]  /*2f50*/  MUFU.TANH R170, R94 ;  /* 0x0000005e00aa7308 */ /* 0x000ee20000002400 */
[----:B------:R-:W-:Y:S02]  /*2f60*/  FMNMX.FTZ R11, R60, R11, !PT ;  /* 0x0000000b3c0b7209 */ /* 0x000fe40007810000 */
[----:B----4-:R-:W-:Y:S02]  /*2f70*/  FSEL R167, R167, -INF , !P1 ;  /* 0xff800000a7a77808 */ /* 0x010fe40004800000 */
[----:B------:R-:W-:Y:S02]  /*2f80*/  FMNMX.FTZ R18, R169, R18, !PT ;  /* 0x00000012a9127209 */ /* 0x000fe40007810000 */
[----:B------:R-:W-:Y:S01]  /*2f90*/  FMNMX.FTZ R11, R16, R11, !PT ;  /* 0x0000000b100b7209 */ /* 0x000fe20007810000 */
[----:B------:R4:W1:Y:S01]  /*2fa0*/  MUFU.TANH R180, R95 ;  /* 0x0000005f00b47308 */ /* 0x0008620000002400 */
[----:B------:R-:W-:-:S02]  /*2fb0*/  FMNMX.FTZ R18, R167, R18, !PT ;  /* 0x00000012a7127209 */ /* 0x000fc40007810000 */
[C---:B------:R-:W-:Y:S02]  /*2fc0*/  ISETP.GE.AND P5, PT, R10.reuse, R218, PT ;  /* 0x000000da0a00720c */ /* 0x040fe40003fa6270 */
[----:B------:R-:W-:Y:S01]  /*2fd0*/  ISETP.GE.AND P1, PT, R10, R133, PT ;  /* 0x000000850a00720c */ /* 0x000fe20003f26270 */
[C---:B------:R-:W-:Y:S01]  /*2fe0*/  VIADD R10, R29.reuse, 0x31 ;  /* 0x000000311d0a7836 */ /* 0x040fe20000000000 */
[----:B------:R-:W-:Y:S01]  /*2ff0*/  FMNMX.FTZ R11, R14, R11, !PT ;  /* 0x0000000b0e0b7209 */ /* 0x000fe20007810000 */
[----:B------:R-:W-:Y:S01]  /*3000*/  VIADD R29, R29, 0x39 ;  /* 0x000000391d1d7836 */ /* 0x000fe20000000000 */
[----:B-----5:R-:W-:Y:S01]  /*3010*/  FSEL R145, R145, -INF , !P6 ;  /* 0xff80000091917808 */ /* 0x020fe20007000000 */
[----:B------:R4:W1:Y:S01]  /*3020*/  MUFU.TANH R176, R90 ;  /* 0x0000005a00b07308 */ /* 0x0008620000002400 */
[----:B------:R-:W-:Y:S02]  /*3030*/  FMNMX.FTZ R18, R147, R18, !PT ;  /* 0x0000001293127209 */ /* 0x000fe40007810000 */
[----:B------:R-:W-:-:S02]  /*3040*/  FMNMX.FTZ R11, R12, R11, !PT ;  /* 0x0000000b0c0b7209 */ /* 0x000fc40007810000 */
[----:B------:R-:W-:Y:S02]  /*3050*/  ISETP.GE.AND P6, PT, R10, R218, PT ;  /* 0x000000da0a00720c */ /* 0x000fe40003fc6270 */
[----:B------:R-:W-:Y:S01]  /*3060*/  FSEL R183, R88, -INF , !P5 ;  /* 0xff80000058b77808 */ /* 0x000fe20006800000 */
[----:B------:R4:W2:Y:S01]  /*3070*/  MUFU.TANH R174, R91 ;  /* 0x0000005b00ae7308 */ /* 0x0008a20000002400 */
[----:B------:R-:W-:Y:S02]  /*3080*/  FMNMX.FTZ R18, R145, R18, !PT ;  /* 0x0000001291127209 */ /* 0x000fe40007810000 */
[----:B------:R-:W-:Y:S02]  /*3090*/  ISETP.GE.AND P0, PT, R2, 0x2, PT ;  /* 0x000000020200780c */ /* 0x000fe40003f06270 */
        /* <DEDUP_REMOVED lines=10> */
[----:B------:R-:W-:Y:S02]  /*3140*/  FSEL R182, R182, -INF , !P4 ;  /* 0xff800000b6b67808 */ /* 0x000fe40006000000 */
[----:B------:R-:W-:Y:S02]  /*3150*/  FMNMX.FTZ R11, R166, R11, !PT ;  /* 0x0000000ba60b7209 */ /* 0x000fe40007810000 */
[----:B--2---:R-:W-:Y:S02]  /*3160*/  FSEL R177, R177, -INF , !P6 ;  /* 0xff800000b1b17808 */ /* 0x004fe40007000000 */
[----:B------:R-:W-:Y:S02]  /*3170*/  FMNMX.FTZ R18, R179, R18, !PT ;  /* 0x00000012b3127209 */ /* 0x000fe40007810000 */
[----:B------:R-:W-:Y:S02]  /*3180*/  FMNMX.FTZ R21, R182, R11, !PT ;  /* 0x0000000bb6157209 */ /* 0x000fe40007810000 */
[----:B---3--:R-:W-:-:S02]  /*3190*/  FSEL R170, R170, -INF , !P3 ;  /* 0xff800000aaaa7808 */ /* 0x008fc40005800000 */
[----:B------:R-:W-:Y:S01]  /*31a0*/  FMNMX.FTZ R11, R177, R18, !PT ;  /* 0x00000012b10b7209 */ /* 0x000fe20007810000 */
[----:B-1--4-:R-:W-:Y:S06]  /*31b0*/  @!P0 BRA `(.L_x_433) ;  /* 0x0000000000848947 */ /* 0x012fec0003800000 */
[----:B------:R-:W-:Y:S01]  /*31c0*/  VIADD R23, R2, 0xfffffffe ;  /* 0xfffffffe02177836 */ /* 0x000fe20000000000 */
[----:B------:R-:W-:-:S03]  /*31d0*/  ULDC.64 UR6, c[0x0][0x218] ;  /* 0x0000860000067ab9 */ /* 0x000fc60000000a00 */
[----:B------:R-:W-:Y:S01]  /*31e0*/  IMAD R6, R6, R23, RZ ;  /* 0x0000001706067224 */ /* 0x000fe200078e02ff */
[----:B------:R-:W-:Y:S01]  /*31f0*/  SHF.R.S32.HI R18, RZ, 0x1f, R23 ;  /* 0x0000001fff127819 */ /* 0x000fe20000011417 */
[----:B------:R-:W-:-:S04]  /*3200*/  IMAD.WIDE.U32 R22, R23, R3, R216 ;  /* 0x0000000317167225 */ /* 0x000fc800078e00d8 */
[----:B------:R-:W-:Y:S01]  /*3210*/  IMAD R3, R18, R3, R6 ;  /* 0x0000000312037224 */ /* 0x000fe200078e0206 */
[----:B------:R-:W-:Y:S01]  /*3220*/  LEA R24, P4, R22, UR6, 0x1 ;  /* 0x0000000616187c11 */ /* 0x000fe2000f8808ff */
[C---:B------:R-:W-:Y:S01]  /*3230*/  IMAD.SHL.U32 R18, R136.reuse, 0x20, RZ ;  /* 0x0000002088127824 */ /* 0x040fe200078e00ff */
[----:B------:R-:W-:Y:S01]  /*3240*/  SHF.L.U64.HI R6, R136, 0x5, R137 ;  /* 0x0000000588067819 */ /* 0x000fe20000010289 */
[----:B------:R-:W-:-:S03]  /*3250*/  IMAD.IADD R3, R23, 0x1, R3 ;  /* 0x0000000117037824 */ /* 0x000fc600078e0203 */
[----:B------:R-:W-:Y:S02]  /*3260*/  IADD3 R30, P3, R18, R24, RZ ;  /* 0x00000018121e7210 */ /* 0x000fe40007f7e0ff */
[----:B------:R-:W-:Y:S02]  /*3270*/  LEA.HI.X R25, R22, UR7, R3, 0x1, P4 ;  /* 0x0000000716197c11 */ /* 0x000fe4000a0f0c03 */
[----:B------:R-:W-:Y:S02]  /*3280*/  IADD3 R22, P4, R18, R30, RZ ;  /* 0x0000001e12167210 */ /* 0x000fe40007f9e0ff */
[----:B------:R-:W-:Y:S01]  /*3290*/  IADD3.X R31, R6, R25, RZ, P3, !PT ;  /* 0x00000019061f7210 */ /* 0x000fe20001ffe4ff */
[----:B------:R-:W-:Y:S01]  /*32a0*/  @!PT LDS RZ, [RZ] ;  /* 0x00000000fffff984 */ /* 0x000fe20000000800 */
[----:B------:R-:W-:Y:S01]  /*32b0*/  @!PT LDS RZ, [RZ] ;  /* 0x00000000fffff984 */ /* 0x000fe20000000800 */
[----:B------:R-:W-:Y:S01]  /*32c0*/  @!PT LDS RZ, [RZ] ;  /* 0x00000000fffff984 */ /* 0x000fe20000000800 */
[----:B------:R1:W-:Y:S01]  /*32d0*/  LDGSTS.E.BYPASS.LTC128B.128 [R210+0x6000], desc[UR12][R24.64] ;  /* 0x0600000018d27fae */ /* 0x0003e2000b901d4c */
[----:B------:R-:W-:-:S03]  /*32e0*/  IADD3 R32, P3, R18, R22, RZ ;  /* 0x0000001612207210 */ /* 0x000fc60007f7e0ff */
[C---:B------:R-:W-:Y:S01]  /*32f0*/  IMAD.X R23, R6.reuse, 0x1, R31, P4 ;  /* 0x0000000106177824 */ /* 0x040fe200020e061f */
[----:B------:R1:W-:Y:S04]  /*3300*/  LDGSTS.E.BYPASS.LTC128B.128 [R210+0x8000], desc[UR12][R24.64+0x80] ;  /* 0x0800008018d27fae */ /* 0x0003e8000b901d4c */
[----:B------:R1:W-:Y:S01]  /*3310*/  LDGSTS.E.BYPASS.LTC128B.128 [R210+0xa000], desc[UR12][R24.64+0x100] ;  /* 0x0a00010018d27fae */ /* 0x0003e2000b901d4c */
[----:B------:R-:W-:-:S03]  /*3320*/  IADD3.X R33, R6, R23, RZ, P3, !PT ;  /* 0x0000001706217210 */ /* 0x000fc60001ffe4ff */
        /* <DEDUP_REMOVED lines=10> */
.L_x_433:
[----:B------:R-:W2:Y:S01]  /*33d0*/  MUFU.TANH R87, R87 ;  /* 0x0000005700577308 */ /* 0x000ea20000002400 */
[----:B------:R-:W-:Y:S01]  /*33e0*/  FSEL R180, R180, -INF , !P2 ;  /* 0xff800000b4b47808 */ /* 0x000fe20005000000 */
[----:B------:R-:W3:Y:S01]  /*33f0*/  SHFL.BFLY PT, R6, R11, 0x2, 0x1f ;  /* 0x0c401f000b067f89 */ /* 0x000ee200000e0000 */
[----:B------:R-:W-:Y:S01]  /*3400*/  FMNMX.FTZ R21, R170, R21, !PT ;  /* 0x00000015aa157209 */ /* 0x000fe20007810000 */
[----:B------:R-:W-:Y:S01]  /*3410*/  ULDC UR6, c[0x0][0x2ec] ;  /* 0x0000bb0000067ab9 */ /* 0x000fe20000000800 */
        /* <DEDUP_REMOVED lines=11> */
[----:B---3--:R-:W-:Y:S02]  /*34d0*/  FMNMX.FTZ R11, R11, R6, !PT ;  /* 0x000000060b0b7209 */ /* 0x008fe40007810000 */
[----:B------:R-:W-:Y:S02]  /*34e0*/  FMNMX.FTZ R10, R168, R21, !PT ;  /* 0x00000015a80a7209 */ /* 0x000fe40007810000 */
[----:B------:R-:W-:Y:S01]  /*34f0*/  IADD3 R200, R121, R4, RZ ;  /* 0x0000000479c87210 */ /* 0x000fe20007ffe0ff */
[----:B------:R-:W2:Y:S01]  /*3500*/  SHFL.BFLY PT, R132, R11, 0x1, 0x1f ;  /* 0x0c201f000b847f89 */ /* 0x000ea200000e0000 */
[C---:B------:R-:W-:Y:S02]  /*3510*/  IADD3 R195, R203.reuse, 0x800, RZ ;  /* 0x00000800cbc37810 */ /* 0x040fe40007ffe0ff */
[----:B------:R-:W-:Y:S01]  /*3520*/  LEA R200, R200, UR4, 0x1 ;  /* 0x00000004c8c87c11 */ /* 0x000fe2000f8e08ff */
[----:B------:R-:W3:Y:S01]  /*3530*/  SHFL.BFLY PT, R3, R10, 0x2, 0x1f ;  /* 0x0c401f000a037f89 */ /* 0x000ee200000e0000 */
        /* <DEDUP_REMOVED lines=15> */
[----:B--2---:R-:W-:Y:S02]  /*3630*/  FMNMX.FTZ R132, R11, R132, !PT ;  /* 0x000000840b847209 */ /* 0x004fe40007810000 */
[C---:B------:R-:W-:Y:S01]  /*3640*/  IADD3 R186, R203.reuse, 0x4800, RZ ;  /* 0x00004800cbba7810 */ /* 0x040fe20007ffe0ff */
[----:B------:R-:W-:Y:S01]  /*3650*/  LDSM.16.MT88.4 R48, [R198+0xe000] ;  /* 0x00e00000c630783b */ /* 0x000fe20000004200 */
[----:B---3--:R-:W-:Y:S01]  /*3660*/  FMNMX.FTZ R0, R10, R3, !PT ;  /* 0x000000030a007209 */ /* 0x008fe20007810000 */
[C---:B------:R-:W-:Y:S01]  /*3670*/  FMUL.FTZ R178, R132.reuse, UR6 ;  /* 0x0000000684b27c20 */ /* 0x040fe20008410000 */
[----:B------:R-:W-:Y:S01]  /*3680*/  FSETP.NEU.FTZ.AND P1, PT, R132, -INF , PT ;  /* 0xff8000008400780b */ /* 0x000fe20003f3d000 */
[----:B------:R-:W-:Y:S01]  /*3690*/  LDSM.16.MT88.4 R56, [R197+0xe000] ;  /* 0x00e00000c538783b */ /* 0x000fe20000004200 */
[----:B------:R-:W-:-:S02]  /*36a0*/  IADD3 R185, R203, 0x5000, RZ ;  /* 0x00005000cbb97810 */ /* 0x000fc40007ffe0ff */
[----:B------:R-:W-:Y:S01]  /*36b0*/  FSEL R178, R178, RZ, P1 ;  /* 0x000000ffb2b27208 */ /* 0x000fe20000800000 */
[----:B------:R-:W2:Y:S01]  /*36c0*/  SHFL.BFLY PT, R3, R0, 0x1, 0x1f ;  /* 0x0c201f0000037f89 */ /* 0x000ea200000e0000 */
[----:B------:R-:W-:-:S03]  /*36d0*/  IADD3 R184, R203, 0x5800, RZ ;  /* 0x00005800cbb87810 */ /* 0x000fc60007ffe0ff */
[--C-:B------:R-:W-:Y:S01]  /*36e0*/  FFMA.FTZ R158, R65, UR6, -R178.reuse ;  /* 0x00000006419e7c23 */ /* 0x100fe200080108b2 */
        /* <DEDUP_REMOVED lines=16> */
[----:B-1----:R-:W-:Y:S01]  /*37f0*/  LDSM.16.MT88.4 R24, [R196+0xc800] ;  /* 0x00c80000c418783b */ /* 0x002fe20000004200 */
[--C-:B------:R-:W-:Y:S01]  /*3800*/  FFMA.FTZ R169, R145, UR6, -R178.reuse ;  /* 0x0000000691a97c23 */ /* 0x100fe200080108b2 */
[--C-:B------:R-:W-:Y:S01]  /*3810*/  FFMA.FTZ R181, R181, UR6, -R178.reuse ;  /* 0x00000006b5b57c23 */ /* 0x100fe200080108b2 */
[----:B--2---:R-:W-:Y:S01]  /*3820*/  FMNMX.FTZ R3, R0, R3, !PT ;  /* 0x0000000300037209 */ /* 0x004fe20007810000 */
[----:B------:R-:W-:Y:S01]  /*3830*/  LDSM.16.MT88.4 R32, [R200+0xc800] ;  /* 0x00c80000c820783b */ /* 0x000fe20000004200 */
[----:B------:R-:W-:-:S02]  /*3840*/  FFMA.FTZ R179, R179, UR6, -R178 ;  /* 0x00000006b3b37c23 */ /* 0x000fc400080108b2 */
[C---:B------:R-:W-:Y:S01]  /*3850*/  FSETP.NEU.FTZ.AND P1, PT, R3.reuse, -INF , PT ;  /* 0xff8000000300780b */ /* 0x040fe20003f3d000 */
[----:B------:R-:W-:Y:S01]  /*3860*/  FMUL.FTZ R173, R3, UR6 ;  /* 0x0000000603ad7c20 */ /* 0x000fe20008410000 */
[----:B------:R-:W-:Y:S01]  /*3870*/  MUFU.EX2 R159, R159 ;  /* 0x0000009f009f7308 */ /* 0x000fe20000000800 */
[----:B------:R-:W-:Y:S03]  /*3880*/  LDSM.16.MT88.4 R28, [R198+0xc800] ;  /* 0x00c80000c61c783b */ /* 0x000fe60000004200 */
[----:B------:R-:W-:Y:S01]  /*3890*/  FSEL R173, R173, RZ, P1 ;  /* 0x000000ffadad7208 */ /* 0x000fe20000800000 */
[----:B------:R-:W-:Y:S01]  /*38a0*/  LDSM.16.MT88.4 R144, [R196+0x10800] ;  /* 0x01080000c490783b */ /* 0x000fe20000004200 */
[----:B---3--:R-:W-:Y:S02]  /*38b0*/  F2FP.BF16.F32.PACK_AB R96, R158, R163 ;  /* 0x000000a39e60723e */ /* 0x008fe400000010ff */
[----:B------:R-:W1:Y:S01]  /*38c0*/  MUFU.EX2 R154, R154 ;  /* 0x0000009a009a7308 */ /* 0x000e620000000800 */
[--C-:B------:R-:W-:Y:S01]  /*38d0*/  FFMA.FTZ R160, R64, UR6, -R173.reuse ;  /* 0x0000000640a07c23 */ /* 0x100fe200080108ad */
        /* <DEDUP_REMOVED lines=13> */
[--C-:B------:R-:W-:Y:S01]  /*39b0*/  FFMA.FTZ R170, R170, UR6, -R173.reuse ;  /* 0x00000006aaaa7c23 */ /* 0x100fe200080108ad */
[----:B------:R-:W5:Y:S01]  /*39c0*/  LDSM.16.MT88.4 R8, [R198+0xe800] ;  /* 0x00e80000c608783b */ /* 0x000f620000004200 */
[----:B------:R-:W2:Y:S01]  /*39d0*/  MUFU.EX2 R165, R165 ;  /* 0x000000a500a57308 */ /* 0x000ea20000000800 */
[----:B-1----:R-:W-:Y:S01]  /*39e0*/  F2FP.BF16.F32.PACK_AB R98, R154, R159 ;  /* 0x0000009f9a62723e */ /* 0x002fe200000010ff */
[--C-:B------:R-:W-:Y:S01]  /*39f0*/  FFMA.FTZ R175, R180, UR6, -R173.reuse ;  /* 0x00000006b4af7c23 */ /* 0x100fe200080108ad */
[----:B------:R-:W-:Y:S01]  /*3a00*/  LDSM.16.MT88.4 R20, [R200+0xe800] ;  /* 0x00e80000c814783b */ /* 0x000fe20000004200 */
[--C-:B------:R-:W-:Y:S01]  /*3a10*/  FFMA.FTZ R180, R183, UR6, -R178.reuse ;  /* 0x00000006b7b47c23 */ /* 0x100fe200080108b2 */
[----:B------:R-:W-:Y:S01]  /*3a20*/  FFMA.FTZ R178, R177, UR6, -R178 ;  /* 0x00000006b1b27c23 */ /* 0x000fe200080108b2 */
[--C-:B------:R-:W-:Y:S01]  /*3a30*/  FFMA.FTZ R176, R176, UR6, -R173.reuse ;  /* 0x00000006b0b07c23 */ /* 0x100fe200080108ad */
[--C-:B------:R-:W-:Y:S01]  /*3a40*/  FFMA.FTZ R177, R174, UR6, -R173.reuse ;  /* 0x00000006aeb17c23 */ /* 0x100fe200080108ad */
[----:B------:R-:W-:Y:S01]  /*3a50*/  MUFU.EX2 R161, R161 ;  /* 0x000000a100a17308 */ /* 0x000fe20000000800 */
[--C-:B------:R-:W-:Y:S01]  /*3a60*/  FFMA.FTZ R172, R172, UR6, -R173.reuse ;  /* 0x00000006acac7c23 */ /* 0x100fe200080108ad */
[----:B------:R-:W-:Y:S01]  /*3a70*/  FFMA.FTZ R227, R168, UR6, -R173 ;  /* 0x00000006a8e37c23 */ /* 0x000fe200080108ad */
[----:B------:R-:W-:-:S04]  /*3a80*/  FADD.FTZ R158, R163, R158 ;  /* 0x0000009ea39e7221 */ /* 0x000fc80000010000 */
[----:B------:R-:W-:Y:S01]  /*3a90*/  FADD.FTZ R159, R159, R158 ;  /* 0x0000009e9f9f7221 */ /* 0x000fe20000010000 */
[----:B------:R-:W1:Y:S01]  /*3aa0*/  MUFU.EX2 R156, R156 ;  /* 0x0000009c009c7308 */ /* 0x000e620000000800 */
[----:B--2---:R-:W-:Y:S01]  /*3ab0*/  F2FP.BF16.F32.PACK_AB R97, R165, R160 ;  /* 0x000000a0a561723e */ /* 0x004fe200000010ff */
[----:B------:R-:W-:Y:S01]  /*3ac0*/  FADD.FTZ R160, R160, R165 ;  /* 0x000000a5a0a07221 */ /* 0x000fe20000010000 */
[----:B------:R-:W-:-:S05]  /*3ad0*/  FADD.FTZ R154, R154, R159 ;  /* 0x0000009f9a9a7221 */ /* 0x000fca0000010000 */
[----:B------:R-:W-:Y:S08]  /*3ae0*/  MUFU.EX2 R157, R157 ;  /* 0x0000009d009d7308 */ /* 0x000ff00000000800 */
[----:B------:R-:W2:Y:S01]  /*3af0*/  MUFU.EX2 R152, R152 ;  /* 0x0000009800987308 */ /* 0x000ea20000000800 */
[----:B-1----:R-:W-:Y:S01]  /*3b00*/  F2FP.BF16.F32.PACK_AB R99, R156, R161 ;  /* 0x000000a19c63723e */ /* 0x002fe200000010ff */
[----:B------:R-:W-:-:S04]  /*3b10*/  FADD.FTZ R161, R161, R160 ;  /* 0x000000a0a1a17221 */ /* 0x000fc80000010000 */
[----:B------:R-:W-:Y:S02]  /*3b20*/  FADD.FTZ R156, R156, R161 ;  /* 0x000000a19c9c7221 */ /* 0x000fe40000010000 */
[C---:B------:R-:W-:Y:S01]  /*3b30*/  HMMA.16816.F32.BF16 R128, R96.reuse, R124, RZ ;  /* 0x0000007c6080723c */ /* 0x040fe200000418ff */
[----:B------:R-:W-:Y:S05]  /*3b40*/  MUFU.EX2 R151, R151 ;  /* 0x0000009700977308 */ /* 0x000fea0000000800 */
[C---:B------:R-:W-:Y:S03]  /*3b50*/  HMMA.16816.F32.BF16 R120, R96.reuse, R116, RZ ;  /* 0x000000746078723c */ /* 0x040fe600000418ff */
[----:B------:R-:W1:Y:S01]  /*3b60*/  MUFU.EX2 R148, R148 ;  /* 0x0000009400947308 */ /* 0x000e620000000800 */
        /* <DEDUP_REMOVED lines=8> */
[----:B-1----:R-:W-:-:S04]  /*3bf0*/  F2FP.BF16.F32.PACK_AB R142, R148, R151 ;  /* 0x00000097948e723e */ /* 0x002fc800000010ff */
[C---:B------:R-:W-:Y:S03]  /*3c00*/  HMMA.16816.F32.BF16 R44, R96.reuse, R48, RZ ;  /* 0x00000030602c723c */ /* 0x040fe600000418ff */
[----:B------:R-:W-:Y:S03]  /*3c10*/  MUFU.EX2 R0, R0 ;  /* 0x0000000000007308 */ /* 0x000fe60000000800 */
[C---:B------:R-:W-:Y:S05]  /*3c20*/  HMMA.16816.F32.BF16 R52, R96.reuse, R56, RZ ;  /* 0x000000386034723c */ /* 0x040fea00000418ff */
[----:B------:R-:W1:Y:S01]  /*3c30*/  MUFU.EX2 R153, R153 ;  /* 0x0000009900997308 */ /* 0x000e620000000800 */
[----:B------:R-:W-:Y:S01]  /*3c40*/  HMMA.16816.F32.BF16 R60, R96, R64, RZ ;  /* 0x00000040603c723c */ /* 0x000fe200000418ff */
[----:B--2---:R-:W-:Y:S01]  /*3c50*/  F2FP.BF16.F32.PACK_AB R141, R150, R155 ;  /* 0x0000009b968d723e */ /* 0x004fe200000010ff */
[----:B------:R-:W-:-:S04]  /*3c60*/  FADD.FTZ R155, R155, R156 ;  /* 0x0000009c9b9b7221 */ /* 0x000fc80000010000 */
[----:B------:R-:W-:Y:S01]  /*3c70*/  HMMA.16816.F32.BF16 R68, R96, R72, RZ ;  /* 0x000000486044723c */ /* 0x000fe200000418ff */
[----:B------:R-:W-:Y:S01]  /*3c80*/  MUFU.EX2 R162, R162 ;  /* 0x000000a200a27308 */ /* 0x000fe20000000800 */
[----:B------:R-:W-:-:S04]  /*3c90*/  FADD.FTZ R155, R150, R155 ;  /* 0x0000009b969b7221 */ /* 0x000fc80000010000 */
[C---:B------:R-:W-:Y:S03]  /*3ca0*/  HMMA.16816.F32.BF16 R76, R96.reuse, R80, RZ ;  /* 0x00000050604c723c */ /* 0x040fe600000418ff */
[----:B------:R-:W2:Y:S01]  /*3cb0*/  MUFU.EX2 R167, R167 ;  /* 0x000000a700a77308 */ /* 0x000ea20000000800 */
[C---:B-1----:R-:W-:Y:S01]  /*3cc0*/  F2FP.BF16.F32.PACK_AB R143, R153.reuse, R0 ;  /* 0x00000000998f723e */ /* 0x042fe200000010ff */
[----:B------:R-:W-:Y:S01]  /*3cd0*/  FADD.FTZ R0, R0, R155 ;  /* 0x0000009b00007221 */ /* 0x000fe20000010000 */
[C---:B------:R-:W-:Y:S03]  /*3ce0*/  HMMA.16816.F32.BF16 R84, R96.reuse, R88, RZ ;  /* 0x000000586054723c */ /* 0x040fe600000418ff */
[----:B------:R-:W-:Y:S02]  /*3cf0*/  FADD.FTZ R153, R153, R0 ;  /* 0x0000000099997221 */ /* 0x000fe40000010000 */
[----:B------:R-:W-:Y:S01]  /*3d00*/  MUFU.EX2 R164, R164 ;  /* 0x000000a400a47308 */ /* 0x000fe20000000800 */
[C---:B------:R-:W-:Y:S06]  /*3d10*/  HMMA.16816.F32.BF16 R124, R96.reuse, R126, RZ ;  /* 0x0000007e607c723c */ /* 0x040fec00000418ff */
[C---:B------:R-:W-:Y:S01]  /*3d20*/  HMMA.16816.F32.BF16 R116, R96.reuse, R118, RZ ;  /* 0x000000766074723c */ /* 0x040fe200000418ff */
[----:B------:R-:W-:Y:S05]  /*3d30*/  MUFU.EX2 R169, R169 ;  /* 0x000000a900a97308 */ /* 0x000fea0000000800 */
[C---:B------:R-:W-:Y:S03]  /*3d40*/  HMMA.16816.F32.BF16 R108, R96.reuse, R110, RZ ;  /* 0x0000006e606c723c */ /* 0x040fe600000418ff */
[----:B------:R-:W-:Y:S03]  /*3d50*/  MUFU.EX2 R166, R166 ;  /* 0x000000a600a67308 */ /* 0x000fe60000000800 */
[C---:B------:R-:W-:Y:S05]  /*3d60*/  HMMA.16816.F32.BF16 R100, R96.reuse, R102, RZ ;  /* 0x000000666064723c */ /* 0x040fea00000418ff */
[----:B------:R-:W1:Y:S01]  /*3d70*/  MUFU.EX2 R171, R171 ;  /* 0x000000ab00ab7308 */ /* 0x000e620000000800 */
[C---:B------:R-:W-:Y:S06]  /*3d80*/  HMMA.16816.F32.BF16 R40, R96.reuse, R42, RZ ;  /* 0x0000002a6028723c */ /* 0x040fec00000418ff */
[C---:B------:R-:W-:Y:S01]  /*3d90*/  HMMA.16816.F32.BF16 R48, R96.reuse, R50, RZ ;  /* 0x000000326030723c */ /* 0x040fe200000418ff */
[----:B------:R-:W-:Y:S05]  /*3da0*/  MUFU.EX2 R170, R170 ;  /* 0x000000aa00aa7308 */ /* 0x000fea0000000800 */
[C---:B------:R-:W-:Y:S03]  /*3db0*/  HMMA.16816.F32.BF16 R56, R96.reuse, R58, RZ ;  /* 0x0000003a6038723c */ /* 0x040fe600000418ff */
[----:B------:R-:W1:Y:S03]  /*3dc0*/  MUFU.EX2 R175, R175 ;  /* 0x000000af00af7308 */ /* 0x000e660000000800 */
[C---:B------:R-:W-:Y:S05]  /*3dd0*/  HMMA.16816.F32.BF16 R64, R96.reuse, R66, RZ ;  /* 0x000000426040723c */ /* 0x040fea00000418ff */
[----:B------:R-:W-:Y:S01]  /*3de0*/  MUFU.EX2 R180, R180 ;  /* 0x000000b400b47308 */ /* 0x000fe20000000800 */
[C---:B------:R-:W-:Y:S06]  /*3df0*/  HMMA.16816.F32.BF16 R72, R96.reuse, R74, RZ ;  /* 0x0000004a6048723c */ /* 0x040fec00000418ff */
[C---:B------:R-:W-:Y:S01]  /*3e00*/  HMMA.16816.F32.BF16 R80, R96.reuse, R82, RZ ;  /* 0x000000526050723c */ /* 0x040fe200000418ff */
[----:B------:R-:W1:Y:S05]  /*3e10*/  MUFU.EX2 R181, R181 ;  /* 0x000000b500b57308 */ /* 0x000e6a0000000800 */
        /* <DEDUP_REMOVED lines=10> */
[----:B------:R-:W1:Y:S03]  /*3ec0*/  MUFU.EX2 R177, R177 ;  /* 0x000000b100b17308 */ /* 0x000e660000000800 */
[C---:B-----5:R-:W-:Y:S05]  /*3ed0*/  HMMA.16816.F32.BF16 R44, R140.reuse, R8, R44 ;  /* 0x000000088c2c723c */ /* 0x060fea000004182c */
[----:B------:R-:W-:Y:S01]  /*3ee0*/  MUFU.EX2 R172, R172 ;  /* 0x000000ac00ac7308 */ /* 0x000fe20000000800 */
[C---:B------:R-:W-:Y:S01]  /*3ef0*/  HMMA.16816.F32.BF16 R48, R140.reuse, R10, R48 ;  /* 0x0000000a8c30723c */ /* 0x040fe20000041830 */
[----:B------:R-:W5:Y:S05]  /*3f00*/  LDSM.16.MT88.4 R8, [R198+0x10800] ;  /* 0x01080000c608783b */ /* 0x000f6a0000004200 */
[C---:B------:R-:W-:Y:S01]  /*3f10*/  HMMA.16816.F32.BF16 R52, R140.reuse, R4, R52 ;  /* 0x000000048c34723c */ /* 0x040fe20000041834 */
[----:B------:R-:W1:Y:S05]  /*3f20*/  MUFU.EX2 R227, R227 ;  /* 0x000000e300e37308 */ /* 0x000e6a0000000800 */
[C---:B------:R-:W-:Y:S01]  /*3f30*/  HMMA.16816.F32.BF16 R56, R140.reuse, R6, R56 ;  /* 0x000000068c38723c */ /* 0x040fe20000041838 */
[----:B------:R-:W2:Y:S05]  /*3f40*/  LDSM.16.MT88.4 R4, [R197+0x10800] ;  /* 0x01080000c504783b */ /* 0x000eaa0000004200 */
[C---:B---3--:R-:W-:Y:S06]  /*3f50*/  HMMA.16816.F32.BF16 R60, R140.reuse, R16, R60 ;  /* 0x000000108c3c723c */ /* 0x048fec000004183c */
[C---:B------:R-:W-:Y:S01]  /*3f60*/  HMMA.16816.F32.BF16 R64, R140.reuse, R18, R64 ;  /* 0x000000128c40723c */ /* 0x040fe20000041840 */
[----:B------:R-:W3:Y:S05]  /*3f70*/  LDSM.16.MT88.4 R16, [R197+0xd000] ;  /* 0x00d00000c510783b */ /* 0x000eea0000004200 */
[C---:B------:R-:W-:Y:S06]  /*3f80*/  HMMA.16816.F32.BF16 R104, R140.reuse, R24, R104 ;  /* 0x000000188c68723c */ /* 0x040fec0000041868 */
[C---:B------:R-:W-:Y:S01]  /*3f90*/  HMMA.16816.F32.BF16 R100, R140.reuse, R26, R100 ;  /* 0x0000001a8c64723c */ /* 0x040fe20000041864 */
[----:B------:R-:W3:Y:S05]  /*3fa0*/  LDSM.16.MT88.4 R24, [R200+0xd000] ;  /* 0x00d00000c818783b */ /* 0x000eea0000004200 */
[C---:B------:R-:W-:Y:S06]  /*3fb0*/  HMMA.16816.F32.BF16 R36, R140.reuse, R20, R36 ;  /* 0x000000148c24723c */ /* 0x040fec0000041824 */
[C---:B------:R-:W-:Y:S01]  /*3fc0*/  HMMA.16816.F32.BF16 R40, R140.reuse, R22, R40 ;  /* 0x000000168c28723c */ /* 0x040fe20000041828 */
[----:B------:R-:W3:Y:S05]  /*3fd0*/  LDSM.16.MT88.4 R20, [R200+0xf000] ;  /* 0x00f00000c814783b */ /* 0x000eea0000004200 */
[C---:B----4-:R-:W-:Y:S06]  /*3fe0*/  HMMA.16816.F32.BF16 R68, R140.reuse, R12, R68 ;  /* 0x0000000c8c44723c */ /* 0x050fec0000041844 */
[C---:B------:R-:W-:Y:S01]  /*3ff0*/  HMMA.16816.F32.BF16 R72, R140.reuse, R14, R72 ;  /* 0x0000000e8c48723c */ /* 0x040fe20000041848 */
[----:B------:R-:W4:Y:S05]  /*4000*/  LDSM.16.MT88.4 R12, [R198+0xf000] ;  /* 0x00f00000c60c783b */ /* 0x000f2a0000004200 */
[C---:B-----5:R-:W-:Y:S06]  /*4010*/  HMMA.16816.F32.BF16 R76, R140.reuse, R8, R76 ;  /* 0x000000088c4c723c */ /* 0x060fec000004184c */
[C---:B------:R-:W-:Y:S01]  /*4020*/  HMMA.16816.F32.BF16 R80, R140.reuse, R10, R80 ;  /* 0x0000000a8c50723c */ /* 0x040fe20000041850 */
[----:B------:R-:W5:Y:S05]  /*4030*/  LDSM.16.MT88.4 R8, [R197+0xf000] ;  /* 0x00f00000c508783b */ /* 0x000f6a0000004200 */
[C---:B--2---:R-:W-:Y:S06]  /*4040*/  HMMA.16816.F32.BF16 R84, R140.reuse, R4, R84 ;  /* 0x000000048c54723c */ /* 0x044fec0000041854 */
[----:B------:R-:W-:Y:S01]  /*4050*/  HMMA.16816.F32.BF16 R88, R140, R6, R88 ;  /* 0x000000068c58723c */ /* 0x000fe20000041858 */
[----:B------:R-:W-:-:S02]  /*4060*/  F2FP.BF16.F32.PACK_AB R4, R167, R162 ;  /* 0x000000a2a704723e */ /* 0x000fc400000010ff */
[----:B-1----:R-:W-:Y:S01]  /*4070*/  F2FP.BF16.F32.PACK_AB R5, R171, R166 ;  /* 0x000000a6ab05723e */ /* 0x002fe200000010ff */
[----:B------:R-:W-:Y:S02]  /*4080*/  FADD.FTZ R166, R166, R153 ;  /* 0x00000099a6a67221 */ /* 0x000fe40000010000 */
[----:B------:R-:W-:Y:S01]  /*4090*/  HMMA.16816.F32.BF16 R128, R140, R32, R128 ;  /* 0x000000208c80723c */ /* 0x000fe20000041880 */
        /* <DEDUP_REMOVED lines=8> */
[----:B------:R-:W-:Y:S01]  /*4120*/  HMMA.16816.F32.BF16 R108, R4, R18, R108 ;  /* 0x00000012046c723c */ /* 0x000fe2000004186c */
[----:B------:R-:W1:Y:S05]  /*4130*/  LDSM.16.MT88.4 R16, [R200+0x11000] ;  /* 0x01100000c810783b */ /* 0x000e6a0000004200 */
[C---:B------:R-:W-:Y:S06]  /*4140*/  HMMA.16816.F32.BF16 R120, R140.reuse, R28, R120 ;  /* 0x0000001c8c78723c */ /* 0x040fec0000041878 */
[----:B------:R-:W-:Y:S01]  /*4150*/  HMMA.16816.F32.BF16 R116, R140, R30, R116 ;  /* 0x0000001e8c74723c */ /* 0x000fe20000041874 */
[----:B------:R-:W2:Y:S05]  /*4160*/  LDSM.16.MT88.4 R28, [R196+0xd000] ;  /* 0x00d00000c41c783b */ /* 0x000eaa0000004200 */
[C---:B------:R-:W-:Y:S06]  /*4170*/  HMMA.16816.F32.BF16 R128, R4.reuse, R24, R128 ;  /* 0x000000180480723c */ /* 0x040fec0000041880 */
[C---:B------:R-:W-:Y:S01]  /*4180*/  HMMA.16816.F32.BF16 R124, R4.reuse, R26, R124 ;  /* 0x0000001a047c723c */ /* 0x040fe2000004187c */
[----:B------:R-:W3:Y:S05]  /*4190*/  LDSM.16.MT88.4 R24, [R196+0xf000] ;  /* 0x00f00000c418783b */ /* 0x000eea0000004200 */
[C---:B------:R-:W-:Y:S06]  /*41a0*/  HMMA.16816.F32.BF16 R36, R4.reuse, R20, R36 ;  /* 0x000000140424723c */ /* 0x040fec0000041824 */
[C---:B------:R-:W-:Y:S01]  /*41b0*/  HMMA.16816.F32.BF16 R40, R4.reuse, R22, R40 ;  /* 0x000000160428723c */ /* 0x040fe20000041828 */
[----:B------:R-:W-:Y:S05]  /*41c0*/  LDSM.16.MT88.4 R20, [R196+0x11000] ;  /* 0x01100000c414783b */ /* 0x000fea0000004200 */
[C---:B----4-:R-:W-:Y:S06]  /*41d0*/  HMMA.16816.F32.BF16 R44, R4.reuse, R12, R44 ;  /* 0x0000000c042c723c */ /* 0x050fec000004182c */
[C---:B------:R-:W-:Y:S01]  /*41e0*/  HMMA.16816.F32.BF16 R48, R4.reuse, R14, R48 ;  /* 0x0000000e0430723c */ /* 0x040fe20000041830 */
[----:B------:R-:W4:Y:S05]  /*41f0*/  LDSM.16.MT88.4 R12, [R198+0x11000] ;  /* 0x01100000c60c783b */ /* 0x000f2a0000004200 */
[C---:B-----5:R-:W-:Y:S06]  /*4200*/  HMMA.16816.F32.BF16 R52, R4.reuse, R8, R52 ;  /* 0x000000080434723c */ /* 0x060fec0000041834 */
        /* <DEDUP_REMOVED lines=9> */
[C---:B------:R-:W-:Y:S06]  /*42a0*/  HMMA.16816.F32.BF16 R120, R4.reuse, R32, R120 ;  /* 0x000000200478723c */ /* 0x040fec0000041878 */
[C---:B------:R-:W-:Y:S01]  /*42b0*/  HMMA.16816.F32.BF16 R116, R4.reuse, R34, R116 ;  /* 0x000000220474723c */ /* 0x040fe20000041874 */
[----:B------:R-:W-:Y:S05]  /*42c0*/  LDSM.16.MT88.4 R32, [R200+0xf800] ;  /* 0x00f80000c820783b */ /* 0x000fea0000004200 */
[C---:B--2---:R-:W-:Y:S06]  /*42d0*/  HMMA.16816.F32.BF16 R104, R4.reuse, R28, R104 ;  /* 0x0000001c0468723c */ /* 0x044fec0000041868 */
[C---:B------:R-:W-:Y:S01]  /*42e0*/  HMMA.16816.F32.BF16 R100, R4.reuse, R30, R100 ;  /* 0x0000001e0464723c */ /* 0x040fe20000041864 */
[----:B------:R-:W-:Y:S05]  /*42f0*/  LDSM.16.MT88.4 R28, [R198+0xf800] ;  /* 0x00f80000c61c783b */ /* 0x000fea0000004200 */
[C---:B---3--:R-:W-:Y:S06]  /*4300*/  HMMA.16816.F32.BF16 R60, R4.reuse, R24, R60 ;  /* 0x00000018043c723c */ /* 0x048fec000004183c */
[C---:B------:R-:W-:Y:S01]  /*4310*/  HMMA.16816.F32.BF16 R64, R4.reuse, R26, R64 ;  /* 0x0000001a0440723c */ /* 0x040fe20000041840 */
[----:B------:R-:W-:Y:S05]  /*4320*/  LDSM.16.MT88.4 R24, [R197+0xf800] ;  /* 0x00f80000c518783b */ /* 0x000fea0000004200 */
[C---:B----4-:R-:W-:Y:S06]  /*4330*/  HMMA.16816.F32.BF16 R76, R4.reuse, R12, R76 ;  /* 0x0000000c044c723c */ /* 0x050fec000004184c */
[C---:B------:R-:W-:Y:S01]  /*4340*/  HMMA.16816.F32.BF16 R80, R4.reuse, R14, R80 ;  /* 0x0000000e0450723c */ /* 0x040fe20000041850 */
[----:B------:R-:W2:Y:S05]  /*4350*/  LDSM.16.MT88.4 R12, [R196+0xd800] ;  /* 0x00d80000c40c783b */ /* 0x000eaa0000004200 */
[C---:B-----5:R-:W-:Y:S06]  /*4360*/  HMMA.16816.F32.BF16 R84, R4.reuse, R8, R84 ;  /* 0x000000080454723c */ /* 0x060fec0000041854 */
[C---:B------:R-:W-:Y:S01]  /*4370*/  HMMA.16816.F32.BF16 R88, R4.reuse, R10, R88 ;  /* 0x0000000a0458723c */ /* 0x040fe20000041858 */
[----:B------:R-:W3:Y:S05]  /*4380*/  LDSM.16.MT88.4 R8, [R196+0xf800] ;  /* 0x00f80000c408783b */ /* 0x000eea0000004200 */
[C---:B------:R-:W-:Y:S06]  /*4390*/  HMMA.16816.F32.BF16 R92, R4.reuse, R20, R92 ;  /* 0x00000014045c723c */ /* 0x040fec000004185c */
[----:B------:R-:W-:Y:S01]  /*43a0*/  HMMA.16816.F32.BF16 R96, R4, R22, R96 ;  /* 0x000000160460723c */ /* 0x000fe20000041860 */
[----:B------:R-:W-:Y:S06]  /*43b0*/  LDSM.16.MT88.4 R20, [R200+0x11800] ;  /* 0x01180000c814783b */ /* 0x000fec0000004200 */
[----:B------:R-:W-:-:S02]  /*43c0*/  F2FP.BF16.F32.PACK_AB R4, R181, R180 ;  /* 0x000000b4b504723e */ /* 0x000fc400000010ff */
[----:B------:R-:W-:Y:S01]  /*43d0*/  F2FP.BF16.F32.PACK_AB R5, R177, R176 ;  /* 0x000000b0b105723e */ /* 0x000fe200000010ff */
[----:B------:R-:W-:Y:S01]  /*43e0*/  FADD.FTZ R176, R176, R175 ;  /* 0x000000afb0b07221 */ /* 0x000fe20000010000 */
[----:B------:R-:W-:Y:S02]  /*43f0*/  F2FP.BF16.F32.PACK_AB R6, R178, R179 ;  /* 0x000000b3b206723e */ /* 0x000fe400000010ff */
[----:B------:R-:W-:Y:S01]  /*4400*/  F2FP.BF16.F32.PACK_AB R7, R227, R172 ;  /* 0x000000ace307723e */ /* 0x000fe200000010ff */
[----:B------:R-:W-:-:S04]  /*4410*/  FADD.FTZ R177, R177, R176 ;  /* 0x000000b0b1b17221 */ /* 0x000fc80000010000 */
[----:B------:R-:W-:Y:S02]  /*4420*/  FADD.FTZ R172, R172, R177 ;  /* 0x000000b1acac7221 */ /* 0x000fe40000010000 */
[----:B-1----:R-:W-:Y:S02]  /*4430*/  HMMA.16816.F32.BF16 R128, R4, R16, R128 ;  /* 0x000000100480723c */ /* 0x002fe40000041880 */
[----:B------:R-:W-:-:S04]  /*4440*/  FADD.FTZ R227, R227, R172 ;  /* 0x000000ace3e37221 */ /* 0x000fc80000010000 */
[C---:B------:R-:W-:Y:S01]  /*4450*/  HMMA.16816.F32.BF16 R124, R4.reuse, R18, R124 ;  /* 0x00000012047c723c */ /* 0x040fe2000004187c */
[----:B------:R-:W1:Y:S05]  /*4460*/  LDSM.16.MT88.4 R16, [R198+0x11800] ;  /* 0x01180000c610783b */ /* 0x000e6a0000004200 */
[C---:B--2---:R-:W-:Y:S06]  /*4470*/  HMMA.16816.F32.BF16 R104, R4.reuse, R12, R104 ;  /* 0x0000000c0468723c */ /* 0x044fec0000041868 */
[C---:B------:R-:W-:Y:S01]  /*4480*/  HMMA.16816.F32.BF16 R100, R4.reuse, R14, R100 ;  /* 0x0000000e0464723c */ /* 0x040fe20000041864 */
[----:B------:R-:W2:Y:S05]  /*4490*/  LDSM.16.MT88.4 R12, [R197+0x11800] ;  /* 0x01180000c50c783b */ /* 0x000eaa0000004200 */
[C---:B---3--:R-:W-:Y:S06]  /*44a0*/  HMMA.16816.F32.BF16 R60, R4.reuse, R8, R60 ;  /* 0x00000008043c723c */ /* 0x048fec000004183c */
[C---:B------:R-:W-:Y:S01]  /*44b0*/  HMMA.16816.F32.BF16 R64, R4.reuse, R10, R64 ;  /* 0x0000000a0440723c */ /* 0x040fe20000041840 */
[----:B------:R-:W3:Y:S05]  /*44c0*/  LDSM.16.MT88.4 R8, [R196+0x11800] ;  /* 0x01180000c408783b */ /* 0x000eea0000004200 */
[C---:B------:R-:W-:Y:S06]  /*44d0*/  HMMA.16816.F32.BF16 R120, R4.reuse, R144, R120 ;  /* 0x000000900478723c */ /* 0x040fec0000041878 */
        /* <DEDUP_REMOVED lines=19> */
[----:B------:R-:W-:-:S05]  /*4610*/  FADD.FTZ R229, R178, R179 ;  /* 0x000000b3b2e57221 */ /* 0x000fca0000010000 */
        /* <DEDUP_REMOVED lines=9> */
[----:B------:R-:W-:-:S15]  /*46b0*/  @!P0 BRA `(.L_x_434) ;  /* 0x0000003000648947 */ /* 0x000fde0003800000 */
[----:B------:R-:W-:Y:S01]  /*46c0*/  VIADD R0, R2, 0xfffffffe ;  /* 0xfffffffe02007836 */ /* 0x000fe20000000000 */
[----:B------:R-:W-:-:S04]  /*46d0*/  DEPBAR.LE SB0, 0x0 ;  /* 0x000080000000791a */ /* 0x000fc80000000000 */
[----:B------:R-:W-:Y:S01]  /*46e0*/  SHF.R.S32.HI R9, RZ, 0x1f, R0 ;  /* 0x0000001fff097819 */ /* 0x000fe20000011400 */
[----:B------:R-:W-:Y:S01]  /*46f0*/  IMAD.WIDE.U32 R6, R0, R134, RZ ;  /* 0x0000008600067225 */ /* 0x000fe200078e00ff */
[----:B------:R-:W-:-:S03]  /*4700*/  ULDC.64 UR4, c[0x0][0x220] ;  /* 0x0000880000047ab9 */ /* 0x000fc60000000a00 */
[----:B------:R-:W-:Y:S01]  /*4710*/  IMAD R9, R9, R134, RZ ;  /* 0x0000008609097224 */ /* 0x000fe200078e02ff */
[----:B------:R-:W-:Y:S01]  /*4720*/  BAR.SYNC.DEFER_BLOCKING 0x0 ;  /* 0x0000000000007b1d */ /* 0x000fe20000010000 */
[----:B------:R-:W-:Y:S02]  /*4730*/  LEA R5, P0, R6, R138, 0x6 ;  /* 0x0000008a06057211 */ /* 0x000fe400078030ff */
[----:B------:R-:W-:Y:S02]  /*4740*/  IMAD R9, R0, R135, R9 ;  /* 0x0000008700097224 */ /* 0x000fe400078e0209 */
[----:B------:R-:W-:Y:S02]  /*4750*/  LEA R8, P1, R5, UR4, 0x1 ;  /* 0x0000000405087c11 */ /* 0x000fe4000f8208ff */
[----:B------:R-:W-:Y:S02]  /*4760*/  IMAD.IADD R9, R7, 0x1, R9 ;  /* 0x0000000107097824 */ /* 0x000fe400078e0209 */
[----:B------:R-:W-:-:S03]  /*4770*/  IMAD.SHL.U32 R7, R134, 0x20, RZ ;  /* 0x0000002086077824 */ /* 0x000fc600078e00ff */
[----:B------:R-:W-:Y:S02]  /*4780*/  LEA.HI.X R4, R6, R215, R9, 0x6, P0 ;  /* 0x000000d706047211 */ /* 0x000fe400000f3409 */
[----:B------:R-:W-:Y:S02]  /*4790*/  SHF.L.U64.HI R6, R134, 0x5, R135 ;  /* 0x0000000586067819 */ /* 0x000fe40000010287 */
[----:B------:R-:W-:Y:S02]  /*47a0*/  IADD3 R10, P0, R7, R8, RZ ;  /* 0x00000008070a7210 */ /* 0x000fe40007f1e0ff */
[----:B------:R-:W-:Y:S02]  /*47b0*/  LEA.HI.X R9, R5, UR5, R4, 0x1, P1 ;  /* 0x0000000505097c11 */ /* 0x000fe400088f0c04 */
[----:B------:R-:W-:-:S03]  /*47c0*/  IADD3 R4, P1, R7, R10, RZ ;  /* 0x0000000a07047210 */ /* 0x000fc60007f3e0ff */
[C---:B------:R-:W-:Y:S01]  /*47d0*/  IMAD.X R11, R6.reuse, 0x1, R9, P0 ;  /* 0x00000001060b7824 */ /* 0x040fe200000e0609 */
[----:B------:R-:W-:Y:S01]  /*47e0*/  IADD3 R12, P0, R7, R4, RZ ;  /* 0x00000004070c7210 */ /* 0x000fe20007f1e0ff */
[----:B------:R-:W-:Y:S01]  /*47f0*/  @!PT LDS RZ, [RZ] ;  /* 0x00000000fffff984 */ /* 0x000fe20000000800 */
[----:B------:R-:W-:Y:S01]  /*4800*/  @!PT LDS RZ, [RZ] ;  /* 0x00000000fffff984 */ /* 0x000fe20000000800 */
[----:B------:R-:W-:Y:S01]  /*4810*/  @!PT LDS RZ, [RZ] ;  /* 0x00000000fffff984 */ /* 0x000fe20000000800 */
[----:B------:R-:W-:Y:S02]  /*4820*/  LDGSTS.E.BYPASS.LTC128B.128 [R210+0xc000], desc[UR12][R8.64] ;  /* 0x0c00000008d27fae */ /* 0x000fe4000b901d4c */
[C---:B------:R-:W-:Y:S02]  /*4830*/  IMAD.X R5, R6.reuse, 0x1, R11, P1 ;  /* 0x0000000106057824 */ /* 0x040fe400008e060b */
[----:B------:R-:W-:Y:S02]  /*4840*/  LDGSTS.E.BYPASS.LTC128B.128 [R210+0xe000], desc[UR12][R8.64+0x80] ;  /* 0x0e00008008d27fae */ /* 0x000fe4000b901d4c */
[----:B------:R-:W-:Y:S02]  /*4850*/  IMAD.X R13, R6, 0x1, R5, P0 ;  /* 0x00000001060d7824 */ /* 0x000fe400000e0605 */
[----:B------:R-:W-:Y:S04]  /*4860*/  LDGSTS.E.BYPASS.LTC128B.128 [R210+0x10000], desc[UR12][R8.64+0x100] ;  /* 0x1000010008d27fae */ /* 0x000fe8000b901d4c */
        /* <DEDUP_REMOVED lines=11> */
[----:B------:R-:W-:Y:S04]  /*4920*/  LDSM.16.M88.4 R152, [R204] ;  /* 0x00000000cc98783b */ /* 0x000fe80000000200 */
[----:B------:R-:W-:Y:S04]  /*4930*/  LDSM.16.M88.4 R20, [R203] ;  /* 0x00000000cb14783b */ /* 0x000fe80000000200 */
[----:B------:R-:W3:Y:S04]  /*4940*/  LDSM.16.M88.4 R32, [R205+0x6800] ;  /* 0x00680000cd20783b */ /* 0x000ee80000000200 */
[----:B------:R-:W4:Y:S04]  /*4950*/  LDSM.16.M88.4 R168, [R205+0x7000] ;  /* 0x00700000cda8783b */ /* 0x000f280000000200 */
[----:B------:R-:W5:Y:S04]  /*4960*/  LDSM.16.M88.4 R24, [R205+0x7800] ;  /* 0x00780000cd18783b */ /* 0x000f680000000200 */
[----:B-1----:R-:W-:Y:S04]  /*4970*/  LDSM.16.M88.4 R12, [R202] ;  /* 0x00000000ca0c783b */ /* 0x002fe80000000200 */
[----:B------:R-:W1:Y:S04]  /*4980*/  LDSM.16.M88.4 R172, [R199+0x6000] ;  /* 0x00600000c7ac783b */ /* 0x000e680000000200 */
[----:B------:R-:W1:Y:S04]  /*4990*/  LDSM.16.M88.4 R144, [R195] ;  /* 0x00000000c390783b */ /* 0x000e680000000200 */
[----:B------:R-:W1:Y:S01]  /*49a0*/  LDSM.16.M88.4 R8, [R194] ;  /* 0x00000000c208783b */ /* 0x000e620000000200 */
[C---:B--2---:R-:W-:Y:S03]  /*49b0*/  HMMA.16816.F32.BF16 R4, R180.reuse, R16, RZ ;  /* 0x00000010b404723c */ /* 0x044fe600000418ff */
[----:B------:R-:W-:Y:S04]  /*49c0*/  LDSM.16.M88.4 R148, [R192] ;  /* 0x00000000c094783b */ /* 0x000fe80000000200 */
[----:B------:R-:W-:Y:S01]  /*49d0*/  LDSM.16.M88.4 R176, [R193] ;  /* 0x00000000c1b0783b */ /* 0x000fe20000000200 */
[C---:B------:R-:W-:Y:S03]  /*49e0*/  HMMA.16816.F32.BF16 R16, R180.reuse, R18, RZ ;  /* 0x00000012b410723c */ /* 0x040fe600000418ff */
[----:B------:R-:W-:Y:S03]  /*49f0*/  LDSM.16.M88.4 R28, [R199+0x6800] ;  /* 0x00680000c71c783b */ /* 0x000fe60000000200 */
[C---:B---3--:R-:W-:Y:S01]  /*4a00*/  HMMA.16816.F32.BF16 R140, R180.reuse, R32, RZ ;  /* 0x00000020b48c723c */ /* 0x048fe200000418ff */
[----:B------:R-:W-:Y:S04]  /*4a10*/  LDSM.16.M88.4 R164, [R205+0x8000] ;  /* 0x00800000cda4783b */ /* 0x000fe80000000200 */
[----:B------:R-:W-:Y:S01]  /*4a20*/  LDSM.16.M88.4 R160, [R199+0x7800] ;  /* 0x00780000c7a0783b */ /* 0x000fe20000000200 */
[----:B----4-:R-:W-:Y:S03]  /*4a30*/  HMMA.16816.F32.BF16 R156, R180, R168, RZ ;  /* 0x000000a8b49c723c */ /* 0x010fe600000418ff */
[----:B------:R-:W-:Y:S03]  /*4a40*/  LDSM.16.M88.4 R236, [R204+0x2000] ;  /* 0x00200000ccec783b */ /* 0x000fe60000000200 */
[C---:B------:R-:W-:Y:S01]  /*4a50*/  HMMA.16816.F32.BF16 R4, R152.reuse, R20, R4 ;  /* 0x000000149804723c */ /* 0x040fe20000041804 */
[----:B------:R-:W-:Y:S04]  /*4a60*/  LDSM.16.M88.4 R244, [R199+0x9000] ;  /* 0x00900000c7f4783b */ /* 0x000fe80000000200 */
[----:B------:R-:W-:Y:S01]  /*4a70*/  LDSM.16.M88.4 R240, [R199+0xa000] ;  /* 0x00a00000c7f0783b */ /* 0x000fe20000000200 */
[----:B------:R-:W-:Y:S03]  /*4a80*/  HMMA.16816.F32.BF16 R16, R152, R22, R16 ;  /* 0x000000169810723c */ /* 0x000fe60000041810 */
[----:B------:R-:W2:Y:S03]  /*4a90*/  LDSM.16.M88.4 R20, [R201] ;  /* 0x00000000c914783b */ /* 0x000ea60000000200 */
[C---:B------:R-:W-:Y:S01]  /*4aa0*/  HMMA.16816.F32.BF16 R32, R180.reuse, R34, RZ ;  /* 0x00000022b420723c */ /* 0x040fe200000418ff */
[----:B------:R-:W-:Y:S04]  /*4ab0*/  LDSM.16.M88.4 R232, [R188] ;  /* 0x00000000bce8783b */ /* 0x000fe80000000200 */
[----:B------:R-:W0:Y:S01]  /*4ac0*/  LDGDEPBAR ;  /* 0x00000000000079af */ /* 0x000e220000000000 */
[C---:B------:R-:W-:Y:S06]  /*4ad0*/  HMMA.16816.F32.BF16 R168, R180.reuse, R170, RZ ;  /* 0x000000aab4a8723c */ /* 0x040fec00000418ff */
[C---:B-----5:R-:W-:Y:S06]  /*4ae0*/  HMMA.16816.F32.BF16 R220, R180.reuse, R24, RZ ;  /* 0x00000018b4dc723c */ /* 0x060fec00000418ff */
[----:B------:R-:W-:Y:S01]  /*4af0*/  HMMA.16816.F32.BF16 R180, R180, R26, RZ ;  /* 0x0000001ab4b4723c */ /* 0x000fe200000418ff */
[----:B------:R-:W3:Y:S05]  /*4b00*/  LDSM.16.M88.4 R24, [R199+0x7000] ;  /* 0x00700000c718783b */ /* 0x000eea0000000200 */
[C---:B-1----:R-:W-:Y:S06]  /*4b10*/  HMMA.16816.F32.BF16 R4, R12.reuse, R172, R4 ;  /* 0x000000ac0c04723c */ /* 0x042fec0000041804 */
[----:B------:R-:W-:Y:S01]  /*4b20*/  HMMA.16816.F32.BF16 R16, R12, R174, R16 ;  /* 0x000000ae0c10723c */ /* 0x000fe20000041810 */
[----:B------:R-:W-:Y:S05]  /*4b30*/  LDSM.16.M88.4 R172, [R199+0x9800] ;  /* 0x00980000c7ac783b */ /* 0x000fea0000000200 */
[C---:B------:R-:W-:Y:S06]  /*4b40*/  HMMA.16816.F32.BF16 R140, R152.reuse, R144, R140 ;  /* 0x00000090988c723c */ /* 0x040fec000004188c */
[C---:B------:R-:W-:Y:S01]  /*4b50*/  HMMA.16816.F32.BF16 R32, R152.reuse, R146, R32 ;  /* 0x000000929820723c */ /* 0x040fe20000041820 */
[----:B------:R-:W-:Y:S05]  /*4b60*/  LDSM.16.M88.4 R144, [R192+0x800] ;  /* 0x00080000c090783b */ /* 0x000fea0000000200 */
[C---:B------:R-:W-:Y:S06]  /*4b70*/  HMMA.16816.F32.BF16 R156, R152.reuse, R8, R156 ;  /* 0x00000008989c723c */ /* 0x040fec000004189c */
[----:B------:R-:W-:Y:S01]  /*4b80*/  HMMA.16816.F32.BF16 R168, R152, R10, R168 ;  /* 0x0000000a98a8723c */ /* 0x000fe200000418a8 */
[----:B------:R-:W1:Y:S05]  /*4b90*/  LDSM.16.M88.4 R8, [R206+0x2000] ;  /* 0x00200000ce08783b */ /* 0x000e6a0000000200 */
[C---:B--2---:R-:W-:Y:S06]  /*4ba0*/  HMMA.16816.F32.BF16 R4, R20.reuse, R148, R4 ;  /* 0x000000941404723c */ /* 0x044fec0000041804 */
[----:B------:R-:W-:Y:S01]  /*4bb0*/  HMMA.16816.F32.BF16 R16, R20, R150, R16 ;  /* 0x000000961410723c */ /* 0x000fe20000041810 */
[----:B------:R-:W-:Y:S05]  /*4bc0*/  LDSM.16.M88.4 R148, [R205+0x9800] ;  /* 0x00980000cd94783b */ /* 0x000fea0000000200 */
[C---:B------:R-:W-:Y:S06]  /*4bd0*/  HMMA.16816.F32.BF16 R220, R152.reuse, R176, R220 ;  /* 0x000000b098dc723c */ /* 0x040fec00000418dc */
[----:B------:R-:W-:Y:S01]  /*4be0*/  HMMA.16816.F32.BF16 R180, R152, R178, R180 ;  /* 0x000000b298b4723c */ /* 0x000fe200000418b4 */
[----:B------:R-:W2:Y:S04]  /*4bf0*/  LDSM.16.M88.4 R152, [R191] ;  /* 0x00000000bf98783b */ /* 0x000ea80000000200 */
[----:B------:R-:W-:Y:S01]  /*4c00*/  LDSM.16.M88.4 R176, [R202+0x2000] ;  /* 0x00200000cab0783b */ /* 0x000fe20000000200 */
[C---:B------:R-:W-:Y:S06]  /*4c10*/  HMMA.16816.F32.BF16 R140, R12.reuse, R28, R140 ;  /* 0x0000001c0c8c723c */ /* 0x040fec000004188c */
[C---:B------:R-:W-:Y:S01]  /*4c20*/  HMMA.16816.F32.BF16 R32, R12.reuse, R30, R32 ;  /* 0x0000001e0c20723c */ /* 0x040fe20000041820 */
[----:B------:R-:W4:Y:S05]  /*4c30*/  LDSM.16.M88.4 R28, [R192+0x1000] ;  /* 0x00100000c01c783b */ /* 0x000f2a0000000200 */
[C---:B---3--:R-:W-:Y:S06]  /*4c40*/  HMMA.16816.F32.BF16 R156, R12.reuse, R24, R156 ;  /* 0x000000180c9c723c */ /* 0x048fec000004189c */
[----:B------:R-:W-:Y:S01]  /*4c50*/  HMMA.16816.F32.BF16 R168, R12, R26, R168 ;  /* 0x0000001a0ca8723c */ /* 0x000fe200000418a8 */
[----:B------:R-:W3:Y:S05]  /*4c60*/  LDSM.16.M88.4 R24, [R192+0x1800] ;  /* 0x00180000c018783b */ /* 0x000eea0000000200 */
[C---:B-1----:R-:W-:Y:S06]  /*4c70*/  HMMA.16816.F32.BF16 R4, R8.reuse, R164, R4 ;  /* 0x000000a40804723c */ /* 0x042fec0000041804 */
[----:B------:R-:W-:Y:S01]  /*4c80*/  HMMA.16816.F32.BF16 R16, R8, R166, R16 ;  /* 0x000000a60810723c */ /* 0x000fe20000041810 */
[----:B------:R-:W-:Y:S05]  /*4c90*/  LDSM.16.M88.4 R164, [R201+0x2000] ;  /* 0x00200000c9a4783b */ /* 0x000fea0000000200 */
[C---:B------:R-:W-:Y:S06]  /*4ca0*/  HMMA.16816.F32.BF16 R220, R12.reuse, R160, R220 ;  /* 0x000000a00cdc723c */ /* 0x040fec00000418dc */
[----:B------:R-:W-:Y:S01]  /*4cb0*/  HMMA.16816.F32.BF16 R180, R12, R162, R180 ;  /* 0x000000a20cb4723c */ /* 0x000fe200000418b4 */
[----:B------:R-:W-:Y:S04]  /*4cc0*/  LDSM.16.M88.4 R160, [R205+0x8800] ;  /* 0x00880000cda0783b */ /* 0x000fe80000000200 */
[----:B------:R-:W-:Y:S01]  /*4cd0*/  LDSM.16.M88.4 R12, [R205+0x9000] ;  /* 0x00900000cd0c783b */ /* 0x000fe20000000200 */
[C---:B------:R-:W-:Y:S06]  /*4ce0*/  HMMA.16816.F32.BF16 R140, R20.reuse, R144, R140 ;  /* 0x00000090148c723c */ /* 0x040fec000004188c */
[----:B------:R-:W-:Y:S01]  /*4cf0*/  HMMA.16816.F32.BF16 R32, R20, R146, R32 ;  /* 0x000000921420723c */ /* 0x000fe20000041820 */
[----:B------:R-:W1:Y:S05]  /*4d00*/  LDSM.16.M88.4 R144, [R199+0x8000] ;  /* 0x00800000c790783b */ /* 0x000e6a0000000200 */
[C---:B--2---:R-:W-:Y:S06]  /*4d10*/  HMMA.16816.F32.BF16 R4, R236.reuse, R152, R4 ;  /* 0x00000098ec04723c */ /* 0x044fec0000041804 */
[----:B------:R-:W-:Y:S01]  /*4d20*/  HMMA.16816.F32.BF16 R16, R236, R154, R16 ;  /* 0x0000009aec10723c */ /* 0x000fe20000041810 */
[----:B------:R-:W-:Y:S05]  /*4d30*/  LDSM.16.M88.4 R152, [R206+0x4000] ;  /* 0x00400000ce98783b */ /* 0x000fea0000000200 */
[C---:B----4-:R-:W-:Y:S06]  /*4d40*/  HMMA.16816.F32.BF16 R156, R20.reuse, R28, R156 ;  /* 0x0000001c149c723c */ /* 0x050fec000004189c */
[C---:B------:R-:W-:Y:S01]  /*4d50*/  HMMA.16816.F32.BF16 R168, R20.reuse, R30, R168 ;  /* 0x0000001e14a8723c */ /* 0x040fe200000418a8 */
[----:B------:R-:W-:Y:S05]  /*4d60*/  LDSM.16.M88.4 R28, [R189] ;  /* 0x00000000bd1c783b */ /* 0x000fea0000000200 */
[C---:B---3--:R-:W-:Y:S06]  /*4d70*/  HMMA.16816.F32.BF16 R220, R20.reuse, R24, R220 ;  /* 0x0000001814dc723c */ /* 0x048fec00000418dc */
[----:B------:R-:W-:Y:S01]  /*4d80*/  HMMA.16816.F32.BF16 R180, R20, R26, R180 ;  /* 0x0000001a14b4723c */ /* 0x000fe200000418b4 */
[----:B------:R-:W2:Y:S04]  /*4d90*/  LDSM.16.M88.4 R20, [R192+0x2000] ;  /* 0x00200000c014783b */ /* 0x000ea80000000200 */
[----:B------:R-:W3:Y:S01]  /*4da0*/  LDSM.16.M88.4 R24, [R190] ;  /* 0x00000000be18783b */ /* 0x000ee20000000200 */
[C---:B-1----:R-:W-:Y:S06]  /*4db0*/  HMMA.16816.F32.BF16 R4, R176.reuse, R144, R4 ;  /* 0x00000090b004723c */ /* 0x042fec0000041804 */
[----:B------:R-:W-:Y:S01]  /*4dc0*/  HMMA.16816.F32.BF16 R16, R176, R146, R16 ;  /* 0x00000092b010723c */ /* 0x000fe20000041810 */
[----:B------:R-:W-:Y:S05]  /*4dd0*/  LDSM.16.M88.4 R144, [R187] ;  /* 0x00000000bb90783b */ /* 0x000fea0000000200 */
        /* <DEDUP_REMOVED lines=8> */
[----:B------:R-:W1:Y:S04]  /*4e60*/  LDSM.16.M88.4 R8, [R205+0xa000] ;  /* 0x00a00000cd08783b */ /* 0x000e680000000200 */
[----:B------:R-:W-:Y:S01]  /*4e70*/  LDSM.16.M88.4 R148, [R205+0xa800] ;  /* 0x00a80000cd94783b */ /* 0x000fe20000000200 */
[C---:B--2---:R-:W-:Y:S06]  /*4e80*/  HMMA.16816.F32.BF16 R4, R164.reuse, R20, R4 ;  /* 0x00000014a404723c */ /* 0x044fec0000041804 */
[----:B------:R-:W-:Y:S01]  /*4e90*/  HMMA.16816.F32.BF16 R16, R164, R22, R16 ;  /* 0x00000016a410723c */ /* 0x000fe20000041810 */
[----:B------:R-:W-:Y:S05]  /*4ea0*/  LDSM.16.M88.4 R20, [R202+0x4000] ;  /* 0x00400000ca14783b */ /* 0x000fea0000000200 */
[C---:B------:R-:W-:Y:S06]  /*4eb0*/  HMMA.16816.F32.BF16 R156, R236.reuse, R28, R156 ;  /* 0x0000001cec9c723c */ /* 0x040fec000004189c */
[C---:B------:R-:W-:Y:S01]  /*4ec0*/  HMMA.16816.F32.BF16 R168, R236.reuse, R30, R168 ;  /* 0x0000001eeca8723c */ /* 0x040fe200000418a8 */
[----:B------:R-:W2:Y:S05]  /*4ed0*/  LDSM.16.M88.4 R28, [R204+0x4000] ;  /* 0x00400000cc1c783b */ /* 0x000eaa0000000200 */
        /* <DEDUP_REMOVED lines=8> */
[----:B------:R-:W1:Y:S05]  /*4f60*/  LDSM.16.M88.4 R12, [R201+0x4000] ;  /* 0x00400000c90c783b */ /* 0x000e6a0000000200 */
[----:B--2---:R-:W-:Y:S06]  /*4f70*/  HMMA.16816.F32.BF16 R4, R28, R144, R4 ;  /* 0x000000901c04723c */ /* 0x004fec0000041804 */
[----:B------:R-:W-:Y:S06]  /*4f80*/  HMMA.16816.F32.BF16 R156, R176, R244, R156 ;  /* 0x000000f4b09c723c */ /* 0x000fec000004189c */
[----:B------:R-:W-:Y:S01]  /*4f90*/  HMMA.16816.F32.BF16 R16, R28, R146, R16 ;  /* 0x000000921c10723c */ /* 0x000fe20000041810 */
[----:B------:R-:W2:Y:S05]  /*4fa0*/  LDSM.16.M88.4 R144, [R205+0xb000] ;  /* 0x00b00000cd90783b */ /* 0x000eaa0000000200 */
[C---:B---3--:R-:W-:Y:S06]  /*4fb0*/  HMMA.16816.F32.BF16 R140, R164.reuse, R24, R140 ;  /* 0x00000018a48c723c */ /* 0x048fec000004188c */
[----:B------:R-:W-:Y:S01]  /*4fc0*/  HMMA.16816.F32.BF16 R32, R164, R26, R32 ;  /* 0x0000001aa420723c */ /* 0x000fe20000041820 */
[----:B------:R-:W-:Y:S05]  /*4fd0*/  LDSM.16.M88.4 R24, [R186] ;  /* 0x00000000ba18783b */ /* 0x000fea0000000200 */
[----:B------:R-:W-:Y:S06]  /*4fe0*/  HMMA.16816.F32.BF16 R4, R20, R240, R4 ;  /* 0x000000f01404723c */ /* 0x000fec0000041804 */
[----:B------:R-:W-:Y:S06]  /*4ff0*/  HMMA.16816.F32.BF16 R156, R164, R160, R156 ;  /* 0x000000a0a49c723c */ /* 0x000fec000004189c */
[----:B------:R-:W-:Y:S06]  /*5000*/  HMMA.16816.F32.BF16 R16, R20, R242, R16 ;  /* 0x000000f21410723c */ /* 0x000fec0000041810 */
[C---:B------:R-:W-:Y:S06]  /*5010*/  HMMA.16816.F32.BF16 R140, R152.reuse, R148, R140 ;  /* 0x00000094988c723c */ /* 0x040fec000004188c */
[----:B------:R-:W-:Y:S01]  /*5020*/  HMMA.16816.F32.BF16 R32, R152, R150, R32 ;  /* 0x000000969820723c */ /* 0x000fe20000041820 */
[----:B------:R-:W3:Y:S05]  /*5030*/  LDSM.16.M88.4 R148, [R185] ;  /* 0x00000000b994783b */ /* 0x000eea0000000200 */
[----:B------:R-:W-:Y:S06]  /*5040*/  HMMA.16816.F32.BF16 R220, R236, R232, R220 ;  /* 0x000000e8ecdc723c */ /* 0x000fec00000418dc */
[----:B-1----:R-:W-:Y:S06]  /*5050*/  HMMA.16816.F32.BF16 R4, R12, R8, R4 ;  /* 0x000000080c04723c */ /* 0x002fec0000041804 */
[----:B--2---:R-:W-:Y:S06]  /*5060*/  HMMA.16816.F32.BF16 R156, R152, R144, R156 ;  /* 0x00000090989c723c */ /* 0x004fec000004189c */
[----:B------:R-:W-:Y:S06]  /*5070*/  HMMA.16816.F32.BF16 R168, R176, R246, R168 ;  /* 0x000000f6b0a8723c */ /* 0x000fec00000418a8 */
[----:B------:R-:W-:Y:S01]  /*5080*/  HMMA.16816.F32.BF16 R16, R12, R10, R16 ;  /* 0x0000000a0c10723c */ /* 0x000fe20000041810 */
[----:B------:R-:W1:Y:S05]  /*5090*/  LDSM.16.M88.4 R8, [R192+0x3800] ;  /* 0x00380000c008783b */ /* 0x000e6a0000000200 */
[----:B------:R-:W-:Y:S01]  /*50a0*/  HMMA.16816.F32.BF16 R232, R236, R234, R180 ;  /* 0x000000eaece8723c */ /* 0x000fe200000418b4 */
[----:B------:R-:W-:Y:S01]  /*50b0*/  FMUL.FTZ R4, R4, UR8 ;  /* 0x0000000804047c20 */ /* 0x000fe20008410000 */
[----:B------:R-:W-:Y:S01]  /*50c0*/  FMUL.FTZ R5, R5, UR8 ;  /* 0x0000000805057c20 */ /* 0x000fe20008410000 */
[----:B------:R-:W-:Y:S01]  /*50d0*/  FMUL.FTZ R161, R6, UR8 ;  /* 0x0000000806a17c20 */ /* 0x000fe20008410000 */
[----:B------:R-:W2:Y:S01]  /*50e0*/  LDSM.16.M88.4 R180, [R199+0xa800] ;  /* 0x00a80000c7b4783b */ /* 0x000ea20000000200 */
[----:B------:R-:W-:Y:S01]  /*50f0*/  MUFU.TANH R160, R4 ;  /* 0x0000000400a07308 */ /* 0x000fe20000002400 */
[----:B------:R-:W-:Y:S02]  /*5100*/  HMMA.16816.F32.BF16 R236, R176, R172, R220 ;  /* 0x000000acb0ec723c */ /* 0x000fe400000418dc */
[----:B------:R-:W-:Y:S04]  /*5110*/  LDSM.16.M88.4 R220, [R192+0x4800] ;  /* 0x00480000c0dc783b */ /* 0x000fe80000000200 */
[----:B---3--:R-:W-:Y:S01]  /*5120*/  HMMA.16816.F32.BF16 R156, R28, R148, R156 ;  /* 0x000000941c9c723c */ /* 0x008fe2000004189c */
[----:B------:R3:W4:Y:S05]  /*5130*/  MUFU.TANH R172, R5 ;  /* 0x0000000500ac7308 */ /* 0x00072a0000002400 */
[----:B------:R-:W-:Y:S01]  /*5140*/  HMMA.16816.F32.BF16 R168, R164, R162, R168 ;  /* 0x000000a2a4a8723c */ /* 0x000fe200000418a8 */
[----:B------:R-:W-:Y:S01]  /*5150*/  FMUL.FTZ R148, R7, UR8 ;  /* 0x0000000807947c20 */ /* 0x000fe20008410000 */
[----:B------:R-:W-:Y:S01]  /*5160*/  FMUL.FTZ R16, R16, UR8 ;  /* 0x0000000810107c20 */ /* 0x000fe20008410000 */
[----:B------:R-:W-:Y:S01]  /*5170*/  FMUL.FTZ R17, R17, UR8 ;  /* 0x0000000811117c20 */ /* 0x000fe20008410000 */
[----:B------:R-:W-:Y:S01]  /*5180*/  FMUL.FTZ R173, R19, UR8 ;  /* 0x0000000813ad7c20 */ /* 0x000fe20008410000 */
[----:B------:R-:W-:Y:S01]  /*5190*/  MUFU.TANH R161, R161 ;  /* 0x000000a100a17308 */ /* 0x000fe20000002400 */
[C---:B------:R-:W-:Y:S01]  /*51a0*/  HMMA.16816.F32.BF16 R140, R28.reuse, R24, R140 ;  /* 0x000000181c8c723c */ /* 0x040fe2000004188c */
[----:B------:R-:W-:Y:S01]  /*51b0*/  FMUL.FTZ R163, R18, UR8 ;  /* 0x0000000812a37c20 */ /* 0x000fe20008410000 */
[----:B---3--:R-:W3:Y:S04]  /*51c0*/  LDSM.16.M88.4 R4, [R205+0xb800] ;  /* 0x00b80000cd04783b */ /* 0x008ee80000000200 */
[----:B------:R-:W-:Y:S01]  /*51d0*/  HMMA.16816.F32.BF16 R32, R28, R26, R32 ;  /* 0x0000001a1c20723c */ /* 0x000fe20000041820 */
[----:B------:R-:W-:Y:S01]  /*51e0*/  MUFU.TANH R149, R16 ;  /* 0x0000001000957308 */ /* 0x000fe20000002400 */
[----:B------:R-:W5:Y:S04]  /*51f0*/  LDSM.16.M88.4 R24, [R199+0xb000] ;  /* 0x00b00000c718783b */ /* 0x000f680000000200 */
[----:B------:R-:W-:Y:S01]  /*5200*/  HMMA.16816.F32.BF16 R232, R176, R174, R232 ;  /* 0x000000aeb0e8723c */ /* 0x000fe200000418e8 */
[----:B------:R-:W4:Y:S02]  /*5210*/  S2R R174, SR_TID.X ;  /* 0x0000000000ae7919 */ /* 0x000f240000002100 */
[----:B------:R2:W-:Y:S03]  /*5220*/  MUFU.TANH R162, R17 ;  /* 0x0000001100a27308 */ /* 0x0005e60000002400 */
[----:B-1----:R-:W-:Y:S05]  /*5230*/  HMMA.16816.F32.BF16 R236, R164, R8, R236 ;  /* 0x00000008a4ec723c */ /* 0x002fea00000418ec */
[----:B------:R-:W1:Y:S01]  /*5240*/  MUFU.TANH R148, R148 ;  /* 0x0000009400947308 */ /* 0x000e620000002400 */
[----:B------:R-:W-:Y:S01]  /*5250*/  HMMA.16816.F32.BF16 R168, R152, R146, R168 ;  /* 0x0000009298a8723c */ /* 0x000fe200000418a8 */
[----:B------:R-:W-:Y:S05]  /*5260*/  LDSM.16.M88.4 R144, [R192+0x5000] ;  /* 0x00500000c090783b */ /* 0x000fea0000000200 */
[----:B--2---:R-:W-:Y:S01]  /*5270*/  HMMA.16816.F32.BF16 R140, R20, R180, R140 ;  /* 0x000000b4148c723c */ /* 0x004fe2000004188c */
[----:B------:R-:W2:Y:S01]  /*5280*/  MUFU.TANH R163, R163 ;  /* 0x000000a300a37308 */ /* 0x000ea20000002400 */
[----:B------:R-:W1:Y:S04]  /*5290*/  LDSM.16.M88.4 R16, [R184] ;  /* 0x00000000b810783b */ /* 0x000e680000000200 */
[----:B------:R-:W-:Y:S01]  /*52a0*/  HMMA.16816.F32.BF16 R232, R164, R10, R232 ;  /* 0x0000000aa4e8723c */ /* 0x000fe200000418e8 */
[----:B------:R-:W2:Y:S02]  /*52b0*/  LDSM.16.M88.4 R8, [R199+0xb800] ;  /* 0x00b80000c708783b */ /* 0x000ea40000000200 */
[----:B------:R-:W-:Y:S03]  /*52c0*/  MUFU.TANH R173, R173 ;  /* 0x000000ad00ad7308 */ /* 0x000fe60000002400 */
[----:B------:R-:W-:Y:S06]  /*52d0*/  HMMA.16816.F32.BF16 R32, R20, R182, R32 ;  /* 0x000000b61420723c */ /* 0x000fec0000041820 */
[----:B---3--:R-:W-:Y:S06]  /*52e0*/  HMMA.16816.F32.BF16 R236, R152, R4, R236 ;  /* 0x0000000498ec723c */ /* 0x008fec00000418ec */
[----:B------:R-:W-:Y:S01]  /*52f0*/  HMMA.16816.F32.BF16 R168, R28, R150, R168 ;  /* 0x000000961ca8723c */ /* 0x000fe200000418a8 */
[----:B----4-:R-:W-:-:S05]  /*5300*/  IMAD.SHL.U32 R5, R174, 0x2, RZ ;  /* 0x00000002ae057824 */ /* 0x010fca00078e00ff */
[----:B-----5:R-:W-:Y:S01]  /*5310*/  HMMA.16816.F32.BF16 R156, R20, R24, R156 ;  /* 0x00000018149c723c */ /* 0x020fe2000004189c */
[----:B------:R-:W-:-:S05]  /*5320*/  LOP3.LUT R5, R5, 0x6, RZ, 0xc0, !PT ;  /* 0x0000000605057812 */ /* 0x000fca00078ec0ff */
[----:B------:R-:W-:Y:S06]  /*5330*/  HMMA.16816.F32.BF16 R232, R152, R6, R232 ;  /* 0x0000000698e8723c */ /* 0x000fec00000418e8 */
[----:B-1----:R-:W-:Y:S06]  /*5340*/  HMMA.16816.F32.BF16 R236, R28, R16, R236 ;  /* 0x000000101cec723c */ /* 0x002fec00000418ec */
[----:B------:R-:W-:Y:S01]  /*5350*/  HMMA.16816.F32.BF16 R140, R12, R220, R140 ;  /* 0x000000dc0c8c723c */ /* 0x000fe2000004188c */
[----:B------:R-:W-:-:S02]  /*5360*/  IMAD R16, R0, 0x40, R5 ;  /* 0x0000004000107824 */ /* 0x000fc400078e0205 */
[----:B------:R-:W1:Y:S01]  /*5370*/  LDSM.16.M88.4 R4, [R192+0x5800] ;  /* 0x00580000c004783b */ /* 0x000e620000000200 */
[----:B------:R-:W-:-:S04]  /*5380*/  DEPBAR.LE SB0, 0x0 ;  /* 0x000080000000791a */ /* 0x000fc80000000000 */
[----:B------:R-:W-:Y:S06]  /*5390*/  HMMA.16816.F32.BF16 R168, R20, R26, R168 ;  /* 0x0000001a14a8723c */ /* 0x000fec00000418a8 */
[----:B------:R-:W-:Y:S01]  /*53a0*/  HMMA.16816.F32.BF16 R32, R12, R222, R32 ;  /* 0x000000de0c20723c */ /* 0x000fe20000041820 */
[----:B------:R-:W-:-:S05]  /*53b0*/  VIADD R27, R16, 0x1 ;  /* 0x00000001101b7836 */ /* 0x000fca0000000000 */
[----:B------:R-:W-:Y:S01]  /*53c0*/  HMMA.16816.F32.BF16 R156, R12, R144, R156 ;  /* 0x000000900c9c723c */ /* 0x000fe2000004189c */
[CC--:B------:R-:W-:Y:S02]  /*53d0*/  ISETP.GE.AND P3, PT, R27.reuse, R218.reuse, PT ;  /* 0x000000da1b00720c */ /* 0x0c0fe40003f66270 */
[-C--:B------:R-:W-:Y:S01]  /*53e0*/  ISETP.GE.AND P2, PT, R27, R133.reuse, PT ;  /* 0x000000851b00720c */ /* 0x080fe20003f46270 */
[----:B------:R-:W-:Y:S01]  /*53f0*/  FMUL.FTZ R24, R141, UR8 ;  /* 0x000000088d187c20 */ /* 0x000fe20008410000 */
[----:B------:R-:W-:Y:S01]  /*5400*/  FMUL.FTZ R140, R140, UR8 ;  /* 0x000000088c8c7c20 */ /* 0x000fe20008410000 */
[----:B------:R-:W-:Y:S01]  /*5410*/  HMMA.16816.F32.BF16 R232, R28, R18, R232 ;  /* 0x000000121ce8723c */ /* 0x000fe200000418e8 */
[----:B------:R-:W-:Y:S01]  /*5420*/  FMUL.FTZ R141, R143, UR8 ;  /* 0x000000088f8d7c20 */ /* 0x000fe20008410000 */
[----:B------:R-:W-:Y:S01]  /*5430*/  FMUL.FTZ R25, R142, UR8 ;  /* 0x000000088e197c20 */ /* 0x000fe20008410000 */
[C---:B------:R-:W-:Y:S01]  /*5440*/  VIADD R27, R16.reuse, 0x8 ;  /* 0x00000008101b7836 */ /* 0x040fe20000000000 */
[----:B------:R-:W-:Y:S02]  /*5450*/  MUFU.TANH R24, R24 ;  /* 0x0000001800187308 */ /* 0x000fe40000002400 */
[----:B--2---:R-:W-:Y:S01]  /*5460*/  HMMA.16816.F32.BF16 R236, R20, R8, R236 ;  /* 0x0000000814ec723c */ /* 0x004fe200000418ec */
[C---:B------:R-:W-:Y:S01]  /*5470*/  VIADD R19, R16.reuse, 0x18 ;  /* 0x0000001810137836 */ /* 0x040fe20000000000 */
[CC--:B------:R-:W-:Y:S01]  /*5480*/  ISETP.GE.AND P5, PT, R27.reuse, R218.reuse, PT ;  /* 0x000000da1b00720c */ /* 0x0c0fe20003fa6270 */
[C---:B------:R-:W-:Y:S01]  /*5490*/  VIADD R18, R16.reuse, 0x19 ;  /* 0x0000001910127836 */ /* 0x040fe20000000000 */
[-C--:B------:R-:W-:Y:S01]  /*54a0*/  ISETP.GE.AND P0, PT, R27, R133.reuse, PT ;  /* 0x000000851b00720c */ /* 0x080fe20003f06270 */
[----:B------:R-:W-:Y:S01]  /*54b0*/  VIADD R27, R16, 0x10 ;  /* 0x00000010101b7836 */ /* 0x000fe20000000000 */
[----:B------:R-:W-:Y:S01]  /*54c0*/  HMMA.16816.F32.BF16 R168, R12, R146, R168 ;  /* 0x000000920ca8723c */ /* 0x000fe200000418a8 */
[----:B------:R-:W-:Y:S01]  /*54d0*/  FMUL.FTZ R32, R32, UR8 ;  /* 0x0000000820207c20 */ /* 0x000fe20008410000 */
[----:B------:R-:W-:Y:S01]  /*54e0*/  FMUL.FTZ R33, R33, UR8 ;  /* 0x0000000821217c20 */ /* 0x000fe20008410000 */
[----:B------:R-:W2:Y:S01]  /*54f0*/  MUFU.TANH R140, R140 ;  /* 0x0000008c008c7308 */ /* 0x000ea20000002400 */
[----:B------:R-:W-:Y:S01]  /*5500*/  FMUL.FTZ R17, R35, UR8 ;  /* 0x0000000823117c20 */ /* 0x000fe20008410000 */
[----:B------:R-:W-:Y:S01]  /*5510*/  FSEL R8, R172, -INF , !P3 ;  /* 0xff800000ac087808 */ /* 0x000fe20005800000 */
[----:B------:R-:W-:Y:S01]  /*5520*/  FMUL.FTZ R153, R158, UR8 ;  /* 0x000000089e997c20 */ /* 0x000fe20008410000 */
[----:B------:R-:W-:Y:S01]  /*5530*/  FMUL.FTZ R154, R156, UR8 ;  /* 0x000000089c9a7c20 */ /* 0x000fe20008410000 */
[----:B------:R-:W-:Y:S01]  /*5540*/  FSEL R9, R148, -INF , !P2 ;  /* 0xff80000094097808 */ /* 0x000fe20005000000 */
[----:B------:R-:W-:Y:S01]  /*5550*/  FMUL.FTZ R26, R34, UR8 ;  /* 0x00000008221a7c20 */ /* 0x000fe20008410000 */
[CC--:B------:R-:W-:Y:S01]  /*5560*/  ISETP.GE.AND P6, PT, R27.reuse, R218.reuse, PT ;  /* 0x000000da1b00720c */ /* 0x0c0fe20003fc6270 */
[----:B------:R3:W-:Y:S01]  /*5570*/  MUFU.TANH R144, R33 ;  /* 0x0000002100907308 */ /* 0x0007e20000002400 */
[----:B------:R-:W-:Y:S01]  /*5580*/  HMMA.16816.F32.BF16 R232, R20, R10, R232 ;  /* 0x0000000a14e8723c */ /* 0x000fe200000418e8 */
[----:B------:R-:W-:Y:S01]  /*5590*/  ISETP.GE.AND P3, PT, R27, R133, PT ;  /* 0x000000851b00720c */ /* 0x000fe20003f66270 */
[----:B------:R-:W-:Y:S01]  /*55a0*/  FMUL.FTZ R150, R157, UR8 ;  /* 0x000000089d967c20 */ /* 0x000fe20008410000 */
[----:B------:R-:W-:Y:S01]  /*55b0*/  FSEL R34, R149, -INF , !P5 ;  /* 0xff80000095227808 */ /* 0x000fe20006800000 */
[----:B------:R-:W-:Y:S01]  /*55c0*/  FMUL.FTZ R155, R159, UR8 ;  /* 0x000000089f9b7c20 */ /* 0x000fe20008410000 */
[----:B------:R-:W-:Y:S01]  /*55d0*/  FSEL R27, R163, -INF , !P0 ;  /* 0xff800000a31b7808 */ /* 0x000fe20004000000 */
[----:B-1----:R-:W-:Y:S01]  /*55e0*/  HMMA.16816.F32.BF16 R236, R12, R4, R236 ;  /* 0x000000040cec723c */ /* 0x002fe200000418ec */
[----:B------:R-:W1:Y:S01]  /*55f0*/  MUFU.TANH R141, R141 ;  /* 0x0000008d008d7308 */ /* 0x000e620000002400 */
[----:B------:R-:W-:-:S02]  /*5600*/  ISETP.GE.AND P0, PT, R19, R218, PT ;  /* 0x000000da1300720c */ /* 0x000fc40003f06270 */
[----:B--2---:R-:W-:Y:S02]  /*5610*/  FSEL R146, R140, -INF , !P6 ;  /* 0xff8000008c927808 */ /* 0x004fe40007000000 */
[----:B------:R-:W-:Y:S01]  /*5620*/  FMUL.FTZ R148, R169, UR8 ;  /* 0x00000008a9947c20 */ /* 0x000fe20008410000 */
[----:B------:R-:W-:Y:S01]  /*5630*/  VIADD R5, R16, 0x20 ;  /* 0x0000002010057836 */ /* 0x000fe20000000000 */
[-C--:B------:R-:W-:Y:S01]  /*5640*/  ISETP.GE.AND P6, PT, R18, R133.reuse, PT ;  /* 0x000000851200720c */ /* 0x080fe20003fc6270 */
[----:B------:R-:W2:Y:S01]  /*5650*/  MUFU.TANH R32, R32 ;  /* 0x0000002000207308 */ /* 0x000ea20000002400 */
[----:B---3--:R-:W-:Y:S02]  /*5660*/  VIADD R33, R16, 0x9 ;  /* 0x0000000910217836 */ /* 0x008fe40000000000 */
[----:B------:R-:W-:Y:S01]  /*5670*/  FMUL.FTZ R152, R168, UR8 ;  /* 0x00000008a8987c20 */ /* 0x000fe20008410000 */
[----:B------:R-:W-:Y:S02]  /*5680*/  VIADD R4, R16, 0x21 ;  /* 0x0000002110047836 */ /* 0x000fe40000000000 */
[----:B------:R-:W-:Y:S01]  /*5690*/  FMUL.FTZ R151, R170, UR8 ;  /* 0x00000008aa977c20 */ /* 0x000fe20008410000 */
[----:B------:R-:W-:Y:S01]  /*56a0*/  FMUL.FTZ R149, R171, UR8 ;  /* 0x00000008ab957c20 */ /* 0x000fe20008410000 */
[C---:B------:R-:W-:Y:S01]  /*56b0*/  ISETP.GE.AND P1, PT, R33.reuse, R218, PT ;  /* 0x000000da2100720c */ /* 0x040fe20003f26270 */
[----:B------:R-:W3:Y:S01]  /*56c0*/  MUFU.TANH R25, R25 ;  /* 0x0000001900197308 */ /* 0x000ee20000002400 */
[----:B------:R-:W-:Y:S01]  /*56d0*/  ISETP.GE.AND P4, PT, R33, R133, PT ;  /* 0x000000852100720c */ /* 0x000fe20003f86270 */
[----:B------:R-:W-:Y:S01]  /*56e0*/  VIADD R33, R16, 0x11 ;  /* 0x0000001110217836 */ /* 0x000fe20000000000 */
[----:B------:R-:W-:Y:S01]  /*56f0*/  HMMA.16816.F32.BF16 R232, R12, R6, R232 ;  /* 0x000000060ce8723c */ /* 0x000fe200000418e8 */
[----:B------:R-:W-:-:S02]  /*5700*/  FSEL R162, R162, -INF , !P1 ;  /* 0xff800000a2a27808 */ /* 0x000fc40004800000 */
[-C--:B------:R-:W-:Y:S01]  /*5710*/  ISETP.GE.AND P1, PT, R19, R133.reuse, PT ;  /* 0x000000851300720c */ /* 0x080fe20003f26270 */
[----:B------:R-:W-:Y:S01]  /*5720*/  FMUL.FTZ R180, R236, UR8 ;  /* 0x00000008ecb47c20 */ /* 0x000fe20008410000 */
[----:B------:R-:W4:Y:S01]  /*5730*/  MUFU.TANH R153, R153 ;  /* 0x0000009900997308 */ /* 0x000f220000002400 */
[----:B------:R-:W-:Y:S01]  /*5740*/  ISETP.GE.AND P2, PT, R33, R218, PT ;  /* 0x000000da2100720c */ /* 0x000fe20003f46270 */
[----:B------:R-:W-:Y:S01]  /*5750*/  FMUL.FTZ R237, R237, UR8 ;  /* 0x00000008eded7c20 */ /* 0x000fe20008410000 */
[-C--:B------:R-:W-:Y:S01]  /*5760*/  ISETP.GE.AND P5, PT, R33, R133.reuse, PT ;  /* 0x000000852100720c */ /* 0x080fe20003fa6270 */
[----:B------:R-:W-:Y:S01]  /*5770*/  FMUL.FTZ R175, R238, UR8 ;  /* 0x00000008eeaf7c20 */ /* 0x000fe20008410000 */
[----:B------:R-:W-:Y:S02]  /*5780*/  FSEL R142, R24, -INF , !P2 ;  /* 0xff800000188e7808 */ /* 0x000fe40005000000 */
[----:B------:R-:W-:Y:S01]  /*5790*/  ISETP.GE.AND P2, PT, R5, R133, PT ;  /* 0x000000850500720c */ /* 0x000fe20003f46270 */
[----:B------:R-:W5:Y:S01]  /*57a0*/  MUFU.TANH R17, R17 ;  /* 0x0000001100117308 */ /* 0x000f620000002400 */
[----:B-1----:R-:W-:-:S02]  /*57b0*/  FSEL R141, R141, -INF , !P5 ;  /* 0xff8000008d8d7808 */ /* 0x002fc40006800000 */
[----:B--2---:R-:W-:Y:S02]  /*57c0*/  FSEL R140, R32, -INF , !P0 ;  /* 0xff800000208c7808 */ /* 0x004fe40004000000 */
[----:B---3--:R-:W-:Y:S02]  /*57d0*/  FSEL R143, R25, -INF , !P3 ;  /* 0xff800000198f7808 */ /* 0x008fe40005800000 */
[CC--:B------:R-:W-:Y:S01]  /*57e0*/  ISETP.GE.AND P5, PT, R4.reuse, R218.reuse, PT ;  /* 0x000000da0400720c */ /* 0x0c0fe20003fa6270 */
[----:B------:R-:W1:Y:S01]  /*57f0*/  MUFU.TANH R154, R154 ;  /* 0x0000009a009a7308 */ /* 0x000e620000002400 */
[-C--:B------:R-:W-:Y:S01]  /*5800*/  ISETP.GE.AND P0, PT, R4, R133.reuse, PT ;  /* 0x000000850400720c */ /* 0x080fe20003f06270 */
[C---:B------:R-:W-:Y:S01]  /*5810*/  VIADD R4, R16.reuse, 0x29 ;  /* 0x0000002910047836 */ /* 0x040fe20000000000 */
[-C--:B------:R-:W-:Y:S01]  /*5820*/  ISETP.GE.AND P3, PT, R5, R218.reuse, PT ;  /* 0x000000da0500720c */ /* 0x080fe20003f66270 */
[----:B------:R-:W-:Y:S01]  /*5830*/  VIADD R5, R16, 0x28 ;  /* 0x0000002810057836 */ /* 0x000fe20000000000 */
[----:B----4-:R-:W-:Y:S01]  /*5840*/  FSEL R153, R153, -INF , !P2 ;  /* 0xff80000099997808 */ /* 0x010fe20005000000 */
[----:B------:R-:W-:Y:S01]  /*5850*/  FMUL.FTZ R174, R232, UR8 ;  /* 0x00000008e8ae7c20 */ /* 0x000fe20008410000 */
[-C--:B------:R-:W-:Y:S01]  /*5860*/  ISETP.GE.AND P2, PT, R16, R218.reuse, PT ;  /* 0x000000da1000720c */ /* 0x080fe20003f46270 */
[----:B------:R-:W2:Y:S01]  /*5870*/  MUFU.TANH R148, R148 ;  /* 0x0000009400947308 */ /* 0x000ea20000002400 */
[----:B-----5:R-:W-:Y:S01]  /*5880*/  FSEL R157, R17, -INF , !P6 ;  /* 0xff800000119d7808 */ /* 0x020fe20007000000 */
[----:B------:R-:W-:Y:S01]  /*5890*/  FMUL.FTZ R172, R233, UR8 ;  /* 0x00000008e9ac7c20 */ /* 0x000fe20008410000 */
[-C--:B------:R-:W-:Y:S01]  /*58a0*/  ISETP.GE.AND P6, PT, R4, R218.reuse, PT ;  /* 0x000000da0400720c */ /* 0x080fe20003fc6270 */
[----:B------:R-:W-:Y:S01]  /*58b0*/  FMUL.FTZ R171, R234, UR8 ;  /* 0x00000008eaab7c20 */ /* 0x000fe20008410000 */
[----:B------:R-:W-:Y:S01]  /*58c0*/  FSEL R19, R173, -INF , !P4 ;  /* 0xff800000ad137808 */ /* 0x000fe20006000000 */
[----:B------:R-:W-:Y:S01]  /*58d0*/  FMUL.FTZ R173, R239, UR8 ;  /* 0x00000008efad7c20 */ /* 0x000fe20008410000 */
[----:B------:R-:W-:Y:S01]  /*58e0*/  ISETP.GE.AND P4, PT, R18, R218, PT ;  /* 0x000000da1200720c */ /* 0x000fe20003f86270 */
[----:B------:R-:W3:Y:S01]  /*58f0*/  MUFU.TANH R26, R26 ;  /* 0x0000001a001a7308 */ /* 0x000ee20000002400 */
[----:B-1----:R-:W-:Y:S01]  /*5900*/  FSEL R154, R154, -INF , !P3 ;  /* 0xff8000009a9a7808 */ /* 0x002fe20005800000 */
[----:B------:R-:W-:Y:S01]  /*5910*/  FMUL.FTZ R169, R235, UR8 ;  /* 0x00000008eba97c20 */ /* 0x000fe20008410000 */
[----:B------:R-:W-:-:S02]  /*5920*/  ISETP.GE.AND P3, PT, R4, R133, PT ;  /* 0x000000850400720c */ /* 0x000fc40003f66270 */
[----:B------:R-:W-:Y:S02]  /*5930*/  FSEL R4, R160, -INF , !P2 ;  /* 0xff800000a0047808 */ /* 0x000fe40005000000 */
[----:B------:R-:W-:Y:S01]  /*5940*/  FSEL R144, R144, -INF , !P4 ;  /* 0xff80000090907808 */ /* 0x000fe20006000000 */
[----:B------:R-:W1:Y:S01]  /*5950*/  MUFU.TANH R150, R150 ;  /* 0x0000009600967308 */ /* 0x000e620000002400 */
[----:B------:R-:W-:Y:S02]  /*5960*/  FMNMX.FTZ R7, R132, R4, !PT ;  /* 0x0000000484077209 */ /* 0x000fe40007810000 */
[----:B--2---:R-:W-:Y:S02]  /*5970*/  FSEL R148, R148, -INF , !P6 ;  /* 0xff80000094947808 */ /* 0x004fe40007000000 */
[----:B------:R-:W-:Y:S02]  /*5980*/  FMNMX.FTZ R7, R8, R7, !PT ;  /* 0x0000000708077209 */ /* 0x000fe40007810000 */
[----:B------:R-:W-:Y:S01]  /*5990*/  ISETP.GE.AND P6, PT, R16, R133, PT ;  /* 0x000000851000720c */ /* 0x000fe20003fc6270 */
[----:B------:R-:W2:Y:S01]  /*59a0*/  MUFU.TANH R152, R152 ;  /* 0x0000009800987308 */ /* 0x000ea20000002400 */
[----:B------:R-:W-:-:S02]  /*59b0*/  FMNMX.FTZ R7, R34, R7, !PT ;  /* 0x0000000722077209 */ /* 0x000fc40007810000 */
[----:B------:R-:W-:Y:S02]  /*59c0*/  FSEL R161, R161, -INF , !P6 ;  /* 0xff800000a1a17808 */ /* 0x000fe40007000000 */
[----:B------:R-:W-:Y:S02]  /*59d0*/  FMNMX.FTZ R7, R162, R7, !PT ;  /* 0x00000007a2077209 */ /* 0x000fe40007810000 */
[----:B------:R-:W-:Y:S01]  /*59e0*/  FMNMX.FTZ R6, R3, R161, !PT ;  /* 0x000000a103067209 */ /* 0x000fe20007810000 */
[----:B------:R-:W4:Y:S01]  /*59f0*/  MUFU.TANH R155, R155 ;  /* 0x0000009b009b7308 */ /* 0x000f220000002400 */
[----:B------:R-:W-:Y:S02]  /*5a00*/  FMNMX.FTZ R7, R146, R7, !PT ;  /* 0x0000000792077209 */ /* 0x000fe40007810000 */
[----:B------:R-:W-:Y:S02]  /*5a10*/  FMNMX.FTZ R6, R9, R6, !PT ;  /* 0x0000000609067209 */ /* 0x000fe40007810000 */
[----:B------:R-:W-:-:S02]  /*5a20*/  FMNMX.FTZ R7, R142, R7, !PT ;  /* 0x000000078e077209 */ /* 0x000fc40007810000 */
[----:B---3--:R-:W-:Y:S01]  /*5a30*/  FSEL R159, R26, -INF , !P1 ;  /* 0xff8000001a9f7808 */ /* 0x008fe20004800000 */
[----:B------:R-:W3:Y:S01]  /*5a40*/  MUFU.TANH R180, R180 ;  /* 0x000000b400b47308 */ /* 0x000ee20000002400 */
[----:B------:R-:W-:Y:S02]  /*5a50*/  FMNMX.FTZ R7, R140, R7, !PT ;  /* 0x000000078c077209 */ /* 0x000fe40007810000 */
[C---:B------:R-:W-:Y:S02]  /*5a60*/  ISETP.GE.AND P1, PT, R5.reuse, R218, PT ;  /* 0x000000da0500720c */ /* 0x040fe40003f26270 */
[----:B------:R-:W-:Y:S01]  /*5a70*/  ISETP.GE.AND P4, PT, R5, R133, PT ;  /* 0x000000850500720c */ /* 0x000fe20003f86270 */
[----:B------:R-:W-:Y:S01]  /*5a80*/  VIADD R5, R16, 0x30 ;  /* 0x0000003010057836 */ /* 0x000fe20000000000 */
[----:B------:R-:W-:Y:S01]  /*5a90*/  FMNMX.FTZ R6, R27, R6, !PT ;  /* 0x000000061b067209 */ /* 0x000fe20007810000 */
[----:B------:R-:W5:Y:S01]  /*5aa0*/  MUFU.TANH R176, R237 ;  /* 0x000000ed00b07308 */ /* 0x000f620000002400 */
[----:B------:R-:W-:-:S02]  /*5ab0*/  FMNMX.FTZ R7, R144, R7, !PT ;  /* 0x0000000790077209 */ /* 0x000fc40007810000 */
[----:B-1----:R-:W-:Y:S02]  /*5ac0*/  FSEL R150, R150, -INF , !P5 ;  /* 0xff80000096967808 */ /* 0x002fe40006800000 */
[----:B------:R-:W-:Y:S02]  /*5ad0*/  FMNMX.FTZ R6, R19, R6, !PT ;  /* 0x0000000613067209 */ /* 0x000fe40007810000 */
[----:B------:R-:W-:Y:S01]  /*5ae0*/  FMNMX.FTZ R7, R154, R7, !PT ;  /* 0x000000079a077209 */ /* 0x000fe20007810000 */
[----:B------:R-:W1:Y:S01]  /*5af0*/  MUFU.TANH R174, R174 ;  /* 0x000000ae00ae7308 */ /* 0x000e620000002400 */
[C---:B------:R-:W-:Y:S02]  /*5b00*/  ISETP.GE.AND P5, PT, R5.reuse, R218, PT ;  /* 0x000000da0500720c */ /* 0x040fe40003fa6270 */
[----:B------:R-:W-:Y:S01]  /*5b10*/  ISETP.GE.AND P2, PT, R5, R133, PT ;  /* 0x000000850500720c */ /* 0x000fe20003f46270 */
[----:B------:R-:W-:Y:S01]  /*5b20*/  VIADD R5, R16, 0x31 ;  /* 0x0000003110057836 */ /* 0x000fe20000000000 */
[----:B--2---:R-:W-:-:S02]  /*5b30*/  FSEL R152, R152, -INF , !P1 ;  /* 0xff80000098987808 */ /* 0x004fc40004800000 */
[----:B------:R-:W-:Y:S01]  /*5b40*/  FMNMX.FTZ R6, R143, R6, !PT ;  /* 0x000000068f067209 */ /* 0x000fe20007810000 */
[----:B------:R-:W2:Y:S01]  /*5b50*/  MUFU.TANH R151, R151 ;  /* 0x0000009700977308 */ /* 0x000ea20000002400 */
[----:B------:R-:W-:Y:S02]  /*5b60*/  FMNMX.FTZ R7, R150, R7, !PT ;  /* 0x0000000796077209 */ /* 0x000fe40007810000 */
[----:B----4-:R-:W-:Y:S02]  /*5b70*/  FSEL R155, R155, -INF , !P0 ;  /* 0xff8000009b9b7808 */ /* 0x010fe40004000000 */
[----:B------:R-:W-:Y:S02]  /*5b80*/  ISETP.GE.AND P0, PT, R5, R218, PT ;  /* 0x000000da0500720c */ /* 0x000fe40003f06270 */
[----:B------:R-:W-:Y:S01]  /*5b90*/  FMNMX.FTZ R6, R141, R6, !PT ;  /* 0x000000068d067209 */ /* 0x000fe20007810000 */
[----:B------:R-:W4:Y:S01]  /*5ba0*/  MUFU.TANH R172, R172 ;  /* 0x000000ac00ac7308 */ /* 0x000f220000002400 */
[----:B------:R-:W-:-:S02]  /*5bb0*/  FMNMX.FTZ R7, R152, R7, !PT ;  /* 0x0000000798077209 */ /* 0x000fc40007810000 */
[----:B------:R-:W-:Y:S01]  /*5bc0*/  ISETP.GE.AND P1, PT, R5, R133, PT ;  /* 0x000000850500720c */ /* 0x000fe20003f26270 */
[----:B------:R-:W-:Y:S01]  /*5bd0*/  VIADD R5, R16, 0x38 ;  /* 0x0000003810057836 */ /* 0x000fe20000000000 */
[----:B---3--:R-:W-:Y:S01]  /*5be0*/  FSEL R180, R180, -INF , !P5 ;  /* 0xff800000b4b47808 */ /* 0x008fe20006800000 */
[----:B------:R-:W-:Y:S01]  /*5bf0*/  VIADD R16, R16, 0x39 ;  /* 0x0000003910107836 */ /* 0x000fe20000000000 */
[----:B-----5:R-:W-:Y:S01]  /*5c00*/  FSEL R176, R176, -INF , !P0 ;  /* 0xff800000b0b07808 */ /* 0x020fe20004000000 */
[----:B------:R-:W3:Y:S01]  /*5c10*/  MUFU.TANH R149, R149 ;  /* 0x0000009500957308 */ /* 0x000ee20000002400 */
[----:B------:R-:W-:Y:S02]  /*5c20*/  FMNMX.FTZ R6, R159, R6, !PT ;  /* 0x000000069f067209 */ /* 0x000fe40007810000 */
[----:B------:R-:W-:Y:S02]  /*5c30*/  FMNMX.FTZ R7, R148, R7, !PT ;  /* 0x0000000794077209 */ /* 0x000fe40007810000 */
[----:B------:R-:W-:-:S02]  /*5c40*/  ISETP.NE.AND P0, PT, R2, 0x2, PT ;  /* 0x000000020200780c */ /* 0x000fc40003f05270 */
[----:B------:R-:W-:Y:S01]  /*5c50*/  ISETP.GE.AND P6, PT, R5, R218, PT ;  /* 0x000000da0500720c */ /* 0x000fe20003fc6270 */
[----:B------:R-:W5:Y:S01]  /*5c60*/  MUFU.TANH R175, R175 ;  /* 0x000000af00af7308 */ /* 0x000f620000002400 */
[----:B------:R-:W-:Y:S02]  /*5c70*/  FMNMX.FTZ R14, R157, R6, !PT ;  /* 0x000000069d0e7209 */ /* 0x000fe40007810000 */
[----:B------:R-:W-:Y:S02]  /*5c80*/  FMNMX.FTZ R7, R180, R7, !PT ;  /* 0x00000007b4077209 */ /* 0x000fe40007810000 */
[----:B------:R-:W-:Y:S02]  /*5c90*/  ISETP.GE.AND P5, PT, R16, R218, PT ;  /* 0x000000da1000720c */ /* 0x000fe40003fa6270 */
[----:B-1----:R-:W-:Y:S01]  /*5ca0*/  FSEL R174, R174, -INF , !P6 ;  /* 0xff800000aeae7808 */ /* 0x002fe20007000000 */
[----:B------:R-:W1:Y:S01]  /*5cb0*/  MUFU.TANH R173, R173 ;  /* 0x000000ad00ad7308 */ /* 0x000e620000002400 */
[----:B------:R-:W-:-:S02]  /*5cc0*/  FMNMX.FTZ R14, R153, R14, !PT ;  /* 0x0000000e990e7209 */ /* 0x000fc40007810000 */
[----:B------:R-:W-:Y:S02]  /*5cd0*/  FMNMX.FTZ R7, R176, R7, !PT ;  /* 0x00000007b0077209 */ /* 0x000fe40007810000 */
[----:B--2---:R-:W-:Y:S02]  /*5ce0*/  FSEL R151, R151, -INF , !P4 ;  /* 0xff80000097977808 */ /* 0x004fe40006000000 */
[----:B----4-:R-:W-:Y:S01]  /*5cf0*/  FSEL R172, R172, -INF , !P5 ;  /* 0xff800000acac7808 */ /* 0x010fe20006800000 */
[----:B------:R-:W2:Y:S01]  /*5d00*/  MUFU.TANH R171, R171 ;  /* 0x000000ab00ab7308 */ /* 0x000ea20000002400 */
[----:B------:R-:W-:Y:S02]  /*5d10*/  FMNMX.FTZ R14, R155, R14, !PT ;  /* 0x0000000e9b0e7209 */ /* 0x000fe40007810000 */
[----:B------:R-:W-:Y:S02]  /*5d20*/  FMNMX.FTZ R7, R174, R7, !PT ;  /* 0x00000007ae077209 */ /* 0x000fe40007810000 */
[----:B---3--:R-:W-:-:S02]  /*5d30*/  FSEL R149, R149, -INF , !P3 ;  /* 0xff80000095957808 */ /* 0x008fc40005800000 */
[----:B-----5:R-:W-:Y:S01]  /*5d40*/  FSEL R175, R175, -INF , !P2 ;  /* 0xff800000afaf7808 */ /* 0x020fe20005000000 */
[----:B------:R-:W3:Y:S01]  /*5d50*/  MUFU.TANH R169, R169 ;  /* 0x000000a900a97308 */ /* 0x000ee20000002400 */
[----:B------:R-:W-:Y:S02]  /*5d60*/  FMNMX.FTZ R14, R151, R14, !PT ;  /* 0x0000000e970e7209 */ /* 0x000fe40007810000 */
[----:B------:R-:W-:Y:S01]  /*5d70*/  FMNMX.FTZ R6, R172, R7, !PT ;  /* 0x00000007ac067209 */ /* 0x000fe20007810000 */
[----:B------:R-:W-:Y:S06]  /*5d80*/  BAR.SYNC.DEFER_BLOCKING 0x0 ;  /* 0x0000000000007b1d */ /* 0x000fec0000010000 */
[----:B-1----:R-:W-:Y:S05]  /*5d90*/  @!P0 BRA `(.L_x_435) ;  /* 0x00000000008c8947 */ /* 0x002fea0003800000 */
[----:B------:R-:W-:Y:S01]  /*5da0*/  VIADD R11, R2, 0xfffffffd ;  /* 0xfffffffd020b7836 */ /* 0x000fe20000000000 */
[----:B------:R-:W-:-:S03]  /*5db0*/  ULDC.64 UR4, c[0x0][0x218] ;  /* 0x0000860000047ab9 */ /* 0x000fc60000000a00 */
[----:B------:R-:W-:Y:S01]  /*5dc0*/  IMAD.WIDE.U32 R20, R11, R136, RZ ;  /* 0x000000880b147225 */ /* 0x000fe200078e00ff */
[----:B------:R-:W-:Y:S02]  /*5dd0*/  SHF.R.S32.HI R7, RZ, 0x1f, R11 ;  /* 0x0000001fff077819 */ /* 0x000fe4000001140b */
[----:B------:R-:W-:-:S03]  /*5de0*/  LEA R12, P0, R20, R212, 0x6 ;  /* 0x000000d4140c7211 */ /* 0x000fc600078030ff */
[----:B------:R-:W-:Y:S02]  /*5df0*/  IMAD R10, R7, R136, RZ ;  /* 0x00000088070a7224 */ /* 0x000fe400078e02ff */
[----:B------:R-:W-:Y:S01]  /*5e00*/  IMAD.SHL.U32 R7, R136, 0x20, RZ ;  /* 0x0000002088077824 */ /* 0x000fe200078e00ff */
[----:B------:R-:W-:Y:S01]  /*5e10*/  LEA R22, P2, R12, UR4, 0x1 ;  /* 0x000000040c167c11 */ /* 0x000fe2000f8408ff */
[----:B------:R-:W-:Y:S01]  /*5e20*/  IMAD R11, R11, R137, R10 ;  /* 0x000000890b0b7224 */ /* 0x000fe200078e020a */
[----:B------:R-:W-:-:S03]  /*5e30*/  SHF.L.U64.HI R10, R136, 0x5, R137 ;  /* 0x00000005880a7819 */ /* 0x000fc60000010289 */
[----:B------:R-:W-:-:S05]  /*5e40*/  IMAD.IADD R11, R21, 0x1, R11 ;  /* 0x00000001150b7824 */ /* 0x000fca00078e020b */
[----:B------:R-:W-:Y:S02]  /*5e50*/  LEA.HI.X R11, R20, R217, R11, 0x6, P0 ;  /* 0x000000d9140b7211 */ /* 0x000fe400000f340b */
[C---:B------:R-:W-:Y:S02]  /*5e60*/  IADD3 R20, P0, R7.reuse, R22, RZ ;  /* 0x0000001607147210 */ /* 0x040fe40007f1e0ff */
[----:B------:R-:W-:Y:S02]  /*5e70*/  LEA.HI.X R23, R12, UR5, R11, 0x1, P2 ;  /* 0x000000050c177c11 */ /* 0x000fe400090f0c0b */
[----:B------:R-:W-:-:S03]  /*5e80*/  IADD3 R12, P2, R7, R20, RZ ;  /* 0x00000014070c7210 */ /* 0x000fc60007f5e0ff */
[C---:B------:R-:W-:Y:S01]  /*5e90*/  IMAD.X R21, R10.reuse, 0x1, R23, P0 ;  /* 0x000000010a157824 */ /* 0x040fe200000e0617 */
[----:B------:R-:W-:Y:S01]  /*5ea0*/  IADD3 R24, P0, R7, R12, RZ ;  /* 0x0000000c07187210 */ /* 0x000fe20007f1e0ff */
[----:B------:R-:W-:Y:S01]  /*5eb0*/  @!PT LDS RZ, [RZ] ;  /* 0x00000000fffff984 */ /* 0x000fe20000000800 */
[----:B------:R-:W-:Y:S01]  /*5ec0*/  @!PT LDS RZ, [RZ] ;  /* 0x00000000fffff984 */ /* 0x000fe20000000800 */
[----:B------:R-:W-:Y:S01]  /*5ed0*/  @!PT LDS RZ, [RZ] ;  /* 0x00000000fffff984 */ /* 0x000fe20000000800 */
[----:B------:R1:W-:Y:S02]  /*5ee0*/  LDGSTS.E.BYPASS.LTC128B.128 [R210+0x6000], desc[UR12][R22.64] ;  /* 0x0600000016d27fae */ /* 0x0003e4000b901d4c */
[C---:B------:R-:W-:Y:S02]  /*5ef0*/  IMAD.X R13, R10.reuse, 0x1, R21, P2 ;  /* 0x000000010a0d7824 */ /* 0x040fe400010e0615 */
[----:B------:R1:W-:Y:S02]  /*5f00*/  LDGSTS.E.BYPASS.LTC128B.128 [R210+0x8000], desc[UR12][R22.64+0x80] ;  /* 0x0800008016d27fae */ /* 0x0003e4000b901d4c */
[----:B------:R-:W-:Y:S02]  /*5f10*/  IMAD.X R25, R10, 0x1, R13, P0 ;  /* 0x000000010a197824 */ /* 0x000fe400000e060d */
        /* <DEDUP_REMOVED lines=11> */
.L_x_435:
[----:B------:R-:W-:Y:S01]  /*5fd0*/  FMNMX.FTZ R14, R149, R14, !PT ;  /* 0x0000000e950e7209 */ /* 0x000fe20007810000 */
[----:B------:R-:W4:Y:S01]  /*5fe0*/  SHFL.BFLY PT, R7, R6, 0x2, 0x1f ;  /* 0x0c401f0006077f89 */ /* 0x000f2200000e0000 */
[-C--:B------:R-:W-:Y:S02]  /*5ff0*/  ISETP.GE.AND P0, PT, R5, R133.reuse, PT ;  /* 0x000000850500720c */ /* 0x080fe40003f06270 */
[----:B------:R-:W-:Y:S02]  /*6000*/  FSEL R173, R173, -INF , !P1 ;  /* 0xff800000adad7808 */ /* 0x000fe40004800000 */
[----:B------:R-:W-:Y:S02]  /*6010*/  FMNMX.FTZ R14, R175, R14, !PT ;  /* 0x0000000eaf0e7209 */ /* 0x000fe40007810000 */
[----:B------:R-:W-:Y:S02]  /*6020*/  ISETP.GE.AND P1, PT, R16, R133, PT ;  /* 0x000000851000720c */ /* 0x000fe40003f26270 */
[----:B--2---:R-:W-:-:S02]  /*6030*/  FSEL R171, R171, -INF , !P0 ;  /* 0xff800000abab7808 */ /* 0x004fc40004000000 */
[----:B------:R-:W-:Y:S02]  /*6040*/  FMNMX.FTZ R14, R173, R14, !PT ;  /* 0x0000000ead0e7209 */ /* 0x000fe40007810000 */
[----:B---3--:R-:W-:Y:S02]  /*6050*/  FSEL R169, R169, -INF , !P1 ;  /* 0xff800000a9a97808 */ /* 0x008fe40004800000 */
[----:B------:R-:W-:-:S04]  /*6060*/  FMNMX.FTZ R10, R171, R14, !PT ;  /* 0x0000000eab0a7209 */ /* 0x000fc80007810000 */
[----:B------:R-:W-:-:S05]  /*6070*/  FMNMX.FTZ R10, R169, R10, !PT ;  /* 0x0000000aa90a7209 */ /* 0x000fca0007810000 */
[----:B------:R-:W2:Y:S01]  /*6080*/  SHFL.BFLY PT, R5, R10, 0x2, 0x1f ;  /* 0x0c401f000a057f89 */ /* 0x000ea200000e0000 */
[----:B----4-:R-:W-:-:S05]  /*6090*/  FMNMX.FTZ R7, R6, R7, !PT ;  /* 0x0000000706077209 */ /* 0x010fca0007810000 */
[----:B------:R-:W3:Y:S01]  /*60a0*/  SHFL.BFLY PT, R160, R7, 0x1, 0x1f ;  /* 0x0c201f0007a07f89 */ /* 0x000ee200000e0000 */
[----:B--2---:R-:W-:-:S05]  /*60b0*/  FMNMX.FTZ R6, R10, R5, !PT ;  /* 0x000000050a067209 */ /* 0x004fca0007810000 */
[----:B------:R-:W2:Y:S01]  /*60c0*/  SHFL.BFLY PT, R133, R6, 0x1, 0x1f ;  /* 0x0c201f0006857f89 */ /* 0x000ea200000e0000 */
[----:B---3--:R-:W-:-:S04]  /*60d0*/  FMNMX.FTZ R160, R7, R160, !PT ;  /* 0x000000a007a07209 */ /* 0x008fc80007810000 */
[C---:B------:R-:W-:Y:S01]  /*60e0*/  FSETP.NEU.FTZ.AND P1, PT, R160.reuse, -INF , PT ;  /* 0xff800000a000780b */ /* 0x040fe20003f3d000 */
[----:B------:R-:W-:-:S03]  /*60f0*/  FMUL.FTZ R177, R160, UR6 ;  /* 0x00000006a0b17c20 */ /* 0x000fc60008410000 */
[----:B------:R-:W-:Y:S02]  /*6100*/  FSEL R5, R160, RZ, P1 ;  /* 0x000000ffa0057208 */ /* 0x000fe40000800000 */
[----:B------:R-:W-:-:S05]  /*6110*/  FSEL R177, R177, RZ, P1 ;  /* 0x000000ffb1b17208 */ /* 0x000fca0000800000 */
[----:B------:R-:W-:Y:S01]  /*6120*/  FFMA.FTZ R168, R4, UR6, -R177 ;  /* 0x0000000604a87c23 */ /* 0x000fe200080108b1 */
[----:B------:R-:W-:Y:S01]  /*6130*/  FADD.FTZ R4, R132, -R5 ;  /* 0x8000000584047221 */ /* 0x000fe20000010000 */
[--C-:B------:R-:W-:Y:S01]  /*6140*/  FFMA.FTZ R163, R162, UR6, -R177.reuse ;  /* 0x00000006a2a37c23 */ /* 0x100fe200080108b1 */
[--C-:B------:R-:W-:Y:S01]  /*6150*/  FFMA.FTZ R165, R8, UR6, -R177.reuse ;  /* 0x0000000608a57c23 */ /* 0x100fe200080108b1 */
[--C-:B------:R-:W-:Y:S01]  /*6160*/  FFMA.FTZ R166, R34, UR6, -R177.reuse ;  /* 0x0000000622a67c23 */ /* 0x100fe200080108b1 */
[----:B------:R-:W-:Y:S01]  /*6170*/  FMUL.FTZ R167, R4, UR6 ;  /* 0x0000000604a77c20 */ /* 0x000fe20008410000 */
[----:B------:R-:W-:Y:S01]  /*6180*/  MUFU.EX2 R168, R168 ;  /* 0x000000a800a87308 */ /* 0x000fe20000000800 */
[----:B------:R-:W-:Y:S01]  /*6190*/  LDSM.16.MT88.4 R32, [R196+0xc000] ;  /* 0x00c00000c420783b */ /* 0x000fe20000004200 */
[----:B--2---:R-:W-:Y:S01]  /*61a0*/  FMNMX.FTZ R133, R6, R133, !PT ;  /* 0x0000008506857209 */ /* 0x004fe20007810000 */
[--C-:B------:R-:W-:Y:S01]  /*61b0*/  FFMA.FTZ R178, R146, UR6, -R177.reuse ;  /* 0x0000000692b27c23 */ /* 0x100fe200080108b1 */
[--C-:B------:R-:W-:Y:S01]  /*61c0*/  FFMA.FTZ R181, R142, UR6, -R177.reuse ;  /* 0x000000068eb57c23 */ /* 0x100fe200080108b1 */
[--C-:B------:R-:W-:Y:S01]  /*61d0*/  FFMA.FTZ R179, R140, UR6, -R177.reuse ;  /* 0x000000068cb37c23 */ /* 0x100fe200080108b1 */
[C---:B------:R-:W-:Y:S01]  /*61e0*/  FSETP.NEU.FTZ.AND P0, PT, R133.reuse, -INF , PT ;  /* 0xff8000008500780b */ /* 0x040fe20003f1d000 */
[C---:B------:R-:W-:Y:S01]  /*61f0*/  FMUL.FTZ R170, R133.reuse, UR6 ;  /* 0x0000000685aa7c20 */ /* 0x040fe20008410000 */
[----:B------:R-:W2:Y:S01]  /*6200*/  MUFU.EX2 R165, R165 ;  /* 0x000000a500a57308 */ /* 0x000ea20000000800 */
[--C-:B------:R-:W-:Y:S01]  /*6210*/  FFMA.FTZ R182, R144, UR6, -R177.reuse ;  /* 0x0000000690b67c23 */ /* 0x100fe200080108b1 */
[----:B------:R-:W-:Y:S01]  /*6220*/  FSEL R6, R133, RZ, P0 ;  /* 0x000000ff85067208 */ /* 0x000fe20000000000 */
[----:B------:R-:W-:Y:S01]  /*6230*/  LDSM.16.MT88.4 R144, [R196+0x10000] ;  /* 0x01000000c490783b */ /* 0x000fe20000004200 */
[----:B------:R-:W-:Y:S01]  /*6240*/  FSEL R170, R170, RZ, P0 ;  /* 0x000000ffaaaa7208 */ /* 0x000fe20000000000 */
[--C-:B------:R-:W-:Y:S01]  /*6250*/  FFMA.FTZ R221, R154, UR6, -R177.reuse ;  /* 0x000000069add7c23 */ /* 0x100fe200080108b1 */
[--C-:B------:R-:W-:Y:S01]  /*6260*/  FFMA.FTZ R223, R152, UR6, -R177.reuse ;  /* 0x0000000698df7c23 */ /* 0x100fe200080108b1 */
[----:B------:R-:W-:Y:S01]  /*6270*/  FADD.FTZ R6, R3, -R6 ;  /* 0x8000000603067221 */ /* 0x000fe20000010000 */
[----:B------:R-:W-:Y:S01]  /*6280*/  MUFU.EX2 R166, R166 ;  /* 0x000000a600a67308 */ /* 0x000fe20000000800 */
[--C-:B------:R-:W-:Y:S01]  /*6290*/  FFMA.FTZ R132, R19, UR6, -R170.reuse ;  /* 0x0000000613847c23 */ /* 0x100fe200080108aa */
[--C-:B------:R-:W-:Y:S01]  /*62a0*/  FFMA.FTZ R164, R161, UR6, -R170.reuse ;  /* 0x00000006a1a47c23 */ /* 0x100fe200080108aa */
[----:B------:R-:W3:Y:S01]  /*62b0*/  LDSM.16.MT88.4 R16, [R198+0xc000] ;  /* 0x00c00000c610783b */ /* 0x000ee20000004200 */
[--C-:B------:R-:W-:Y:S01]  /*62c0*/  FFMA.FTZ R162, R9, UR6, -R170.reuse ;  /* 0x0000000609a27c23 */ /* 0x100fe200080108aa */
[--C-:B------:R-:W-:Y:S01]  /*62d0*/  FFMA.FTZ R161, R27, UR6, -R170.reuse ;  /* 0x000000061ba17c23 */ /* 0x100fe200080108aa */
[----:B------:R-:W-:Y:S01]  /*62e0*/  FMUL.FTZ R3, R6, UR6 ;  /* 0x0000000606037c20 */ /* 0x000fe20008410000 */
[----:B-1----:R-:W1:Y:S01]  /*62f0*/  LDSM.16.MT88.4 R24, [R197+0xc000] ;  /* 0x00c00000c518783b */ /* 0x002e620000004200 */
[----:B------:R-:W4:Y:S01]  /*6300*/  MUFU.EX2 R163, R163 ;  /* 0x000000a300a37308 */ /* 0x000f220000000800 */
[----:B--2---:R-:W-:Y:S01]  /*6310*/  F2FP.BF16.F32.PACK_AB R4, R165, R168 ;  /* 0x000000a8a504723e */ /* 0x004fe200000010ff */
[--C-:B------:R-:W-:Y:S01]  /*6320*/  FFMA.FTZ R183, R143, UR6, -R170.reuse ;  /* 0x000000068fb77c23 */ /* 0x100fe200080108aa */
[----:B------:R-:W2:Y:S01]  /*6330*/  LDSM.16.MT88.4 R8, [R200+0xc000] ;  /* 0x00c00000c808783b */ /* 0x000ea20000004200 */
[--C-:B------:R-:W-:Y:S01]  /*6340*/  FFMA.FTZ R220, R141, UR6, -R170.reuse ;  /* 0x000000068ddc7c23 */ /* 0x100fe200080108aa */
[--C-:B------:R-:W-:Y:S01]  /*6350*/  FFMA.FTZ R218, R159, UR6, -R170.reuse ;  /* 0x000000069fda7c23 */ /* 0x100fe200080108aa */
[--C-:B------:R-:W-:Y:S01]  /*6360*/  FFMA.FTZ R219, R157, UR6, -R170.reuse ;  /* 0x000000069ddb7c23 */ /* 0x100fe200080108aa */
[----:B------:R-:W-:Y:S01]  /*6370*/  LDSM.16.MT88.4 R140, [R200+0xc800] ;  /* 0x00c80000c88c783b */ /* 0x000fe20000004200 */
[----:B------:R-:W-:Y:S01]  /*6380*/  MUFU.EX2 R164, R164 ;  /* 0x000000a400a47308 */ /* 0x000fe20000000800 */
[--C-:B------:R-:W-:Y:S01]  /*6390*/  FFMA.FTZ R225, R153, UR6, -R170.reuse ;  /* 0x0000000699e17c23 */ /* 0x100fe200080108aa */
[--C-:B------:R-:W-:Y:S01]  /*63a0*/  FFMA.FTZ R226, R155, UR6, -R170.reuse ;  /* 0x000000069be27c23 */ /* 0x100fe200080108aa */
[--C-:B------:R-:W-:Y:S01]  /*63b0*/  FFMA.FTZ R222, R150, UR6, -R177.reuse ;  /* 0x0000000696de7c23 */ /* 0x100fe200080108b1 */
[----:B------:R-:W-:Y:S01]  /*63c0*/  LDSM.16.MT88.4 R152, [R200+0xf000] ;  /* 0x00f00000c898783b */ /* 0x000fe20000004200 */
[----:B------:R-:W-:Y:S01]  /*63d0*/  FFMA.FTZ R224, R148, UR6, -R177 ;  /* 0x0000000694e07c23 */ /* 0x000fe200080108b1 */
[--C-:B------:R-:W-:Y:S01]  /*63e0*/  FFMA.FTZ R228, R151, UR6, -R170.reuse ;  /* 0x0000000697e47c23 */ /* 0x100fe200080108aa */
[--C-:B------:R-:W-:Y:S01]  /*63f0*/  FFMA.FTZ R231, R149, UR6, -R170.reuse ;  /* 0x0000000695e77c23 */ /* 0x100fe200080108aa */
[----:B------:R-:W5:Y:S01]  /*6400*/  MUFU.EX2 R162, R162 ;  /* 0x000000a200a27308 */ /* 0x000f620000000800 */
[----:B----4-:R-:W-:Y:S01]  /*6410*/  F2FP.BF16.F32.PACK_AB R6, R163, R166 ;  /* 0x000000a6a306723e */ /* 0x010fe200000010ff */
[----:B------:R-:W-:Y:S01]  /*6420*/  LDSM.16.MT88.4 R148, [R198+0xf000] ;  /* 0x00f00000c694783b */ /* 0x000fe20000004200 */
[--C-:B------:R-:W-:Y:S01]  /*6430*/  FFMA.FTZ R173, R173, UR6, -R170.reuse ;  /* 0x00000006adad7c23 */ /* 0x100fe200080108aa */
[----:B------:R-:W-:Y:S01]  /*6440*/  FFMA.FTZ R171, R171, UR6, -R170 ;  /* 0x00000006abab7c23 */ /* 0x000fe200080108aa */
[----:B------:R-:W-:Y:S01]  /*6450*/  ISETP.GE.AND P0, PT, R2, 0x3, PT ;  /* 0x000000030200780c */ /* 0x000fe20003f06270 */
[----:B------:R-:W-:Y:S02]  /*6460*/  LDSM.16.MT88.4 R156, [R196+0xd000] ;  /* 0x00d00000c49c783b */ /* 0x000fe40000004200 */
[----:B------:R-:W-:Y:S08]  /*6470*/  MUFU.EX2 R161, R161 ;  /* 0x000000a100a17308 */ /* 0x000ff00000000800 */
[----:B------:R-:W4:Y:S01]  /*6480*/  MUFU.EX2 R132, R132 ;  /* 0x0000008400847308 */ /* 0x000f220000000800 */
[----:B-----5:R-:W-:-:S07]  /*6490*/  F2FP.BF16.F32.PACK_AB R5, R162, R164 ;  /* 0x000000a4a205723e */ /* 0x020fce00000010ff */
[----:B------:R-:W5:Y:S08]  /*64a0*/  MUFU.EX2 R167, R167 ;  /* 0x000000a700a77308 */ /* 0x000f700000000800 */
[----:B------:R-:W3:Y:S01]  /*64b0*/  MUFU.EX2 R3, R3 ;  /* 0x0000000300037308 */ /* 0x000ee20000000800 */
[----:B----4-:R-:W-:-:S07]  /*64c0*/  F2FP.BF16.F32.PACK_AB R7, R132, R161 ;  /* 0x000000a18407723e */ /* 0x010fce00000010ff */
[----:B------:R-:W-:Y:S01]  /*64d0*/  MUFU.EX2 R178, R178 ;  /* 0x000000b200b27308 */ /* 0x000fe20000000800 */
        /* <DEDUP_REMOVED lines=8> */
[-C--:B---3--:R-:W-:Y:S01]  /*6560*/  FMUL.FTZ R22, R122, R3.reuse ;  /* 0x000000037a167220 */ /* 0x088fe20000410000 */
[-C--:B------:R-:W-:Y:S01]  /*6570*/  FMUL.FTZ R23, R123, R3.reuse ;  /* 0x000000037b177220 */ /* 0x080fe20000410000 */
[-C--:B------:R-:W-:Y:S01]  /*6580*/  FMUL.FTZ R118, R118, R3.reuse ;  /* 0x0000000376767220 */ /* 0x080fe20000410000 */
[-C--:B------:R-:W-:Y:S01]  /*6590*/  FMUL.FTZ R119, R119, R3.reuse ;  /* 0x0000000377777220 */ /* 0x080fe20000410000 */
[-C--:B------:R-:W-:Y:S01]  /*65a0*/  FMUL.FTZ R30, R114, R3.reuse ;  /* 0x00000003721e7220 */ /* 0x080fe20000410000 */
[-C--:B------:R-:W-:Y:S01]  /*65b0*/  FMUL.FTZ R31, R115, R3.reuse ;  /* 0x00000003731f7220 */ /* 0x080fe20000410000 */
[-C--:B------:R-:W-:Y:S01]  /*65c0*/  FMUL.FTZ R110, R110, R3.reuse ;  /* 0x000000036e6e7220 */ /* 0x080fe20000410000 */
[----:B------:R-:W-:Y:S01]  /*65d0*/  LDSM.16.MT88.4 R112, [R198+0xe000] ;  /* 0x00e00000c670783b */ /* 0x000fe20000004200 */
[C---:B------:R-:W-:Y:S01]  /*65e0*/  HMMA.16816.F32.BF16 R20, R4.reuse, R16, R20 ;  /* 0x000000100414723c */ /* 0x040fe20000041814 */
[----:B------:R-:W-:Y:S01]  /*65f0*/  FMUL.FTZ R111, R111, R3 ;  /* 0x000000036f6f7220 */ /* 0x000fe20000410000 */
[----:B------:R-:W-:Y:S01]  /*6600*/  MUFU.EX2 R181, R181 ;  /* 0x000000b500b57308 */ /* 0x000fe20000000800 */
[-C--:B------:R-:W-:Y:S01]  /*6610*/  FMUL.FTZ R88, R88, R167.reuse ;  /* 0x000000a758587220 */ /* 0x080fe20000410000 */
[----:B------:R-:W-:Y:S01]  /*6620*/  FMUL.FTZ R89, R89, R167 ;  /* 0x000000a759597220 */ /* 0x000fe20000410000 */
[-C--:B------:R-:W-:Y:S01]  /*6630*/  FMUL.FTZ R90, R90, R3.reuse ;  /* 0x000000035a5a7220 */ /* 0x080fe20000410000 */
[C---:B------:R-:W-:Y:S01]  /*6640*/  HMMA.16816.F32.BF16 R16, R4.reuse, R18, R116 ;  /* 0x000000120410723c */ /* 0x040fe20000041874 */
[----:B------:R-:W3:Y:S01]  /*6650*/  LDSM.16.MT88.4 R116, [R200+0xe000] ;  /* 0x00e00000c874783b */ /* 0x000ee20000004200 */
[----:B------:R-:W-:Y:S01]  /*6660*/  FMUL.FTZ R91, R91, R3 ;  /* 0x000000035b5b7220 */ /* 0x000fe20000410000 */
[-C--:B------:R-:W-:Y:S01]  /*6670*/  FMUL.FTZ R12, R128, R167.reuse ;  /* 0x000000a7800c7220 */ /* 0x080fe20000410000 */
[----:B------:R-:W-:Y:S01]  /*6680*/  MUFU.EX2 R179, R179 ;  /* 0x000000b300b37308 */ /* 0x000fe20000000800 */
        /* <DEDUP_REMOVED lines=22> */
[----:B------:R-:W1:Y:S01]  /*67f0*/  MUFU.EX2 R183, R183 ;  /* 0x000000b700b77308 */ /* 0x000e620000000800 */
[C---:B--2---:R-:W-:Y:S01]  /*6800*/  HMMA.16816.F32.BF16 R12, R4.reuse, R8, R12 ;  /* 0x00000008040c723c */ /* 0x044fe2000004180c */
[----:B------:R-:W-:Y:S01]  /*6810*/  LDSM.16.MT88.4 R128, [R197+0xc800] ;  /* 0x00c80000c580783b */ /* 0x000fe20000004200 */
[-C--:B------:R-:W-:Y:S01]  /*6820*/  FMUL.FTZ R92, R92, R167.reuse ;  /* 0x000000a75c5c7220 */ /* 0x080fe20000410000 */
[----:B------:R-:W-:Y:S01]  /*6830*/  FMUL.FTZ R93, R93, R167 ;  /* 0x000000a75d5d7220 */ /* 0x000fe20000410000 */
[-C--:B------:R-:W-:Y:S01]  /*6840*/  FMUL.FTZ R94, R94, R3.reuse ;  /* 0x000000035e5e7220 */ /* 0x080fe20000410000 */
[----:B------:R-:W-:Y:S01]  /*6850*/  LDSM.16.MT88.4 R120, [R200+0xe800] ;  /* 0x00e80000c878783b */ /* 0x000fe20000004200 */
[C---:B------:R-:W-:Y:S01]  /*6860*/  HMMA.16816.F32.BF16 R100, R4.reuse, R32, R108 ;  /* 0x000000200464723c */ /* 0x040fe2000004186c */
[----:B------:R-:W2:Y:S01]  /*6870*/  MUFU.EX2 R220, R220 ;  /* 0x000000dc00dc7308 */ /* 0x000ea20000000800 */
[----:B------:R-:W-:Y:S01]  /*6880*/  FMUL.FTZ R95, R95, R3 ;  /* 0x000000035f5f7220 */ /* 0x000fe20000410000 */
[----:B------:R-:W4:Y:S01]  /*6890*/  LDSM.16.MT88.4 R108, [R197+0xe000] ;  /* 0x00e00000c56c783b */ /* 0x000f220000004200 */
[-C--:B------:R-:W-:Y:S01]  /*68a0*/  FMUL.FTZ R96, R96, R167.reuse ;  /* 0x000000a760607220 */ /* 0x080fe20000410000 */
[----:B------:R-:W-:Y:S01]  /*68b0*/  FMUL.FTZ R97, R97, R167 ;  /* 0x000000a761617220 */ /* 0x000fe20000410000 */
[----:B------:R-:W-:Y:S01]  /*68c0*/  HMMA.16816.F32.BF16 R32, R4, R34, R104 ;  /* 0x000000220420723c */ /* 0x000fe20000041868 */
[-C--:B------:R-:W-:Y:S01]  /*68d0*/  FMUL.FTZ R98, R98, R3.reuse ;  /* 0x0000000362627220 */ /* 0x080fe20000410000 */
[----:B------:R-:W-:Y:S01]  /*68e0*/  FMUL.FTZ R99, R99, R3 ;  /* 0x0000000363637220 */ /* 0x000fe20000410000 */
[----:B------:R-:W-:Y:S01]  /*68f0*/  MUFU.EX2 R218, R218 ;  /* 0x000000da00da7308 */ /* 0x000fe20000000800 */
[----:B------:R-:W-:-:S02]  /*6900*/  FFMA.FTZ R168, R229, R167, R168 ;  /* 0x000000a7e5a87223 */ /* 0x000fc400000100a8 */
[C---:B------:R-:W-:Y:S01]  /*6910*/  HMMA.16816.F32.BF16 R8, R4.reuse, R10, R124 ;  /* 0x0000000a0408723c */ /* 0x040fe2000004187c */
        /* <DEDUP_REMOVED lines=8> */
[----:B------:R-:W5:Y:S01]  /*69a0*/  MUFU.EX2 R219, R219 ;  /* 0x000000db00db7308 */ /* 0x000f620000000800 */
[----:B------:R-:W-:Y:S01]  /*69b0*/  LDSM.16.MT88.4 R124, [R196+0xc800] ;  /* 0x00c80000c47c783b */ /* 0x000fe20000004200 */
[----:B---3--:R-:W-:Y:S01]  /*69c0*/  HMMA.16816.F32.BF16 R40, R4, R116, R104 ;  /* 0x000000740428723c */ /* 0x008fe20000041868 */
[----:B------:R-:W-:-:S02]  /*69d0*/  FADD.FTZ R165, R165, R168 ;  /* 0x000000a8a5a57221 */ /* 0x000fc40000010000 */
[----:B------:R-:W3:Y:S02]  /*69e0*/  LDSM.16.MT88.4 R104, [R196+0xe000] ;  /* 0x00e00000c468783b */ /* 0x000ee40000004200 */
[----:B------:R-:W-:Y:S01]  /*69f0*/  FADD.FTZ R166, R166, R165 ;  /* 0x000000a5a6a67221 */ /* 0x000fe20000010000 */
[C---:B------:R-:W-:Y:S01]  /*6a00*/  HMMA.16816.F32.BF16 R36, R4.reuse, R118, R36 ;  /* 0x000000760424723c */ /* 0x040fe20000041824 */
[-C--:B------:R-:W-:Y:S01]  /*6a10*/  FMUL.FTZ R116, R44, R167.reuse ;  /* 0x000000a72c747220 */ /* 0x080fe20000410000 */
[-C--:B------:R-:W-:Y:S01]  /*6a20*/  FMUL.FTZ R117, R45, R167.reuse ;  /* 0x000000a72d757220 */ /* 0x080fe20000410000 */
[-C--:B------:R-:W-:Y:S01]  /*6a30*/  FMUL.FTZ R44, R48, R167.reuse ;  /* 0x000000a7302c7220 */ /* 0x080fe20000410000 */
[----:B------:R-:W-:Y:S01]  /*6a40*/  FMUL.FTZ R45, R49, R167 ;  /* 0x000000a7312d7220 */ /* 0x000fe20000410000 */
[----:B------:R-:W-:Y:S01]  /*6a50*/  MUFU.EX2 R221, R221 ;  /* 0x000000dd00dd7308 */ /* 0x000fe20000000800 */
[----:B------:R-:W-:Y:S01]  /*6a60*/  HMMA.16816.F32.BF16 R92, R4, R144, R92 ;  /* 0x00000090045c723c */ /* 0x000fe2000004185c */
[-C--:B------:R-:W-:Y:S01]  /*6a70*/  FMUL.FTZ R118, R46, R3.reuse ;  /* 0x000000032e767220 */ /* 0x080fe20000410000 */
[-C--:B------:R-:W-:Y:S01]  /*6a80*/  FMUL.FTZ R119, R47, R3.reuse ;  /* 0x000000032f777220 */ /* 0x080fe20000410000 */
[-C--:B------:R-:W-:Y:S01]  /*6a90*/  FMUL.FTZ R46, R50, R3.reuse ;  /* 0x00000003322e7220 */ /* 0x080fe20000410000 */
[----:B------:R-:W-:Y:S01]  /*6aa0*/  FMUL.FTZ R47, R51, R3 ;  /* 0x00000003332f7220 */ /* 0x000fe20000410000 */
[----:B------:R-:W-:-:S02]  /*6ab0*/  FADD.FTZ R163, R163, R166 ;  /* 0x000000a6a3a37221 */ /* 0x000fc40000010000 */
[----:B------:R-:W5:Y:S02]  /*6ac0*/  MUFU.EX2 R222, R222 ;  /* 0x000000de00de7308 */ /* 0x000f640000000800 */
[C---:B------:R-:W-:Y:S06]  /*6ad0*/  HMMA.16816.F32.BF16 R48, R4.reuse, R112, R116 ;  /* 0x000000700430723c */ /* 0x040fec0000041874 */
[C---:B------:R-:W-:Y:S01]  /*6ae0*/  HMMA.16816.F32.BF16 R44, R4.reuse, R114, R44 ;  /* 0x00000072042c723c */ /* 0x040fe2000004182c */
[----:B------:R-:W1:Y:S01]  /*6af0*/  LDSM.16.MT88.4 R112, [R200+0x10000] ;  /* 0x01000000c870783b */ /* 0x000e620000004200 */
        /* <DEDUP_REMOVED lines=8> */
[----:B------:R-:W-:Y:S02]  /*6b80*/  MUFU.EX2 R223, R223 ;  /* 0x000000df00df7308 */ /* 0x000fe40000000800 */
[C---:B----4-:R-:W-:Y:S06]  /*6b90*/  HMMA.16816.F32.BF16 R56, R4.reuse, R108, R116 ;  /* 0x0000006c0438723c */ /* 0x050fec0000041874 */
        /* <DEDUP_REMOVED lines=9> */
[----:B------:R-:W4:Y:S01]  /*6c30*/  LDSM.16.MT88.4 R108, [R198+0x10000] ;  /* 0x01000000c66c783b */ /* 0x000f220000004200 */
[----:B------:R-:W-:Y:S01]  /*6c40*/  MUFU.EX2 R224, R224 ;  /* 0x000000e000e07308 */ /* 0x000fe20000000800 */
[C---:B---3--:R-:W-:Y:S06]  /*6c50*/  HMMA.16816.F32.BF16 R64, R4.reuse, R104, R116 ;  /* 0x000000680440723c */ /* 0x048fec0000041874 */
[C---:B------:R-:W-:Y:S01]  /*6c60*/  HMMA.16816.F32.BF16 R60, R4.reuse, R106, R60 ;  /* 0x0000006a043c723c */ /* 0x040fe2000004183c */
[----:B------:R-:W3:Y:S01]  /*6c70*/  LDSM.16.MT88.4 R104, [R197+0x10000] ;  /* 0x01000000c568783b */ /* 0x000ee20000004200 */
        /* <DEDUP_REMOVED lines=9> */
[C---:B-1----:R-:W-:Y:S01]  /*6d10*/  HMMA.16816.F32.BF16 R72, R4.reuse, R112, R116 ;  /* 0x000000700448723c */ /* 0x042fe20000041874 */
[----:B------:R-:W1:Y:S05]  /*6d20*/  LDSM.16.MT88.4 R116, [R198+0xc800] ;  /* 0x00c80000c674783b */ /* 0x000e6a0000004200 */
[----:B------:R-:W-:Y:S01]  /*6d30*/  HMMA.16816.F32.BF16 R68, R4, R114, R68 ;  /* 0x000000720444723c */ /* 0x000fe20000041844 */
[-C--:B------:R-:W-:Y:S01]  /*6d40*/  FMUL.FTZ R112, R80, R167.reuse ;  /* 0x000000a750707220 */ /* 0x080fe20000410000 */
[-C--:B------:R-:W-:Y:S01]  /*6d50*/  FMUL.FTZ R113, R81, R167.reuse ;  /* 0x000000a751717220 */ /* 0x080fe20000410000 */
[-C--:B------:R-:W-:Y:S01]  /*6d60*/  FMUL.FTZ R80, R84, R167.reuse ;  /* 0x000000a754507220 */ /* 0x080fe20000410000 */
[----:B------:R-:W-:Y:S01]  /*6d70*/  FMUL.FTZ R81, R85, R167 ;  /* 0x000000a755517220 */ /* 0x000fe20000410000 */
[----:B------:R-:W1:Y:S02]  /*6d80*/  MUFU.EX2 R226, R226 ;  /* 0x000000e200e27308 */ /* 0x000e640000000800 */
[-C--:B------:R-:W-:Y:S01]  /*6d90*/  FMUL.FTZ R114, R82, R3.reuse ;  /* 0x0000000352727220 */ /* 0x080fe20000410000 */
[-C--:B------:R-:W-:Y:S01]  /*6da0*/  FMUL.FTZ R115, R83, R3.reuse ;  /* 0x0000000353737220 */ /* 0x080fe20000410000 */
[-C--:B------:R-:W-:Y:S01]  /*6db0*/  FMUL.FTZ R82, R86, R3.reuse ;  /* 0x0000000356527220 */ /* 0x080fe20000410000 */
[-C--:B------:R-:W-:Y:S01]  /*6dc0*/  FMUL.FTZ R83, R87, R3.reuse ;  /* 0x0000000357537220 */ /* 0x080fe20000410000 */
[----:B------:R-:W-:-:S02]  /*6dd0*/  FFMA.FTZ R3, R227, R3, R164 ;  /* 0x00000003e3037223 */ /* 0x000fc400000100a4 */
[----:B------:R-:W-:Y:S01]  /*6de0*/  MUFU.EX2 R228, R228 ;  /* 0x000000e400e47308 */ /* 0x000fe20000000800 */
[----:B----4-:R-:W-:Y:S01]  /*6df0*/  HMMA.16816.F32.BF16 R76, R4, R108, R76 ;  /* 0x0000006c044c723c */ /* 0x010fe2000004184c */
[----:B------:R-:W-:-:S04]  /*6e00*/  FADD.FTZ R162, R162, R3 ;  /* 0x00000003a2a27221 */ /* 0x000fc80000010000 */
[----:B------:R-:W-:Y:S01]  /*6e10*/  FADD.FTZ R161, R161, R162 ;  /* 0x000000a2a1a17221 */ /* 0x000fe20000010000 */
[C---:B------:R-:W-:Y:S01]  /*6e20*/  HMMA.16816.F32.BF16 R84, R4.reuse, R110, R112 ;  /* 0x0000006e0454723c */ /* 0x040fe20000041870 */
[----:B------:R-:W4:Y:S01]  /*6e30*/  LDSM.16.MT88.4 R112, [R198+0xe800] ;  /* 0x00e80000c670783b */ /* 0x000f220000004200 */
[----:B------:R-:W4:Y:S01]  /*6e40*/  MUFU.EX2 R231, R231 ;  /* 0x000000e700e77308 */ /* 0x000f220000000800 */
[----:B------:R-:W-:Y:S02]  /*6e50*/  FADD.FTZ R132, R132, R161 ;  /* 0x000000a184847221 */ /* 0x000fe40000010000 */
[----:B------:R-:W4:Y:S01]  /*6e60*/  LDSM.16.MT88.4 R108, [R197+0xe800] ;  /* 0x00e80000c56c783b */ /* 0x000f220000004200 */
[C---:B---3--:R-:W-:Y:S01]  /*6e70*/  HMMA.16816.F32.BF16 R80, R4.reuse, R104, R80 ;  /* 0x000000680450723c */ /* 0x048fe20000041850 */
[----:B------:R-:W-:Y:S01]  /*6e80*/  FADD.FTZ R3, R183, R132 ;  /* 0x00000084b7037221 */ /* 0x000fe20000010000 */
[----:B------:R-:W-:Y:S02]  /*6e90*/  MOV R132, R160 ;  /* 0x000000a000847202 */ /* 0x000fe40000000f00 */
[----:B------:R-:W-:Y:S01]  /*6ea0*/  MUFU.EX2 R173, R173 ;  /* 0x000000ad00ad7308 */ /* 0x000fe20000000800 */
[----:B--2---:R-:W-:Y:S01]  /*6eb0*/  FADD.FTZ R3, R220, R3 ;  /* 0x00000003dc037221 */ /* 0x004fe20000010000 */
[----:B------:R-:W-:Y:S01]  /*6ec0*/  HMMA.16816.F32.BF16 R88, R4, R106, R88 ;  /* 0x0000006a0458723c */ /* 0x000fe20000041858 */
[----:B------:R-:W-:-:S02]  /*6ed0*/  F2FP.BF16.F32.PACK_AB R104, R181, R178 ;  /* 0x000000b2b568723e */ /* 0x000fc400000010ff */
[----:B------:R-:W-:Y:S02]  /*6ee0*/  F2FP.BF16.F32.PACK_AB R105, R220, R183 ;  /* 0x000000b7dc69723e */ /* 0x000fe400000010ff */
[----:B------:R-:W-:Y:S01]  /*6ef0*/  @P0 MOV R132, R160 ;  /* 0x000000a000840202 */ /* 0x000fe20000000f00 */
[----:B------:R-:W-:Y:S01]  /*6f00*/  HMMA.16816.F32.BF16 R4, R4, R146, R96 ;  /* 0x000000920404723c */ /* 0x000fe20000041860 */
[----:B------:R-:W-:Y:S01]  /*6f10*/  F2FP.BF16.F32.PACK_AB R106, R182, R179 ;  /* 0x000000b3b66a723e */ /* 0x000fe200000010ff */
[----:B------:R-:W-:Y:S01]  /*6f20*/  LDSM.16.MT88.4 R96, [R197+0x10800] ;  /* 0x01080000c560783b */ /* 0x000fe20000004200 */
[----:B-----5:R-:W-:Y:S01]  /*6f30*/  F2FP.BF16.F32.PACK_AB R107, R219, R218 ;  /* 0x000000dadb6b723e */ /* 0x020fe200000010ff */
[----:B------:R-:W-:Y:S02]  /*6f40*/  MUFU.EX2 R171, R171 ;  /* 0x000000ab00ab7308 */ /* 0x000fe40000000800 */
[----:B------:R-:W-:Y:S04]  /*6f50*/  LDSM.16.MT88.4 R144, [R196+0xf000] ;  /* 0x00f00000c490783b */ /* 0x000fe80000004200 */
[C---:B-1----:R-:W-:Y:S06]  /*6f60*/  HMMA.16816.F32.BF16 R20, R104.reuse, R116, R20 ;  /* 0x000000746814723c */ /* 0x042fec0000041814 */
        /* <DEDUP_REMOVED lines=8> */
[C---:B----4-:R-:W-:Y:S06]  /*6ff0*/  HMMA.16816.F32.BF16 R48, R104.reuse, R112, R48 ;  /* 0x000000706830723c */ /* 0x050fec0000041830 */
[C---:B------:R-:W-:Y:S01]  /*7000*/  HMMA.16816.F32.BF16 R44, R104.reuse, R114, R44 ;  /* 0x00000072682c723c */ /* 0x040fe2000004182c */
[----:B------:R-:W3:Y:S05]  /*7010*/  LDSM.16.MT88.4 R112, [R196+0x10800] ;  /* 0x01080000c470783b */ /* 0x000eea0000004200 */
[C---:B------:R-:W-:Y:S06]  /*7020*/  HMMA.16816.F32.BF16 R56, R104.reuse, R108, R56 ;  /* 0x0000006c6838723c */ /* 0x040fec0000041838 */
        /* <DEDUP_REMOVED lines=102> */
[----:B------:R-:W-:Y:S01]  /*7690*/  HMMA.16816.F32.BF16 R64, R96, R70, R64 ;  /* 0x000000466040723c */ /* 0x000fe20000041840 */
[----:B------:R-:W-:Y:S01]  /*76a0*/  @P0 IADD3 R225, R2, -0x3, RZ ;  /* 0xfffffffd02e10810 */ /* 0x000fe20007ffe0ff */
        /* <DEDUP_REMOVED lines=10> */
[-C--:B------:R-:W-:Y:S01]  /*7750*/  MOV R3, R133.reuse ;  /* 0x0000008500037202 */ /* 0x080fe20000000f00 */
[----:B------:R-:W-:Y:S01]  /*7760*/  FADD.FTZ R157, R157, R156 ;  /* 0x0000009c9d9d7221 */ /* 0x000fe20000010000 */
[----:B------:R-:W-:Y:S01]  /*7770*/  FADD.FTZ R172, R173, R172 ;  /* 0x000000acadac7221 */ /* 0x000fe20000010000 */
[----:B------:R-:W-:Y:S02]  /*7780*/  @P0 MOV R3, R133 ;  /* 0x0000008500030202 */ /* 0x000fe40000000f00 */
[----:B------:R-:W-:Y:S01]  /*7790*/  HMMA.16816.F32.BF16 R68, R96, R140, R12 ;  /* 0x0000008c6044723c */ /* 0x000fe2000004180c */
[----:B------:R-:W-:Y:S01]  /*77a0*/  FADD.FTZ R158, R158, R157 ;  /* 0x0000009d9e9e7221 */ /* 0x000fe20000010000 */
[----:B------:R-:W-:-:S03]  /*77b0*/  FADD.FTZ R171, R171, R172 ;  /* 0x000000acabab7221 */ /* 0x000fc60000010000 */
[----:B------:R-:W-:Y:S01]  /*77c0*/  FADD.FTZ R229, R159, R158 ;  /* 0x0000009e9fe57221 */ /* 0x000fe20000010000 */
[----:B------:R-:W-:Y:S01]  /*77d0*/  HMMA.16816.F32.BF16 R72, R96, R142, R72 ;  /* 0x0000008e6048723c */ /* 0x000fe20000041848 */
[----:B------:R-:W-:-:S05]  /*77e0*/  FADD.FTZ R227, R170, R171 ;  /* 0x000000abaae37221 */ /* 0x000fca0000010000 */
[C---:B-1----:R-:W-:Y:S06]  /*77f0*/  HMMA.16816.F32.BF16 R84, R96.reuse, R144, R84 ;  /* 0x000000906054723c */ /* 0x042fec0000041854 */
[C---:B------:R-:W-:Y:S06]  /*7800*/  HMMA.16816.F32.BF16 R88, R96.reuse, R146, R88 ;  /* 0x000000926058723c */ /* 0x040fec0000041858 */
[C---:B--2---:R-:W-:Y:S06]  /*7810*/  HMMA.16816.F32.BF16 R92, R96.reuse, R16, R92 ;  /* 0x00000010605c723c */ /* 0x044fec000004185c */
[----:B------:R-:W-:Y:S01]  /*7820*/  HMMA.16816.F32.BF16 R96, R96, R18, R4 ;  /* 0x000000126060723c */ /* 0x000fe20000041804 */
[----:B------:R-:W-:-:S08]  /*7830*/  NOP ;  /* 0x0000000000007918 */ /* 0x000fd00000000000 */
[----:B------:R-:W-:-:S15]  /*7840*/  @P0 BRA `(.L_x_436) ;  /* 0x0000000000040947 */ /* 0x000fde0003800000 */
.L_x_434:
[----:B------:R-:W-:-:S07]  /*7850*/  IADD3 R225, R0, -0x1, RZ ;  /* 0xffffffff00e17810 */ /* 0x000fce0007ffe0ff */
.L_x_436:
[----:B------:R-:W-:-:S13]  /*7860*/  ISETP.GE.AND P0, PT, R225, RZ, PT ;  /* 0x000000ffe100720c */ /* 0x000fda0003f06270 */
[----:B------:R-:W-:Y:S05]  /*7870*/  @!P0 BRA `(.L_x_437) ;  /* 0x0000002c00248947 */ /* 0x000fea0003800000 */
[--C-:B------:R-:W-:Y:S01]  /*7880*/  SHF.L.U64.HI R221, R134, 0x5, R135.reuse ;  /* 0x0000000586dd7819 */ /* 0x100fe20000010287 */
[----:B------:R-:W-:Y:S01]  /*7890*/  IMAD.SHL.U32 R218, R136, 0x20, RZ ;  /* 0x0000002088da7824 */ /* 0x000fe200078e00ff */
[C---:B------:R-:W-:Y:S01]  /*78a0*/  SHF.L.U64.HI R222, R134.reuse, 0x6, R135 ;  /* 0x0000000686de7819 */ /* 0x040fe20000010287 */
[----:B------:R-:W-:Y:S01]  /*78b0*/  IMAD.SHL.U32 R220, R134, 0x20, RZ ;  /* 0x0000002086dc7824 */ /* 0x000fe200078e00ff */
[----:B------:R-:W-:Y:S01]  /*78c0*/  SHF.L.U64.HI R219, R136, 0x5, R137 ;  /* 0x0000000588db7819 */ /* 0x000fe20000010289 */
[----:B------:R-:W-:Y:S01]  /*78d0*/  IMAD.MOV.U32 R0, RZ, RZ, R3 ;  /* 0x000000ffff007224 */ /* 0x000fe200078e0003 */
[----:B------:R-:W-:Y:S01]  /*78e0*/  SHF.L.U32 R223, R134, 0x6, RZ ;  /* 0x0000000686df7819 */ /* 0x000fe200000006ff */
[----:B------:R-:W-:Y:S01]  /*78f0*/  IMAD.MOV.U32 R214, RZ, RZ, R138 ;  /* 0x000000ffffd67224 */ /* 0x000fe200078e008a */
[----:B------:R-:W-:Y:S01]  /*7900*/  MOV R135, R132 ;  /* 0x0000008400877202 */ /* 0x000fe20000000f00 */
[----:B------:R-:W-:Y:S01]  /*7910*/  ULDC UR5, c[0x0][0x39c] ;  /* 0x0000e70000057ab9 */ /* 0x000fe20000000800 */
[----:B------:R-:W-:Y:S01]  /*7920*/  ULDC UR4, c[0x0][0x2ec] ;  /* 0x0000bb0000047ab9 */ /* 0x000fe20000000800 */
[----:B------:R-:W-:Y:S01]  /*7930*/  ULDC.64 UR6, c[0x0][0x218] ;  /* 0x0000860000067ab9 */ /* 0x000fe20000000a00 */
[----:B------:R-:W-:Y:S01]  /*7940*/  ULDC.64 UR10, c[0x0][0x220] ;  /* 0x00008800000a7ab9 */ /* 0x000fe20000000a00 */
[----:B------:R-:W-:Y:S01]  /*7950*/  ULDC.64 UR8, c[0x0][0x248] ;  /* 0x0000920000087ab9 */ /* 0x000fe20000000a00 */
[----:B------:R-:W-:Y:S05]  /*7960*/  BRA `(.L_x_438) ;  /* 0x0000000000847947 */ /* 0x000fea0003800000 */
.L_x_440:
[----:B------:R-:W-:Y:S04]  /*7970*/  VIADD R4, R225, 0xffffffff ;  /* 0xffffffffe1047836 */ /* 0x000fe80000000000 */
[C---:B------:R-:W-:Y:S01]  /*7980*/  IMAD.WIDE.U32 R6, R4.reuse, UR8, RZ ;  /* 0x0000000804067c25 */ /* 0x040fe2000f8e00ff */
[----:B------:R-:W-:Y:S05]  /*7990*/  SHF.R.S32.HI R3, RZ, 0x1f, R4 ;  /* 0x0000001fff037819 */ /* 0x000fea0000011404 */
[----:B------:R-:W-:Y:S04]  /*79a0*/  IMAD R3, R3, UR8, RZ ;  /* 0x0000000803037c24 */ /* 0x000fe8000f8e02ff */
[----:B------:R-:W-:Y:S01]  /*79b0*/  IMAD R3, R4, UR9, R3 ;  /* 0x0000000904037c24 */ /* 0x000fe2000f8e0203 */
[----:B------:R-:W-:Y:S03]  /*79c0*/  LEA R4, P1, R6, R212, 0x6 ;  /* 0x000000d406047211 */ /* 0x000fe600078230ff */
[----:B------:R-:W-:Y:S01]  /*79d0*/  IMAD.IADD R3, R7, 0x1, R3 ;  /* 0x0000000107037824 */ /* 0x000fe200078e0203 */
[----:B------:R-:W-:Y:S04]  /*79e0*/  LEA R14, P2, R4, UR6, 0x1 ;  /* 0x00000006040e7c11 */ /* 0x000fe8000f8408ff */
[----:B------:R-:W-:Y:S02]  /*79f0*/  LEA.HI.X R3, R6, R217, R3, 0x6, P1 ;  /* 0x000000d906037211 */ /* 0x000fe400008f3403 */
[----:B------:R-:W-:Y:S02]  /*7a00*/  IADD3 R6, P1, R218, R14, RZ ;  /* 0x0000000eda067210 */ /* 0x000fe40007f3e0ff */
[----:B------:R-:W-:Y:S02]  /*7a10*/  LEA.HI.X R15, R4, UR7, R3, 0x1, P2 ;  /* 0x00000007040f7c11 */ /* 0x000fe400090f0c03 */
[C---:B------:R-:W-:Y:S03]  /*7a20*/  IADD3 R16, P2, R218.reuse, R6, RZ ;  /* 0x00000006da107210 */ /* 0x040fe60007f5e0ff */
[----:B------:R-:W-:Y:S01]  /*7a30*/  @!PT LDS RZ, [RZ] ;  /* 0x00000000fffff984 */ /* 0x000fe20000000800 */
[----:B------:R-:W-:Y:S01]  /*7a40*/  @!PT LDS RZ, [RZ] ;  /* 0x00000000fffff984 */ /* 0x000fe20000000800 */
[----:B------:R-:W-:Y:S01]  /*7a50*/  @!PT LDS RZ, [RZ] ;  /* 0x00000000fffff984 */ /* 0x000fe20000000800 */
[----:B------:R2:W-:Y:S01]  /*7a60*/  LDGSTS.E.BYPASS.LTC128B.128 [R210+0x6000], desc[UR12][R14.64] ;  /* 0x060000000ed27fae */ /* 0x0005e2000b901d4c */
[C---:B------:R-:W-:Y:S01]  /*7a70*/  IMAD.X R7, R219.reuse, 0x1, R15, P1 ;  /* 0x00000001db077824 */ /* 0x040fe200008e060f */
[----:B------:R-:W-:Y:S02]  /*7a80*/  IADD3 R4, P1, R218, R16, RZ ;  /* 0x00000010da047210 */ /* 0x000fe40007f3e0ff */
[----:B------:R2:W-:Y:S01]  /*7a90*/  LDGSTS.E.BYPASS.LTC128B.128 [R210+0x8000], desc[UR12][R14.64+0x80] ;  /* 0x080000800ed27fae */ /* 0x0005e2000b901d4c */
[C---:B------:R-:W-:Y:S03]  /*7aa0*/  IMAD.X R17, R219.reuse, 0x1, R7, P2 ;  /* 0x00000001db117824 */ /* 0x040fe600010e0607 */
[----:B------:R2:W-:Y:S01]  /*7ab0*/  LDGSTS.E.BYPASS.LTC128B.128 [R210+0xa000], desc[UR12][R14.64+0x100] ;  /* 0x0a0001000ed27fae */ /* 0x0005e2000b901d4c */
[----:B------:R-:W-:Y:S03]  /*7ac0*/  IMAD.X R5, R219, 0x1, R17, P1 ;  /* 0x00000001db057824 */ /* 0x000fe600008e0611 */
        /* <DEDUP_REMOVED lines=11> */
.L_x_438:
[----:B------:R-:W-:Y:S04]  /*7b80*/  DEPBAR.LE SB0, 0x0 ;  /* 0x000080000000791a */ /* 0x000fe80000000000 */
[----:B------:R-:W-:Y:S01]  /*7b90*/  BAR.SYNC.DEFER_BLOCKING 0x0 ;  /* 0x0000000000007b1d */ /* 0x000fe20000010000 */
[----:B------:R-:W-:Y:S01]  /*7ba0*/  SHF.R.S32.HI R3, RZ, 0x1f, R225 ;  /* 0x0000001fff037819 */ /* 0x000fe200000114e1 */
[----:B------:R-:W-:Y:S02]  /*7bb0*/  IMAD R2, R222, R225, RZ ;  /* 0x000000e1de027224 */ /* 0x000fe400078e02ff */
[-C--:B------:R-:W-:Y:S04]  /*7bc0*/  IMAD.WIDE.U32 R132, R225, R223.reuse, R214 ;  /* 0x000000dfe1847225 */ /* 0x080fe800078e00d6 */
[----:B------:R-:W-:Y:S01]  /*7bd0*/  IMAD R2, R3, R223, R2 ;  /* 0x000000df03027224 */ /* 0x000fe200078e0202 */
[----:B------:R-:W-:Y:S03]  /*7be0*/  LEA R230, P1, R132, UR10, 0x1 ;  /* 0x0000000a84e67c11 */ /* 0x000fe6000f8208ff */
[----:B------:R-:W-:Y:S01]  /*7bf0*/  IMAD.IADD R2, R133, 0x1, R2 ;  /* 0x0000000185027824 */ /* 0x000fe200078e0202 */
[----:B------:R-:W-:Y:S04]  /*7c00*/  IADD3 R232, P0, R220, R230, RZ ;  /* 0x000000e6dce87210 */ /* 0x000fe80007f1e0ff */
[----:B------:R-:W-:Y:S02]  /*7c10*/  LEA.HI.X R231, R132, UR11, R2, 0x1, P1 ;  /* 0x0000000b84e77c11 */ /* 0x000fe400088f0c02 */
[C---:B------:R-:W-:Y:S03]  /*7c20*/  IADD3 R132, P1, R220.reuse, R232, RZ ;  /* 0x000000e8dc847210 */ /* 0x040fe60007f3e0ff */
[C---:B------:R-:W-:Y:S01]  /*7c30*/  IMAD.X R233, R221.reuse, 0x1, R231, P0 ;  /* 0x00000001dde97824 */ /* 0x040fe200000e06e7 */
[----:B------:R-:W-:Y:S01]  /*7c40*/  IADD3 R2, P0, R220, R132, RZ ;  /* 0x00000084dc027210 */ /* 0x000fe20007f1e0ff */
[----:B------:R-:W-:Y:S01]  /*7c50*/  @!PT LDS RZ, [RZ] ;  /* 0x00000000fffff984 */ /* 0x000fe20000000800 */
[----:B------:R-:W-:Y:S01]  /*7c60*/  @!PT LDS RZ, [RZ] ;  /* 0x00000000fffff984 */ /* 0x000fe20000000800 */
[----:B------:R-:W-:Y:S01]  /*7c70*/  @!PT LDS RZ, [RZ] ;  /* 0x00000000fffff984 */ /* 0x000fe20000000800 */
[----:B------:R-:W-:Y:S03]  /*7c80*/  LDGSTS.E.BYPASS.LTC128B.128 [R210+0xc000], desc[UR12][R230.64] ;  /* 0x0c000000e6d27fae */ /* 0x000fe6000b901d4c */
[C---:B------:R-:W-:Y:S02]  /*7c90*/  IADD3.X R133, R221.reuse, R233, RZ, P1, !PT ;  /* 0x000000e9dd857210 */ /* 0x040fe40000ffe4ff */
[----:B------:R-:W-:Y:S05]  /*7ca0*/  LDGSTS.E.BYPASS.LTC128B.128 [R210+0xe000], desc[UR12][R230.64+0x80] ;  /* 0x0e000080e6d27fae */ /* 0x000fea000b901d4c */
[----:B------:R-:W-:Y:S01]  /*7cb0*/  LDGSTS.E.BYPASS.LTC128B.128 [R210+0x10000], desc[UR12][R230.64+0x100] ;  /* 0x10000100e6d27fae */ /* 0x000fe2000b901d4c */
[----:B------:R-:W-:Y:S01]  /*7cc0*/  IMAD.X R3, R221, 0x1, R133, P0 ;  /* 0x00000001dd037824 */ /* 0x000fe200000e0685 */
[----:B------:R-:W-:Y:S03]  /*7cd0*/  ISETP.GT.AND P0, PT, R225, RZ, PT ;  /* 0x000000ffe100720c */ /* 0x000fe60003f04270 */
[----:B------:R-:W-:Y:S05]  /*7ce0*/  LDGSTS.E.BYPASS.LTC128B.128 [R210+0xc800], desc[UR12][R232.64] ;  /* 0x0c800000e8d27fae */ /* 0x000fea000b901d4c */
[----:B------:R-:W-:Y:S05]  /*7cf0*/  LDGSTS.E.BYPASS.LTC128B.128 [R210+0xe800], desc[UR12][R232.64+0x80] ;  /* 0x0e800080e8d27fae */ /* 0x000fea000b901d4c */
[----:B------:R-:W-:Y:S05]  /*7d00*/  LDGSTS.E.BYPASS.LTC128B.128 [R210+0x10800], desc[UR12][R232.64+0x100] ;  /* 0x10800100e8d27fae */ /* 0x000fea000b901d4c */
[----:B------:R-:W-:Y:S05]  /*7d10*/  LDGSTS.E.BYPASS.LTC128B.128 [R210+0xd000], desc[UR12][R132.64] ;  /* 0x0d00000084d27fae */ /* 0x000fea000b901d4c */
[----:B------:R-:W-:Y:S05]  /*7d20*/  LDGSTS.E.BYPASS.LTC128B.128 [R210+0xf000], desc[UR12][R132.64+0x80] ;  /* 0x0f00008084d27fae */ /* 0x000fea000b901d4c */
[----:B------:R-:W-:Y:S05]  /*7d30*/  LDGSTS.E.BYPASS.LTC128B.128 [R210+0x11000], desc[UR12][R132.64+0x100] ;  /* 0x1100010084d27fae */ /* 0x000fea000b901d4c */
[----:B------:R-:W-:Y:S05]  /*7d40*/  LDGSTS.E.BYPASS.LTC128B.128 [R210+0xd800], desc[UR12][R2.64] ;  /* 0x0d80000002d27fae */ /* 0x000fea000b901d4c */
[----:B------:R-:W-:Y:S05]  /*7d50*/  LDGSTS.E.BYPASS.LTC128B.128 [R210+0xf800], desc[UR12][R2.64+0x80] ;  /* 0x0f80008002d27fae */ /* 0x000fea000b901d4c */
[----:B------:R1:W-:Y:S05]  /*7d60*/  LDGSTS.E.BYPASS.LTC128B.128 [R210+0x11800], desc[UR12][R2.64+0x100] ;  /* 0x1180010002d27fae */ /* 0x0003ea000b901d4c */
        /* <DEDUP_REMOVED lines=160> */
[----:B------:R2:W3:Y:S01]  /*8770*/  MUFU.TANH R162, R2 ;  /* 0x0000000200a27308 */ /* 0x0004e20000002400 */
[C---:B------:R-:W-:Y:S03]  /*8780*/  HMMA.16816.F32.BF16 R24, R176.reuse, R142, R24 ;  /* 0x0000008eb018723c */ /* 0x040fe60000041818 */
[----:B------:R-:W-:Y:S01]  /*8790*/  FMUL.FTZ R250, R10, UR5 ;  /* 0x000000050afa7c20 */ /* 0x000fe20008410000 */
[----:B------:R-:W-:Y:S01]  /*87a0*/  FMUL.FTZ R248, R7, UR5 ;  /* 0x0000000507f87c20 */ /* 0x000fe20008410000 */
[----:B------:R-:W-:Y:S01]  /*87b0*/  FMUL.FTZ R132, R8, UR5 ;  /* 0x0000000508847c20 */ /* 0x000fe20008410000 */
[----:B------:R-:W-:Y:S03]  /*87c0*/  FMUL.FTZ R246, R12, UR5 ;  /* 0x000000050cf67c20 */ /* 0x000fe60008410000 */
[----:B------:R3:W-:Y:S02]  /*87d0*/  MUFU.TANH R10, R3 ;  /* 0x00000003000a7308 */ /* 0x0007e40000002400 */
[----:B------:R-:W-:Y:S01]  /*87e0*/  FMUL.FTZ R249, R14, UR5 ;  /* 0x000000050ef97c20 */ /* 0x000fe20008410000 */
[----:B------:R-:W-:Y:S01]  /*87f0*/  FMUL.FTZ R244, R13, UR5 ;  /* 0x000000050df47c20 */ /* 0x000fe20008410000 */
[----:B------:R-:W-:Y:S01]  /*8800*/  FMUL.FTZ R247, R15, UR5 ;  /* 0x000000050ff77c20 */ /* 0x000fe20008410000 */
[----:B------:R-:W-:Y:S01]  /*8810*/  FMUL.FTZ R242, R16, UR5 ;  /* 0x0000000510f27c20 */ /* 0x000fe20008410000 */
[----:B------:R-:W-:Y:S04]  /*8820*/  FMUL.FTZ R245, R18, UR5 ;  /* 0x0000000512f57c20 */ /* 0x000fe80008410000 */
[----:B------:R-:W4:Y:S01]  /*8830*/  MUFU.TANH R251, R251 ;  /* 0x000000fb00fb7308 */ /* 0x000f220000002400 */
[----:B--2---:R-:W-:Y:S01]  /*8840*/  FMUL.FTZ R2, R11, UR5 ;  /* 0x000000050b027c20 */ /* 0x004fe20008410000 */
        /* <DEDUP_REMOVED lines=8> */
[C---:B-1----:R-:W-:Y:S03]  /*88d0*/  HMMA.16816.F32.BF16 R28, R176.reuse, R136, R28 ;  /* 0x00000088b01c723c */ /* 0x042fe6000004181c */
[----:B------:R-:W-:Y:S01]  /*88e0*/  FMUL.FTZ R234, R24, UR5 ;  /* 0x0000000518ea7c20 */ /* 0x000fe20008410000 */
[----:B------:R-:W-:Y:S01]  /*88f0*/  FMUL.FTZ R237, R26, UR5 ;  /* 0x000000051aed7c20 */ /* 0x000fe20008410000 */
[----:B------:R-:W-:Y:S03]  /*8900*/  FMUL.FTZ R232, R25, UR5 ;  /* 0x0000000519e87c20 */ /* 0x000fe60008410000 */
[----:B------:R-:W1:Y:S03]  /*8910*/  MUFU.TANH R248, R248 ;  /* 0x000000f800f87308 */ /* 0x000e660000002400 */
[----:B----4-:R-:W-:Y:S01]  /*8920*/  FMNMX.FTZ R133, R251, R0, !PT ;  /* 0x00000000fb857209 */ /* 0x010fe20007810000 */
[----:B------:R-:W-:Y:S03]  /*8930*/  HMMA.16816.F32.BF16 R32, R176, R138, R32 ;  /* 0x0000008ab020723c */ /* 0x000fe60000041820 */
[----:B------:R-:W-:Y:S03]  /*8940*/  FMUL.FTZ R235, R27, UR5 ;  /* 0x000000051beb7c20 */ /* 0x000fe60008410000 */
[----:B------:R-:W3:Y:S01]  /*8950*/  MUFU.TANH R166, R132 ;  /* 0x0000008400a67308 */ /* 0x000ee20000002400 */
[----:B--2---:R-:W-:Y:S09]  /*8960*/  FMNMX.FTZ R3, R252, R3, !PT ;  /* 0x00000003fc037209 */ /* 0x004ff20007810000 */
[----:B------:R-:W2:Y:S01]  /*8970*/  MUFU.TANH R250, R250 ;  /* 0x000000fa00fa7308 */ /* 0x000ea20000002400 */
[----:B-1----:R-:W-:Y:S01]  /*8980*/  FMNMX.FTZ R133, R248, R133, !PT ;  /* 0x00000085f8857209 */ /* 0x002fe20007810000 */
[----:B------:R-:W-:Y:S01]  /*8990*/  FMUL.FTZ R228, R28, UR5 ;  /* 0x000000051ce47c20 */ /* 0x000fe20008410000 */
[----:B------:R-:W-:Y:S01]  /*89a0*/  FMUL.FTZ R233, R30, UR5 ;  /* 0x000000051ee97c20 */ /* 0x000fe20008410000 */
[----:B------:R-:W-:Y:S01]  /*89b0*/  FMUL.FTZ R230, R29, UR5 ;  /* 0x000000051de67c20 */ /* 0x000fe20008410000 */
[----:B------:R-:W-:Y:S05]  /*89c0*/  FMUL.FTZ R231, R31, UR5 ;  /* 0x000000051fe77c20 */ /* 0x000fea0008410000 */
[----:B------:R2:W1:Y:S01]  /*89d0*/  MUFU.TANH R9, R2 ;  /* 0x0000000200097308 */ /* 0x0004620000002400 */
[----:B---3--:R-:W-:Y:S01]  /*89e0*/  FMNMX.FTZ R3, R166, R3, !PT ;  /* 0x00000003a6037209 */ /* 0x008fe20007810000 */
[----:B------:R-:W-:Y:S01]  /*89f0*/  FMUL.FTZ R226, R32, UR5 ;  /* 0x0000000520e27c20 */ /* 0x000fe20008410000 */
[----:B------:R-:W-:Y:S01]  /*8a00*/  FMUL.FTZ R134, R34, UR5 ;  /* 0x0000000522867c20 */ /* 0x000fe20008410000 */
[----:B------:R-:W-:Y:S01]  /*8a10*/  FMUL.FTZ R224, R33, UR5 ;  /* 0x0000000521e07c20 */ /* 0x000fe20008410000 */
[----:B------:R-:W-:Y:S01]  /*8a20*/  FMNMX.FTZ R3, R10, R3, !PT ;  /* 0x000000030a037209 */ /* 0x000fe20007810000 */
[----:B------:R-:W-:Y:S04]  /*8a30*/  FMUL.FTZ R35, R35, UR5 ;  /* 0x0000000523237c20 */ /* 0x000fe80008410000 */
[----:B------:R-:W3:Y:S10]  /*8a40*/  MUFU.TANH R246, R246 ;  /* 0x000000f600f67308 */ /* 0x000ef40000002400 */
[----:B------:R-:W4:Y:S01]  /*8a50*/  MUFU.TANH R249, R249 ;  /* 0x000000f900f97308 */ /* 0x000f220000002400 */
[----:B--2---:R-:W-:Y:S04]  /*8a60*/  FMNMX.FTZ R2, R250, R133, !PT ;  /* 0x00000085fa027209 */ /* 0x004fe80007810000 */
[----:B-1----:R-:W-:Y:S05]  /*8a70*/  FMNMX.FTZ R2, R9, R2, !PT ;  /* 0x0000000209027209 */ /* 0x002fea0007810000 */
[----:B------:R-:W1:Y:S01]  /*8a80*/  MUFU.TANH R244, R244 ;  /* 0x000000f400f47308 */ /* 0x000e620000002400 */
[----:B---3--:R-:W-:Y:S09]  /*8a90*/  FMNMX.FTZ R3, R246, R3, !PT ;  /* 0x00000003f6037209 */ /* 0x008ff20007810000 */
[----:B------:R-:W2:Y:S01]  /*8aa0*/  MUFU.TANH R247, R247 ;  /* 0x000000f700f77308 */ /* 0x000ea20000002400 */
[----:B----4-:R-:W-:Y:S09]  /*8ab0*/  FMNMX.FTZ R2, R249, R2, !PT ;  /* 0x00000002f9027209 */ /* 0x010ff20007810000 */
        /* <DEDUP_REMOVED lines=38> */
[----:B------:R1:W4:Y:S01]  /*8d20*/  MUFU.TANH R133, R35 ;  /* 0x0000002300857308 */ /* 0x0003220000002400 */
[----:B--2---:R-:W-:Y:S02]  /*8d30*/  FMNMX.FTZ R2, R134, R3, !PT ;  /* 0x0000000386027209 */ /* 0x004fe40007810000 */
[----:B---3--:R-:W-:Y:S01]  /*8d40*/  FMNMX.FTZ R13, R224, R132, !PT ;  /* 0x00000084e00d7209 */ /* 0x008fe20007810000 */
[----:B------:R-:W-:Y:S06]  /*8d50*/  @P0 BRA `(.L_x_440) ;  /* 0xffffffec00040947 */ /* 0x000fec000383ffff */
.L_x_439:
[----:B--2---:R-:W2:Y:S01]  /*8d60*/  SHFL.BFLY PT, R6, R13, 0x2, 0x1f ;  /* 0x0c401f000d067f89 */ /* 0x004ea200000e0000 */
[----:B----4-:R-:W-:Y:S02]  /*8d70*/  FMNMX.FTZ R7, R133, R2, !PT ;  /* 0x0000000285077209 */ /* 0x010fe40007810000 */
[----:B------:R-:W-:Y:S05]  /*8d80*/  IADD3 R225, R225, -0x1, RZ ;  /* 0xffffffffe1e17810 */ /* 0x000fea0007ffe0ff */
[----:B------:R-:W-:Y:S08]  /*8d90*/  LDSM.16.MT88.4 R16, [R200+0xc000] ;  /* 0x00c00000c810783b */ /* 0x000ff00000004200 */
[----:B------:R-:W3:Y:S08]  /*8da0*/  SHFL.BFLY PT, R2, R7, 0x2, 0x1f ;  /* 0x0c401f0007027f89 */ /* 0x000ef000000e0000 */
[----:B------:R-:W-:Y:S08]  /*8db0*/  LDSM.16.MT88.4 R24, [R198+0xc000] ;  /* 0x00c00000c618783b */ /* 0x000ff00000004200 */
[----:B-1----:R-:W-:Y:S08]  /*8dc0*/  LDSM.16.MT88.4 R32, [R197+0xc000] ;  /* 0x00c00000c520783b */ /* 0x002ff00000004200 */
[----:B------:R-:W-:Y:S08]  /*8dd0*/  LDSM.16.MT88.4 R136, [R196+0xc000] ;  /* 0x00c00000c488783b */ /* 0x000ff00000004200 */
[----:B------:R-:W-:Y:S08]  /*8de0*/  LDSM.16.MT88.4 R140, [R197+0xe800] ;  /* 0x00e80000c58c783b */ /* 0x000ff00000004200 */
[----:B------:R-:W-:Y:S08]  /*8df0*/  LDSM.16.MT88.4 R148, [R198+0xf800] ;  /* 0x00f80000c694783b */ /* 0x000ff00000004200 */
[----:B------:R-:W-:Y:S08]  /*8e00*/  LDSM.16.MT88.4 R152, [R197+0xf800] ;  /* 0x00f80000c598783b */ /* 0x000ff00000004200 */
[----:B------:R-:W-:Y:S01]  /*8e10*/  LDSM.16.MT88.4 R156, [R196+0xf800] ;  /* 0x00f80000c49c783b */ /* 0x000fe20000004200 */
[----:B--2---:R-:W-:Y:S02]  /*8e20*/  FMNMX.FTZ R11, R13, R6, !PT ;  /* 0x000000060d0b7209 */ /* 0x004fe40007810000 */
[----:B---3--:R-:W-:Y:S05]  /*8e30*/  FMNMX.FTZ R4, R7, R2, !PT ;  /* 0x0000000207047209 */ /* 0x008fea0007810000 */
        /* <DEDUP_REMOVED lines=23> */
[----:B------:R-:W-:Y:S01]  /*8fb0*/  LDSM.16.MT88.4 R160, [R200+0x11800] ;  /* 0x01180000c8a0783b */ /* 0x000fe20000004200 */
        /* <DEDUP_REMOVED lines=29> */
[----:B------:R-:W-:Y:S03]  /*9190*/  FMUL.FTZ R21, R2, R113 ;  /* 0x0000007102157220 */ /* 0x000fe60000410000 */
[----:B------:R-:W-:Y:S01]  /*91a0*/  MUFU.EX2 R169, R169 ;  /* 0x000000a900a97308 */ /* 0x000fe20000000800 */
[----:B------:R-:W2:Y:S01]  /*91b0*/  LDSM.16.MT88.4 R120, [R200+0xe000] ;  /* 0x00e00000c878783b */ /* 0x000ea20000004200 */
[C---:B------:R-:W-:Y:S01]  /*91c0*/  FMUL.FTZ R22, R0.reuse, R114 ;  /* 0x0000007200167220 */ /* 0x040fe20000410000 */
[----:B------:R-:W-:Y:S01]  /*91d0*/  FMUL.FTZ R23, R0, R115 ;  /* 0x0000007300177220 */ /* 0x000fe20000410000 */
[C---:B------:R-:W-:Y:S01]  /*91e0*/  FMUL.FTZ R28, R2.reuse, R104 ;  /* 0x00000068021c7220 */ /* 0x040fe20000410000 */
[----:B------:R-:W-:Y:S01]  /*91f0*/  FMUL.FTZ R29, R2, R105 ;  /* 0x00000069021d7220 */ /* 0x000fe20000410000 */
[C---:B------:R-:W-:Y:S01]  /*9200*/  FMUL.FTZ R30, R0.reuse, R106 ;  /* 0x0000006a001e7220 */ /* 0x040fe20000410000 */
[----:B------:R-:W-:Y:S03]  /*9210*/  FMUL.FTZ R31, R0, R107 ;  /* 0x0000006b001f7220 */ /* 0x000fe60000410000 */
[----:B------:R-:W3:Y:S01]  /*9220*/  MUFU.EX2 R165, R165 ;  /* 0x000000a500a57308 */ /* 0x000ee20000000800 */
[----:B-1----:R-:W-:Y:S01]  /*9230*/  F2FP.BF16.F32.PACK_AB R128, R168, R171 ;  /* 0x000000aba880723e */ /* 0x002fe200000010ff */
[----:B------:R-:W1:Y:S01]  /*9240*/  LDSM.16.MT88.4 R104, [R198+0xe000] ;  /* 0x00e00000c668783b */ /* 0x000e620000004200 */
[C---:B------:R-:W-:Y:S01]  /*9250*/  FMUL.FTZ R36, R2.reuse, R36 ;  /* 0x0000002402247220 */ /* 0x040fe20000410000 */
[----:B------:R-:W-:Y:S01]  /*9260*/  FMUL.FTZ R37, R2, R37 ;  /* 0x0000002502257220 */ /* 0x000fe20000410000 */
[C---:B------:R-:W-:Y:S01]  /*9270*/  FMUL.FTZ R38, R0.reuse, R38 ;  /* 0x0000002600267220 */ /* 0x040fe20000410000 */
[----:B------:R-:W-:Y:S01]  /*9280*/  FMUL.FTZ R39, R0, R39 ;  /* 0x0000002700277220 */ /* 0x000fe20000410000 */
[C---:B------:R-:W-:Y:S03]  /*9290*/  FMUL.FTZ R40, R2.reuse, R40 ;  /* 0x0000002802287220 */ /* 0x040fe60000410000 */
[----:B------:R-:W-:Y:S01]  /*92a0*/  MUFU.EX2 R167, R167 ;  /* 0x000000a700a77308 */ /* 0x000fe20000000800 */
[----:B------:R-:W-:Y:S01]  /*92b0*/  FMUL.FTZ R41, R2, R41 ;  /* 0x0000002902297220 */ /* 0x000fe20000410000 */
[----:B------:R-:W-:Y:S01]  /*92c0*/  LDSM.16.MT88.4 R112, [R200+0x10000] ;  /* 0x01000000c870783b */ /* 0x000fe20000004200 */
[C---:B------:R-:W-:Y:S01]  /*92d0*/  FMUL.FTZ R42, R0.reuse, R42 ;  /* 0x0000002a002a7220 */ /* 0x040fe20000410000 */
[----:B------:R-:W-:Y:S01]  /*92e0*/  FMUL.FTZ R43, R0, R43 ;  /* 0x0000002b002b7220 */ /* 0x000fe20000410000 */
[C---:B------:R-:W-:Y:S01]  /*92f0*/  FMUL.FTZ R44, R2.reuse, R44 ;  /* 0x0000002c022c7220 */ /* 0x040fe20000410000 */
[----:B------:R-:W-:Y:S01]  /*9300*/  FMUL.FTZ R45, R2, R45 ;  /* 0x0000002d022d7220 */ /* 0x000fe20000410000 */
[C---:B------:R-:W-:Y:S03]  /*9310*/  FMUL.FTZ R46, R0.reuse, R46 ;  /* 0x0000002e002e7220 */ /* 0x040fe60000410000 */
[----:B------:R-:W4:Y:S01]  /*9320*/  MUFU.EX2 R166, R166 ;  /* 0x000000a600a67308 */ /* 0x000f220000000800 */
[----:B---3--:R-:W-:Y:S01]  /*9330*/  F2FP.BF16.F32.PACK_AB R129, R165, R169 ;  /* 0x000000a9a581723e */ /* 0x008fe200000010ff */
[----:B------:R-:W-:Y:S01]  /*9340*/  LDSM.16.MT88.4 R124, [R200+0xe800] ;  /* 0x00e80000c87c783b */ /* 0x000fe20000004200 */
        /* <DEDUP_REMOVED lines=13> */
[----:B------:R-:W3:Y:S01]  /*9420*/  MUFU.EX2 R135, R135 ;  /* 0x0000008700877308 */ /* 0x000ee20000000800 */
[----:B----4-:R-:W-:Y:S01]  /*9430*/  F2FP.BF16.F32.PACK_AB R130, R166, R167 ;  /* 0x000000a7a682723e */ /* 0x010fe200000010ff */
        /* <DEDUP_REMOVED lines=15> */
[----:B---3--:R-:W-:Y:S01]  /*9530*/  F2FP.BF16.F32.PACK_AB R131, R135, R164 ;  /* 0x000000a48783723e */ /* 0x008fe200000010ff */
        /* <DEDUP_REMOVED lines=12> */
[C---:B------:R-:W-:Y:S04]  /*9600*/  HMMA.16816.F32.BF16 R12, R128.reuse, R24, R12 ;  /* 0x00000018800c723c */ /* 0x040fe8000004180c */
[----:B------:R-:W-:Y:S01]  /*9610*/  FMUL.FTZ R17, R2, R117 ;  /* 0x0000007502117220 */ /* 0x000fe20000410000 */
[C---:B------:R-:W-:Y:S01]  /*9620*/  FMUL.FTZ R18, R0.reuse, R118 ;  /* 0x0000007600127220 */ /* 0x040fe20000410000 */
[----:B------:R-:W-:Y:S01]  /*9630*/  FMUL.FTZ R19, R0, R119 ;  /* 0x0000007700137220 */ /* 0x000fe20000410000 */
[C---:B------:R-:W-:Y:S01]  /*9640*/  FMUL.FTZ R24, R2.reuse, R108 ;  /* 0x0000006c02187220 */ /* 0x040fe20000410000 */
[----:B------:R-:W-:Y:S01]  /*9650*/  LDSM.16.MT88.4 R116, [R197+0xc800] ;  /* 0x00c80000c574783b */ /* 0x000fe20000004200 */
[----:B------:R-:W-:Y:S02]  /*9660*/  MUFU.EX2 R172, R172 ;  /* 0x000000ac00ac7308 */ /* 0x000fe40000000800 */
[C---:B------:R-:W-:Y:S01]  /*9670*/  FMUL.FTZ R25, R2.reuse, R109 ;  /* 0x0000006d02197220 */ /* 0x040fe20000410000 */
[----:B------:R-:W-:Y:S01]  /*9680*/  FMUL.FTZ R81, R2, R81 ;  /* 0x0000005102517220 */ /* 0x000fe20000410000 */
[C---:B------:R-:W-:Y:S01]  /*9690*/  FMUL.FTZ R82, R0.reuse, R82 ;  /* 0x0000005200527220 */ /* 0x040fe20000410000 */
[C---:B------:R-:W-:Y:S03]  /*96a0*/  HMMA.16816.F32.BF16 R16, R128.reuse, R26, R16 ;  /* 0x0000001a8010723c */ /* 0x040fe60000041810 */
[----:B------:R-:W-:Y:S01]  /*96b0*/  FMUL.FTZ R83, R0, R83 ;  /* 0x0000005300537220 */ /* 0x000fe20000410000 */
[C---:B------:R-:W-:Y:S01]  /*96c0*/  FMUL.FTZ R84, R2.reuse, R84 ;  /* 0x0000005402547220 */ /* 0x040fe20000410000 */
[----:B------:R-:W-:Y:S01]  /*96d0*/  FMUL.FTZ R85, R2, R85 ;  /* 0x0000005502557220 */ /* 0x000fe20000410000 */
[C---:B------:R-:W-:Y:S01]  /*96e0*/  HMMA.16816.F32.BF16 R20, R128.reuse, R32, R20 ;  /* 0x000000208014723c */ /* 0x040fe20000041814 */
[----:B------:R-:W4:Y:S04]  /*96f0*/  MUFU.EX2 R175, R175 ;  /* 0x000000af00af7308 */ /* 0x000f280000000800 */
[C---:B------:R-:W-:Y:S01]  /*9700*/  FMUL.FTZ R26, R0.reuse, R110 ;  /* 0x0000006e001a7220 */ /* 0x040fe20000410000 */
[----:B------:R-:W-:Y:S01]  /*9710*/  FMUL.FTZ R27, R0, R111 ;  /* 0x0000006f001b7220 */ /* 0x000fe20000410000 */
[C---:B------:R-:W-:Y:S01]  /*9720*/  FMUL.FTZ R32, R2.reuse, R100 ;  /* 0x0000006402207220 */ /* 0x040fe20000410000 */
[----:B------:R-:W5:Y:S03]  /*9730*/  LDSM.16.MT88.4 R108, [R197+0xe000] ;  /* 0x00e00000c56c783b */ /* 0x000f660000004200 */
[----:B------:R-:W-:Y:S01]  /*9740*/  MUFU.EX2 R174, R174 ;  /* 0x000000ae00ae7308 */ /* 0x000fe20000000800 */
[----:B------:R-:W-:Y:S01]  /*9750*/  FMUL.FTZ R33, R2, R101 ;  /* 0x0000006502217220 */ /* 0x000fe20000410000 */
[C---:B------:R-:W-:Y:S01]  /*9760*/  FMUL.FTZ R86, R0.reuse, R86 ;  /* 0x0000005600567220 */ /* 0x040fe20000410000 */
[C---:B------:R-:W-:Y:S03]  /*9770*/  HMMA.16816.F32.BF16 R24, R128.reuse, R34, R24 ;  /* 0x000000228018723c */ /* 0x040fe60000041818 */
[----:B------:R-:W-:Y:S01]  /*9780*/  FMUL.FTZ R87, R0, R87 ;  /* 0x0000005700577220 */ /* 0x000fe20000410000 */
[--C-:B------:R-:W-:Y:S01]  /*9790*/  FFMA.FTZ R177, R240, UR4, -R145.reuse ;  /* 0x00000004f0b17c23 */ /* 0x100fe20008010891 */
[----:B------:R-:W-:Y:S01]  /*97a0*/  FMUL.FTZ R88, R2, R88 ;  /* 0x0000005802587220 */ /* 0x000fe20000410000 */
[C---:B------:R-:W-:Y:S01]  /*97b0*/  HMMA.16816.F32.BF16 R28, R128.reuse, R136, R28 ;  /* 0x00000088801c723c */ /* 0x040fe2000004181c */
[----:B------:R-:W-:Y:S04]  /*97c0*/  MUFU.EX2 R176, R176 ;  /* 0x000000b000b07308 */ /* 0x000fe80000000800 */
[C---:B------:R-:W-:Y:S01]  /*97d0*/  FMUL.FTZ R34, R0.reuse, R102 ;  /* 0x0000006600227220 */ /* 0x040fe20000410000 */
[----:B------:R-:W-:Y:S01]  /*97e0*/  FMUL.FTZ R35, R0, R103 ;  /* 0x0000006700237220 */ /* 0x000fe20000410000 */
[----:B------:R-:W-:Y:S01]  /*97f0*/  FMUL.FTZ R89, R2, R89 ;  /* 0x0000005902597220 */ /* 0x000fe20000410000 */
[----:B------:R-:W3:Y:S03]  /*9800*/  LDSM.16.MT88.4 R100, [R196+0xe000] ;  /* 0x00e00000c464783b */ /* 0x000ee60000004200 */
[----:B------:R-:W4:Y:S01]  /*9810*/  MUFU.EX2 R177, R177 ;  /* 0x000000b100b17308 */ /* 0x000f220000000800 */
[C---:B------:R-:W-:Y:S01]  /*9820*/  FMUL.FTZ R90, R0.reuse, R90 ;  /* 0x0000005a005a7220 */ /* 0x040fe20000410000 */
[----:B------:R-:W-:Y:S01]  /*9830*/  FMUL.FTZ R91, R0, R91 ;  /* 0x0000005b005b7220 */ /* 0x000fe20000410000 */
[C---:B------:R-:W-:Y:S02]  /*9840*/  HMMA.16816.F32.BF16 R32, R128.reuse, R138, R32 ;  /* 0x0000008a8020723c */ /* 0x040fe40000041820 */
[----:B------:R-:W-:Y:S05]  /*9850*/  LDSM.16.MT88.4 R136, [R198+0xe800] ;  /* 0x00e80000c688783b */ /* 0x000fea0000004200 */
[----:B------:R-:W4:Y:S01]  /*9860*/  MUFU.EX2 R179, R179 ;  /* 0x000000b300b37308 */ /* 0x000f220000000800 */
[C---:B------:R-:W-:Y:S01]  /*9870*/  FMUL.FTZ R92, R2.reuse, R92 ;  /* 0x0000005c025c7220 */ /* 0x040fe20000410000 */
[C---:B--2---:R-:W-:Y:S03]  /*9880*/  HMMA.16816.F32.BF16 R36, R128.reuse, R120, R36 ;  /* 0x000000788024723c */ /* 0x044fe60000041824 */
[----:B------:R-:W-:Y:S03]  /*9890*/  FMUL.FTZ R93, R2, R93 ;  /* 0x0000005d025d7220 */ /* 0x000fe60000410000 */
[C---:B------:R-:W-:Y:S01]  /*98a0*/  HMMA.16816.F32.BF16 R40, R128.reuse, R122, R40 ;  /* 0x0000007a8028723c */ /* 0x040fe20000041828 */
[----:B------:R-:W-:Y:S01]  /*98b0*/  LDSM.16.MT88.4 R120, [R196+0xc800] ;  /* 0x00c80000c478783b */ /* 0x000fe20000004200 */
[----:B------:R-:W-:Y:S03]  /*98c0*/  MUFU.EX2 R180, R180 ;  /* 0x000000b400b47308 */ /* 0x000fe60000000800 */
[C---:B------:R-:W-:Y:S01]  /*98d0*/  FMUL.FTZ R94, R0.reuse, R94 ;  /* 0x0000005e005e7220 */ /* 0x040fe20000410000 */
[C---:B-1----:R-:W-:Y:S06]  /*98e0*/  HMMA.16816.F32.BF16 R44, R128.reuse, R104, R44 ;  /* 0x00000068802c723c */ /* 0x042fec000004182c */
[----:B------:R-:W-:Y:S01]  /*98f0*/  MUFU.EX2 R183, R183 ;  /* 0x000000b700b77308 */ /* 0x000fe20000000800 */
[----:B------:R-:W-:Y:S01]  /*9900*/  FMUL.FTZ R95, R0, R95 ;  /* 0x0000005f005f7220 */ /* 0x000fe20000410000 */
[C---:B------:R-:W-:Y:S01]  /*9910*/  HMMA.16816.F32.BF16 R48, R128.reuse, R106, R48 ;  /* 0x0000006a8030723c */ /* 0x040fe20000041830 */
[----:B------:R-:W1:Y:S02]  /*9920*/  LDSM.16.MT88.4 R104, [R198+0x10000] ;  /* 0x01000000c668783b */ /* 0x000e640000004200 */
[C---:B------:R-:W-:Y:S03]  /*9930*/  FMUL.FTZ R96, R2.reuse, R96 ;  /* 0x0000006002607220 */ /* 0x040fe60000410000 */
[C---:B-----5:R-:W-:Y:S02]  /*9940*/  HMMA.16816.F32.BF16 R52, R128.reuse, R108, R52 ;  /* 0x0000006c8034723c */ /* 0x060fe40000041834 */
[----:B------:R-:W-:Y:S03]  /*9950*/  MUFU.EX2 R235, R235 ;  /* 0x000000eb00eb7308 */ /* 0x000fe60000000800 */
[----:B------:R-:W-:Y:S01]  /*9960*/  FMUL.FTZ R97, R2, R97 ;  /* 0x0000006102617220 */ /* 0x000fe20000410000 */
[C---:B------:R-:W-:Y:S01]  /*9970*/  HMMA.16816.F32.BF16 R56, R128.reuse, R110, R56 ;  /* 0x0000006e8038723c */ /* 0x040fe20000041838 */
[----:B------:R-:W-:Y:S05]  /*9980*/  LDSM.16.MT88.4 R108, [R200+0xc800] ;  /* 0x00c80000c86c783b */ /* 0x000fea0000004200 */
[----:B------:R-:W-:Y:S01]  /*9990*/  MUFU.EX2 R231, R231 ;  /* 0x000000e700e77308 */ /* 0x000fe20000000800 */
[C---:B------:R-:W-:Y:S01]  /*99a0*/  FMUL.FTZ R98, R0.reuse, R98 ;  /* 0x0000006200627220 */ /* 0x040fe20000410000 */
[C---:B---3--:R-:W-:Y:S03]  /*99b0*/  HMMA.16816.F32.BF16 R60, R128.reuse, R100, R60 ;  /* 0x00000064803c723c */ /* 0x048fe6000004183c */
[----:B------:R-:W-:Y:S03]  /*99c0*/  FMUL.FTZ R99, R0, R99 ;  /* 0x0000006300637220 */ /* 0x000fe60000410000 */
[C---:B------:R-:W-:Y:S01]  /*99d0*/  HMMA.16816.F32.BF16 R64, R128.reuse, R102, R64 ;  /* 0x000000668040723c */ /* 0x040fe20000041840 */
[----:B------:R-:W2:Y:S01]  /*99e0*/  LDSM.16.MT88.4 R100, [R197+0x10000] ;  /* 0x01000000c564783b */ /* 0x000ea20000004200 */
[----:B------:R-:W-:Y:S03]  /*99f0*/  MUFU.EX2 R134, R134 ;  /* 0x0000008600867308 */ /* 0x000fe60000000800 */
[--C-:B------:R-:W-:Y:S01]  /*9a00*/  FFMA.FTZ R239, R232, UR4, -R145.reuse ;  /* 0x00000004e8ef7c23 */ /* 0x100fe20008010891 */
[C---:B------:R-:W-:Y:S06]  /*9a10*/  HMMA.16816.F32.BF16 R68, R128.reuse, R112, R68 ;  /* 0x000000708044723c */ /* 0x040fec0000041844 */
[----:B------:R-:W-:Y:S01]  /*9a20*/  MUFU.EX2 R133, R133 ;  /* 0x0000008500857308 */ /* 0x000fe20000000800 */
[--C-:B------:R-:W-:Y:S01]  /*9a30*/  FFMA.FTZ R232, R237, UR4, -R144.reuse ;  /* 0x00000004ede87c23 */ /* 0x100fe20008010890 */
[C---:B------:R-:W-:Y:S01]  /*9a40*/  HMMA.16816.F32.BF16 R72, R128.reuse, R114, R72 ;  /* 0x000000728048723c */ /* 0x040fe20000041848 */
[----:B------:R-:W-:Y:S02]  /*9a50*/  LDSM.16.MT88.4 R112, [R198+0xc800] ;  /* 0x00c80000c670783b */ /* 0x000fe40000004200 */
[--C-:B------:R-:W-:Y:S03]  /*9a60*/  FFMA.FTZ R178, R238, UR4, -R145.reuse ;  /* 0x00000004eeb27c23 */ /* 0x100fe60008010891 */
[C---:B-1----:R-:W-:Y:S02]  /*9a70*/  HMMA.16816.F32.BF16 R76, R128.reuse, R104, R76 ;  /* 0x00000068804c723c */ /* 0x042fe4000004184c */
[----:B------:R-:W-:Y:S03]  /*9a80*/  MUFU.EX2 R239, R239 ;  /* 0x000000ef00ef7308 */ /* 0x000fe60000000800 */
[--C-:B------:R-:W-:Y:S01]  /*9a90*/  FFMA.FTZ R181, R236, UR4, -R145.reuse ;  /* 0x00000004ecb57c23 */ /* 0x100fe20008010891 */
[C---:B------:R-:W-:Y:S01]  /*9aa0*/  HMMA.16816.F32.BF16 R80, R128.reuse, R106, R80 ;  /* 0x0000006a8050723c */ /* 0x040fe20000041850 */
[----:B------:R-:W1:Y:S05]  /*9ab0*/  LDSM.16.MT88.4 R104, [R196+0x10000] ;  /* 0x01000000c468783b */ /* 0x000e6a0000004200 */
[----:B------:R-:W-:Y:S01]  /*9ac0*/  MUFU.EX2 R178, R178 ;  /* 0x000000b200b27308 */ /* 0x000fe20000000800 */
[--C-:B------:R-:W-:Y:S01]  /*9ad0*/  FFMA.FTZ R182, R234, UR4, -R145.reuse ;  /* 0x00000004eab67c23 */ /* 0x100fe20008010891 */
[--C-:B------:R-:W-:Y:S03]  /*9ae0*/  FFMA.FTZ R237, R230, UR4, -R145.reuse ;  /* 0x00000004e6ed7c23 */ /* 0x100fe60008010891 */
[----:B------:R-:W-:Y:S01]  /*9af0*/  FFMA.FTZ R230, R233, UR4, -R144 ;  /* 0x00000004e9e67c23 */ /* 0x000fe20008010890 */
[--C-:B------:R-:W-:Y:S01]  /*9b00*/  FFMA.FTZ R228, R228, UR4, -R145.reuse ;  /* 0x00000004e4e47c23 */ /* 0x100fe20008010891 */
[--C-:B------:R-:W-:Y:S01]  /*9b10*/  FFMA.FTZ R226, R226, UR4, -R145.reuse ;  /* 0x00000004e2e27c23 */ /* 0x100fe20008010891 */
[----:B------:R-:W-:Y:S02]  /*9b20*/  FFMA.FTZ R145, R224, UR4, -R145 ;  /* 0x00000004e0917c23 */ /* 0x000fe40008010891 */
[----:B------:R-:W3:Y:S01]  /*9b30*/  MUFU.EX2 R181, R181 ;  /* 0x000000b500b57308 */ /* 0x000ee20000000800 */
[----:B------:R-:W-:Y:S01]  /*9b40*/  FFMA.FTZ R171, R2, R229, R171 ;  /* 0x000000e502ab7223 */ /* 0x000fe200000100ab */
[----:B------:R-:W-:Y:S01]  /*9b50*/  FFMA.FTZ R169, R0, R227, R169 ;  /* 0x000000e300a97223 */ /* 0x000fe200000100a9 */
[----:B------:R-:W-:Y:S01]  /*9b60*/  MOV R0, R3 ;  /* 0x0000000300007202 */ /* 0x000fe20000000f00 */
[C---:B--2---:R-:W-:Y:S03]  /*9b70*/  HMMA.16816.F32.BF16 R84, R128.reuse, R100, R84 ;  /* 0x000000648054723c */ /* 0x044fe60000041854 */
[----:B------:R-:W-:Y:S03]  /*9b80*/  FADD.FTZ R168, R168, R171 ;  /* 0x000000aba8a87221 */ /* 0x000fe60000010000 */
[----:B------:R2:W-:Y:S01]  /*9b90*/  MUFU.EX2 R233, R145 ;  /* 0x0000009100e97308 */ /* 0x0005e20000000800 */
[----:B------:R-:W-:Y:S01]  /*9ba0*/  FADD.FTZ R169, R165, R169 ;  /* 0x000000a9a5a97221 */ /* 0x000fe20000010000 */
[C---:B------:R-:W-:Y:S03]  /*9bb0*/  HMMA.16816.F32.BF16 R88, R128.reuse, R102, R88 ;  /* 0x000000668058723c */ /* 0x040fe60000041858 */
[----:B------:R-:W-:Y:S05]  /*9bc0*/  F2FP.BF16.F32.PACK_AB R100, R173, R170 ;  /* 0x000000aaad64723e */ /* 0x000fea00000010ff */
[----:B------:R-:W5:Y:S03]  /*9bd0*/  MUFU.EX2 R182, R182 ;  /* 0x000000b600b67308 */ /* 0x000f660000000800 */
[----:B----4-:R-:W-:Y:S01]  /*9be0*/  F2FP.BF16.F32.PACK_AB R101, R175, R172 ;  /* 0x000000acaf65723e */ /* 0x010fe200000010ff */
[----:B------:R-:W-:Y:S01]  /*9bf0*/  FADD.FTZ R164, R164, R169 ;  /* 0x000000a9a4a47221 */ /* 0x000fe20000010000 */
[----:B------:R-:W-:Y:S03]  /*9c00*/  F2FP.BF16.F32.PACK_AB R102, R177, R174 ;  /* 0x000000aeb166723e */ /* 0x000fe600000010ff */
[----:B------:R-:W-:Y:S01]  /*9c10*/  FADD.FTZ R135, R135, R164 ;  /* 0x000000a487877221 */ /* 0x000fe20000010000 */
[----:B------:R-:W-:Y:S01]  /*9c20*/  F2FP.BF16.F32.PACK_AB R103, R179, R176 ;  /* 0x000000b0b367723e */ /* 0x000fe200000010ff */
[----:B------:R-:W4:Y:S01]  /*9c30*/  MUFU.EX2 R232, R232 ;  /* 0x000000e800e87308 */ /* 0x000f220000000800 */
[----:B--2---:R-:W-:Y:S01]  /*9c40*/  LDSM.16.MT88.4 R144, [R200+0xf800] ;  /* 0x00f80000c890783b */ /* 0x004fe20000004200 */
[----:B------:R-:W-:Y:S01]  /*9c50*/  FADD.FTZ R172, R172, R135 ;  /* 0x00000087acac7221 */ /* 0x000fe20000010000 */
[----:B------:R-:W-:Y:S01]  /*9c60*/  MOV R135, R132 ;  /* 0x0000008400877202 */ /* 0x000fe20000000f00 */
[C---:B-1----:R-:W-:Y:S03]  /*9c70*/  HMMA.16816.F32.BF16 R92, R128.reuse, R104, R92 ;  /* 0x00000068805c723c */ /* 0x042fe6000004185c */
[----:B------:R-:W-:Y:S03]  /*9c80*/  FADD.FTZ R175, R175, R172 ;  /* 0x000000acafaf7221 */ /* 0x000fe60000010000 */
[----:B------:R-:W-:Y:S01]  /*9c90*/  MUFU.EX2 R228, R228 ;  /* 0x000000e400e47308 */ /* 0x000fe20000000800 */
[----:B------:R-:W-:Y:S01]  /*9ca0*/  HMMA.16816.F32.BF16 R96, R128, R106, R96 ;  /* 0x0000006a8060723c */ /* 0x000fe20000041860 */
[----:B------:R-:W1:Y:S03]  /*9cb0*/  LDSM.16.MT88.4 R104, [R196+0xe800] ;  /* 0x00e80000c468783b */ /* 0x000e660000004200 */
[----:B------:R-:W-:Y:S02]  /*9cc0*/  FADD.FTZ R176, R176, R175 ;  /* 0x000000afb0b07221 */ /* 0x000fe40000010000 */
[C---:B------:R-:W-:Y:S03]  /*9cd0*/  HMMA.16816.F32.BF16 R4, R100.reuse, R108, R4 ;  /* 0x0000006c6404723c */ /* 0x040fe60000041804 */
[----:B------:R-:W2:Y:S01]  /*9ce0*/  MUFU.EX2 R237, R237 ;  /* 0x000000ed00ed7308 */ /* 0x000ea20000000800 */
[----:B------:R-:W-:Y:S01]  /*9cf0*/  LDSM.16.MT88.4 R128, [R196+0xd000] ;  /* 0x00d00000c480783b */ /* 0x000fe20000004200 */
[----:B------:R-:W-:Y:S01]  /*9d00*/  FADD.FTZ R179, R179, R176 ;  /* 0x000000b0b3b37221 */ /* 0x000fe20000010000 */
[C---:B------:R-:W-:Y:S07]  /*9d10*/  HMMA.16816.F32.BF16 R8, R100.reuse, R110, R8 ;  /* 0x0000006e6408723c */ /* 0x040fee0000041808 */
[----:B------:R-:W2:Y:S01]  /*9d20*/  MUFU.EX2 R230, R230 ;  /* 0x000000e600e67308 */ /* 0x000ea20000000800 */
[----:B------:R-:W3:Y:S01]  /*9d30*/  LDSM.16.MT88.4 R108, [R200+0x10800] ;  /* 0x01080000c86c783b */ /* 0x000ee20000004200 */
[C---:B------:R-:W-:Y:S08]  /*9d40*/  HMMA.16816.F32.BF16 R12, R100.reuse, R112, R12 ;  /* 0x00000070640c723c */ /* 0x040ff0000004180c */
[----:B------:R-:W2:Y:S01]  /*9d50*/  MUFU.EX2 R226, R226 ;  /* 0x000000e200e27308 */ /* 0x000ea20000000800 */
[C---:B------:R-:W-:Y:S01]  /*9d60*/  HMMA.16816.F32.BF16 R16, R100.reuse, R114, R16 ;  /* 0x000000726410723c */ /* 0x040fe20000041810 */
[----:B------:R-:W5:Y:S05]  /*9d70*/  LDSM.16.MT88.4 R112, [R198+0x10800] ;  /* 0x01080000c670783b */ /* 0x000f6a0000004200 */
[C---:B------:R-:W-:Y:S06]  /*9d80*/  HMMA.16816.F32.BF16 R20, R100.reuse, R116, R20 ;  /* 0x000000746414723c */ /* 0x040fec0000041814 */
[C---:B------:R-:W-:Y:S01]  /*9d90*/  HMMA.16816.F32.BF16 R24, R100.reuse, R118, R24 ;  /* 0x000000766418723c */ /* 0x040fe20000041818 */
[----:B------:R-:W4:Y:S05]  /*9da0*/  LDSM.16.MT88.4 R116, [R197+0x10800] ;  /* 0x01080000c574783b */ /* 0x000f2a0000004200 */
        /* <DEDUP_REMOVED lines=15> */
[C---:B---3--:R-:W-:Y:S06]  /*9ea0*/  HMMA.16816.F32.BF16 R68, R100.reuse, R108, R68 ;  /* 0x0000006c6444723c */ /* 0x048fec0000041844 */
[C---:B------:R-:W-:Y:S05]  /*9eb0*/  HMMA.16816.F32.BF16 R72, R100.reuse, R110, R72 ;  /* 0x0000006e6448723c */ /* 0x040fea0000041848 */
[----:B------:R-:W-:Y:S01]  /*9ec0*/  F2FP.BF16.F32.PACK_AB R108, R181, R178 ;  /* 0x000000b2b56c723e */ /* 0x000fe200000010ff */
[C---:B-----5:R-:W-:Y:S05]  /*9ed0*/  HMMA.16816.F32.BF16 R76, R100.reuse, R112, R76 ;  /* 0x00000070644c723c */ /* 0x060fea000004184c */
[----:B------:R-:W-:Y:S01]  /*9ee0*/  F2FP.BF16.F32.PACK_AB R109, R183, R180 ;  /* 0x000000b4b76d723e */ /* 0x000fe200000010ff */
[C---:B------:R-:W-:Y:S01]  /*9ef0*/  HMMA.16816.F32.BF16 R80, R100.reuse, R114, R80 ;  /* 0x000000726450723c */ /* 0x040fe20000041850 */
[----:B------:R-:W3:Y:S04]  /*9f00*/  LDSM.16.MT88.4 R112, [R197+0xd000] ;  /* 0x00d00000c570783b */ /* 0x000ee80000004200 */
[----:B------:R-:W-:Y:S01]  /*9f10*/  F2FP.BF16.F32.PACK_AB R110, R239, R182 ;  /* 0x000000b6ef6e723e */ /* 0x000fe200000010ff */
[C---:B----4-:R-:W-:Y:S05]  /*9f20*/  HMMA.16816.F32.BF16 R84, R100.reuse, R116, R84 ;  /* 0x000000746454723c */ /* 0x050fea0000041854 */
[----:B------:R-:W-:Y:S01]  /*9f30*/  F2FP.BF16.F32.PACK_AB R111, R235, R232 ;  /* 0x000000e8eb6f723e */ /* 0x000fe200000010ff */
[C---:B------:R-:W-:Y:S01]  /*9f40*/  HMMA.16816.F32.BF16 R88, R100.reuse, R118, R88 ;  /* 0x000000766458723c */ /* 0x040fe20000041858 */
[----:B------:R-:W4:Y:S04]  /*9f50*/  LDSM.16.MT88.4 R116, [R198+0xf000] ;  /* 0x00f00000c674783b */ /* 0x000f280000004200 */
[----:B------:R-:W-:Y:S01]  /*9f60*/  FADD.FTZ R180, R180, R179 ;  /* 0x000000b3b4b47221 */ /* 0x000fe20000010000 */
[C---:B-1----:R-:W-:Y:S05]  /*9f70*/  HMMA.16816.F32.BF16 R92, R100.reuse, R104, R92 ;  /* 0x00000068645c723c */ /* 0x042fea000004185c */
[----:B------:R-:W-:Y:S01]  /*9f80*/  FADD.FTZ R183, R183, R180 ;  /* 0x000000b4b7b77221 */ /* 0x000fe20000010000 */
[----:B------:R-:W-:Y:S01]  /*9f90*/  HMMA.16816.F32.BF16 R96, R100, R106, R96 ;  /* 0x0000006a6460723c */ /* 0x000fe20000041860 */
[----:B------:R-:W1:Y:S04]  /*9fa0*/  LDSM.16.MT88.4 R100, [R196+0xf000] ;  /* 0x00f00000c464783b */ /* 0x000e680000004200 */
[----:B------:R-:W-:Y:S01]  /*9fb0*/  FADD.FTZ R232, R232, R183 ;  /* 0x000000b7e8e87221 */ /* 0x000fe20000010000 */
[C---:B------:R-:W-:Y:S03]  /*9fc0*/  HMMA.16816.F32.BF16 R4, R108.reuse, R120, R4 ;  /* 0x000000786c04723c */ /* 0x040fe60000041804 */
[----:B------:R-:W5:Y:S02]  /*9fd0*/  LDSM.16.MT88.4 R104, [R200+0x11000] ;  /* 0x01100000c868783b */ /* 0x000f640000004200 */
[----:B------:R-:W-:Y:S01]  /*9fe0*/  FADD.FTZ R235, R235, R232 ;  /* 0x000000e8ebeb7221 */ /* 0x000fe20000010000 */
[C---:B------:R-:W-:Y:S05]  /*9ff0*/  HMMA.16816.F32.BF16 R8, R108.reuse, R122, R8 ;  /* 0x0000007a6c08723c */ /* 0x040fea0000041808 */
[----:B------:R-:W-:Y:S01]  /*a000*/  LDSM.16.MT88.4 R120, [R196+0x11000] ;  /* 0x01100000c478783b */ /* 0x000fe20000004200 */
[C---:B------:R-:W-:Y:S06]  /*a010*/  HMMA.16816.F32.BF16 R12, R108.reuse, R124, R12 ;  /* 0x0000007c6c0c723c */ /* 0x040fec000004180c */
[C---:B------:R-:W-:Y:S01]  /*a020*/  HMMA.16816.F32.BF16 R16, R108.reuse, R126, R16 ;  /* 0x0000007e6c10723c */ /* 0x040fe20000041810 */
[----:B------:R-:W-:Y:S05]  /*a030*/  LDSM.16.MT88.4 R124, [R200+0xd800] ;  /* 0x00d80000c87c783b */ /* 0x000fea0000004200 */
[C---:B---3--:R-:W-:Y:S06]  /*a040*/  HMMA.16816.F32.BF16 R20, R108.reuse, R112, R20 ;  /* 0x000000706c14723c */ /* 0x048fec0000041814 */
[C---:B------:R-:W-:Y:S01]  /*a050*/  HMMA.16816.F32.BF16 R24, R108.reuse, R114, R24 ;  /* 0x000000726c18723c */ /* 0x040fe20000041818 */
[----:B------:R-:W3:Y:S05]  /*a060*/  LDSM.16.MT88.4 R112, [R198+0x11000] ;  /* 0x01100000c670783b */ /* 0x000eea0000004200 */
[C---:B------:R-:W-:Y:S06]  /*a070*/  HMMA.16816.F32.BF16 R28, R108.reuse, R128, R28 ;  /* 0x000000806c1c723c */ /* 0x040fec000004181c */
[C---:B------:R-:W-:Y:S06]  /*a080*/  HMMA.16816.F32.BF16 R32, R108.reuse, R130, R32 ;  /* 0x000000826c20723c */ /* 0x040fec0000041820 */
[C---:B------:R-:W-:Y:S06]  /*a090*/  HMMA.16816.F32.BF16 R36, R108.reuse, R136, R36 ;  /* 0x000000886c24723c */ /* 0x040fec0000041824 */
[C---:B------:R-:W-:Y:S05]  /*a0a0*/  HMMA.16816.F32.BF16 R40, R108.reuse, R138, R40 ;  /* 0x0000008a6c28723c */ /* 0x040fea0000041828 */
[----:B--2---:R-:W-:Y:S01]  /*a0b0*/  F2FP.BF16.F32.PACK_AB R136, R237, R228 ;  /* 0x000000e4ed88723e */ /* 0x004fe200000010ff */
[C---:B----4-:R-:W-:Y:S05]  /*a0c0*/  HMMA.16816.F32.BF16 R44, R108.reuse, R116, R44 ;  /* 0x000000746c2c723c */ /* 0x050fea000004182c */
[----:B------:R-:W-:Y:S01]  /*a0d0*/  F2FP.BF16.F32.PACK_AB R137, R231, R230 ;  /* 0x000000e6e789723e */ /* 0x000fe200000010ff */
[C---:B------:R-:W-:Y:S01]  /*a0e0*/  HMMA.16816.F32.BF16 R48, R108.reuse, R118, R48 ;  /* 0x000000766c30723c */ /* 0x040fe20000041830 */
[----:B------:R-:W2:Y:S04]  /*a0f0*/  LDSM.16.MT88.4 R116, [R197+0x11000] ;  /* 0x01100000c574783b */ /* 0x000ea80000004200 */
[----:B------:R-:W-:Y:S01]  /*a100*/  F2FP.BF16.F32.PACK_AB R138, R233, R226 ;  /* 0x000000e2e98a723e */ /* 0x000fe200000010ff */
[C---:B------:R-:W-:Y:S05]  /*a110*/  HMMA.16816.F32.BF16 R52, R108.reuse, R140, R52 ;  /* 0x0000008c6c34723c */ /* 0x040fea0000041834 */
[----:B------:R-:W-:Y:S01]  /*a120*/  F2FP.BF16.F32.PACK_AB R139, R133, R134 ;  /* 0x00000086858b723e */ /* 0x000fe200000010ff */
        /* <DEDUP_REMOVED lines=8> */
[C---:B-----5:R-:W-:Y:S05]  /*a1b0*/  HMMA.16816.F32.BF16 R68, R108.reuse, R104, R68 ;  /* 0x000000686c44723c */ /* 0x060fea0000041844 */
[----:B------:R-:W-:Y:S01]  /*a1c0*/  FADD.FTZ R227, R133, R134 ;  /* 0x0000008685e37221 */ /* 0x000fe20000010000 */
[C---:B------:R-:W-:Y:S01]  /*a1d0*/  HMMA.16816.F32.BF16 R72, R108.reuse, R106, R72 ;  /* 0x0000006a6c48723c */ /* 0x040fe20000041848 */
[----:B------:R-:W4:Y:S05]  /*a1e0*/  LDSM.16.MT88.4 R104, [R197+0xd800] ;  /* 0x00d80000c568783b */ /* 0x000f2a0000004200 */
[C---:B---3--:R-:W-:Y:S06]  /*a1f0*/  HMMA.16816.F32.BF16 R76, R108.reuse, R112, R76 ;  /* 0x000000706c4c723c */ /* 0x048fec000004184c */
[C---:B------:R-:W-:Y:S06]  /*a200*/  HMMA.16816.F32.BF16 R80, R108.reuse, R114, R80 ;  /* 0x000000726c50723c */ /* 0x040fec0000041850 */
[C---:B--2---:R-:W-:Y:S06]  /*a210*/  HMMA.16816.F32.BF16 R84, R108.reuse, R116, R84 ;  /* 0x000000746c54723c */ /* 0x044fec0000041854 */
[C---:B------:R-:W-:Y:S06]  /*a220*/  HMMA.16816.F32.BF16 R88, R108.reuse, R118, R88 ;  /* 0x000000766c58723c */ /* 0x040fec0000041858 */
[C---:B------:R-:W-:Y:S06]  /*a230*/  HMMA.16816.F32.BF16 R92, R108.reuse, R120, R92 ;  /* 0x000000786c5c723c */ /* 0x040fec000004185c */
[----:B------:R-:W-:Y:S06]  /*a240*/  HMMA.16816.F32.BF16 R96, R108, R122, R96 ;  /* 0x0000007a6c60723c */ /* 0x000fec0000041860 */
[C---:B------:R-:W-:Y:S01]  /*a250*/  HMMA.16816.F32.BF16 R128, R136.reuse, R124, R4 ;  /* 0x0000007c8880723c */ /* 0x040fe20000041804 */
[----:B------:R-:W2:Y:S05]  /*a260*/  LDSM.16.MT88.4 R4, [R198+0x11800] ;  /* 0x01180000c604783b */ /* 0x000eaa0000004200 */
[C---:B------:R-:W-:Y:S03]  /*a270*/  HMMA.16816.F32.BF16 R124, R136.reuse, R126, R8 ;  /* 0x0000007e887c723c */ /* 0x040fe60000041808 */
[----:B------:R-:W3:Y:S03]  /*a280*/  LDSM.16.MT88.4 R8, [R197+0x11800] ;  /* 0x01180000c508783b */ /* 0x000ee60000004200 */
[C---:B-1----:R-:W-:Y:S05]  /*a290*/  HMMA.16816.F32.BF16 R120, R136.reuse, R100, R12 ;  /* 0x000000648878723c */ /* 0x042fea000004180c */
[----:B------:R-:W1:Y:S01]  /*a2a0*/  LDSM.16.MT88.4 R12, [R196+0x11800] ;  /* 0x01180000c40c783b */ /* 0x000e620000004200 */
[C---:B------:R-:W-:Y:S06]  /*a2b0*/  HMMA.16816.F32.BF16 R116, R136.reuse, R102, R16 ;  /* 0x000000668874723c */ /* 0x040fec0000041810 */
[C---:B----4-:R-:W-:Y:S05]  /*a2c0*/  HMMA.16816.F32.BF16 R112, R136.reuse, R104, R20 ;  /* 0x000000688870723c */ /* 0x050fea0000041814 */
[----:B------:R-:W-:Y:S01]  /*a2d0*/  FADD.FTZ R17, R167, R168 ;  /* 0x000000a8a7117221 */ /* 0x000fe20000010000 */
[C---:B------:R-:W-:Y:S05]  /*a2e0*/  HMMA.16816.F32.BF16 R108, R136.reuse, R106, R24 ;  /* 0x0000006a886c723c */ /* 0x040fea0000041818 */
        /* <DEDUP_REMOVED lines=25> */
[C---:B--2---:R-:W-:Y:S06]  /*a480*/  HMMA.16816.F32.BF16 R76, R136.reuse, R4, R76 ;  /* 0x00000004884c723c */ /* 0x044fec000004184c */
[C---:B------:R-:W-:Y:S06]  /*a490*/  HMMA.16816.F32.BF16 R80, R136.reuse, R6, R80 ;  /* 0x000000068850723c */ /* 0x040fec0000041850 */
[C---:B---3--:R-:W-:Y:S06]  /*a4a0*/  HMMA.16816.F32.BF16 R84, R136.reuse, R8, R84 ;  /* 0x000000088854723c */ /* 0x048fec0000041854 */
[C---:B------:R-:W-:Y:S06]  /*a4b0*/  HMMA.16816.F32.BF16 R88, R136.reuse, R10, R88 ;  /* 0x0000000a8858723c */ /* 0x040fec0000041858 */
[C---:B-1----:R-:W-:Y:S06]  /*a4c0*/  HMMA.16816.F32.BF16 R92, R136.reuse, R12, R92 ;  /* 0x0000000c885c723c */ /* 0x042fec000004185c */
[----:B------:R-:W-:Y:S01]  /*a4d0*/  HMMA.16816.F32.BF16 R96, R136, R14, R96 ;  /* 0x0000000e8860723c */ /* 0x000fe20000041860 */
[----:B------:R-:W-:Y:S11]  /*a4e0*/  @!UPT UIADD3 URZ, URZ, URZ, URZ ;  /* 0x0000003f3f3ff290 */ /* 0x000ff6000fffe03f */
[----:B------:R-:W-:Y:S01]  /*a4f0*/  @!UPT UIADD3 URZ, URZ, URZ, URZ ;  /* 0x0000003f3f3ff290 */ /* 0x000fe2000fffe03f */
[----:B------:R-:W-:Y:S11]  /*a500*/  @P0 BRA `(.L_x_438) ;  /* 0xffffffd4009c0947 */ /* 0x000ff6000383ffff */
.L_x_437:
[----:B------:R-:W1:Y:S01]  /*a510*/  SHFL.BFLY PT, R0, R229, 0x2, 0x1f ;  /* 0x0c401f00e5007f89 */ /* 0x000e6200000e0000 */
[----:B------:R-:W-:Y:S01]  /*a520*/  MOV R8, 0x3f800000 ;  /* 0x3f80000000087802 */ /* 0x000fe20000000f00 */
[----:B------:R-:W2:Y:S01]  /*a530*/  S2UR UR4, SR_CgaCtaId ;  /* 0x00000000000479c3 */ /* 0x000ea20000008800 */
[----:B------:R-:W-:Y:S01]  /*a540*/  UMOV UR5, 0x400 ;  /* 0x0000040000057882 */ /* 0x000fe20000000000 */
[----:B------:R-:W3:Y:S01]  /*a550*/  SHFL.BFLY PT, R2, R227, 0x2, 0x1f ;  /* 0x0c401f00e3027f89 */ /* 0x000ee200000e0000 */
[----:B------:R-:W4:Y:S01]  /*a560*/  S2R R11, SR_TID.X ;  /* 0x00000000000b7919 */ /* 0x000f220000002100 */
[----:B-1----:R-:W-:Y:S01]  /*a570*/  FADD.FTZ R0, R0, R229 ;  /* 0x000000e500007221 */ /* 0x002fe20000010000 */
[----:B--2---:R-:W-:Y:S01]  /*a580*/  ULEA UR4, UR4, UR5, 0x18 ;  /* 0x0000000504047291 */ /* 0x004fe2000f8ec03f */
[----:B---3--:R-:W-:-:S03]  /*a590*/  FADD.FTZ R9, R2, R227 ;  /* 0x000000e302097221 */ /* 0x008fc60000010000 */
[----:B------:R-:W1:Y:S04]  /*a5a0*/  SHFL.BFLY PT, R5, R0, 0x1, 0x1f ;  /* 0x0c201f0000057f89 */ /* 0x000e6800000e0000 */
[----:B------:R-:W2:Y:S01]  /*a5b0*/  SHFL.BFLY PT, R4, R9, 0x1, 0x1f ;  /* 0x0c201f0009047f89 */ /* 0x000ea200000e0000 */
[----:B----4-:R-:W-:-:S04]  /*a5c0*/  SHF.R.S32.HI R2, RZ, 0x1f, R11 ;  /* 0x0000001fff027819 */ /* 0x010fc8000001140b */
[CC--:B------:R-:W-:Y:S02]  /*a5d0*/  LEA.HI R7, R2.reuse, R11.reuse, RZ, 0x2 ;  /* 0x0000000b02077211 */ /* 0x0c0fe400078f10ff */
[----:B------:R-:W-:Y:S02]  /*a5e0*/  LEA.HI R2, R2, R11, RZ, 0x5 ;  /* 0x0000000b02027211 */ /* 0x000fe400078f28ff */
[----:B------:R-:W-:-:S04]  /*a5f0*/  LOP3.LUT R6, R7, 0x3ffffffc, RZ, 0xc0, !PT ;  /* 0x3ffffffc07067812 */ /* 0x000fc800078ec0ff */
[----:B------:R-:W-:Y:S01]  /*a600*/  IADD3 R6, -R6, R11, RZ ;  /* 0x0000000b06067210 */ /* 0x000fe20007ffe1ff */
[----:B-1----:R-:W-:Y:S01]  /*a610*/  FADD.FTZ R5, R0, R5 ;  /* 0x0000000500057221 */ /* 0x002fe20000010000 */
[----:B------:R-:W-:Y:S01]  /*a620*/  LOP3.LUT R0, R2, 0xffffffe0, RZ, 0xc0, !PT ;  /* 0xffffffe002007812 */ /* 0x000fe200078ec0ff */
[----:B--2---:R-:W-:-:S03]  /*a630*/  FADD.FTZ R4, R9, R4 ;  /* 0x0000000409047221 */ /* 0x004fc60000010000 */
[----:B------:R-:W-:Y:S02]  /*a640*/  FSETP.NE.FTZ.AND P4, PT, R5, RZ, PT ;  /* 0x000000ff0500720b */ /* 0x000fe40003f95000 */
[----:B------:R-:W-:Y:S02]  /*a650*/  MOV R9, 0x3f800000 ;  /* 0x3f80000000097802 */ /* 0x000fe40000000f00 */
[----:B------:R-:W-:Y:S02]  /*a660*/  FSETP.NE.FTZ.AND P3, PT, R4, RZ, PT ;  /* 0x000000ff0400720b */ /* 0x000fe40003f75000 */
[----:B------:R-:W-:-:S07]  /*a670*/  IADD3 R0, R11, -R0, RZ ;  /* 0x800000000b007210 */ /* 0x000fce0007ffe0ff */
[----:B------:R-:W1:Y:S08]  /*a680*/  @P4 MUFU.RCP R8, R5 ;  /* 0x0000000500084308 */ /* 0x000e700000001000 */
[----:B------:R-:W2:Y:S01]  /*a690*/  @P3 MUFU.RCP R9, R4 ;  /* 0x0000000400093308 */ /* 0x000ea20000001000 */
[C---:B-1----:R-:W-:Y:S01]  /*a6a0*/  FMUL.FTZ R128, R8.reuse, R128 ;  /* 0x0000008008807220 */ /* 0x042fe20000410000 */
        /* <DEDUP_REMOVED lines=47> */
[--C-:B------:R-:W-:Y:S01]  /*a9a0*/  SHF.R.S32.HI R8, RZ, 0x2, R7.reuse ;  /* 0x00000002ff087819 */ /* 0x100fe20000011407 */
[C---:B--2---:R-:W-:Y:S01]  /*a9b0*/  FMUL.FTZ R131, R9.reuse, R131 ;  /* 0x0000008309837220 */ /* 0x044fe20000410000 */
[----:B------:R-:W-:Y:S01]  /*a9c0*/  SHF.R.S32.HI R7, RZ, 0x1f, R7 ;  /* 0x0000001fff077819 */ /* 0x000fe20000011407 */
[C---:B------:R-:W-:Y:S01]  /*a9d0*/  FMUL.FTZ R130, R9.reuse, R130 ;  /* 0x0000008209827220 */ /* 0x040fe20000410000 */
[C---:B------:R-:W-:Y:S01]  /*a9e0*/  FMUL.FTZ R127, R9.reuse, R127 ;  /* 0x0000007f097f7220 */ /* 0x040fe20000410000 */
[----:B------:R-:W-:Y:S01]  /*a9f0*/  FMUL.FTZ R126, R9, R126 ;  /* 0x0000007e097e7220 */ /* 0x000fe20000410000 */
[----:B------:R-:W-:Y:S01]  /*aa00*/  LEA.HI R7, R7, R8, RZ, 0x3 ;  /* 0x0000000807077211 */ /* 0x000fe200078f18ff */
[C---:B------:R-:W-:Y:S01]  /*aa10*/  FMUL.FTZ R123, R9.reuse, R123 ;  /* 0x0000007b097b7220 */ /* 0x040fe20000410000 */
[C---:B------:R-:W-:Y:S01]  /*aa20*/  FMUL.FTZ R122, R9.reuse, R122 ;  /* 0x0000007a097a7220 */ /* 0x040fe20000410000 */
[----:B------:R-:W-:Y:S01]  /*aa30*/  FMUL.FTZ R119, R9, R119 ;  /* 0x0000007709777220 */ /* 0x000fe20000410000 */
[----:B------:R-:W-:Y:S01]  /*aa40*/  LOP3.LUT R7, R7, 0xfffffff8, RZ, 0xc0, !PT ;  /* 0xfffffff807077812 */ /* 0x000fe200078ec0ff */
[C---:B------:R-:W-:Y:S01]  /*aa50*/  FMUL.FTZ R118, R9.reuse, R118 ;  /* 0x0000007609767220 */ /* 0x040fe20000410000 */
[C---:B------:R-:W-:Y:S01]  /*aa60*/  FMUL.FTZ R115, R9.reuse, R115 ;  /* 0x0000007309737220 */ /* 0x040fe20000410000 */
[C---:B------:R-:W-:Y:S01]  /*aa70*/  FMUL.FTZ R114, R9.reuse, R114 ;  /* 0x0000007209727220 */ /* 0x040fe20000410000 */
[----:B------:R-:W-:Y:S01]  /*aa80*/  IADD3 R7, R8, -R7, RZ ;  /* 0x8000000708077210 */ /* 0x000fe20007ffe0ff */
[C---:B------:R-:W-:Y:S01]  /*aa90*/  FMUL.FTZ R111, R9.reuse, R111 ;  /* 0x0000006f096f7220 */ /* 0x040fe20000410000 */
[C---:B------:R-:W-:Y:S01]  /*aaa0*/  FMUL.FTZ R110, R9.reuse, R110 ;  /* 0x0000006e096e7220 */ /* 0x040fe20000410000 */
[----:B------:R-:W-:Y:S01]  /*aab0*/  FMUL.FTZ R107, R9, R107 ;  /* 0x0000006b096b7220 */ /* 0x000fe20000410000 */
[----:B------:R-:W-:Y:S01]  /*aac0*/  SHF.L.U32 R8, R7, 0x6, RZ ;  /* 0x0000000607087819 */ /* 0x000fe200000006ff */
        /* <DEDUP_REMOVED lines=35> */
[----:B------:R-:W-:-:S02]  /*ad00*/  SHF.R.S32.HI R9, RZ, 0x5, R2 ;  /* 0x00000005ff097819 */ /* 0x000fc40000011402 */
[----:B------:R-:W-:Y:S02]  /*ad10*/  LOP3.LUT R8, R8, 0x1c0, RZ, 0xc0, !PT ;  /* 0x000001c008087812 */ /* 0x000fe400078ec0ff */
[----:B------:R-:W-:Y:S02]  /*ad20*/  LOP3.LUT R2, R7, 0x1, RZ, 0xc0, !PT ;  /* 0x0000000107027812 */ /* 0x000fe400078ec0ff */
[----:B------:R-:W-:Y:S02]  /*ad30*/  LEA R6, R9, R6, 0x9 ;  /* 0x0000000609067211 */ /* 0x000fe400078e48ff */
[----:B------:R-:W-:Y:S02]  /*ad40*/  LEA.HI R11, R8, R8, RZ, 0x1d ;  /* 0x00000008080b7211 */ /* 0x000fe400078fe8ff */
[----:B------:R-:W-:Y:S02]  /*ad50*/  ISETP.NE.U32.AND P5, PT, R2, 0x1, PT ;  /* 0x000000010200780c */ /* 0x000fe40003fa5070 */
[----:B------:R-:W-:-:S02]  /*ad60*/  LEA R6, R6, R11, 0x1 ;  /* 0x0000000b06067211 */ /* 0x000fc400078e08ff */
[----:B------:R-:W-:Y:S02]  /*ad70*/  R2P PR, R7, 0x6 ;  /* 0x0000000607007804 */ /* 0x000fe40000000000 */
[----:B------:R-:W-:Y:S02]  /*ad80*/  MOV R2, 0x20 ;  /* 0x0000002000027802 */ /* 0x000fe40000000f00 */
[----:B------:R-:W-:Y:S02]  /*ad90*/  ISETP.NE.AND P0, PT, R208, -0x1, PT ;  /* 0xffffffffd000780c */ /* 0x000fe40003f05270 */
[----:B------:R-:W-:Y:S02]  /*ada0*/  LEA R11, R6, UR4, 0x1 ;  /* 0x00000004060b7c11 */ /* 0x000fe4000f8e08ff */
[----:B------:R-:W-:Y:S02]  /*adb0*/  SEL R6, R2, 0xffffffe0, !P1 ;  /* 0xffffffe002067807 */ /* 0x000fe40004800000 */
[----:B------:R-:W-:-:S02]  /*adc0*/  MOV R2, 0x40 ;  /* 0x0000004000027802 */ /* 0x000fc40000000f00 */
[C---:B------:R-:W-:Y:S02]  /*add0*/  IADD3 R13, R11.reuse, -0x10, RZ ;  /* 0xfffffff00b0d7810 */ /* 0x040fe40007ffe0ff */
[----:B------:R-:W-:Y:S02]  /*ade0*/  @P5 IADD3 R13, R11, 0x10, RZ ;  /* 0x000000100b0d5810 */ /* 0x000fe40007ffe0ff */
[----:B------:R-:W-:Y:S02]  /*adf0*/  F2FP.BF16.F32.PACK_AB R128, R129, R128 ;  /* 0x000000808180723e */ /* 0x000fe400000010ff */
[----:B------:R-:W-:Y:S02]  /*ae00*/  F2FP.BF16.F32.PACK_AB R130, R131, R130 ;  /* 0x000000828382723e */ /* 0x000fe400000010ff */
[----:B------:R-:W-:Y:S01]  /*ae10*/  SEL R2, R2, 0xffffffc0, !P2 ;  /* 0xffffffc002027807 */ /* 0x000fe20005000000 */
[----:B------:R1:W-:Y:S01]  /*ae20*/  STS [R11], R128 ;  /* 0x000000800b007388 */ /* 0x0003e20000000800 */
[----:B------:R-:W-:-:S02]  /*ae30*/  F2FP.BF16.F32.PACK_AB R124, R125, R124 ;  /* 0x0000007c7d7c723e */ /* 0x000fc400000010ff */
[----:B------:R-:W-:Y:S01]  /*ae40*/  F2FP.BF16.F32.PACK_AB R126, R127, R126 ;  /* 0x0000007e7f7e723e */ /* 0x000fe200000010ff */
[----:B------:R1:W-:Y:S01]  /*ae50*/  STS [R11+0x400], R130 ;  /* 0x000400820b007388 */ /* 0x0003e20000000800 */
[----:B------:R-:W-:Y:S02]  /*ae60*/  F2FP.BF16.F32.PACK_AB R120, R121, R120 ;  /* 0x000000787978723e */ /* 0x000fe400000010ff */
[----:B------:R-:W-:Y:S01]  /*ae70*/  F2FP.BF16.F32.PACK_AB R122, R123, R122 ;  /* 0x0000007a7b7a723e */ /* 0x000fe200000010ff */
[----:B------:R1:W-:Y:S01]  /*ae80*/  STS [R13], R124 ;  /* 0x0000007c0d007388 */ /* 0x0003e20000000800 */
[----:B------:R-:W-:Y:S02]  /*ae90*/  IADD3 R15, R11, R6, RZ ;  /* 0x000000060b0f7210 */ /* 0x000fe40007ffe0ff */
[----:B------:R-:W-:Y:S01]  /*aea0*/  F2FP.BF16.F32.PACK_AB R116, R117, R116 ;  /* 0x000000747574723e */ /* 0x000fe200000010ff */
[----:B------:R1:W-:Y:S01]  /*aeb0*/  STS [R13+0x400], R126 ;  /* 0x0004007e0d007388 */ /* 0x0003e20000000800 */
[----:B------:R-:W-:-:S02]  /*aec0*/  F2FP.BF16.F32.PACK_AB R118, R119, R118 ;  /* 0x000000767776723e */ /* 0x000fc400000010ff */
[----:B------:R-:W-:Y:S01]  /*aed0*/  IADD3 R17, R6, R13, RZ ;  /* 0x0000000d06117210 */ /* 0x000fe20007ffe0ff */
[----:B------:R1:W-:Y:S01]  /*aee0*/  STS [R15], R120 ;  /* 0x000000780f007388 */ /* 0x0003e20000000800 */
[----:B------:R-:W-:Y:S01]  /*aef0*/  F2FP.BF16.F32.PACK_AB R112, R113, R112 ;  /* 0x000000707170723e */ /* 0x000fe200000010ff */
[----:B------:R-:W2:Y:S01]  /*af00*/  @P0 LDC.64 R6, c[0x0][0x298] ;  /* 0x0000a600ff060b82 */ /* 0x000ea20000000a00 */
[----:B------:R-:W-:Y:S01]  /*af10*/  F2FP.BF16.F32.PACK_AB R114, R115, R114 ;  /* 0x000000727372723e */ /* 0x000fe200000010ff */
[----:B------:R1:W-:Y:S01]  /*af20*/  STS [R15+0x400], R122 ;  /* 0x0004007a0f007388 */ /* 0x0003e20000000800 */
[----:B------:R-:W-:Y:S02]  /*af30*/  IADD3 R19, R11, R2, RZ ;  /* 0x000000020b137210 */ /* 0x000fe40007ffe0ff */
[----:B------:R-:W-:Y:S01]  /*af40*/  F2FP.BF16.F32.PACK_AB R108, R109, R108 ;  /* 0x0000006c6d6c723e */ /* 0x000fe200000010ff */
[----:B------:R1:W-:Y:S01]  /*af50*/  STS [R17], R116 ;  /* 0x0000007411007388 */ /* 0x0003e20000000800 */
[----:B------:R-:W-:-:S02]  /*af60*/  F2FP.BF16.F32.PACK_AB R110, R111, R110 ;  /* 0x0000006e6f6e723e */ /* 0x000fc400000010ff */
[----:B------:R-:W-:Y:S01]  /*af70*/  IADD3 R21, R2, R13, RZ ;  /* 0x0000000d02157210 */ /* 0x000fe20007ffe0ff */
[----:B------:R1:W-:Y:S01]  /*af80*/  STS [R17+0x400], R118 ;  /* 0x0004007611007388 */ /* 0x0003e20000000800 */
[----:B------:R-:W-:Y:S02]  /*af90*/  F2FP.BF16.F32.PACK_AB R104, R105, R104 ;  /* 0x000000686968723e */ /* 0x000fe400000010ff */
[----:B------:R-:W-:Y:S01]  /*afa0*/  F2FP.BF16.F32.PACK_AB R106, R107, R106 ;  /* 0x0000006a6b6a723e */ /* 0x000fe200000010ff */
[----:B------:R1:W-:Y:S01]  /*afb0*/  STS [R19], R112 ;  /* 0x0000007013007388 */ /* 0x0003e20000000800 */
[----:B------:R-:W-:Y:S02]  /*afc0*/  IADD3 R23, R15, R2, RZ ;  /* 0x000000020f177210 */ /* 0x000fe40007ffe0ff */
[----:B------:R-:W-:Y:S01]  /*afd0*/  F2FP.BF16.F32.PACK_AB R100, R101, R100 ;  /* 0x000000646564723e */ /* 0x000fe200000010ff */
[----:B------:R1:W-:Y:S01]  /*afe0*/  STS [R19+0x400], R114 ;  /* 0x0004007213007388 */ /* 0x0003e20000000800 */
[----:B------:R-:W-:-:S02]  /*aff0*/  IADD3 R25, R17, R2, RZ ;  /* 0x0000000211197210 */ /* 0x000fc40007ffe0ff */
[----:B------:R-:W-:Y:S01]  /*b000*/  F2FP.BF16.F32.PACK_AB R102, R103, R102 ;  /* 0x000000666766723e */ /* 0x000fe200000010ff */
[----:B------:R1:W-:Y:S01]  /*b010*/  STS [R21], R108 ;  /* 0x0000006c15007388 */ /* 0x0003e20000000800 */
[----:B------:R-:W-:Y:S01]  /*b020*/  F2FP.BF16.F32.PACK_AB R36, R37, R36 ;  /* 0x000000242524723e */ /* 0x000fe200000010ff */
[C---:B--2---:R-:W-:Y:S01]  /*b030*/  @P0 IMAD.WIDE.U32 R26, R208.reuse, R6, RZ ;  /* 0x00000006d01a0225 */ /* 0x044fe200078e00ff */
[----:B------:R-:W-:Y:S01]  /*b040*/  F2FP.BF16.F32.PACK_AB R38, R39, R38 ;  /* 0x000000262726723e */ /* 0x000fe200000010ff */
[----:B------:R1:W-:Y:S01]  /*b050*/  STS [R21+0x400], R110 ;  /* 0x0004006e15007388 */ /* 0x0003e20000000800 */
[----:B------:R-:W-:Y:S01]  /*b060*/  F2FP.BF16.F32.PACK_AB R40, R41, R40 ;  /* 0x000000282928723e */ /* 0x000fe200000010ff */
[----:B------:R-:W-:Y:S01]  /*b070*/  @P0 IMAD R2, R208, R7, R27 ;  /* 0x00000007d0020224 */ /* 0x000fe200078e021b */
[----:B------:R-:W-:Y:S01]  /*b080*/  F2FP.BF16.F32.PACK_AB R42, R43, R42 ;  /* 0x0000002a2b2a723e */ /* 0x000fe200000010ff */
[----:B------:R1:W-:Y:S01]  /*b090*/  STS [R23], R104 ;  /* 0x0000006817007388 */ /* 0x0003e20000000800 */
[----:B------:R-:W-:-:S02]  /*b0a0*/  F2FP.BF16.F32.PACK_AB R44, R45, R44 ;  /* 0x0000002c2d2c723e */ /* 0x000fc400000010ff */
[----:B------:R-:W-:Y:S01]  /*b0b0*/  F2FP.BF16.F32.PACK_AB R46, R47, R46 ;  /* 0x0000002e2f2e723e */ /* 0x000fe200000010ff */
[----:B------:R1:W-:Y:S01]  /*b0c0*/  STS [R23+0x400], R106 ;  /* 0x0004006a17007388 */ /* 0x0003e20000000800 */
[----:B------:R-:W-:Y:S02]  /*b0d0*/  F2FP.BF16.F32.PACK_AB R48, R49, R48 ;  /* 0x000000303130723e */ /* 0x000fe400000010ff */
[----:B------:R-:W-:Y:S01]  /*b0e0*/  F2FP.BF16.F32.PACK_AB R50, R51, R50 ;  /* 0x000000323332723e */ /* 0x000fe200000010ff */
[----:B------:R1:W-:Y:S01]  /*b0f0*/  STS [R25], R100 ;  /* 0x0000006419007388 */ /* 0x0003e20000000800 */
        /* <DEDUP_REMOVED lines=14> */
[----:B------:R-:W-:Y:S01]  /*b1e0*/  F2FP.BF16.F32.PACK_AB R80, R81, R80 ;  /* 0x000000505150723e */ /* 0x000fe200000010ff */
[----:B-1----:R-:W-:Y:S06]  /*b1f0*/  @P0 BRA `(.L_x_441) ;  /* 0x0000000000200947 */ /* 0x002fec0003800000 */
[----:B------:R-:W1:Y:S01]  /*b200*/  S2R R2, SR_CTAID.Y ;  /* 0x0000000000027919 */ /* 0x000e620000002600 */
[----:B------:R-:W2:Y:S01]  /*b210*/  LDC.64 R6, c[0x0][0x290] ;  /* 0x0000a400ff067b82 */ /* 0x000ea20000000a00 */
[----:B-1----:R-:W-:Y:S01]  /*b220*/  SHF.R.S32.HI R27, RZ, 0x1f, R2 ;  /* 0x0000001fff1b7819 */ /* 0x002fe20000011402 */
[----:B--2---:R-:W-:-:S04]  /*b230*/  IMAD.WIDE.U32 R28, R2, R6, RZ ;  /* 0x00000006021c7225 */ /* 0x004fc800078e00ff */
[----:B------:R-:W-:Y:S01]  /*b240*/  IMAD R27, R27, R6, RZ ;  /* 0x000000061b1b7224 */ /* 0x000fe200078e02ff */
[----:B------:R-:W-:-:S03]  /*b250*/  MOV R26, R28 ;  /* 0x0000001c001a7202 */ /* 0x000fc60000000f00 */
[----:B------:R-:W-:-:S05]  /*b260*/  IMAD R7, R2, R7, R27 ;  /* 0x0000000702077224 */ /* 0x000fca00078e021b */
[----:B------:R-:W-:-:S07]  /*b270*/  IADD3 R2, R29, R7, RZ ;  /* 0x000000071d027210 */ /* 0x000fce0007ffe0ff */
.L_x_441:
[----:B------:R-:W-:Y:S01]  /*b280*/  ULDC.U8 UR4, c[0x0][0x3d8] ;  /* 0x0000f60000047ab9 */ /* 0x000fe20000000000 */
[----:B------:R-:W-:Y:S02]  /*b290*/  F2FP.BF16.F32.PACK_AB R82, R83, R82 ;  /* 0x000000525352723e */ /* 0x000fe400000010ff */
[----:B------:R-:W-:Y:S02]  /*b2a0*/  CS2R R6, SRZ ;  /* 0x0000000000067805 */ /* 0x000fe4000001ff00 */
[----:B------:R-:W-:Y:S01]  /*b2b0*/  ISETP.NE.AND P1, PT, RZ, UR4, PT ;  /* 0x00000004ff007c0c */ /* 0x000fe2000bf25270 */
[----:B------:R-:W-:Y:S01]  /*b2c0*/  ULDC.U8 UR4, c[0x0][0x3d9] ;  /* 0x0000f64000047ab9 */ /* 0x000fe20000000000 */
[----:B------:R-:W-:Y:S02]  /*b2d0*/  F2FP.BF16.F32.PACK_AB R84, R85, R84 ;  /* 0x000000545554723e */ /* 0x000fe400000010ff */
[----:B------:R-:W-:Y:S02]  /*b2e0*/  ISETP.NE.OR P5, PT, RZ, UR4, !P1 ;  /* 0x00000004ff007c0c */ /* 0x000fe4000cfa5670 */
[----:B------:R-:W-:-:S02]  /*b2f0*/  F2FP.BF16.F32.PACK_AB R86, R87, R86 ;  /* 0x000000565756723e */ /* 0x000fc400000010ff */
[----:B------:R-:W-:Y:S02]  /*b300*/  F2FP.BF16.F32.PACK_AB R88, R89, R88 ;  /* 0x000000585958723e */ /* 0x000fe400000010ff */
[----:B------:R-:W-:Y:S02]  /*b310*/  F2FP.BF16.F32.PACK_AB R90, R91, R90 ;  /* 0x0000005a5b5a723e */ /* 0x000fe400000010ff */
[----:B------:R-:W-:Y:S02]  /*b320*/  F2FP.BF16.F32.PACK_AB R92, R93, R92 ;  /* 0x0000005c5d5c723e */ /* 0x000fe400000010ff */
[----:B------:R-:W-:Y:S02]  /*b330*/  F2FP.BF16.F32.PACK_AB R94, R95, R94 ;  /* 0x0000005e5f5e723e */ /* 0x000fe400000010ff */
[----:B------:R-:W-:Y:S02]  /*b340*/  F2FP.BF16.F32.PACK_AB R96, R97, R96 ;  /* 0x000000606160723e */ /* 0x000fe400000010ff */
[----:B------:R-:W-:-:S02]  /*b350*/  F2FP.BF16.F32.PACK_AB R98, R99, R98 ;  /* 0x000000626362723e */ /* 0x000fc400000010ff */
[----:B------:R-:W-:Y:S01]  /*b360*/  PLOP3.LUT P2, PT, PT, PT, PT, 0x8, 0x0 ;  /* 0x000000000000781c */ /* 0x000fe20003f4e170 */
[----:B------:R-:W-:-:S12]  /*b370*/  @P5 BRA `(.L_x_442) ;  /* 0x00000000001c5947 */ /* 0x000fd80003800000 */
[----:B------:R-:W1:Y:S01]  /*b380*/  S2R R6, SR_CTAID.Y ;  /* 0x0000000000067919 */ /* 0x000e620000002600 */
[----:B------:R-:W1:Y:S01]  /*b390*/  LDC R7, c[0x0][0x2c4] ;  /* 0x0000b100ff077b82 */ /* 0x000e620000000800 */
[----:B------:R-:W-:Y:S01]  /*b3a0*/  PLOP3.LUT P2, PT, PT, PT, PT, 0x80, 0x0 ;  /* 0x000000000000781c */ /* 0x000fe20003f4f070 */
[----:B-1----:R-:W-:-:S05]  /*b3b0*/  IMAD R7, R6, R7, RZ ;  /* 0x0000000706077224 */ /* 0x002fca00078e02ff */
[----:B------:R-:W-:-:S04]  /*b3c0*/  SEL R208, R7, R208, !P0 ;  /* 0x000000d007d07207 */ /* 0x000fc80004000000 */
[--C-:B------:R-:W-:Y:S01]  /*b3d0*/  SHF.R.S32.HI R7, RZ, 0x1f, R208.reuse ;  /* 0x0000001fff077819 */ /* 0x100fe200000114d0 */
[----:B------:R-:W-:-:S07]  /*b3e0*/  IMAD.MOV.U32 R6, RZ, RZ, R208 ;  /* 0x000000ffff067224 */ /* 0x000fce00078e00d0 */
.L_x_442:
[----:B------:R-:W-:Y:S01]  /*b3f0*/  ISETP.NE.AND P5, PT, RZ, UR4, PT ;  /* 0x00000004ff007c0c */ /* 0x000fe2000bfa5270 */
[----:B------:R-:W1:Y:S01]  /*b400*/  S2R R8, SR_TID.X ;  /* 0x0000000000087919 */ /* 0x000e620000002100 */
[----:B------:R-:W-:Y:S01]  /*b410*/  PLOP3.LUT P0, PT, PT, PT, PT, 0x8, 0x0 ;  /* 0x000000000000781c */ /* 0x000fe20003f0e170 */
[----:B------:R-:W2:Y:S01]  /*b420*/  @P4 LDC R35, c[0x0][0x2e8] ;  /* 0x0000ba00ff234b82 */ /* 0x000ea20000000800 */
[----:B------:R-:W3:Y:S01]  /*b430*/  @P4 MUFU.LG2 R5, R5 ;  /* 0x0000000500054308 */ /* 0x000ee20000000c00 */
[----:B------:R-:W-:Y:S01]  /*b440*/  STS [R25+0x400], R102 ;  /* 0x0004006619007388 */ /* 0x000fe20000000800 */
[----:B------:R-:W-:Y:S03]  /*b450*/  BSSY B0, `(.L_x_443) ;  /* 0x0000069000007945 */ /* 0x000fe60003800000 */
[----:B------:R4:W-:Y:S03]  /*b460*/  STS [R11+0x2000], R36 ;  /* 0x002000240b007388 */ /* 0x0009e60000000800 */
[----:B------:R-:W5:Y:S01]  /*b470*/  @P3 MUFU.LG2 R4, R4 ;  /* 0x0000000400043308 */ /* 0x000f620000000c00 */
[----:B------:R2:W-:Y:S01]  /*b480*/  STS [R11+0x2400], R38 ;  /* 0x002400260b007388 */ /* 0x0005e20000000800 */
[----:B------:R-:W2:Y:S01]  /*b490*/  @!P5 LDC R10, c[0x0][0x2c4] ;  /* 0x0000b100ff0adb82 */ /* 0x000ea20000000800 */
[----:B------:R-:W-:-:S02]  /*b4a0*/  @!P5 PLOP3.LUT P0, PT, P1, PT, PT, 0x80, 0x0 ;  /* 0x000000000000d81c */ /* 0x000fc40000f0f070 */
[----:B------:R-:W-:Y:S04]  /*b4b0*/  STS [R13+0x2000], R40 ;  /* 0x002000280d007388 */ /* 0x000fe80000000800 */
[----:B------:R-:W-:Y:S01]  /*b4c0*/  STS [R13+0x2400], R42 ;  /* 0x0024002a0d007388 */ /* 0x000fe20000000800 */
[----:B------:R-:W2:Y:S01]  /*b4d0*/  @!P5 LDC R27, c[0x0][0x270] ;  /* 0x00009c00ff1bdb82 */ /* 0x000ea20000000800 */
[----:B---3--:R-:W-:Y:S02]  /*b4e0*/  @P4 FMUL.FTZ R5, R5, 0.69314718246459960938 ;  /* 0x3f31721805054820 */ /* 0x008fe40000410000 */
[----:B------:R-:W-:Y:S04]  /*b4f0*/  STS [R15+0x2000], R44 ;  /* 0x0020002c0f007388 */ /* 0x000fe80000000800 */
[----:B------:R-:W-:Y:S01]  /*b500*/  STS [R15+0x2400], R46 ;  /* 0x0024002e0f007388 */ /* 0x000fe20000000800 */
[----:B-----5:R-:W-:-:S03]  /*b510*/  @P3 FMUL.FTZ R4, R4, 0.69314718246459960938 ;  /* 0x3f31721804043820 */ /* 0x020fc60000410000 */
[----:B------:R-:W-:Y:S01]  /*b520*/  STS [R17+0x2000], R48 ;  /* 0x0020003011007388 */ /* 0x000fe20000000800 */
[----:B-1----:R-:W-:Y:S02]  /*b530*/  SHF.R.S32.HI R29, RZ, 0x1f, R8 ;  /* 0x0000001fff1d7819 */ /* 0x002fe40000011408 */
[----:B----4-:R-:W-:Y:S01]  /*b540*/  SHF.R.S32.HI R36, RZ, 0x1f, R9 ;  /* 0x0000001fff247819 */ /* 0x010fe20000011409 */
[----:B------:R-:W-:Y:S01]  /*b550*/  STS [R17+0x2400], R50 ;  /* 0x0024003211007388 */ /* 0x000fe20000000800 */
[----:B--2---:R-:W1:Y:S01]  /*b560*/  @P0 LDC R10, c[0x0][0x2e4] ;  /* 0x0000b900ff0a0b82 */ /* 0x004e620000000800 */
[----:B------:R-:W-:Y:S01]  /*b570*/  LEA.HI R24, R29, R8, RZ, 0x3 ;  /* 0x000000081d187211 */ /* 0x000fe200078f18ff */
[----:B------:R-:W-:Y:S01]  /*b580*/  @P5 IMAD.MOV.U32 R38, RZ, RZ, 0x1 ;  /* 0x00000001ff265424 */ /* 0x000fe200078e00ff */
[----:B------:R-:W-:Y:S01]  /*b590*/  STS [R19+0x2000], R52 ;  /* 0x0020003413007388 */ /* 0x000fe20000000800 */
[----:B------:R-:W-:Y:S02]  /*b5a0*/  LOP3.LUT P0, RZ, R0, 0x3, RZ, 0xc0, !PT ;  /* 0x0000000300ff7812 */ /* 0x000fe4000780c0ff */
[----:B------:R-:W-:Y:S01]  /*b5b0*/  LEA.HI R36, R36, R9, RZ, 0x2 ;  /* 0x0000000924247211 */ /* 0x000fe200078f10ff */
[----:B------:R-:W-:Y:S01]  /*b5c0*/  STS [R19+0x2400], R54 ;  /* 0x0024003613007388 */ /* 0x000fe20000000800 */
[----:B------:R-:W2:Y:S01]  /*b5d0*/  @P3 LDC R0, c[0x0][0x2e8] ;  /* 0x0000ba00ff003b82 */ /* 0x000ea20000000800 */
[----:B------:R-:W-:-:S02]  /*b5e0*/  LOP3.LUT R33, R24, 0xfffffff8, RZ, 0xc0, !PT ;  /* 0xfffffff818217812 */ /* 0x000fc400078ec0ff */
[----:B------:R-:W-:Y:S01]  /*b5f0*/  STS [R21+0x2000], R56 ;  /* 0x0020003815007388 */ /* 0x000fe20000000800 */
[----:B------:R-:W-:Y:S02]  /*b600*/  LOP3.LUT R36, R36, 0xffffffc, RZ, 0xc0, !PT ;  /* 0x0ffffffc24247812 */ /* 0x000fe400078ec0ff */
[----:B------:R-:W-:Y:S01]  /*b610*/  IMAD.IADD R33, R8, 0x1, -R33 ;  /* 0x0000000108217824 */ /* 0x000fe200078e0a21 */
[----:B------:R-:W-:Y:S02]  /*b620*/  STS [R21+0x2400], R58 ;  /* 0x0024003a15007388 */ /* 0x000fe40000000800 */
[----:B------:R-:W-:Y:S02]  /*b630*/  IMAD.IADD R36, R9, 0x1, -R36 ;  /* 0x0000000109247824 */ /* 0x000fe400078e0a24 */
[----:B------:R-:W-:Y:S01]  /*b640*/  STS [R23+0x2000], R60 ;  /* 0x0020003c17007388 */ /* 0x000fe20000000800 */
[----:B------:R-:W-:-:S03]  /*b650*/  IMAD.SHL.U32 R33, R33, 0x8, RZ ;  /* 0x0000000821217824 */ /* 0x000fc600078e00ff */
[----:B------:R-:W-:Y:S01]  /*b660*/  STS [R23+0x2400], R62 ;  /* 0x0024003e17007388 */ /* 0x000fe20000000800 */
[----:B-1----:R-:W-:-:S03]  /*b670*/  @!P5 IMAD R38, R10, R27, RZ ;  /* 0x0000001b0a26d224 */ /* 0x002fc600078e02ff */
        /* <DEDUP_REMOVED lines=9> */
[----:B------:R4:W-:Y:S04]  /*b710*/  STS [R17+0x4400], R82 ;  /* 0x0044005211007388 */ /* 0x0009e80000000800 */
[----:B------:R-:W-:Y:S04]  /*b720*/  STS [R19+0x4000], R84 ;  /* 0x0040005413007388 */ /* 0x000fe80000000800 */
[----:B------:R-:W-:Y:S01]  /*b730*/  STS [R19+0x4400], R86 ;  /* 0x0044005613007388 */ /* 0x000fe20000000800 */
[----:B-1----:R-:W1:Y:S03]  /*b740*/  @P5 LDC.64 R12, c[0x0][0x2c0] ;  /* 0x0000b000ff0c5b82 */ /* 0x002e660000000a00 */
[----:B------:R-:W-:Y:S04]  /*b750*/  STS [R21+0x4000], R88 ;  /* 0x0040005815007388 */ /* 0x000fe80000000800 */
[----:B------:R-:W-:Y:S01]  /*b760*/  STS [R21+0x4400], R90 ;  /* 0x0044005a15007388 */ /* 0x000fe20000000800 */
[----:B---3--:R-:W3:Y:S03]  /*b770*/  @P5 LDC R15, c[0x0][0x2c0] ;  /* 0x0000b000ff0f5b82 */ /* 0x008ee60000000800 */
[----:B------:R-:W-:Y:S04]  /*b780*/  STS [R23+0x4000], R92 ;  /* 0x0040005c17007388 */ /* 0x000fe80000000800 */
[----:B------:R-:W-:Y:S01]  /*b790*/  STS [R23+0x4400], R94 ;  /* 0x0044005e17007388 */ /* 0x000fe20000000800 */
[----:B----4-:R-:W-:-:S03]  /*b7a0*/  LEA.HI R17, R29, R8, RZ, 0x5 ;  /* 0x000000081d117211 */ /* 0x010fc600078f28ff */
[----:B------:R-:W-:Y:S01]  /*b7b0*/  STS [R25+0x4000], R96 ;  /* 0x0040006019007388 */ /* 0x000fe20000000800 */
[----:B------:R-:W-:-:S03]  /*b7c0*/  LOP3.LUT R17, R17, 0xffffffe0, RZ, 0xc0, !PT ;  /* 0xffffffe011117812 */ /* 0x000fc600078ec0ff */
[----:B------:R4:W-:Y:S01]  /*b7d0*/  STS [R25+0x4400], R98 ;  /* 0x0044006219007388 */ /* 0x0009e20000000800 */
[----:B-1----:R-:W-:Y:S02]  /*b7e0*/  @P5 IMAD R13, R13, R12, RZ ;  /* 0x0000000c0d0d5224 */ /* 0x002fe400078e02ff */
[----:B------:R-:W-:Y:S01]  /*b7f0*/  IMAD.IADD R34, R8, 0x1, -R17 ;  /* 0x0000000108227824 */ /* 0x000fe200078e0a11 */
[----:B------:R-:W-:Y:S01]  /*b800*/  BAR.SYNC.DEFER_BLOCKING 0x0 ;  /* 0x0000000000007b1d */ /* 0x000fe20000010000 */
[----:B------:R-:W-:Y:S02]  /*b810*/  @!P5 IMAD.MOV.U32 R13, RZ, RZ, R10 ;  /* 0x000000ffff0dd224 */ /* 0x000fe400078e000a */
[----:B------:R-:W-:Y:S02]  /*b820*/  IMAD.MOV.U32 R8, RZ, RZ, 0x7f800000 ;  /* 0x7f800000ff087424 */ /* 0x000fe400078e00ff */
[----:B------:R-:W-:Y:S01]  /*b830*/  @P4 FFMA.FTZ R8, R132, R35, R5 ;  /* 0x0000002384084223 */ /* 0x000fe20000010005 */
[----:B------:R-:W-:Y:S01]  /*b840*/  @!P5 IMAD.MOV.U32 R15, RZ, RZ, 0x1 ;  /* 0x00000001ff0fd424 */ /* 0x000fe200078e00ff */
[----:B------:R-:W1:Y:S01]  /*b850*/  S2R R11, SR_CTAID.Y ;  /* 0x00000000000b7919 */ /* 0x000e620000002600 */
[----:B------:R-:W3:Y:S01]  /*b860*/  S2R R32, SR_CTAID.X ;  /* 0x0000000000207919 */ /* 0x000ee20000002500 */
[----:B------:R-:W5:Y:S01]  /*b870*/  S2R R14, SR_CTAID.Z ;  /* 0x00000000000e7919 */ /* 0x000f620000002700 */
[----:B----4-:R-:W-:Y:S01]  /*b880*/  SHF.R.S32.HI R25, RZ, 0x1f, R34 ;  /* 0x0000001fff197819 */ /* 0x010fe20000011422 */
[----:B------:R4:W2:Y:S03]  /*b890*/  LDS.128 R28, [R210+0x1800] ;  /* 0x00180000d21c7984 */ /* 0x0008a60000000c00 */
[----:B------:R-:W-:-:S02]  /*b8a0*/  LEA.HI R25, R25, R34, RZ, 0x2 ;  /* 0x0000002219197211 */ /* 0x000fc400078f10ff */
[----:B------:R-:W-:Y:S01]  /*b8b0*/  SHF.R.S32.HI R34, RZ, 0x3, R24 ;  /* 0x00000003ff227819 */ /* 0x000fe20000011418 */
[----:B------:R4:W4:Y:S01]  /*b8c0*/  LDS.128 R20, [R210+0x3800] ;  /* 0x00380000d2147984 */ /* 0x0009220000000c00 */
[----:B------:R-:W-:-:S03]  /*b8d0*/  SHF.R.S32.HI R25, RZ, 0x2, R25 ;  /* 0x00000002ff197819 */ /* 0x000fc60000011419 */
[----:B------:R2:W4:Y:S02]  /*b8e0*/  LDS.128 R16, [R210+0x5800] ;  /* 0x00580000d2107984 */ /* 0x0005240000000c00 */
[----:B------:R-:W-:Y:S02]  /*b8f0*/  IMAD R10, R36, 0x10, R25 ;  /* 0x00000010240a7824 */ /* 0x000fe400078e0219 */
[----:B-1----:R-:W-:Y:S02]  /*b900*/  IMAD R11, R11, R38, RZ ;  /* 0x000000260b0b7224 */ /* 0x002fe400078e02ff */
[----:B---3--:R-:W-:-:S03]  /*b910*/  IMAD R9, R32, R15, RZ ;  /* 0x0000000f20097224 */ /* 0x008fc600078e02ff */
[----:B------:R-:W-:Y:S01]  /*b920*/  SEL R11, R11, RZ, !P2 ;  /* 0x000000ff0b0b7207 */ /* 0x000fe20005000000 */
[----:B------:R-:W-:-:S04]  /*b930*/  IMAD.SHL.U32 R12, R9, 0x40, RZ ;  /* 0x00000040090c7824 */ /* 0x000fc800078e00ff */
[----:B-----5:R-:W-:Y:S02]  /*b940*/  IMAD R11, R14, R13, R11 ;  /* 0x0000000d0e0b7224 */ /* 0x020fe400078e020b */
[----:B------:R-:W-:Y:S01]  /*b950*/  IMAD.MOV.U32 R9, RZ, RZ, 0x7f800000 ;  /* 0x7f800000ff097424 */ /* 0x000fe200078e00ff */
[----:B------:R-:W-:Y:S01]  /*b960*/  SHF.R.S32.HI R5, RZ, 0x1f, R12 ;  /* 0x0000001fff057819 */ /* 0x000fe2000001140c */
[----:B--2---:R-:W-:Y:S01]  /*b970*/  @P3 FFMA.FTZ R9, R3, R0, R4 ;  /* 0x0000000003093223 */ /* 0x004fe20000010004 */
[--C-:B------:R-:W-:Y:S02]  /*b980*/  IADD3 R12, P2, P1, R12, R6, R11.reuse ;  /* 0x000000060c0c7210 */ /* 0x100fe4000795e00b */
[----:B------:R-:W-:-:S04]  /*b990*/  SHF.R.S32.HI R6, RZ, 0x1f, R11 ;  /* 0x0000001fff067819 */ /* 0x000fc8000001140b */
[----:B------:R-:W-:Y:S01]  /*b9a0*/  IADD3.X R0, R5, R7, R6, P2, P1 ;  /* 0x0000000705007210 */ /* 0x000fe200017e2406 */
[----:B----4-:R-:W-:Y:S06]  /*b9b0*/  @P0 BRA `(.L_x_444) ;  /* 0x0000000000480947 */ /* 0x010fec0003800000 */
[----:B------:R-:W-:Y:S02]  /*b9c0*/  IMAD R211, R32, -0x40, R211 ;  /* 0xffffffc020d37824 */ /* 0x000fe400078e02d3 */
[----:B------:R-:W-:-:S03]  /*b9d0*/  VIADD R24, R10, 0x8 ;  /* 0x000000080a187836 */ /* 0x000fc60000000000 */
[-C--:B------:R-:W-:Y:S02]  /*b9e0*/  ISETP.GE.AND P3, PT, R10, R211.reuse, PT ;  /* 0x000000d30a00720c */ /* 0x080fe40003f66270 */
[----:B------:R-:W-:-:S11]  /*b9f0*/  ISETP.GE.AND P2, PT, R24, R211, PT ;  /* 0x000000d31800720c */ /* 0x000fd60003f46270 */
[----:B------:R-:W1:Y:S01]  /*ba00*/  @!P3 LDC.64 R6, c[0x0][0x2b0] ;  /* 0x0000ac00ff06bb82 */ /* 0x000e620000000a00 */
[-C--:B------:R-:W-:Y:S02]  /*ba10*/  @!P3 IMAD R3, R10, R15.reuse, RZ ;  /* 0x0000000f0a03b224 */ /* 0x080fe400078e02ff */
[----:B------:R-:W-:-:S03]  /*ba20*/  @!P2 IMAD R15, R24, R15, RZ ;  /* 0x0000000f180fa224 */ /* 0x000fc600078e02ff */
[-C--:B------:R-:W-:Y:S02]  /*ba30*/  @!P3 IADD3 R10, P1, R3, R12.reuse, RZ ;  /* 0x0000000c030ab210 */ /* 0x080fe40007f3e0ff */
[----:B------:R-:W2:Y:S01]  /*ba40*/  @!P2 LDC.64 R4, c[0x0][0x2b0] ;  /* 0x0000ac00ff04ab82 */ /* 0x000ea20000000a00 */
[----:B------:R-:W-:Y:S02]  /*ba50*/  @!P2 IADD3 R12, P0, R15, R12, RZ ;  /* 0x0000000c0f0ca210 */ /* 0x000fe40007f1e0ff */
        /* <DEDUP_REMOVED lines=8> */
.L_x_444:
[----:B------:R-:W-:Y:S05]  /*bae0*/  BSYNC B0 ;  /* 0x0000000000007941 */ /* 0x000fea0003800000 */
.L_x_443:
[C---:B------:R-:W-:Y:S01]  /*baf0*/  VIADD R0, R34.reuse, 0x20 ;  /* 0x0000002022007836 */ /* 0x040fe20000000000 */
[----:B------:R-:W-:Y:S01]  /*bb00*/  IADD3 R24, P0, R33, R26, RZ ;  /* 0x0000001a21187210 */ /* 0x000fe20007f1e0ff */
[----:B------:R-:W-:Y:S01]  /*bb10*/  ULDC.64 UR4, c[0x0][0x2a0] ;  /* 0x0000a80000047ab9 */ /* 0x000fe20000000a00 */
[----:B------:R-:W-:Y:S01]  /*bb20*/  SHF.R.S32.HI R33, RZ, 0x1f, R33 ;  /* 0x0000001fff217819 */ /* 0x000fe20000011421 */
[----:B-1----:R-:W-:Y:S01]  /*bb30*/  VIADD R4, R34, 0x10 ;  /* 0x0000001022047836 */ /* 0x002fe20000000000 */
[-C--:B------:R-:W-:Y:S01]  /*bb40*/  ISETP.GE.AND P1, PT, R0, R207.reuse, PT ;  /* 0x000000cf0000720c */ /* 0x080fe20003f26270 */
[----:B------:R1:W2:Y:S01]  /*bb50*/  LDS.128 R8, [R210+0x2000] ;  /* 0x00200000d2087984 */ /* 0x0002a20000000c00 */
[----:B------:R-:W-:Y:S01]  /*bb60*/  SHF.R.S32.HI R0, RZ, 0x1f, R14 ;  /* 0x0000001fff007819 */ /* 0x000fe2000001140e */
[----:B------:R-:W-:Y:S01]  /*bb70*/  BSSY B0, `(.L_x_445) ;  /* 0x000001b000007945 */ /* 0x000fe20003800000 */
[----:B------:R-:W-:Y:S01]  /*bb80*/  IADD3.X R25, R33, R2, RZ, P0, !PT ;  /* 0x0000000221197210 */ /* 0x000fe200007fe4ff */
[----:B------:R-:W-:Y:S01]  /*bb90*/  VIADD R2, R34, 0x30 ;  /* 0x0000003022027836 */ /* 0x000fe20000000000 */
[-C--:B------:R-:W-:Y:S01]  /*bba0*/  ISETP.GE.AND P2, PT, R4, R207.reuse, PT ;  /* 0x000000cf0400720c */ /* 0x080fe20003f46270 */
[----:B------:R-:W-:Y:S01]  /*bbb0*/  IMAD R33, R0, UR4, RZ ;  /* 0x0000000400217c24 */ /* 0x000fe2000f8e02ff */
[----:B------:R1:W3:Y:S01]  /*bbc0*/  LDS.128 R4, [R210+0x4000] ;  /* 0x00400000d2047984 */ /* 0x0002e20000000c00 */
[----:B------:R-:W-:Y:S01]  /*bbd0*/  IMAD.WIDE.U32 R24, R14, UR4, R24 ;  /* 0x000000040e187c25 */ /* 0x000fe2000f8e0018 */
[----:B------:R-:W-:-:S02]  /*bbe0*/  ISETP.GE.AND P3, PT, R34, R207, PT ;  /* 0x000000cf2200720c */ /* 0x000fc40003f66270 */
[--C-:B------:R-:W-:Y:S01]  /*bbf0*/  SHF.R.S32.HI R35, RZ, 0x1f, R34.reuse ;  /* 0x0000001fff237819 */ /* 0x100fe20000011422 */
[----:B------:R-:W-:Y:S01]  /*bc00*/  IMAD R33, R14, UR5, R33 ;  /* 0x000000050e217c24 */ /* 0x000fe2000f8e0221 */
[----:B------:R-:W-:Y:S01]  /*bc10*/  ISETP.GE.AND P0, PT, R2, R207, PT ;  /* 0x000000cf0200720c */ /* 0x000fe20003f06270 */
[----:B------:R1:W4:Y:S01]  /*bc20*/  LDS.128 R12, [R210] ;  /* 0x00000000d20c7984 */ /* 0x0003220000000c00 */
[----:B------:R-:W-:Y:S02]  /*bc30*/  IMAD.WIDE R26, R209, 0x40, R34 ;  /* 0x00000040d11a7825 */ /* 0x000fe400078e0222 */
[----:B------:R-:W-:-:S05]  /*bc40*/  IADD3 R33, R25, R33, RZ ;  /* 0x0000002119217210 */ /* 0x000fca0007ffe0ff */
        /* <DEDUP_REMOVED lines=10> */
[----:B----4-:R4:W-:Y:S04]  /*bcf0*/  STG.E.128 desc[UR12][R2.64], R12 ;  /* 0x0000000c02007986 */ /* 0x0109e8000c101d0c */
[----:B--2---:R4:W-:Y:S04]  /*bd00*/  STG.E.128 desc[UR12][R2.64+0x80], R8 ;  /* 0x0000800802007986 */ /* 0x0049e8000c101d0c */
[----:B---3--:R4:W-:Y:S02]  /*bd10*/  STG.E.128 desc[UR12][R2.64+0x100], R4 ;  /* 0x0001000402007986 */ /* 0x0089e4000c101d0c */
.L_x_446:
[----:B------:R-:W-:Y:S05]  /*bd20*/  BSYNC B0 ;  /* 0x0000000000007941 */ /* 0x000fea0003800000 */
.L_x_445:
[----:B----4-:R4:W1:Y:S01]  /*bd30*/  LDS.128 R12, [R210+0x800] ;  /* 0x00080000d20c7984 */ /* 0x0108620000000c00 */
[----:B------:R-:W-:Y:S03]  /*bd40*/  BSSY B0, `(.L_x_447) ;  /* 0x0000013000007945 */ /* 0x000fe60003800000 */
[----:B--2---:R4:W2:Y:S04]  /*bd50*/  LDS.128 R8, [R210+0x2800] ;  /* 0x00280000d2087984 */ /* 0x0048a80000000c00 */
[----:B---3--:R4:W3:Y:S01]  /*bd60*/  LDS.128 R4, [R210+0x4800] ;  /* 0x00480000d2047984 */ /* 0x0088e20000000c00 */
        /* <DEDUP_REMOVED lines=14> */
[----:B--2---:R1:W-:Y:S04]  /*be50*/  STG.E.128 desc[UR12][R2.64+0x80], R8 ;  /* 0x0000800802007986 */ /* 0x0043e8000c101d0c */
[----:B---3--:R1:W-:Y:S02]  /*be60*/  STG.E.128 desc[UR12][R2.64+0x100], R4 ;  /* 0x0001000402007986 */ /* 0x0083e4000c101d0c */
.L_x_448:
[----:B------:R-:W-:Y:S05]  /*be70*/  BSYNC B0 ;  /* 0x0000000000007941 */ /* 0x000fea0003800000 */
.L_x_447:
[----:B-12---:R1:W2:Y:S01]  /*be80*/  LDS.128 R8, [R210+0x1000] ;  /* 0x00100000d2087984 */ /* 0x0062a20000000c00 */
[----:B------:R-:W-:Y:S03]  /*be90*/  BSSY B0, `(.L_x_449) ;  /* 0x0000013000007945 */ /* 0x000fe60003800000 */
[----:B---3--:R1:W3:Y:S04]  /*bea0*/  LDS.128 R4, [R210+0x3000] ;  /* 0x00300000d2047984 */ /* 0x0082e80000000c00 */
        /* <DEDUP_REMOVED lines=15> */
[----:B---3--:R2:W-:Y:S04]  /*bfa0*/  STG.E.128 desc[UR12][R2.64+0x80], R4 ;  /* 0x0000800402007986 */ /* 0x0085e8000c101d0c */
[----:B-1----:R2:W-:Y:S02]  /*bfb0*/  STG.E.128 desc[UR12][R2.64+0x100], R12 ;  /* 0x0001000c02007986 */ /* 0x0025e4000c101d0c */
.L_x_450:
[----:B------:R-:W-:Y:S05]  /*bfc0*/  BSYNC B0 ;  /* 0x0000000000007941 */ /* 0x000fea0003800000 */
.L_x_449:
[----:B------:R-:W-:Y:S05]  /*bfd0*/  @P0 EXIT ;  /* 0x000000000000094d */ /* 0x000fea0003800000 */
[----:B------:R-:W-:Y:S01]  /*bfe0*/  IADD3 R0, P0, R26, 0x30, RZ ;  /* 0x000000301a007810 */ /* 0x000fe20007f1e0ff */
[----:B------:R-:W-:Y:S01]  /*bff0*/  ULDC.64 UR4, c[0x0][0x298] ;  /* 0x0000a60000047ab9 */ /* 0x000fe20000000a00 */
[----:B--23--:R-:W-:Y:S01]  /*c000*/  MOV R5, R33 ;  /* 0x0000002100057202 */ /* 0x00cfe20000000f00 */
        /* <DEDUP_REMOVED lines=13> */
.L_x_430:
[----:B------:R-:W1:Y:S01]  /*c0e0*/  LDC.U8 R2, c[0x0][0x3d9] ;  /* 0x0000f640ff027b82 */ /* 0x000e620000000000 */
[----:B------:R-:W-:Y:S01]  /*c0f0*/  ISETP.NE.AND P4, PT, R208, -0x1, PT ;  /* 0xffffffffd000780c */ /* 0x000fe20003f85270 */
[----:B------:R-:W-:Y:S01]  /*c100*/  ULDC.64 UR4, c[0x0][0x2a0] ;  /* 0x0000a80000047ab9 */ /* 0x000fe20000000a00 */
[----:B------:R-:W-:Y:S01]  /*c110*/  SHF.R.S32.HI R13, RZ, 0x1f, R122 ;  /* 0x0000001fff0d7819 */ /* 0x000fe2000001147a */
[----:B------:R-:W-:Y:S01]  /*c120*/  BSSY B0, `(.L_x_451) ;  /* 0x0000048000007945 */ /* 0x000fe20003800000 */
[----:B------:R-:W-:-:S03]  /*c130*/  IADD3 R211, -R126, R211, RZ ;  /* 0x000000d37ed37210 */ /* 0x000fc60007ffe1ff */
[----:B------:R-:W2:Y:S06]  /*c140*/  LDC.U8 R0, c[0x0][0x3d8] ;  /* 0x0000f600ff007b82 */ /* 0x000eac0000000000 */
[----:B------:R-:W-:Y:S02]  /*c150*/  @!P4 SHF.R.S32.HI R5, RZ, 0x1f, R3 ;  /* 0x0000001fff05c819 */ /* 0x000fe40000011403 */
[----:B------:R-:W3:Y:S01]  /*c160*/  @!P4 LDC.64 R6, c[0x0][0x290] ;  /* 0x0000a400ff06cb82 */ /* 0x000ee20000000a00 */
[----:B-1----:R-:W-:-:S07]  /*c170*/  ISETP.NE.AND P1, PT, R2, RZ, PT ;  /* 0x000000ff0200720c */ /* 0x002fce0003f25270 */
[----:B------:R-:W1:Y:S01]  /*c180*/  @P4 LDC.64 R8, c[0x0][0x298] ;  /* 0x0000a600ff084b82 */ /* 0x000e620000000a00 */
[C---:B--2---:R-:W-:Y:S02]  /*c190*/  ISETP.NE.AND P0, PT, R0.reuse, RZ, PT ;  /* 0x000000ff0000720c */ /* 0x044fe40003f05270 */
[----:B------:R-:W-:Y:S02]  /*c1a0*/  ISETP.NE.AND P2, PT, R0, RZ, !P1 ;  /* 0x000000ff0000720c */ /* 0x000fe40004f45270 */
[----:B------:R-:W-:-:S03]  /*c1b0*/  ISETP.NE.OR P0, PT, R2, RZ, !P0 ;  /* 0x000000ff0200720c */ /* 0x000fc60004705670 */
[----:B------:R-:W2:Y:S01]  /*c1c0*/  @!P1 LDC R11, c[0x0][0x2c4] ;  /* 0x0000b100ff0b9b82 */ /* 0x000ea20000000800 */
[----:B------:R-:W-:Y:S01]  /*c1d0*/  LEA.HI R0, R13, R122, RZ, 0x3 ;  /* 0x0000007a0d007211 */ /* 0x000fe200078f18ff */
[-C--:B---3--:R-:W-:Y:S01]  /*c1e0*/  @!P4 IMAD R12, R5, R6.reuse, RZ ;  /* 0x00000006050cc224 */ /* 0x088fe200078e02ff */
[----:B------:R-:W-:Y:S01]  /*c1f0*/  ISETP.NE.OR P3, PT, R208, -0x1, P0 ;  /* 0xffffffffd000780c */ /* 0x000fe20000765670 */
[----:B------:R-:W-:Y:S01]  /*c200*/  @!P4 IMAD.WIDE.U32 R16, R3, R6, RZ ;  /* 0x000000060310c225 */ /* 0x000fe200078e00ff */
[----:B------:R-:W-:-:S03]  /*c210*/  LOP3.LUT R13, R0, 0x1ffffff8, RZ, 0xc0, !PT ;  /* 0x1ffffff8000d7812 */ /* 0x000fc600078ec0ff */
[----:B------:R-:W3:Y:S01]  /*c220*/  @!P1 LDC R2, c[0x0][0x270] ;  /* 0x00009c00ff029b82 */ /* 0x000ee20000000800 */
[----:B------:R-:W-:Y:S02]  /*c230*/  @!P4 IMAD R7, R3, R7, R12 ;  /* 0x000000070307c224 */ /* 0x000fe400078e020c */
[----:B------:R-:W-:Y:S02]  /*c240*/  IMAD.IADD R13, R122, 0x1, -R13 ;  /* 0x000000017a0d7824 */ /* 0x000fe400078e0a0d */
[----:B-1----:R-:W-:Y:S01]  /*c250*/  @P4 IMAD.WIDE.U32 R14, R208, R8, RZ ;  /* 0x00000008d00e4225 */ /* 0x002fe200078e00ff */
[----:B------:R-:W-:Y:S02]  /*c260*/  SHF.R.S32.HI R8, RZ, 0x1f, R24 ;  /* 0x0000001fff087819 */ /* 0x000fe40000011418 */
[----:B------:R-:W1:Y:S01]  /*c270*/  @!P0 LDC R10, c[0x0][0x2c4] ;  /* 0x0000b100ff0a8b82 */ /* 0x000e620000000800 */
[----:B------:R-:W-:Y:S02]  /*c280*/  IMAD.SHL.U32 R13, R13, 0x8, RZ ;  /* 0x000000080d0d7824 */ /* 0x000fe400078e00ff */
[----:B------:R-:W-:-:S02]  /*c290*/  @!P4 IMAD.MOV.U32 R14, RZ, RZ, R16 ;  /* 0x000000ffff0ec224 */ /* 0x000fc400078e0010 */
[----:B------:R-:W-:Y:S02]  /*c2a0*/  @P4 IMAD R9, R208, R9, R15 ;  /* 0x00000009d0094224 */ /* 0x000fe400078e020f */
[----:B------:R-:W-:Y:S01]  /*c2b0*/  @!P4 IMAD.IADD R9, R17, 0x1, R7 ;  /* 0x000000011109c824 */ /* 0x000fe200078e0207 */
[----:B--2---:R-:W3:Y:S01]  /*c2c0*/  @P2 LDC R11, c[0x0][0x2e4] ;  /* 0x0000b900ff0b2b82 */ /* 0x004ee20000000800 */
[C---:B------:R-:W-:Y:S01]  /*c2d0*/  IADD3 R14, P2, R13.reuse, R14, RZ ;  /* 0x0000000e0d0e7210 */ /* 0x040fe20007f5e0ff */
[----:B------:R-:W-:Y:S01]  /*c2e0*/  @P1 IMAD.MOV.U32 R6, RZ, RZ, 0x1 ;  /* 0x00000001ff061424 */ /* 0x000fe200078e00ff */
[----:B------:R-:W-:Y:S02]  /*c2f0*/  CS2R R16, SRZ ;  /* 0x0000000000107805 */ /* 0x000fe4000001ff00 */
[----:B------:R-:W-:Y:S01]  /*c300*/  LEA.HI.X.SX32 R15, R13, R9, 0x1, P2 ;  /* 0x000000090d0f7211 */ /* 0x000fe200010f0eff */
[----:B------:R-:W-:Y:S01]  /*c310*/  IMAD R9, R8, UR4, RZ ;  /* 0x0000000408097c24 */ /* 0x000fe2000f8e02ff */
[----:B------:R-:W-:Y:S01]  /*c320*/  SHF.R.S32.HI R8, RZ, 0x3, R0 ;  /* 0x00000003ff087819 */ /* 0x000fe20000011400 */
[----:B------:R-:W2:Y:S01]  /*c330*/  @P1 LDC.64 R4, c[0x0][0x2c0] ;  /* 0x0000b000ff041b82 */ /* 0x000ea20000000a00 */
[----:B------:R-:W-:-:S02]  /*c340*/  IMAD.WIDE.U32 R14, R24, UR4, R14 ;  /* 0x00000004180e7c25 */ /* 0x000fc4000f8e000e */
[C---:B------:R-:W-:Y:S02]  /*c350*/  ISETP.GE.AND P4, PT, R8.reuse, R211, PT ;  /* 0x000000d30800720c */ /* 0x040fe40003f86270 */
[----:B------:R-:W-:-:S03]  /*c360*/  IADD3 R0, R8, 0x30, RZ ;  /* 0x0000003008007810 */ /* 0x000fc60007ffe0ff */
[----:B------:R-:W4:Y:S01]  /*c370*/  @P1 LDC R7, c[0x0][0x2c0] ;  /* 0x0000b000ff071b82 */ /* 0x000f220000000800 */
[----:B-1----:R-:W-:Y:S01]  /*c380*/  @!P3 IMAD R208, R3, R10, RZ ;  /* 0x0000000a03d0b224 */ /* 0x002fe200078e02ff */
[----:B------:R-:W-:-:S03]  /*c390*/  LOP3.LUT P3, RZ, R122, 0x7, RZ, 0xc0, !PT ;  /* 0x000000077aff7812 */ /* 0x000fc6000786c0ff */
[--C-:B------:R-:W-:Y:S01]  /*c3a0*/  @!P0 IMAD.MOV.U32 R16, RZ, RZ, R208.reuse ;  /* 0x000000ffff108224 */ /* 0x100fe200078e00d0 */
[----:B------:R-:W-:Y:S01]  /*c3b0*/  @!P0 SHF.R.S32.HI R17, RZ, 0x1f, R208 ;  /* 0x0000001fff118819 */ /* 0x000fe200000114d0 */
[----:B---3--:R-:W-:Y:S01]  /*c3c0*/  @!P1 IMAD R6, R11, R2, RZ ;  /* 0x000000020b069224 */ /* 0x008fe200078e02ff */
[CC--:B------:R-:W-:Y:S01]  /*c3d0*/  ISETP.GE.OR P6, PT, R8.reuse, R211.reuse, P3 ;  /* 0x000000d30800720c */ /* 0x0c0fe20001fc6670 */
[----:B------:R-:W-:Y:S02]  /*c3e0*/  VIADD R2, R8, 0x20 ;  /* 0x0000002008027836 */ /* 0x000fe40000000000 */
[----:B------:R-:W-:Y:S02]  /*c3f0*/  IMAD R6, R3, R6, RZ ;  /* 0x0000000603067224 */ /* 0x000fe400078e02ff */
[----:B------:R-:W-:Y:S01]  /*c400*/  IMAD R3, R24, UR5, R9 ;  /* 0x0000000518037c24 */ /* 0x000fe2000f8e0209 */
[--C-:B------:R-:W-:Y:S01]  /*c410*/  SHF.R.S32.HI R9, RZ, 0x1f, R8.reuse ;  /* 0x0000001fff097819 */ /* 0x100fe20000011408 */
[----:B--2---:R-:W-:Y:S01]  /*c420*/  @P1 IMAD R5, R5, R4, RZ ;  /* 0x0000000405051224 */ /* 0x004fe200078e02ff */
[----:B------:R-:W-:Y:S01]  /*c430*/  SEL R6, R6, RZ, P0 ;  /* 0x000000ff06067207 */ /* 0x000fe20000000000 */
[----:B------:R-:W-:Y:S01]  /*c440*/  VIADD R4, R8, 0x10 ;  /* 0x0000001008047836 */ /* 0x000fe20000000000 */
[-C--:B------:R-:W-:Y:S01]  /*c450*/  ISETP.GE.AND P2, PT, R2, R211.reuse, PT ;  /* 0x000000d30200720c */ /* 0x080fe20003f46270 */
[----:B------:R-:W-:Y:S01]  /*c460*/  @!P1 IMAD.MOV.U32 R5, RZ, RZ, R11 ;  /* 0x000000ffff059224 */ /* 0x000fe200078e000b */
[-C--:B------:R-:W-:Y:S01]  /*c470*/  ISETP.GE.AND P0, PT, R0, R211.reuse, PT ;  /* 0x000000d30000720c */ /* 0x080fe20003f06270 */
[----:B------:R-:W-:Y:S01]  /*c480*/  IMAD.WIDE R10, R209, 0x40, R8 ;  /* 0x00000040d10a7825 */ /* 0x000fe200078e0208 */
[----:B------:R-:W-:-:S03]  /*c490*/  ISETP.GE.OR P5, PT, R4, R211, P3 ;  /* 0x000000d30400720c */ /* 0x000fc60001fa6670 */
[----:B------:R-:W-:Y:S01]  /*c4a0*/  @!P1 IMAD.MOV.U32 R7, RZ, RZ, 0x1 ;  /* 0x00000001ff079424 */ /* 0x000fe200078e00ff */
[----:B------:R-:W-:Y:S01]  /*c4b0*/  ISETP.GE.AND P1, PT, R4, R211, PT ;  /* 0x000000d30400720c */ /* 0x000fe20003f26270 */
[----:B------:R-:W-:Y:S01]  /*c4c0*/  IMAD.IADD R13, R3, 0x1, R15 ;  /* 0x00000001030d7824 */ /* 0x000fe200078e020f */
[----:B----4-:R-:W-:Y:S11]  /*c4d0*/  @P4 BRA `(.L_x_452) ;  /* 0x0000000000304947 */ /* 0x010ff60003800000 */
        /* <DEDUP_REMOVED lines=12> */
.L_x_452:
[----:B------:R-:W-:Y:S05]  /*c5a0*/  BSYNC B0 ;  /* 0x0000000000007941 */ /* 0x000fea0003800000 */
.L_x_451:
[----:B------:R-:W-:Y:S01]  /*c5b0*/  BSSY B0, `(.L_x_453) ;  /* 0x0000015000007945 */ /* 0x000fe20003800000 */
[----:B------:R-:W-:Y:S01]  /*c5c0*/  ISETP.GE.OR P4, PT, R2, R211, P3 ;  /* 0x000000d30200720c */ /* 0x000fe20001f86670 */
[----:B------:R-:W-:Y:S01]  /*c5d0*/  IMAD R5, R24, R5, R6 ;  /* 0x0000000518057224 */ /* 0x000fe200078e0206 */
[----:B------:R-:W-:Y:S01]  /*c5e0*/  ISETP.GE.OR P3, PT, R0, R211, P3 ;  /* 0x000000d30000720c */ /* 0x000fe20001f66670 */
[----:B------:R-:W-:Y:S01]  /*c5f0*/  IMAD R126, R126, R7, RZ ;  /* 0x000000077e7e7224 */ /* 0x000fe200078e02ff */
[----:B------:R-:W-:Y:S11]  /*c600*/  @P1 BRA `(.L_x_454) ;  /* 0x00000000003c1947 */ /* 0x000ff60003800000 */
        /* <DEDUP_REMOVED lines=15> */
.L_x_454:
[----:B------:R-:W-:Y:S05]  /*c700*/  BSYNC B0 ;  /* 0x0000000000007941 */ /* 0x000fea0003800000 */
.L_x_453:
        /* <DEDUP_REMOVED lines=17> */
.L_x_456:
[----:B------:R-:W-:Y:S05]  /*c820*/  BSYNC B0 ;  /* 0x0000000000007941 */ /* 0x000fea0003800000 */
.L_x_455:
[----:B------:R-:W-:Y:S01]  /*c830*/  BSSY B0, `(.L_x_457) ;  /* 0x0000013000007945 */ /* 0x000fe20003800000 */
[--C-:B------:R-:W-:Y:S02]  /*c840*/  IADD3 R3, P2, P1, R126, R16, R5.reuse ;  /* 0x000000107e037210 */ /* 0x100fe4000795e005 */
[----:B------:R-:W-:Y:S02]  /*c850*/  SHF.R.S32.HI R19, RZ, 0x1f, R126 ;  /* 0x0000001fff137819 */ /* 0x000fe4000001147e */
[----:B------:R-:W-:Y:S01]  /*c860*/  SHF.R.S32.HI R6, RZ, 0x1f, R5 ;  /* 0x0000001fff067819 */ /* 0x000fe20000011405 */
[----:B------:R-:W-:Y:S08]  /*c870*/  @P0 BRA `(.L_x_458) ;  /* 0x0000000000380947 */ /* 0x000ff00003800000 */
[----:B------:R-:W-:Y:S01]  /*c880*/  IADD3 R5, P0, R10, 0x30, RZ ;  /* 0x000000300a057810 */ /* 0x000fe20007f1e0ff */
[----:B------:R-:W-:Y:S01]  /*c890*/  ULDC.64 UR4, c[0x0][0x298] ;  /* 0x0000a60000047ab9 */ /* 0x000fe20000000a00 */
[----:B------:R-:W-:Y:S02]  /*c8a0*/  MOV R12, R14 ;  /* 0x0000000e000c7202 */ /* 0x000fe40000000f00 */
[----:B------:R-:W-:-:S03]  /*c8b0*/  IADD3.X R10, RZ, R11, RZ, P0, !PT ;  /* 0x0000000bff0a7210 */ /* 0x000fc600007fe4ff */
[----:B------:R-:W-:-:S04]  /*c8c0*/  IMAD.WIDE.U32 R12, R5, UR4, R12 ;  /* 0x00000004050c7c25 */ /* 0x000fc8000f8e000c */
[----:B------:R-:W-:-:S04]  /*c8d0*/  IMAD R10, R10, UR4, RZ ;  /* 0x000000040a0a7c24 */ /* 0x000fc8000f8e02ff */
        /* <DEDUP_REMOVED lines=8> */
.L_x_458:
[----:B------:R-:W-:Y:S05]  /*c960*/  BSYNC B0 ;  /* 0x0000000000007941 */ /* 0x000fea0003800000 */
.L_x_457:
[----:B------:R-:W-:Y:S01]  /*c970*/  BSSY B0, `(.L_x_459) ;  /* 0x000000b000007945 */ /* 0x000fe20003800000 */
[----:B------:R-:W-:-:S03]  /*c980*/  IADD3.X R6, R19, R17, R6, P2, P1 ;  /* 0x0000001113067210 */ /* 0x000fc600017e2406 */
[----:B------:R-:W-:Y:S05]  /*c990*/  @P6 BRA `(.L_x_460) ;  /* 0x0000000000206947 */ /* 0x000fea0003800000 */
[----:B------:R-:W-:Y:S01]  /*c9a0*/  IMAD R5, R8, R7, RZ ;  /* 0x0000000708057224 */ /* 0x000fe200078e02ff */
[----:B------:R-:W-:-:S04]  /*c9b0*/  ULDC.64 UR4, c[0x0][0x2b0] ;  /* 0x0000ac0000047ab9 */ /* 0x000fc80000000a00 */
[----:B------:R-:W-:-:S04]  /*c9c0*/  IADD3 R8, P0, R5, R3, RZ ;  /* 0x0000000305087210 */ /* 0x000fc80007f1e0ff */
[----:B------:R-:W-:Y:S02]  /*c9d0*/  LEA.HI.X.SX32 R5, R5, R6, 0x1, P0 ;  /* 0x0000000605057211 */ /* 0x000fe400000f0eff */
[----:B------:R-:W-:-:S04]  /*c9e0*/  LEA R10, P0, R8, UR4, 0x2 ;  /* 0x00000004080a7c11 */ /* 0x000fc8000f8010ff */
[----:B------:R-:W-:Y:S01]  /*c9f0*/  LEA.HI.X R11, R8, UR5, R5, 0x2, P0 ;  /* 0x00000005080b7c11 */ /* 0x000fe200080f1405 */
[----:B------:R-:W-:-:S05]  /*ca00*/  IMAD.MOV.U32 R5, RZ, RZ, 0x7f800000 ;  /* 0x7f800000ff057424 */ /* 0x000fca00078e00ff */
[----:B------:R1:W-:Y:S03]  /*ca10*/  STG.E desc[UR12][R10.64], R5 ;  /* 0x000000050a007986 */ /* 0x0003e6000c10190c */
.L_x_460:
[----:B------:R-:W-:Y:S05]  /*ca20*/  BSYNC B0 ;  /* 0x0000000000007941 */ /* 0x000fea0003800000 */
.L_x_459:
[----:B------:R-:W-:Y:S04]  /*ca30*/  BSSY B0, `(.L_x_461) ;  /* 0x000000a000007945 */ /* 0x000fe80003800000 */
[----:B------:R-:W-:Y:S05]  /*ca40*/  @P5 BRA `(.L_x_462) ;  /* 0x0000000000205947 */ /* 0x000fea0003800000 */
[----:B------:R-:W-:Y:S01]  /*ca50*/  IMAD R4, R4, R7, RZ ;  /* 0x0000000704047224 */ /* 0x000fe200078e02ff */
[----:B------:R-:W-:-:S04]  /*ca60*/  ULDC.64 UR4, c[0x0][0x2b0] ;  /* 0x0000ac0000047ab9 */ /* 0x000fc80000000a00 */
[----:B-1----:R-:W-:-:S04]  /*ca70*/  IADD3 R5, P0, R4, R3, RZ ;  /* 0x0000000304057210 */ /* 0x002fc80007f1e0ff */
[----:B------:R-:W-:Y:S02]  /*ca80*/  LEA.HI.X.SX32 R4, R4, R6, 0x1, P0 ;  /* 0x0000000604047211 */ /* 0x000fe400000f0eff */
[----:B------:R-:W-:-:S04]  /*ca90*/  LEA R8, P0, R5, UR4, 0x2 ;  /* 0x0000000405087c11 */ /* 0x000fc8000f8010ff */
[----:B------:R-:W-:Y:S01]  /*caa0*/  LEA.HI.X R9, R5, UR5, R4, 0x2, P0 ;  /* 0x0000000505097c11 */ /* 0x000fe200080f1404 */
[----:B------:R-:W-:-:S05]  /*cab0*/  IMAD.MOV.U32 R5, RZ, RZ, 0x7f800000 ;  /* 0x7f800000ff057424 */ /* 0x000fca00078e00ff */
[----:B------:R1:W-:Y:S03]  /*cac0*/  STG.E desc[UR12][R8.64], R5 ;  /* 0x0000000508007986 */ /* 0x0003e6000c10190c */
.L_x_462:
[----:B------:R-:W-:Y:S05]  /*cad0*/  BSYNC B0 ;  /* 0x0000000000007941 */ /* 0x000fea0003800000 */
.L_x_461:
[----:B------:R-:W-:Y:S04]  /*cae0*/  BSSY B0, `(.L_x_463) ;  /* 0x000000a000007945 */ /* 0x000fe80003800000 */
[----:B------:R-:W-:Y:S05]  /*caf0*/  @P4 BRA `(.L_x_464) ;  /* 0x0000000000204947 */ /* 0x000fea0003800000 */
[----:B------:R-:W-:Y:S01]  /*cb00*/  IMAD R2, R2, R7, RZ ;  /* 0x0000000702027224 */ /* 0x000fe200078e02ff */
[----:B------:R-:W-:Y:S01]  /*cb10*/  ULDC.64 UR4, c[0x0][0x2b0] ;  /* 0x0000ac0000047ab9 */ /* 0x000fe20000000a00 */
[----:B-1----:R-:W-:-:S03]  /*cb20*/  IMAD.MOV.U32 R9, RZ, RZ, 0x7f800000 ;  /* 0x7f800000ff097424 */ /* 0x002fc600078e00ff */
[----:B------:R-:W-:-:S04]  /*cb30*/  IADD3 R5, P0, R2, R3, RZ ;  /* 0x0000000302057210 */ /* 0x000fc80007f1e0ff */
[----:B------:R-:W-:Y:S02]  /*cb40*/  LEA.HI.X.SX32 R2, R2, R6, 0x1, P0 ;  /* 0x0000000602027211 */ /* 0x000fe400000f0eff */
[----:B------:R-:W-:-:S04]  /*cb50*/  LEA R4, P0, R5, UR4, 0x2 ;  /* 0x0000000405047c11 */ /* 0x000fc8000f8010ff */
[----:B------:R-:W-:-:S05]  /*cb60*/  LEA.HI.X R5, R5, UR5, R2, 0x2, P0 ;  /* 0x0000000505057c11 */ /* 0x000fca00080f1402 */
[----:B------:R1:W-:Y:S04]  /*cb70*/  STG.E desc[UR12][R4.64], R9 ;  /* 0x0000000904007986 */ /* 0x0003e8000c10190c */
.L_x_464:
[----:B------:R-:W-:Y:S05]  /*cb80*/  BSYNC B0 ;  /* 0x0000000000007941 */ /* 0x000fea0003800000 */
.L_x_463:
[----:B------:R-:W-:Y:S05]  /*cb90*/  @P3 EXIT ;  /* 0x000000000000394d */ /* 0x000fea0003800000 */
[----:B------:R-:W-:Y:S01]  /*cba0*/  IMAD R0, R0, R7, RZ ;  /* 0x0000000700007224 */ /* 0x000fe200078e02ff */
[----:B------:R-:W-:Y:S01]  /*cbb0*/  ULDC.64 UR4, c[0x0][0x2b0] ;  /* 0x0000ac0000047ab9 */ /* 0x000fe20000000a00 */
[----:B-1----:R-:W-:-:S03]  /*cbc0*/  IMAD.MOV.U32 R5, RZ, RZ, 0x7f800000 ;  /* 0x7f800000ff057424 */ /* 0x002fc600078e00ff */
[----:B------:R-:W-:-:S04]  /*cbd0*/  IADD3 R3, P0, R0, R3, RZ ;  /* 0x0000000300037210 */ /* 0x000fc80007f1e0ff */
[----:B------:R-:W-:Y:S02]  /*cbe0*/  LEA.HI.X.SX32 R0, R0, R6, 0x1, P0 ;  /* 0x0000000600007211 */ /* 0x000fe400000f0eff */
[----:B------:R-:W-:-:S04]  /*cbf0*/  LEA R2, P0, R3, UR4, 0x2 ;  /* 0x0000000403027c11 */ /* 0x000fc8000f8010ff */
[----:B------:R-:W-:-:S05]  /*cc00*/  LEA.HI.X R3, R3, UR5, R0, 0x2, P0 ;  /* 0x0000000503037c11 */ /* 0x000fca00080f1400 */
[----:B------:R-:W-:Y:S01]  /*cc10*/  STG.E desc[UR12][R2.64], R5 ;  /* 0x0000000502007986 */ /* 0x000fe2000c10190c */
[----:B------:R-:W-:Y:S05]  /*cc20*/  EXIT ;  /* 0x000000000000794d */ /* 0x000fea0003800000 */
.L_x_465:
        /* <DEDUP_REMOVED lines=13> */
.L_x_807:


//--------------------- .text._ZN5flash16flash_fwd_kernelI23Flash_fwd_kernel_traitsILi192ELi64ELi64ELi4ELb0ELb0EN7cutlass10bfloat16_tE19Flash_kernel_traitsILi192ELi64ELi64ELi4ES3_EELb1ELb1ELb0ELb1ELb0ELb0ELb0ELb0EEEvNS_16Flash_fwd_paramsE --------------------------
	.section	.text._ZN5flash16flash_fwd_kernelI23Flash_fwd_kernel_traitsILi192ELi64ELi64ELi4ELb0ELb0EN7cutlass10bfloat16_tE19Flash_kernel_traitsILi192ELi64ELi64ELi4ES3_EELb1ELb1ELb0ELb1ELb0ELb0ELb0ELb0EEEvNS_16Flash_fwd_paramsE,"ax",@progbits
	.align	128
        .global         _ZN5flash16flash_fwd_kernelI23Flash_fwd_kernel_traitsILi192ELi64ELi64ELi4ELb0ELb0EN7cutlass10bfloat16_tE19Flash_kernel_traitsILi192ELi64ELi64ELi4ES3_EELb1ELb1ELb0ELb1ELb0ELb0ELb0ELb0EEEvNS_16Flash_fwd_paramsE
        .type           _ZN5flash16flash_fwd_kernelI23Flash_fwd_kernel_traitsILi192ELi64ELi64ELi4ELb0ELb0EN7cutlass10bfloat16_tE19Flash_kernel_traitsILi192ELi64ELi64ELi4ES3_EELb1ELb1ELb0ELb1ELb0ELb0ELb0ELb0EEEvNS_16Flash_fwd_paramsE,@function
        .size           _ZN5flash16flash_fwd_kernelI23Flash_fwd_kernel_traitsILi192ELi64ELi64ELi4ELb0ELb0EN7cutlass10bfloat16_tE19Flash_kernel_traitsILi192ELi64ELi64ELi4ES3_EELb1ELb1ELb0ELb1ELb0ELb0ELb0ELb0EEEvNS_16Flash_fwd_paramsE,(.L_x_808 - _ZN5flash16flash_fwd_kernelI23Flash_fwd_kernel_traitsILi192ELi64ELi64ELi4ELb0ELb0EN7cutlass10bfloat16_tE19Flash_kernel_traitsILi192ELi64ELi64ELi4ES3_EELb1ELb1ELb0ELb1ELb0ELb0ELb0ELb0EEEvNS_16Flash_fwd_paramsE)
        .other          _ZN5flash16flash_fwd_kernelI23Flash_fwd_kernel_traitsILi192ELi64ELi64ELi4ELb0ELb0EN7cutlass10bfloat16_tE19Flash_kernel_traitsILi192ELi64ELi64ELi4ES3_EELb1ELb1ELb0ELb1ELb0ELb0ELb0ELb0EEEvNS_16Flash_fwd_paramsE,@"STO_CUDA_ENTRY STV_DEFAULT"
_ZN5flash16flash_fwd_kernelI23Flash_fwd_kernel_traitsILi192ELi64ELi64ELi4ELb0ELb0EN7cutlass10bfloat16_tE19Flash_kernel_traitsILi192ELi64ELi64ELi4ES3_EELb1ELb1ELb0ELb1ELb0ELb0ELb0ELb0EEEvNS_16Flash_fwd_paramsE:
.text._ZN5flash16flash_fwd_kernelI23Flash_fwd_kernel_traitsILi192ELi64ELi64ELi4ELb0ELb0EN7cutlass10bfloat16_tE19Flash_kernel_traitsILi192ELi64ELi64ELi4ES3_EELb1ELb1ELb0ELb1ELb0ELb0ELb0ELb0EEEvNS_16Flash_fwd_paramsE:
        /* <DEDUP_REMOVED lines=22> */
[----:B------:R-:W-:Y:S01]  /*0160*/  ULDC.64 UR4, c[0x0][0x300] ;  /* 0x0000c00000047ab9 */ /* 0x000fe20000000a00 */
[----:B------:R-:W-:Y:S02]  /*0170*/  UISETP.NE.U32.AND UP2, UPT, UR6, URZ, UPT ;  /* 0x0000003f0600728c */ /* 0x000fe4000bf45070 */
[----:B------:R-:W-:Y:S02]  /*0180*/  UISETP.NE.U32.AND UP1, UPT, UR4, URZ, UPT ;  /* 0x0000003f0400728c */ /* 0x000fe4000bf25070 */
[----:B------:R-:W-:-:S07]  /*0190*/  UISETP.NE.AND.EX UP2, UPT, UR7, URZ, UPT, UP2 ;  /* 0x0000003f0700728c */ /* 0x000fce000bf45320 */
[----:B------:R-:W3:Y:S01]  /*01a0*/  @!P3 LDC.64 R12, c[0x0][0x3b8] ;  /* 0x0000ee00ff0cbb82 */ /* 0x000ee20000000a00 */
[----:B------:R-:W-:Y:S01]  /*01b0*/  UISETP.NE.AND.EX UP1, UPT, UR5, URZ, UPT, UP1 ;  /* 0x0000003f0500728c */ /* 0x000fe2000bf25310 */
[----:B------:R-:W-:Y:S02]  /*01c0*/  ULDC.U8 UR6, c[0x0][0x3c2] ;  /* 0x0000f08000067ab9 */ /* 0x000fe40000000000 */
[----:B------:R-:W-:Y:S01]  /*01d0*/  ULDC.64 UR4, c[0x0][0x2f8] ;  /* 0x0000be0000047ab9 */ /* 0x000fe20000000a00 */
[----:B------:R-:W-:Y:S02]  /*01e0*/  UISETP.NE.AND UP3, UPT, UR6, URZ, UPT ;  /* 0x0000003f0600728c */ /* 0x000fe4000bf65270 */
[----:B------:R-:W-:Y:S01]  /*01f0*/  UISETP.EQ.U32.AND UP0, UPT, UR4, URZ, UPT ;  /* 0x0000003f0400728c */ /* 0x000fe2000bf02070 */
[----:B------:R-:W-:Y:S01]  /*0200*/  PLOP3.LUT P0, PT, PT, PT, UP2, 0x80, 0x0 ;  /* 0x000000000000781c */ /* 0x000fe20003f0f028 */
[----:B------:R-:W-:Y:S02]  /*0210*/  UIMAD.WIDE UR8, UR25, 0x4, UR8 ;  /* 0x00000004190878a5 */ /* 0x000fe4000f8e0208 */
[----:B------:R-:W-:Y:S01]  /*0220*/  UISETP.EQ.OR.EX UP0, UPT, UR5, URZ, !UP3, UP0 ;  /* 0x0000003f0500728c */ /* 0x000fe2000df02700 */
[----:B------:R-:W-:-:S03]  /*0230*/  ULDC.64 UR6, c[0x0][0x2f8] ;  /* 0x0000be0000067ab9 */ /* 0x000fc60000000a00 */
[----:B------:R-:W-:Y:S01]  /*0240*/  IMAD.U32 R10, RZ, RZ, UR8 ;  /* 0x00000008ff0a7e24 */ /* 0x000fe2000f8e00ff */
[----:B------:R-:W-:Y:S01]  /*0250*/  UIMAD.WIDE UR6, UR25, 0x4, UR6 ;  /* 0x00000004190678a5 */ /* 0x000fe2000f8e0206 */
[----:B------:R-:W-:Y:S01]  /*0260*/  IMAD.U32 R11, RZ, RZ, UR9 ;  /* 0x00000009ff0b7e24 */ /* 0x000fe2000f8e00ff */
[----:B------:R-:W-:Y:S02]  /*0270*/  @UP1 ULDC.64 UR8, c[0x0][0x300] ;  /* 0x0000c00000081ab9 */ /* 0x000fe40000000a00 */
[----:B------:R-:W-:-:S06]  /*0280*/  @UP1 UIMAD.WIDE UR8, UR25, 0x4, UR8 ;  /* 0x00000004190818a5 */ /* 0x000fcc000f8e0208 */
[----:B------:R-:W-:Y:S02]  /*0290*/  IMAD.U32 R8, RZ, RZ, UR8 ;  /* 0x00000008ff087e24 */ /* 0x000fe4000f8e00ff */
[----:B------:R-:W-:Y:S01]  /*02a0*/  IMAD.U32 R9, RZ, RZ, UR9 ;  /* 0x00000009ff097e24 */ /* 0x000fe2000f8e00ff */
[----:B-----5:R-:W-:-:S05]  /*02b0*/  @P2 IADD3 R84, P1, R2, R0, RZ ;  /* 0x0000000002542210 */ /* 0x020fca0007f3e0ff */
[----:B------:R-:W-:Y:S01]  /*02c0*/  @P2 IMAD.X R85, RZ, RZ, R3, P1 ;  /* 0x000000ffff552224 */ /* 0x000fe200008e0603 */
[----:B------:R-:W-:Y:S01]  /*02d0*/  PLOP3.LUT P2, PT, PT, PT, UP0, 0x80, 0x0 ;  /* 0x000000000000781c */ /* 0x000fe20003f4f008 */
[----:B---3--:R-:W-:Y:S01]  /*02e0*/  @!P3 STG.E.64 desc[UR22][R12.64], R220 ;  /* 0x000000dc0c00b986 */ /* 0x008fe2000c101b16 */
[----:B------:R-:W-:-:S03]  /*02f0*/  PLOP3.LUT P1, PT, PT, PT, UP1, 0x80, 0x0 ;  /* 0x000000000000781c */ /* 0x000fc60003f2f018 */
[----:B------:R1:W-:Y:S01]  /*0300*/  @!P3 STG.E.64 desc[UR22][R12.64+0x8], R84 ;  /* 0x000008540c00b986 */ /* 0x0003e2000c101b16 */
[----:B------:R-:W-:-:S03]  /*0310*/  IMAD.U32 R2, RZ, RZ, UR6 ;  /* 0x00000006ff027e24 */ /* 0x000fc6000f8e00ff */
[----:B------:R-:W2:Y:S01]  /*0320*/  @P0 LDG.E R7, desc[UR22][R10.64] ;  /* 0x000000160a070981 */ /* 0x000ea2000c1e1900 */
[----:B------:R-:W-:-:S03]  /*0330*/  IMAD.U32 R3, RZ, RZ, UR7 ;  /* 0x00000007ff037e24 */ /* 0x000fc6000f8e00ff */
[----:B------:R-:W3:Y:S04]  /*0340*/  @P0 LDG.E R5, desc[UR22][R10.64+0x4] ;  /* 0x000004160a050981 */ /* 0x000ee8000c1e1900 */
[----:B------:R-:W4:Y:S04]  /*0350*/  @!P2 LDG.E R0, desc[UR22][R2.64] ;  /* 0x000000160200a981 */ /* 0x000f28000c1e1900 */
[----:B------:R-:W5:Y:S01]  /*0360*/  @P1 LDG.E R4, desc[UR22][R8.64] ;  /* 0x0000001608041981 */ /* 0x000f62000c1e1900 */
[----:B------:R-:W-:Y:S01]  /*0370*/  UIMAD UR7, UR25, UR11, UR26 ;  /* 0x0000000b190772a4 */ /* 0x000fe2000f8e021a */
[----:B------:R-:W-:Y:S01]  /*0380*/  UMOV UR6, 0xffffffff ;  /* 0xffffffff00067882 */ /* 0x000fe20000000000 */
[----:B-1----:R-:W-:-:S04]  /*0390*/  SHF.R.S32.HI R13, RZ, 0x1f, R6 ;  /* 0x0000001fff0d7819 */ /* 0x002fc80000011406 */
[----:B------:R-:W-:Y:S01]  /*03a0*/  LEA.HI R87, R13, R6, RZ, 0x5 ;  /* 0x000000060d577211 */ /* 0x000fe200078f28ff */
[----:B------:R-:W-:Y:S01]  /*03b0*/  UMOV UR10, URZ ;  /* 0x0000003f000a7c82 */ /* 0x000fe20008000000 */
[----:B--2---:R-:W-:Y:S02]  /*03c0*/  @P0 R2UR UR14, R7 ;  /* 0x00000000070e02ca */ /* 0x004fe400000e0000 */
[----:B---3--:R-:W-:Y:S02]  /*03d0*/  @P0 R2UR UR16, R5 ;  /* 0x00000000051002ca */ /* 0x008fe400000e0000 */
[----:B------:R-:W-:Y:S02]  /*03e0*/  ISETP.NE.U32.AND P0, PT, RZ, UR4, PT ;  /* 0x00000004ff007c0c */ /* 0x000fe4000bf05070 */
[----:B------:R-:W-:Y:S02]  /*03f0*/  LOP3.LUT R5, R87, 0xffffffe0, RZ, 0xc0, !PT ;  /* 0xffffffe057057812 */ /* 0x000fe400078ec0ff */
[----:B----4-:R-:W-:-:S02]  /*0400*/  @!P2 R2UR UR6, R0 ;  /* 0x000000000006a2ca */ /* 0x010fc400000e0000 */
[----:B------:R-:W-:Y:S01]  /*0410*/  ISETP.NE.AND.EX P2, PT, RZ, UR5, PT, P0 ;  /* 0x00000005ff007c0c */ /* 0x000fe2000bf45300 */
[----:B------:R-:W-:Y:S01]  /*0420*/  USHF.L.U32 UR4, UR7, 0x5, URZ ;  /* 0x0000000507047899 */ /* 0x000fe2000800063f */
[----:B------:R-:W-:Y:S01]  /*0430*/  IMAD.IADD R12, R6, 0x1, -R5 ;  /* 0x00000001060c7824 */ /* 0x000fe200078e0a05 */
[----:B-----5:R-:W-:Y:S02]  /*0440*/  @P1 R2UR UR10, R4 ;  /* 0x00000000040a12ca */ /* 0x020fe400000e0000 */
[----:B------:R-:W-:Y:S02]  /*0450*/  @UP2 UIADD3 UR16, UR16, -UR14, URZ ;  /* 0x8000000e10102290 */ /* 0x000fe4000fffe03f */
[----:B------:R-:W-:Y:S01]  /*0460*/  USHF.R.S32.HI UR5, URZ, 0x1f, UR4 ;  /* 0x0000001f3f057899 */ /* 0x000fe20008011404 */
[--C-:B------:R-:W-:Y:S02]  /*0470*/  IADD3 R222, P1, P0, R84, UR4, R12.reuse ;  /* 0x0000000454de7c10 */ /* 0x100fe4000f83e00c */
[----:B------:R-:W-:-:S02]  /*0480*/  SHF.R.S32.HI R0, RZ, 0x1f, R12 ;  /* 0x0000001fff007819 */ /* 0x000fc4000001140c */
[----:B------:R-:W-:Y:S02]  /*0490*/  @!UP2 ULDC UR16, c[0x0][0x2c4] ;  /* 0x0000b1000010aab9 */ /* 0x000fe40000000800 */
        /* <DEDUP_REMOVED lines=9> */
.L_x_466:
[----:B------:R-:W-:-:S05]  /*0530*/  ULDC UR7, c[0x0][0x2c8] ;  /* 0x0000b20000077ab9 */ /* 0x000fca0000000800 */
.L_x_467:
        /* <DEDUP_REMOVED lines=38> */
[----:B------:R-:W-:Y:S01]  /*07a0*/  IMAD.MOV.U32 R8, RZ, RZ, RZ ;  /* 0x000000ffff087224 */ /* 0x000fe200078e00ff */
[----:B------:R-:W-:Y:S01]  /*07b0*/  UISETP.NE.AND UP1, UPT, UR14, -0x1, UPT ;  /* 0xffffffff0e00788c */ /* 0x000fe2000bf25270 */
[----:B------:R-:W-:Y:S01]  /*07c0*/  MOV R19, UR15 ;  /* 0x0000000f00137c02 */ /* 0x000fe20008000f00 */
[----:B------:R-:W-:-:S06]  /*07d0*/  UISETP.NE.AND UP0, UPT, UR6, -0x1, UPT ;  /* 0xffffffff0600788c */ /* 0x000fcc000bf05270 */
[----:B------:R-:W-:-:S03]  /*07e0*/  PLOP3.LUT P0, PT, PT, PT, UP0, 0x80, 0x0 ;  /* 0x000000000000781c */ /* 0x000fc60003f0f008 */
[----:B------:R-:W-:Y:S01]  /*07f0*/  @UP1 ULDC.64 UR4, c[0x0][0x240] ;  /* 0x0000900000041ab9 */ /* 0x000fe20000000a00 */
[----:B------:R-:W-:Y:S02]  /*0800*/  @!UP1 USHF.R.S32.HI UR7, URZ, 0x1f, UR25 ;  /* 0x0000001f3f079899 */ /* 0x000fe40008011419 */
[----:B------:R-:W-:Y:S01]  /*0810*/  @UP1 UIMAD.WIDE.U32 UR28, UR14, UR4, URZ ;  /* 0x000000040e1c12a5 */ /* 0x000fe2000f8e003f */
[----:B------:R-:W-:-:S03]  /*0820*/  @UP0 ULDC.64 UR8, c[0x0][0x248] ;  /* 0x0000920000080ab9 */ /* 0x000fc60000000a00 */
[----:B------:R-:W-:Y:S01]  /*0830*/  @UP1 UIMAD UR12, UR14, UR5, UR29 ;  /* 0x000000050e0c12a4 */ /* 0x000fe2000f8e021d */
[----:B-1----:R-:W-:Y:S02]  /*0840*/  IABS R3, R0 ;  /* 0x0000000000037213 */ /* 0x002fe40000000000 */
[----:B------:R-:W-:Y:S01]  /*0850*/  @!UP1 ULDC.64 UR4, c[0x0][0x228] ;  /* 0x00008a0000049ab9 */ /* 0x000fe20000000a00 */
[----:B------:R-:W-:Y:S01]  /*0860*/  @UP1 UMOV UR18, UR28 ;  /* 0x0000001c00121c82 */ /* 0x000fe20008000000 */
[----:B------:R-:W-:Y:S01]  /*0870*/  @!UP1 UIMAD UR7, UR7, UR4, URZ ;  /* 0x00000004070792a4 */ /* 0x000fe2000f8e023f */
[----:B------:R-:W1:Y:S01]  /*0880*/  I2F.RP R7, R3 ;  /* 0x0000000300077306 */ /* 0x000e620000209400 */
[----:B------:R-:W-:Y:S01]  /*0890*/  @!UP1 UIMAD.WIDE.U32 UR30, UR25, UR4, URZ ;  /* 0x00000004191e92a5 */ /* 0x000fe2000f8e003f */
[----:B------:R-:W-:Y:S01]  /*08a0*/  ISETP.NE.AND P3, PT, R0, RZ, PT ;  /* 0x000000ff0000720c */ /* 0x000fe20003f65270 */
        /* <DEDUP_REMOVED lines=8> */
[----:B------:R-:W-:Y:S01]  /*0930*/  @UP0 UMOV UR28, UR32 ;  /* 0x00000020001c0c82 */ /* 0x000fe20008000000 */
[----:B------:R-:W-:Y:S01]  /*0940*/  @!UP1 UMOV UR18, UR30 ;  /* 0x0000001e00129c82 */ /* 0x000fe20008000000 */
[----:B-1----:R-:W-:-:S05]  /*0950*/  VIADD R5, R5, 0xffffffe ;  /* 0x0ffffffe05057836 */ /* 0x002fca0000000000 */
[----:B------:R-:W1:Y:S02]  /*0960*/  F2I.FTZ.U32.TRUNC.NTZ R9, R5 ;  /* 0x0000000500097305 */ /* 0x000e64000021f000 */
[----:B-1----:R-:W-:-:S04]  /*0970*/  IMAD.MOV R4, RZ, RZ, -R9 ;  /* 0x000000ffff047224 */ /* 0x002fc800078e0a09 */
[----:B------:R-:W-:-:S04]  /*0980*/  IMAD R4, R4, R3, RZ ;  /* 0x0000000304047224 */ /* 0x000fc800078e02ff */
[----:B------:R-:W-:-:S04]  /*0990*/  IMAD.HI.U32 R9, R9, R4, R8 ;  /* 0x0000000409097227 */ /* 0x000fc800078e0008 */
[----:B------:R-:W-:Y:S01]  /*09a0*/  IMAD.MOV.U32 R4, RZ, RZ, R2 ;  /* 0x000000ffff047224 */ /* 0x000fe200078e0002 */
[----:B------:R-:W-:-:S03]  /*09b0*/  LEA.HI R2, R13, R6, RZ, 0x3 ;  /* 0x000000060d027211 */ /* 0x000fc600078f18ff */
[----:B------:R-:W-:Y:S01]  /*09c0*/  IMAD.HI.U32 R235, R9, R4, RZ ;  /* 0x0000000409eb7227 */ /* 0x000fe200078e00ff */
[----:B------:R-:W-:Y:S02]  /*09d0*/  SHF.R.S32.HI R14, RZ, 0x3, R2 ;  /* 0x00000003ff0e7819 */ /* 0x000fe40000011402 */
[----:B------:R-:W-:Y:S01]  /*09e0*/  LOP3.LUT R5, R2, 0xfffffff8, RZ, 0xc0, !PT ;  /* 0xfffffff802057812 */ /* 0x000fe200078ec0ff */
[----:B------:R-:W-:Y:S01]  /*09f0*/  IMAD.MOV R8, RZ, RZ, -R235 ;  /* 0x000000ffff087224 */ /* 0x000fe200078e0aeb */
[----:B------:R-:W-:Y:S01]  /*0a00*/  SHF.R.S32.HI R15, RZ, 0x1f, R14 ;  /* 0x0000001fff0f7819 */ /* 0x000fe2000001140e */
[----:B------:R-:W-:Y:S01]  /*0a10*/  IMAD.SHL.U32 R203, R14, 0x40, RZ ;  /* 0x000000400ecb7824 */ /* 0x000fe200078e00ff */
[----:B------:R-:W-:Y:S01]  /*0a20*/  IADD3 R5, -R5, R6, RZ ;  /* 0x0000000605057210 */ /* 0x000fe20007ffe1ff */
[----:B------:R-:W-:Y:S01]  /*0a30*/  IMAD R8, R3, R8, R4 ;  /* 0x0000000803087224 */ /* 0x000fe200078e0204 */
[----:B------:R-:W-:Y:S01]  /*0a40*/  LOP3.LUT R4, R0, UR26, RZ, 0x3c, !PT ;  /* 0x0000001a00047c12 */ /* 0x000fe2000f8e3cff */
[----:B------:R-:W-:Y:S01]  /*0a50*/  IMAD.WIDE R18, R19, 0x40, R14 ;  /* 0x0000004013127825 */ /* 0x000fe200078e020e */
[----:B------:R-:W-:-:S02]  /*0a60*/  LOP3.LUT R203, R203, 0x1c0, RZ, 0xc0, !PT ;  /* 0x000001c0cbcb7812 */ /* 0x000fc400078ec0ff */
[----:B------:R-:W-:Y:S01]  /*0a70*/  ISETP.GT.U32.AND P2, PT, R3, R8, PT ;  /* 0x000000080300720c */ /* 0x000fe20003f44070 */
[----:B------:R-:W-:Y:S01]  /*0a80*/  IMAD.SHL.U32 R228, R5, 0x8, RZ ;  /* 0x0000000805e47824 */ /* 0x000fe200078e00ff */
[----:B------:R-:W-:Y:S02]  /*0a90*/  ISETP.GE.AND P1, PT, R4, RZ, PT ;  /* 0x000000ff0400720c */ /* 0x000fe40003f26270 */
[----:B------:R-:W-:-:S09]  /*0aa0*/  LEA.HI R4, R13, R6, RZ, 0x6 ;  /* 0x000000060d047211 */ /* 0x000fd200078f30ff */
[----:B------:R-:W-:-:S05]  /*0ab0*/  @!P2 IMAD.IADD R8, R8, 0x1, -R3 ;  /* 0x000000010808a824 */ /* 0x000fca00078e0a03 */
[----:B------:R-:W-:Y:S01]  /*0ac0*/  ISETP.GE.U32.AND P4, PT, R8, R3, PT ;  /* 0x000000030800720c */ /* 0x000fe20003f86070 */
[----:B------:R-:W-:-:S12]  /*0ad0*/  @P0 BRA `(.L_x_469) ;  /* 0x0000000000300947 */ /* 0x000fd80003800000 */
        /* <DEDUP_REMOVED lines=12> */
.L_x_469:
[----:B------:R-:W-:Y:S01]  /*0ba0*/  @UP0 UIADD3 UR11, UR10, UR6, URZ ;  /* 0x000000060a0b0290 */ /* 0x000fe2000fffe03f */
[--C-:B------:R-:W-:Y:S01]  /*0bb0*/  LOP3.LUT R2, R203, 0x38, R228.reuse, 0xf8, !PT ;  /* 0x00000038cb027812 */ /* 0x100fe200078ef8e4 */
[----:B------:R-:W-:Y:S01]  /*0bc0*/  USHF.R.S32.HI UR5, URZ, 0x1f, UR26 ;  /* 0x0000001f3f057899 */ /* 0x000fe2000801141a */
[----:B------:R-:W-:Y:S01]  /*0bd0*/  SHF.R.U32.HI R203, RZ, 0x3, R203 ;  /* 0x00000003ffcb7819 */ /* 0x000fe200000116cb */
[----:B------:R-:W-:Y:S01]  /*0be0*/  @UP0 ULDC.64 UR6, c[0x0][0x250] ;  /* 0x0000940000060ab9 */ /* 0x000fe20000000a00 */
[----:B------:R-:W-:Y:S01]  /*0bf0*/  SHF.R.S32.HI R229, RZ, 0x1f, R228 ;  /* 0x0000001fffe57819 */ /* 0x000fe200000114e4 */
[----:B------:R-:W-:Y:S01]  /*0c00*/  @UP0 UIMAD.WIDE.U32 UR30, UR11, UR6, URZ ;  /* 0x000000060b1e02a5 */ /* 0x000fe2000f8e003f */
[----:B------:R-:W-:Y:S01]  /*0c10*/  LOP3.LUT R203, R2, R203, RZ, 0x3c, !PT ;  /* 0x000000cb02cb7212 */ /* 0x000fe200078e3cff */
[----:B------:R-:W-:Y:S01]  /*0c20*/  @UP0 UIMAD UR11, UR11, UR7, URZ ;  /* 0x000000070b0b02a4 */ /* 0x000fe2000f8e023f */
[----:B------:R-:W-:-:S03]  /*0c30*/  IMAD.SHL.U32 R4, R4, 0x8, RZ ;  /* 0x0000000804047824 */ /* 0x000fc600078e00ff */
        /* <DEDUP_REMOVED lines=14> */
.L_x_470:
[----:B------:R-:W-:Y:S01]  /*0d20*/  IMAD R3, R15, UR8, RZ ;  /* 0x000000080f037c24 */ /* 0x000fe2000f8e02ff */
[----:B------:R-:W-:Y:S01]  /*0d30*/  UMOV UR27, 0x400 ;  /* 0x00000400001b7882 */ /* 0x000fe20000000000 */
[----:B------:R-:W-:Y:S01]  /*0d40*/  IMAD.WIDE.U32 R10, R14, UR8, R228 ;  /* 0x000000080e0a7c25 */ /* 0x000fe2000f8e00e4 */
[----:B------:R-:W-:Y:S01]  /*0d50*/  LOP3.LUT R203, R203, 0xfffffe00, R4, 0xf8, !PT ;  /* 0xfffffe00cbcb7812 */ /* 0x000fe200078ef804 */
[----:B------:R-:W-:Y:S01]  /*0d60*/  BSSY B0, `(.L_x_471) ;  /* 0x0000051000007945 */ /* 0x000fe20003800000 */
[----:B------:R-:W-:Y:S01]  /*0d70*/  IADD3 R212, R228, 0x80, RZ ;  /* 0x00000080e4d47810 */ /* 0x000fe20007ffe0ff */
[----:B------:R-:W-:Y:S01]  /*0d80*/  @!P2 VIADD R235, R235, 0x1 ;  /* 0x00000001ebeba836 */ /* 0x000fe20000000000 */
[----:B------:R-:W-:Y:S01]  /*0d90*/  IADD3 R214, P2, R10, UR28, RZ ;  /* 0x0000001c0ad67c10 */ /* 0x000fe2000ff5e0ff */
[----:B------:R-:W-:Y:S02]  /*0da0*/  IMAD R7, R15, UR6, RZ ;  /* 0x000000060f077c24 */ /* 0x000fe4000f8e02ff */
[----:B------:R-:W-:-:S04]  /*0db0*/  IMAD.WIDE.U32 R8, R14, UR6, R228 ;  /* 0x000000060e087c25 */ /* 0x000fc8000f8e00e4 */
[----:B------:R-:W-:Y:S01]  /*0dc0*/  IMAD R3, R14, UR9, R3 ;  /* 0x000000090e037c24 */ /* 0x000fe2000f8e0203 */
[----:B------:R-:W-:Y:S01]  /*0dd0*/  IADD3 R232, P0, R8, UR30, RZ ;  /* 0x0000001e08e87c10 */ /* 0x000fe2000ff1e0ff */
[C---:B------:R-:W-:Y:S01]  /*0de0*/  IMAD R2, R14.reuse, UR7, R7 ;  /* 0x000000070e027c24 */ /* 0x040fe2000f8e0207 */
[----:B------:R-:W-:Y:S01]  /*0df0*/  IADD3 R7, R14, 0x10, RZ ;  /* 0x000000100e077810 */ /* 0x000fe20007ffe0ff */
[----:B------:R-:W-:Y:S01]  /*0e00*/  @P4 VIADD R235, R235, 0x1 ;  /* 0x00000001ebeb4836 */ /* 0x000fe20000000000 */
[----:B------:R-:W-:Y:S01]  /*0e10*/  IADD3.X R215, R11, UR4, R3, P2, !PT ;  /* 0x000000040bd77c10 */ /* 0x000fe200097fe403 */
[----:B------:R-:W1:Y:S01]  /*0e20*/  S2UR UR4, SR_CgaCtaId ;  /* 0x00000000000479c3 */ /* 0x000e620000008800 */
[----:B------:R-:W-:Y:S01]  /*0e30*/  IADD3.X R233, R9, UR11, R2, P0, !PT ;  /* 0x0000000b09e97c10 */ /* 0x000fe200087fe402 */
[----:B------:R-:W-:Y:S01]  /*0e40*/  ULDC.64 UR10, c[0x0][0x258] ;  /* 0x00009600000a7ab9 */ /* 0x000fe20000000a00 */
[----:B------:R-:W-:Y:S01]  /*0e50*/  IADD3 R8, P0, R228, UR18, RZ ;  /* 0x00000012e4087c10 */ /* 0x000fe2000ff1e0ff */
[----:B------:R-:W-:Y:S01]  /*0e60*/  UIMAD UR13, UR5, UR10, URZ ;  /* 0x0000000a050d72a4 */ /* 0x000fe2000f8e023f */
[----:B------:R-:W-:Y:S01]  /*0e70*/  @!P1 IADD3 R235, -R235, RZ, RZ ;  /* 0x000000ffebeb9210 */ /* 0x000fe20007ffe1ff */
[----:B------:R-:W-:Y:S01]  /*0e80*/  IMAD.U32 R10, RZ, RZ, UR10 ;  /* 0x0000000aff0a7e24 */ /* 0x000fe2000f8e00ff */
[----:B------:R-:W-:Y:S01]  /*0e90*/  @!P3 LOP3.LUT R235, RZ, R0, RZ, 0x33, !PT ;  /* 0x00000000ffebb212 */ /* 0x000fe200078e33ff */
[----:B------:R-:W-:Y:S01]  /*0ea0*/  UIMAD UR13, UR26, UR11, UR13 ;  /* 0x0000000b1a0d72a4 */ /* 0x000fe2000f8e020d */
[----:B------:R-:W-:Y:S01]  /*0eb0*/  IADD3.X R9, R229, UR12, RZ, P0, !PT ;  /* 0x0000000ce5097c10 */ /* 0x000fe200087fe4ff */
[----:B------:R-:W-:Y:S01]  /*0ec0*/  UIADD3 UR12, -UR21, UR16, URZ ;  /* 0x00000010150c7290 */ /* 0x000fe2000fffe13f */
[----:B------:R-:W-:Y:S01]  /*0ed0*/  SHF.R.S32.HI R2, RZ, 0x1f, R235 ;  /* 0x0000001fff027819 */ /* 0x000fe200000114eb */
[----:B------:R-:W-:Y:S01]  /*0ee0*/  ULDC.64 UR10, c[0x0][0x260] ;  /* 0x00009800000a7ab9 */ /* 0x000fe20000000a00 */
[----:B------:R-:W-:Y:S01]  /*0ef0*/  UIADD3 UR18, UR19, -0x1, URZ ;  /* 0xffffffff13127890 */ /* 0x000fe2000fffe03f */
[----:B------:R-:W-:-:S02]  /*0f00*/  IMAD.WIDE.U32 R214, R235, UR10, R214 ;  /* 0x0000000aebd67c25 */ /* 0x000fc4000f8e00d6 */
[----:B------:R-:W-:Y:S01]  /*0f10*/  ISETP.GE.AND P0, PT, R14, UR12, PT ;  /* 0x0000000c0e007c0c */ /* 0x000fe2000bf06270 */
[----:B------:R-:W-:Y:S01]  /*0f20*/  UIMAD UR17, UR18, -0x40, UR24 ;  /* 0xffffffc0121178a4 */ /* 0x000fe2000f8e0218 */
[----:B------:R-:W-:Y:S01]  /*0f30*/  IMAD R0, R2, UR10, RZ ;  /* 0x0000000a02007c24 */ /* 0x000fe2000f8e02ff */
[----:B------:R-:W-:Y:S01]  /*0f40*/  ISETP.GE.AND P1, PT, R7, UR12, PT ;  /* 0x0000000c07007c0c */ /* 0x000fe2000bf26270 */
[----:B------:R-:W-:-:S04]  /*0f50*/  IMAD.WIDE.U32 R10, R10, UR26, R8 ;  /* 0x0000001a0a0a7c25 */ /* 0x000fc8000f8e0008 */
[----:B------:R-:W-:Y:S01]  /*0f60*/  IMAD R217, R235, UR11, R0 ;  /* 0x0000000bebd97c24 */ /* 0x000fe2000f8e0200 */
[----:B------:R-:W-:Y:S01]  /*0f70*/  ULDC.64 UR10, c[0x0][0x268] ;  /* 0x00009a00000a7ab9 */ /* 0x000fe20000000a00 */
[----:B-1----:R-:W-:Y:S01]  /*0f80*/  ULEA UR4, UR4, UR27, 0x18 ;  /* 0x0000001b04047291 */ /* 0x002fe2000f8ec03f */
[----:B------:R-:W-:Y:S01]  /*0f90*/  IMAD R2, R2, UR10, RZ ;  /* 0x0000000a02027c24 */ /* 0x000fe2000f8e02ff */
[C---:B------:R-:W-:Y:S01]  /*0fa0*/  IADD3 R0, R14.reuse, 0x30, RZ ;  /* 0x000000300e007810 */ /* 0x040fe20007ffe0ff */
[----:B------:R-:W-:Y:S01]  /*0fb0*/  VIADD R4, R14, 0x20 ;  /* 0x000000200e047836 */ /* 0x000fe20000000000 */
[----:B------:R-:W-:Y:S01]  /*0fc0*/  IADD3 R17, R11, UR13, RZ ;  /* 0x0000000d0b117c10 */ /* 0x000fe2000fffe0ff */
[C---:B------:R-:W-:Y:S01]  /*0fd0*/  IMAD.WIDE.U32 R232, R235.reuse, UR10, R232 ;  /* 0x0000000aebe87c25 */ /* 0x040fe2000f8e00e8 */
[----:B------:R-:W-:Y:S02]  /*0fe0*/  ISETP.GE.AND P5, PT, R0, UR12, PT ;  /* 0x0000000c00007c0c */ /* 0x000fe4000bfa6270 */
[----:B------:R-:W-:Y:S01]  /*0ff0*/  ISETP.GE.AND P6, PT, R4, UR12, PT ;  /* 0x0000000c04007c0c */ /* 0x000fe2000bfc6270 */
[----:B------:R-:W-:Y:S01]  /*1000*/  IMAD R235, R235, UR11, R2 ;  /* 0x0000000bebeb7c24 */ /* 0x000fe2000f8e0202 */
[----:B------:R-:W-:Y:S01]  /*1010*/  LEA R203, R203, UR4, 0x1 ;  /* 0x00000004cbcb7c11 */ /* 0x000fe2000f8e08ff */
[----:B------:R-:W-:Y:S01]  /*1020*/  VIADD R213, R228, 0x40 ;  /* 0x00000040e4d57836 */ /* 0x000fe20000000000 */
[----:B------:R-:W-:Y:S09]  /*1030*/  @P0 BRA `(.L_x_472) ;  /* 0x00000000008c0947 */ /* 0x000ff20003800000 */
        /* <DEDUP_REMOVED lines=35> */
.L_x_472:
[----:B------:R-:W-:Y:S05]  /*1270*/  BSYNC B0 ;  /* 0x0000000000007941 */ /* 0x000fea0003800000 */
.L_x_471:
        /* <DEDUP_REMOVED lines=40> */
.L_x_474:
[----:B------:R-:W-:Y:S05]  /*1500*/  BSYNC B0 ;  /* 0x0000000000007941 */ /* 0x000fea0003800000 */
.L_x_473:
        /* <DEDUP_REMOVED lines=40> */
.L_x_476:
[----:B------:R-:W-:Y:S05]  /*1790*/  BSYNC B0 ;  /* 0x0000000000007941 */ /* 0x000fea0003800000 */
.L_x_475:
[----:B------:R-:W-:Y:S01]  /*17a0*/  USHF.L.U32 UR27, UR8, 0x6, URZ ;  /* 0x00000006081b7899 */ /* 0x000fe2000800063f */
        /* <DEDUP_REMOVED lines=40> */
.L_x_478:
[----:B------:R-:W-:Y:S05]  /*1a30*/  BSYNC B0 ;  /* 0x0000000000007941 */ /* 0x000fea0003800000 */
.L_x_477:
[----:B------:R-:W-:Y:S01]  /*1a40*/  USHF.L.U64.HI UR28, UR8, 0x6, UR9 ;  /* 0x00000006081c7899 */ /* 0x000fe20008010209 */
        /* <DEDUP_REMOVED lines=9> */
[----:B------:R-:W-:Y:S01]  /*1ae0*/  IMAD.WIDE.U32 R16, R3, UR18, R216 ;  /* 0x0000001203107c25 */ /* 0x000fe2000f8e00d8 */
[----:B------:R-:W-:-:S02]  /*1af0*/  ISETP.GE.AND P6, PT, R4, UR17, PT ;  /* 0x0000001104007c0c */ /* 0x000fc4000bfc6270 */
[----:B------:R-:W-:Y:S01]  /*1b00*/  ISETP.GE.AND P5, PT, R0, UR17, PT ;  /* 0x0000001100007c0c */ /* 0x000fe2000bfa6270 */
[----:B------:R-:W-:Y:S01]  /*1b10*/  VIADD R19, R17, UR10 ;  /* 0x0000000a11137c36 */ /* 0x000fe20008000000 */
[----:B------:R-:W-:Y:S11]  /*1b20*/  @P0 BRA `(.L_x_480) ;  /* 0x0000000000740947 */ /* 0x000ff60003800000 */
        /* <DEDUP_REMOVED lines=29> */
.L_x_480:
[----:B------:R-:W-:Y:S05]  /*1d00*/  BSYNC B0 ;  /* 0x0000000000007941 */ /* 0x000fea0003800000 */
.L_x_479:
        /* <DEDUP_REMOVED lines=35> */
.L_x_482:
[----:B------:R-:W-:Y:S05]  /*1f40*/  BSYNC B0 ;  /* 0x0000000000007941 */ /* 0x000fea0003800000 */
.L_x_481:
[----:B------:R-:W-:Y:S04]  /*1f50*/  BSSY B0, `(.L_x_483) ;  /* 0x0000024000007945 */ /* 0x000fe80003800000 */
[----:B------:R-:W-:Y:S05]  /*1f60*/  @P6 BRA `(.L_x_484) ;  /* 0x0000000000886947 */ /* 0x000fea0003800000 */
        /* <DEDUP_REMOVED lines=34> */
.L_x_484:
[----:B------:R-:W-:Y:S05]  /*2190*/  BSYNC B0 ;  /* 0x0000000000007941 */ /* 0x000fea0003800000 */
.L_x_483:
[----:B------:R-:W-:Y:S04]  /*21a0*/  BSSY B0, `(.L_x_485) ;  /* 0x0000024000007945 */ /* 0x000fe80003800000 */
        /* <DEDUP_REMOVED lines=35> */
.L_x_486:
[----:B------:R-:W-:Y:S05]  /*23e0*/  BSYNC B0 ;  /* 0x0000000000007941 */ /* 0x000fea0003800000 */
.L_x_485:
        /* <DEDUP_REMOVED lines=16> */
[----:B------:R-:W-:Y:S01]  /*24f0*/  ISETP.GE.AND P4, PT, R7, UR17, PT ;  /* 0x0000001107007c0c */ /* 0x000fe2000bf86270 */
[----:B------:R-:W-:Y:S02]  /*2500*/  @UP1 ULDC UR5, c[0x0][0x2e8] ;  /* 0x0000ba0000051ab9 */ /* 0x000fe40000000800 */
[----:B------:R-:W-:Y:S01]  /*2510*/  @UP1 ULEA.HI.X UR13, UR34, UR13, UR11, 0x2, UP0 ;  /* 0x0000000d220d1291 */ /* 0x000fe200080f140b */
[----:B------:R-:W-:-:S05]  /*2520*/  IMAD.U32 R18, RZ, RZ, UR12 ;  /* 0x0000000cff127e24 */ /* 0x000fca000f8e00ff */
[----:B------:R-:W-:-:S05]  /*2530*/  IMAD.U32 R19, RZ, RZ, UR13 ;  /* 0x0000000dff137e24 */ /* 0x000fca000f8e00ff */
[----:B-1234-:R-:W2:Y:S01]  /*2540*/  @P0 LDG.E R8, desc[UR22][R18.64] ;  /* 0x0000001612080981 */ /* 0x01eea2000c1e1900 */
[----:B------:R-:W-:Y:S01]  /*2550*/  LOP3.LUT R9, R16, 0xfffffff0, RZ, 0xc0, !PT ;  /* 0xfffffff010097812 */ /* 0x000fe200078ec0ff */
[----:B------:R-:W-:Y:S01]  /*2560*/  USHF.L.U64.HI UR12, UR6, 0x6, UR7 ;  /* 0x00000006060c7899 */ /* 0x000fe20008010207 */
[----:B------:R-:W-:Y:S01]  /*2570*/  SHF.R.S32.HI R11, RZ, 0x1f, R12 ;  /* 0x0000001fff0b7819 */ /* 0x000fe2000001140c */
[----:B------:R-:W-:Y:S01]  /*2580*/  USHF.L.U32 UR13, UR6, 0x6, URZ ;  /* 0x00000006060d7899 */ /* 0x000fe2000800063f */
[----:B------:R-:W-:Y:S01]  /*2590*/  SHF.R.S32.HI R87, RZ, 0x5, R87 ;  /* 0x00000005ff577819 */ /* 0x000fe20000011457 */
[----:B------:R-:W-:Y:S01]  /*25a0*/  IMAD.IADD R2, R6, 0x1, -R9 ;  /* 0x0000000106027824 */ /* 0x000fe200078e0a09 */
[----:B------:R-:W-:Y:S01]  /*25b0*/  SHF.R.S32.HI R9, RZ, 0x4, R16 ;  /* 0x00000004ff097819 */ /* 0x000fe20000011410 */
[----:B------:R-:W-:Y:S01]  /*25c0*/  IMAD.IADD R235, R233, 0x1, R235 ;  /* 0x00000001e9eb7824 */ /* 0x000fe200078e02eb */
[----:B------:R-:W-:Y:S01]  /*25d0*/  LEA.HI R11, R11, R12, RZ, 0x2 ;  /* 0x0000000c0b0b7211 */ /* 0x000fe200078f10ff */
[----:B------:R-:W-:Y:S01]  /*25e0*/  IMAD.SHL.U32 R12, R5, 0x40, RZ ;  /* 0x00000040050c7824 */ /* 0x000fe200078e00ff */
[----:B------:R-:W-:Y:S01]  /*25f0*/  LEA.HI R13, R16, R9, RZ, 0x1 ;  /* 0x00000009100d7211 */ /* 0x000fe200078f08ff */
[----:B------:R-:W-:Y:S01]  /*2600*/  IMAD.MOV.U32 R234, RZ, RZ, R232 ;  /* 0x000000ffffea7224 */ /* 0x000fe200078e00e8 */
[----:B------:R-:W-:Y:S01]  /*2610*/  SHF.R.S32.HI R15, RZ, 0x1f, R2 ;  /* 0x0000001fff0f7819 */ /* 0x000fe20000011402 */
[----:B------:R-:W-:Y:S01]  /*2620*/  BSSY B0, `(.L_x_487) ;  /* 0x000004b000007945 */ /* 0x000fe20003800000 */
[----:B------:R-:W-:-:S02]  /*2630*/  LOP3.LUT R16, R13, 0xfffffffe, RZ, 0xc0, !PT ;  /* 0xfffffffe0d107812 */ /* 0x000fc400078ec0ff */
[----:B------:R-:W-:Y:S02]  /*2640*/  LEA.HI R7, R15, R2, RZ, 0x3 ;  /* 0x000000020f077211 */ /* 0x000fe400078f18ff */
[----:B------:R-:W-:Y:S01]  /*2650*/  LEA R10, R87, UR21, 0x4 ;  /* 0x00000015570a7c11 */ /* 0x000fe2000f8e20ff */
[----:B------:R-:W-:Y:S01]  /*2660*/  IMAD.IADD R16, R9, 0x1, -R16 ;  /* 0x0000000109107824 */ /* 0x000fe200078e0a10 */
[C---:B------:R-:W-:Y:S01]  /*2670*/  LOP3.LUT R15, R7.reuse, 0xfffffff8, RZ, 0xc0, !PT ;  /* 0xfffffff8070f7812 */ /* 0x040fe200078ec0ff */
[----:B------:R-:W2:Y:S01]  /*2680*/  @P0 MUFU.RCP R9, UR5 ;  /* 0x0000000500090d08 */ /* 0x000ea20008001000 */
[----:B------:R-:W-:Y:S01]  /*2690*/  ISETP.GE.AND P1, PT, R14, UR17, PT ;  /* 0x000000110e007c0c */ /* 0x000fe2000bf26270 */
[----:B------:R-:W-:Y:S01]  /*26a0*/  BAR.SYNC.DEFER_BLOCKING 0x0 ;  /* 0x0000000000007b1d */ /* 0x000fe20000010000 */
[----:B------:R-:W-:Y:S01]  /*26b0*/  SHF.R.S32.HI R11, RZ, 0x2, R11 ;  /* 0x00000002ff0b7819 */ /* 0x000fe2000001140b */
[----:B------:R-:W-:Y:S01]  /*26c0*/  IMAD.IADD R2, R2, 0x1, -R15 ;  /* 0x0000000102027824 */ /* 0x000fe200078e0a0f */
[----:B------:R-:W-:Y:S01]  /*26d0*/  LOP3.LUT R13, R12, 0x1c0, RZ, 0xc0, !PT ;  /* 0x000001c00c0d7812 */ /* 0x000fe200078ec0ff */
[----:B------:R-:W-:Y:S01]  /*26e0*/  IMAD.SHL.U32 R12, R16, 0x8, RZ ;  /* 0x00000008100c7824 */ /* 0x000fe200078e00ff */
[----:B------:R-:W-:Y:S01]  /*26f0*/  IADD3 R10, R10, 0x1, R11 ;  /* 0x000000010a0a7810 */ /* 0x000fe20007ffe00b */
[----:B------:R-:W-:Y:S01]  /*2700*/  IMAD.SHL.U32 R11, R2, 0x40, RZ ;  /* 0x00000040020b7824 */ /* 0x000fe200078e00ff */
[----:B------:R-:W-:Y:S01]  /*2710*/  SHF.R.U32.HI R201, RZ, 0x3, R13 ;  /* 0x00000003ffc97819 */ /* 0x000fe2000001160d */
[----:B------:R-:W-:Y:S01]  /*2720*/  IMAD.SHL.U32 R14, R14, 0x8, RZ ;  /* 0x000000080e0e7824 */ /* 0x000fe200078e00ff */
[----:B------:R-:W-:Y:S01]  /*2730*/  ISETP.GE.AND P5, PT, R0, UR17, PT ;  /* 0x0000001100007c0c */ /* 0x000fe2000bfa6270 */
[----:B------:R-:W-:Y:S01]  /*2740*/  IMAD.SHL.U32 R7, R7, 0x40, RZ ;  /* 0x0000004007077824 */ /* 0x000fe200078e00ff */
[----:B------:R-:W-:Y:S01]  /*2750*/  LOP3.LUT R11, R11, 0x1c0, RZ, 0xc0, !PT ;  /* 0x000001c00b0b7812 */ /* 0x000fe200078ec0ff */
[----:B------:R-:W-:Y:S01]  /*2760*/  UIMAD UR5, UR12, UR18, URZ ;  /* 0x000000120c0572a4 */ /* 0x000fe2000f8e023f */
[----:B------:R-:W-:Y:S01]  /*2770*/  LOP3.LUT R14, R13, 0x8, R14, 0xf8, !PT ;  /* 0x000000080d0e7812 */ /* 0x000fe200078ef80e */
[----:B------:R-:W-:Y:S01]  /*2780*/  IMAD.U32 R13, RZ, RZ, UR24 ;  /* 0x00000018ff0d7e24 */ /* 0x000fe2000f8e00ff */
[----:B------:R-:W-:Y:S01]  /*2790*/  LOP3.LUT R12, R11, 0x8, R12, 0xf8, !PT ;  /* 0x000000080b0c7812 */ /* 0x000fe200078ef80c */
[----:B------:R-:W-:Y:S01]  /*27a0*/  UIMAD UR31, UR31, UR13, UR5 ;  /* 0x0000000d1f1f72a4 */ /* 0x000fe2000f8e0205 */
[----:B------:R-:W-:-:S02]  /*27b0*/  SHF.R.U32.HI R11, RZ, 0x3, R11 ;  /* 0x00000003ff0b7819 */ /* 0x000fc4000001160b */
[----:B------:R-:W-:Y:S01]  /*27c0*/  ISETP.GE.AND P6, PT, R4, UR17, PT ;  /* 0x0000001104007c0c */ /* 0x000fe2000bfc6270 */
[----:B------:R-:W-:Y:S01]  /*27d0*/  UMOV UR5, URZ ;  /* 0x0000003f00057c82 */ /* 0x000fe20008000000 */
[----:B------:R-:W-:Y:S02]  /*27e0*/  LOP3.LUT R0, R12, R11, RZ, 0x3c, !PT ;  /* 0x0000000b0c007212 */ /* 0x000fe400078e3cff */
[----:B------:R-:W-:Y:S01]  /*27f0*/  IADD3 R4, R13, -UR16, R10 ;  /* 0x800000100d047c10 */ /* 0x000fe2000fffe00a */
[----:B------:R1:W-:Y:S01]  /*2800*/  @P1 STS.128 [R203+0xc000], RZ ;  /* 0x00c000ffcb001388 */ /* 0x0003e20000000c00 */
[----:B------:R-:W-:Y:S01]  /*2810*/  IMAD.U32 R13, RZ, RZ, UR18 ;  /* 0x00000012ff0d7e24 */ /* 0x000fe2000f8e00ff */
[----:B------:R-:W-:Y:S02]  /*2820*/  LOP3.LUT R0, R0, 0xfffffe00, R7, 0xf8, !PT ;  /* 0xfffffe0000007812 */ /* 0x000fe400078ef807 */
[----:B------:R1:W-:Y:S01]  /*2830*/  @P1 STS.128 [R203+0xe000], RZ ;  /* 0x00e000ffcb001388 */ /* 0x0003e20000000c00 */
[----:B------:R-:W-:Y:S01]  /*2840*/  IMAD.WIDE.U32 R12, R13, UR13, R234 ;  /* 0x0000000d0d0c7c25 */ /* 0x000fe2000f8e00ea */
[----:B------:R-:W-:-:S02]  /*2850*/  LOP3.LUT R201, R14, R201, RZ, 0x3c, !PT ;  /* 0x000000c90ec97212 */ /* 0x000fc400078e3cff */
[----:B------:R1:W-:Y:S01]  /*2860*/  @P1 STS.128 [R203+0x10000], RZ ;  /* 0x010000ffcb001388 */ /* 0x0003e20000000c00 */
[----:B------:R-:W-:Y:S02]  /*2870*/  IMAD R202, R87, 0x400, R0 ;  /* 0x0000040057ca7824 */ /* 0x000fe400078e0200 */
[----:B------:R-:W-:Y:S02]  /*2880*/  VIADD R15, R13, UR31 ;  /* 0x0000001f0d0f7c36 */ /* 0x000fe40008000000 */
[----:B------:R-:W-:Y:S01]  /*2890*/  IMAD R201, R16, 0x200, R201 ;  /* 0x0000020010c97824 */ /* 0x000fe200078e02c9 */
[----:B------:R-:W-:Y:S01]  /*28a0*/  LEA R202, R202, UR4, 0x1 ;  /* 0x00000004caca7c11 */ /* 0x000fe2000f8e08ff */
[----:B------:R-:W-:Y:S02]  /*28b0*/  VIADD R4, R4, UR20 ;  /* 0x0000001404047c36 */ /* 0x000fe40008000000 */
[----:B--2---:R-:W-:-:S05]  /*28c0*/  @P0 FMUL.FTZ R8, R8, R9 ;  /* 0x0000000908080220 */ /* 0x004fca0000410000 */
        /* <DEDUP_REMOVED lines=32> */
.L_x_488:
[----:B------:R-:W-:Y:S05]  /*2ad0*/  BSYNC B0 ;  /* 0x0000000000007941 */ /* 0x000fea0003800000 */
.L_x_487:
        /* <DEDUP_REMOVED lines=39> */
.L_x_490:
[----:B------:R-:W-:Y:S05]  /*2d50*/  BSYNC B0 ;  /* 0x0000000000007941 */ /* 0x000fea0003800000 */
.L_x_489:
        /* <DEDUP_REMOVED lines=13> */
[----:B--2-4-:R-:W2:Y:S01]  /*2e30*/  @!P3 LDC.64 R10, c[0x0][0x220] ;  /* 0x00008800ff0abb82 */ /* 0x014ea20000000a00 */
        /* <DEDUP_REMOVED lines=24> */
.L_x_492:
[----:B------:R-:W-:Y:S05]  /*2fc0*/  BSYNC B0 ;  /* 0x0000000000007941 */ /* 0x000fea0003800000 */
.L_x_491:
        /* <DEDUP_REMOVED lines=39> */
.L_x_494:
[----:B------:R-:W-:Y:S05]  /*3240*/  BSYNC B0 ;  /* 0x0000000000007941 */ /* 0x000fea0003800000 */
.L_x_493:
[----:B-12-4-:R-:W-:Y:S01]  /*3250*/  LDSM.16.M88.4 R8, [R202] ;  /* 0x00000000ca08783b */ /* 0x016fe20000000200 */
[----:B------:R-:W-:Y:S01]  /*3260*/  R2P PR, R5, 0x6 ;  /* 0x0000000605007804 */ /* 0x000fe20000000000 */
[----:B------:R-:W-:Y:S01]  /*3270*/  IMAD.MOV.U32 R7, RZ, RZ, 0x10 ;  /* 0x00000010ff077424 */ /* 0x000fe200078e00ff */
[----:B------:R-:W-:Y:S01]  /*3280*/  LOP3.LUT P0, RZ, R2, 0x2, RZ, 0xc0, !PT ;  /* 0x0000000202ff7812 */ /* 0x000fe2000780c0ff */
[----:B------:R-:W1:Y:S01]  /*3290*/  LDSM.16.M88.4 R44, [R201+0x6000] ;  /* 0x00600000c92c783b */ /* 0x000e620000000200 */
[C---:B------:R-:W-:Y:S01]  /*32a0*/  VIADD R5, R201.reuse, 0x6000 ;  /* 0x00006000c9057836 */ /* 0x040fe20000000000 */
[----:B------:R-:W-:Y:S01]  /*32b0*/  VIMNMX R134, R4, UR24, PT ;  /* 0x0000001804867c48 */ /* 0x000fe2000bfe0100 */
[----:B------:R-:W-:Y:S01]  /*32c0*/  VIADD R199, R201, 0x6020 ;  /* 0x00006020c9c77836 */ /* 0x000fe20000000000 */
[----:B------:R-:W2:Y:S01]  /*32d0*/  LDSM.16.M88.4 R36, [R201+0x6800] ;  /* 0x00680000c924783b */ /* 0x000ea20000000200 */
[----:B------:R-:W-:Y:S01]  /*32e0*/  SEL R7, R7, 0xfffffff0, !P0 ;  /* 0xfffffff007077807 */ /* 0x000fe20004000000 */
[----:B------:R-:W-:Y:S01]  /*32f0*/  IMAD.SHL.U32 R218, R6, 0x2, RZ ;  /* 0x0000000206da7824 */ /* 0x000fe200078e00ff */
[----:B------:R-:W-:Y:S01]  /*3300*/  LOP3.LUT P0, RZ, R2, 0x4, RZ, 0xc0, !PT ;  /* 0x0000000402ff7812 */ /* 0x000fe2000780c0ff */
[----:B------:R-:W4:Y:S01]  /*3310*/  LDSM.16.M88.4 R28, [R201+0x7000] ;  /* 0x00700000c91c783b */ /* 0x000f220000000200 */
[----:B------:R-:W-:Y:S01]  /*3320*/  IMAD.MOV.U32 R2, RZ, RZ, 0x40 ;  /* 0x00000040ff027424 */ /* 0x000fe200078e00ff */
[----:B------:R-:W-:Y:S01]  /*3330*/  UISETP.GE.AND UP0, UPT, UR19, 0x2, UPT ;  /* 0x000000021300788c */ /* 0x000fe2000bf06270 */
[----:B------:R-:W-:Y:S01]  /*3340*/  IMAD R200, R7, 0x2, R202 ;  /* 0x0000000207c87824 */ /* 0x000fe200078e02ca */
[----:B------:R-:W-:Y:S01]  /*3350*/  LDSM.16.M88.4 R56, [R201+0x7800] ;  /* 0x00780000c938783b */ /* 0x000fe20000000200 */
[----:B------:R-:W-:Y:S01]  /*3360*/  @P1 VIADD R199, R5, 0xffffffe0 ;  /* 0xffffffe005c71836 */ /* 0x000fe20000000000 */
[----:B------:R-:W-:Y:S01]  /*3370*/  SEL R2, R2, 0xffffffc0, !P2 ;  /* 0xffffffc002027807 */ /* 0x000fe20005000000 */
[----:B------:R-:W-:Y:S01]  /*3380*/  IMAD.MOV.U32 R5, RZ, RZ, 0x20 ;  /* 0x00000020ff057424 */ /* 0x000fe200078e00ff */
[----:B------:R-:W-:Y:S01]  /*3390*/  LDSM.16.M88.4 R20, [R200] ;  /* 0x00000000c814783b */ /* 0x000fe20000000200 */
[----:B------:R-:W-:Y:S01]  /*33a0*/  LOP3.LUT R218, R218, 0x6, RZ, 0xc0, !PT ;  /* 0x00000006dada7812 */ /* 0x000fe200078ec0ff */
[----:B------:R-:W-:-:S02]  /*33b0*/  IMAD.U32 R133, RZ, RZ, UR24 ;  /* 0x00000018ff857e24 */ /* 0x000fc4000f8e00ff */
[----:B------:R-:W5:Y:S01]  /*33c0*/  LDSM.16.M88.4 R52, [R199] ;  /* 0x00000000c734783b */ /* 0x000f620000000200 */
[----:B------:R-:W-:Y:S01]  /*33d0*/  SEL R5, R5, 0xffffffe0, !P0 ;  /* 0xffffffe005057807 */ /* 0x000fe20004000000 */
[----:B------:R-:W-:Y:S01]  /*33e0*/  IMAD.IADD R195, R201, 0x1, R2 ;  /* 0x00000001c9c37824 */ /* 0x000fe200078e0202 */
[----:B------:R-:W-:Y:S01]  /*33f0*/  VIADDMNMX R133, R4, 0x8, R133, PT ;  /* 0x0000000804857846 */ /* 0x000fe20003800185 */
[----:B------:R-:W3:Y:S01]  /*3400*/  LDSM.16.M88.4 R16, [R199+0x800] ;  /* 0x00080000c710783b */ /* 0x000ee20000000200 */
[----:B------:R-:W-:Y:S02]  /*3410*/  IMAD.IADD R188, R2, 0x1, R199 ;  /* 0x0000000102bc7824 */ /* 0x000fe400078e02c7 */
[C---:B------:R-:W-:Y:S01]  /*3420*/  IMAD R198, R5.reuse, 0x2, R202 ;  /* 0x0000000205c67824 */ /* 0x040fe200078e02ca */
[----:B------:R-:W3:Y:S01]  /*3430*/  LDSM.16.M88.4 R12, [R199+0x1000] ;  /* 0x00100000c70c783b */ /* 0x000ee20000000200 */
[----:B------:R-:W-:Y:S02]  /*3440*/  IMAD R197, R5, 0x2, R200 ;  /* 0x0000000205c57824 */ /* 0x000fe400078e02c8 */
[----:B------:R-:W-:Y:S01]  /*3450*/  IMAD.U32 R2, RZ, RZ, UR15 ;  /* 0x0000000fff027e24 */ /* 0x000fe2000f8e00ff */
[----:B------:R-:W3:Y:S01]  /*3460*/  LDSM.16.M88.4 R68, [R199+0x1800] ;  /* 0x00180000c744783b */ /* 0x000ee20000000200 */
[----:B------:R-:W-:-:S02]  /*3470*/  VIADD R179, R221, 0x646e171e ;  /* 0x646e171eddb37836 */ /* 0x000fc40000000000 */
[----:B------:R-:W-:Y:S01]  /*3480*/  IMAD R219, R2, 0x4, R87 ;  /* 0x0000000402db7824 */ /* 0x000fe200078e0257 */
[----:B------:R-:W-:Y:S01]  /*3490*/  LDSM.16.M88.4 R72, [R198] ;  /* 0x00000000c648783b */ /* 0x000fe20000000200 */
[C---:B------:R-:W-:Y:S02]  /*34a0*/  VIADD R191, R199.reuse, 0x800 ;  /* 0x00000800c7bf7836 */ /* 0x040fe40000000000 */
[C---:B------:R-:W-:Y:S01]  /*34b0*/  VIADD R190, R199.reuse, 0x1000 ;  /* 0x00001000c7be7836 */ /* 0x040fe20000000000 */
[C---:B-1----:R-:W-:Y:S01]  /*34c0*/  HMMA.16816.F32.BF16 R48, R8.reuse, R44, RZ ;  /* 0x0000002c0830723c */ /* 0x042fe200000418ff */
[----:B------:R-:W1:Y:S01]  /*34d0*/  LDSM.16.M88.4 R60, [R195+0x6000] ;  /* 0x00600000c33c783b */ /* 0x000e620000000200 */
[C---:B------:R-:W-:Y:S02]  /*34e0*/  VIADD R189, R199.reuse, 0x1800 ;  /* 0x00001800c7bd7836 */ /* 0x040fe40000000000 */
[C---:B------:R-:W-:Y:S01]  /*34f0*/  VIADD R187, R199.reuse, 0x2000 ;  /* 0x00002000c7bb7836 */ /* 0x040fe20000000000 */
[----:B------:R-:W-:Y:S01]  /*3500*/  LDSM.16.M88.4 R76, [R195+0x7800] ;  /* 0x00780000c34c783b */ /* 0x000fe20000000200 */
[----:B------:R-:W-:Y:S01]  /*3510*/  HMMA.16816.F32.BF16 R44, R8, R46, RZ ;  /* 0x0000002e082c723c */ /* 0x000fe200000418ff */
[----:B------:R-:W-:-:S02]  /*3520*/  VIADD R186, R199, 0x2800 ;  /* 0x00002800c7ba7836 */ /* 0x000fc40000000000 */
[----:B------:R-:W-:Y:S01]  /*3530*/  LDSM.16.M88.4 R64, [R188] ;  /* 0x00000000bc40783b */ /* 0x000fe20000000200 */
[C---:B------:R-:W-:Y:S02]  /*3540*/  VIADD R185, R199.reuse, 0x3000 ;  /* 0x00003000c7b97836 */ /* 0x040fe40000000000 */
[C---:B--2---:R-:W-:Y:S01]  /*3550*/  HMMA.16816.F32.BF16 R40, R8.reuse, R36, RZ ;  /* 0x000000240828723c */ /* 0x044fe200000418ff */
[----:B------:R-:W-:Y:S01]  /*3560*/  LDSM.16.M88.4 R80, [R199+0x5800] ;  /* 0x00580000c750783b */ /* 0x000fe20000000200 */
[C---:B------:R-:W-:Y:S02]  /*3570*/  VIADD R184, R199.reuse, 0x3800 ;  /* 0x00003800c7b87836 */ /* 0x040fe40000000000 */
[C---:B------:R-:W-:Y:S01]  /*3580*/  VIADD R183, R199.reuse, 0x4000 ;  /* 0x00004000c7b77836 */ /* 0x040fe20000000000 */
[----:B------:R-:W0:Y:S01]  /*3590*/  LDGDEPBAR ;  /* 0x00000000000079af */ /* 0x000e220000000000 */
[----:B------:R-:W-:Y:S01]  /*35a0*/  HMMA.16816.F32.BF16 R36, R8, R38, RZ ;  /* 0x000000260824723c */ /* 0x000fe200000418ff */
[----:B------:R-:W-:-:S02]  /*35b0*/  VIADD R182, R199, 0x4800 ;  /* 0x00004800c7b67836 */ /* 0x000fc40000000000 */
[C---:B------:R-:W-:Y:S02]  /*35c0*/  VIADD R181, R199.reuse, 0x5000 ;  /* 0x00005000c7b57836 */ /* 0x040fe40000000000 */
[----:B------:R-:W-:Y:S01]  /*35d0*/  VIADD R180, R199, 0x5800 ;  /* 0x00005800c7b47836 */ /* 0x000fe20000000000 */
[C---:B----4-:R-:W-:Y:S06]  /*35e0*/  HMMA.16816.F32.BF16 R32, R8.reuse, R28, RZ ;  /* 0x0000001c0820723c */ /* 0x050fec00000418ff */
[----:B------:R-:W-:Y:S06]  /*35f0*/  HMMA.16816.F32.BF16 R28, R8, R30, RZ ;  /* 0x0000001e081c723c */ /* 0x000fec00000418ff */
[C---:B-----5:R-:W-:Y:S06]  /*3600*/  HMMA.16816.F32.BF16 R48, R20.reuse, R52, R48 ;  /* 0x000000341430723c */ /* 0x060fec0000041830 */
[----:B------:R-:W-:Y:S01]  /*3610*/  HMMA.16816.F32.BF16 R44, R20, R54, R44 ;  /* 0x00000036142c723c */ /* 0x000fe2000004182c */
[----:B------:R-:W2:Y:S05]  /*3620*/  LDSM.16.M88.4 R52, [R195+0x6800] ;  /* 0x00680000c334783b */ /* 0x000eaa0000000200 */
[C---:B------:R-:W-:Y:S06]  /*3630*/  HMMA.16816.F32.BF16 R24, R8.reuse, R56, RZ ;  /* 0x000000380818723c */ /* 0x040fec00000418ff */
[----:B------:R-:W-:Y:S01]  /*3640*/  HMMA.16816.F32.BF16 R8, R8, R58, RZ ;  /* 0x0000003a0808723c */ /* 0x000fe200000418ff */
[----:B------:R-:W-:Y:S05]  /*3650*/  LDSM.16.M88.4 R56, [R188+0x800] ;  /* 0x00080000bc38783b */ /* 0x000fea0000000200 */
[C---:B---3--:R-:W-:Y:S06]  /*3660*/  HMMA.16816.F32.BF16 R40, R20.reuse, R16, R40 ;  /* 0x000000101428723c */ /* 0x048fec0000041828 */
        /* <DEDUP_REMOVED lines=21> */
[----:B------:R-:W3:Y:S01]  /*37c0*/  LDSM.16.M88.4 R76, [R201+0x9800] ;  /* 0x00980000c94c783b */ /* 0x000ee20000000200 */
[C---:B----4-:R-:W-:Y:S06]  /*37d0*/  HMMA.16816.F32.BF16 R48, R12.reuse, R64, R48 ;  /* 0x000000400c30723c */ /* 0x050fec0000041830 */
[C---:B------:R-:W-:Y:S01]  /*37e0*/  HMMA.16816.F32.BF16 R44, R12.reuse, R66, R44 ;  /* 0x000000420c2c723c */ /* 0x040fe2000004182c */
[----:B------:R-:W-:Y:S05]  /*37f0*/  LDSM.16.M88.4 R64, [R199+0x2000] ;  /* 0x00200000c740783b */ /* 0x000fea0000000200 */
[C---:B------:R-:W-:Y:S06]  /*3800*/  HMMA.16816.F32.BF16 R40, R12.reuse, R56, R40 ;  /* 0x000000380c28723c */ /* 0x040fec0000041828 */
[C---:B------:R-:W-:Y:S01]  /*3810*/  HMMA.16816.F32.BF16 R36, R12.reuse, R58, R36 ;  /* 0x0000003a0c24723c */ /* 0x040fe20000041824 */
[----:B------:R-:W-:Y:S05]  /*3820*/  LDSM.16.M88.4 R56, [R199+0x2800] ;  /* 0x00280000c738783b */ /* 0x000fea0000000200 */
[C---:B-----5:R-:W-:Y:S06]  /*3830*/  HMMA.16816.F32.BF16 R32, R12.reuse, R20, R32 ;  /* 0x000000140c20723c */ /* 0x060fec0000041820 */
[C---:B------:R-:W-:Y:S01]  /*3840*/  HMMA.16816.F32.BF16 R28, R12.reuse, R22, R28 ;  /* 0x000000160c1c723c */ /* 0x040fe2000004181c */
[----:B------:R-:W4:Y:S05]  /*3850*/  LDSM.16.M88.4 R20, [R200+0x2000] ;  /* 0x00200000c814783b */ /* 0x000f2a0000000200 */
[C---:B-1----:R-:W-:Y:S06]  /*3860*/  HMMA.16816.F32.BF16 R24, R12.reuse, R60, R24 ;  /* 0x0000003c0c18723c */ /* 0x042fec0000041818 */
[----:B------:R-:W-:Y:S01]  /*3870*/  HMMA.16816.F32.BF16 R72, R12, R62, R72 ;  /* 0x0000003e0c48723c */ /* 0x000fe20000041848 */
[----:B------:R-:W1:Y:S04]  /*3880*/  LDSM.16.M88.4 R12, [R199+0x3000] ;  /* 0x00300000c70c783b */ /* 0x000e680000000200 */
        /* <DEDUP_REMOVED lines=9> */
[----:B------:R-:W5:Y:S05]  /*3920*/  LDSM.16.M88.4 R8, [R195+0x8800] ;  /* 0x00880000c308783b */ /* 0x000f6a0000000200 */
[C---:B------:R-:W-:Y:S06]  /*3930*/  HMMA.16816.F32.BF16 R24, R68.reuse, R76, R24 ;  /* 0x0000004c4418723c */ /* 0x040fec0000041818 */
[----:B------:R-:W-:Y:S01]  /*3940*/  HMMA.16816.F32.BF16 R72, R68, R78, R72 ;  /* 0x0000004e4448723c */ /* 0x000fe20000041848 */
[----:B------:R-:W5:Y:S04]  /*3950*/  LDSM.16.M88.4 R76, [R195+0x9000] ;  /* 0x00900000c34c783b */ /* 0x000f680000000200 */
[----:B------:R-:W5:Y:S01]  /*3960*/  LDSM.16.M88.4 R68, [R195+0x9800] ;  /* 0x00980000c344783b */ /* 0x000f620000000200 */
[C---:B----4-:R-:W-:Y:S06]  /*3970*/  HMMA.16816.F32.BF16 R48, R20.reuse, R64, R48 ;  /* 0x000000401430723c */ /* 0x050fec0000041830 */
[C---:B------:R-:W-:Y:S01]  /*3980*/  HMMA.16816.F32.BF16 R44, R20.reuse, R66, R44 ;  /* 0x00000042142c723c */ /* 0x040fe2000004182c */
[----:B------:R-:W-:Y:S05]  /*3990*/  LDSM.16.M88.4 R64, [R188+0x2000] ;  /* 0x00200000bc40783b */ /* 0x000fea0000000200 */
[C---:B------:R-:W-:Y:S06]  /*39a0*/  HMMA.16816.F32.BF16 R40, R20.reuse, R56, R40 ;  /* 0x000000381428723c */ /* 0x040fec0000041828 */
[C---:B------:R-:W-:Y:S01]  /*39b0*/  HMMA.16816.F32.BF16 R36, R20.reuse, R58, R36 ;  /* 0x0000003a1424723c */ /* 0x040fe20000041824 */
[----:B------:R-:W-:Y:S05]  /*39c0*/  LDSM.16.M88.4 R56, [R188+0x2800] ;  /* 0x00280000bc38783b */ /* 0x000fea0000000200 */
[C---:B-1----:R-:W-:Y:S06]  /*39d0*/  HMMA.16816.F32.BF16 R32, R20.reuse, R12, R32 ;  /* 0x0000000c1420723c */ /* 0x042fec0000041820 */
        /* <DEDUP_REMOVED lines=9> */
[C---:B-----5:R-:W-:Y:S06]  /*3a70*/  HMMA.16816.F32.BF16 R40, R60.reuse, R8, R40 ;  /* 0x000000083c28723c */ /* 0x060fec0000041828 */
[C---:B------:R-:W-:Y:S01]  /*3a80*/  HMMA.16816.F32.BF16 R36, R60.reuse, R10, R36 ;  /* 0x0000000a3c24723c */ /* 0x040fe20000041824 */
[----:B------:R-:W4:Y:S05]  /*3a90*/  LDSM.16.M88.4 R8, [R201+0xa000] ;  /* 0x00a00000c908783b */ /* 0x000f2a0000000200 */
[C---:B------:R-:W-:Y:S06]  /*3aa0*/  HMMA.16816.F32.BF16 R32, R60.reuse, R76, R32 ;  /* 0x0000004c3c20723c */ /* 0x040fec0000041820 */
[C---:B------:R-:W-:Y:S01]  /*3ab0*/  HMMA.16816.F32.BF16 R28, R60.reuse, R78, R28 ;  /* 0x0000004e3c1c723c */ /* 0x040fe2000004181c */
[----:B------:R-:W-:Y:S05]  /*3ac0*/  LDSM.16.M88.4 R76, [R200+0x4000] ;  /* 0x00400000c84c783b */ /* 0x000fea0000000200 */
[C---:B------:R-:W-:Y:S06]  /*3ad0*/  HMMA.16816.F32.BF16 R24, R60.reuse, R68, R24 ;  /* 0x000000443c18723c */ /* 0x040fec0000041818 */
[----:B------:R-:W-:Y:S01]  /*3ae0*/  HMMA.16816.F32.BF16 R72, R60, R70, R72 ;  /* 0x000000463c48723c */ /* 0x000fe20000041848 */
[----:B------:R-:W5:Y:S04]  /*3af0*/  LDSM.16.M88.4 R60, [R201+0xa800] ;  /* 0x00a80000c93c783b */ /* 0x000f680000000200 */
[----:B------:R-:W-:Y:S01]  /*3b00*/  LDSM.16.M88.4 R68, [R198+0x4000] ;  /* 0x00400000c644783b */ /* 0x000fe20000000200 */
[C---:B-1----:R-:W-:Y:S06]  /*3b10*/  HMMA.16816.F32.BF16 R48, R12.reuse, R64, R48 ;  /* 0x000000400c30723c */ /* 0x042fec0000041830 */
[C---:B------:R-:W-:Y:S01]  /*3b20*/  HMMA.16816.F32.BF16 R44, R12.reuse, R66, R44 ;  /* 0x000000420c2c723c */ /* 0x040fe2000004182c */
[----:B------:R-:W-:Y:S05]  /*3b30*/  LDSM.16.M88.4 R64, [R195+0xa000] ;  /* 0x00a00000c340783b */ /* 0x000fea0000000200 */
[C---:B------:R-:W-:Y:S06]  /*3b40*/  HMMA.16816.F32.BF16 R40, R12.reuse, R56, R40 ;  /* 0x000000380c28723c */ /* 0x040fec0000041828 */
        /* <DEDUP_REMOVED lines=8> */
[----:B------:R-:W3:Y:S01]  /*3bd0*/  LDSM.16.M88.4 R12, [R199+0x4800] ;  /* 0x00480000c70c783b */ /* 0x000ee20000000200 */
[C---:B----4-:R-:W-:Y:S06]  /*3be0*/  HMMA.16816.F32.BF16 R48, R20.reuse, R8, R48 ;  /* 0x000000081430723c */ /* 0x050fec0000041830 */
[C---:B------:R-:W-:Y:S01]  /*3bf0*/  HMMA.16816.F32.BF16 R44, R20.reuse, R10, R44 ;  /* 0x0000000a142c723c */ /* 0x040fe2000004182c */
[----:B------:R-:W4:Y:S05]  /*3c00*/  LDSM.16.M88.4 R8, [R199+0x5000] ;  /* 0x00500000c708783b */ /* 0x000f2a0000000200 */
[C---:B-----5:R-:W-:Y:S06]  /*3c10*/  HMMA.16816.F32.BF16 R40, R20.reuse, R60, R40 ;  /* 0x0000003c1428723c */ /* 0x060fec0000041828 */
[C---:B-1----:R-:W-:Y:S06]  /*3c20*/  HMMA.16816.F32.BF16 R32, R20.reuse, R56, R32 ;  /* 0x000000381420723c */ /* 0x042fec0000041820 */
[C---:B------:R-:W-:Y:S01]  /*3c30*/  HMMA.16816.F32.BF16 R36, R20.reuse, R62, R36 ;  /* 0x0000003e1424723c */ /* 0x040fe20000041824 */
[----:B------:R-:W1:Y:S05]  /*3c40*/  LDSM.16.M88.4 R60, [R195+0xa800] ;  /* 0x00a80000c33c783b */ /* 0x000e6a0000000200 */
[C---:B------:R-:W-:Y:S01]  /*3c50*/  HMMA.16816.F32.BF16 R28, R20.reuse, R58, R28 ;  /* 0x0000003a141c723c */ /* 0x040fe2000004181c */
[----:B------:R-:W5:Y:S05]  /*3c60*/  LDSM.16.M88.4 R56, [R195+0xb000] ;  /* 0x00b00000c338783b */ /* 0x000f6a0000000200 */
[C---:B--2---:R-:W-:Y:S06]  /*3c70*/  HMMA.16816.F32.BF16 R24, R20.reuse, R52, R24 ;  /* 0x000000341418723c */ /* 0x044fec0000041818 */
[----:B------:R-:W-:Y:S01]  /*3c80*/  HMMA.16816.F32.BF16 R72, R20, R54, R72 ;  /* 0x000000361448723c */ /* 0x000fe20000041848 */
[----:B------:R-:W2:Y:S04]  /*3c90*/  LDSM.16.M88.4 R52, [R195+0xb800] ;  /* 0x00b80000c334783b */ /* 0x000ea80000000200 */
[----:B------:R-:W-:Y:S01]  /*3ca0*/  LDSM.16.M88.4 R20, [R188+0x4000] ;  /* 0x00400000bc14783b */ /* 0x000fe20000000200 */
[C---:B---3--:R-:W-:Y:S06]  /*3cb0*/  HMMA.16816.F32.BF16 R48, R76.reuse, R16, R48 ;  /* 0x000000104c30723c */ /* 0x048fec0000041830 */
[C---:B------:R-:W-:Y:S06]  /*3cc0*/  HMMA.16816.F32.BF16 R40, R76.reuse, R12, R40 ;  /* 0x0000000c4c28723c */ /* 0x040fec0000041828 */
[C---:B----4-:R-:W-:Y:S06]  /*3cd0*/  HMMA.16816.F32.BF16 R32, R76.reuse, R8, R32 ;  /* 0x000000084c20723c */ /* 0x050fec0000041820 */
[C---:B------:R-:W-:Y:S01]  /*3ce0*/  HMMA.16816.F32.BF16 R36, R76.reuse, R14, R36 ;  /* 0x0000000e4c24723c */ /* 0x040fe20000041824 */
[----:B------:R-:W-:Y:S05]  /*3cf0*/  LDSM.16.M88.4 R12, [R188+0x5000] ;  /* 0x00500000bc0c783b */ /* 0x000fea0000000200 */
[C---:B------:R-:W-:Y:S01]  /*3d00*/  HMMA.16816.F32.BF16 R28, R76.reuse, R10, R28 ;  /* 0x0000000a4c1c723c */ /* 0x040fe2000004181c */
[----:B------:R-:W3:Y:S05]  /*3d10*/  LDSM.16.M88.4 R8, [R197+0x4000] ;  /* 0x00400000c508783b */ /* 0x000eea0000000200 */
[C---:B------:R-:W-:Y:S01]  /*3d20*/  HMMA.16816.F32.BF16 R44, R76.reuse, R18, R44 ;  /* 0x000000124c2c723c */ /* 0x040fe2000004182c */
[----:B------:R-:W4:Y:S05]  /*3d30*/  LDSM.16.M88.4 R16, [R188+0x4800] ;  /* 0x00480000bc10783b */ /* 0x000f2a0000000200 */
[C---:B------:R-:W-:Y:S06]  /*3d40*/  HMMA.16816.F32.BF16 R24, R76.reuse, R80, R24 ;  /* 0x000000504c18723c */ /* 0x040fec0000041818 */
[----:B------:R-:W-:Y:S06]  /*3d50*/  HMMA.16816.F32.BF16 R72, R76, R82, R72 ;  /* 0x000000524c48723c */ /* 0x000fec0000041848 */
[C---:B------:R-:W-:Y:S06]  /*3d60*/  HMMA.16816.F32.BF16 R48, R68.reuse, R64, R48 ;  /* 0x000000404430723c */ /* 0x040fec0000041830 */
[C---:B-1----:R-:W-:Y:S06]  /*3d70*/  HMMA.16816.F32.BF16 R40, R68.reuse, R60, R40 ;  /* 0x0000003c4428723c */ /* 0x042fec0000041828 */
[C---:B-----5:R-:W-:Y:S06]  /*3d80*/  HMMA.16816.F32.BF16 R32, R68.reuse, R56, R32 ;  /* 0x000000384420723c */ /* 0x060fec0000041820 */
[----:B------:R-:W-:Y:S01]  /*3d90*/  HMMA.16816.F32.BF16 R60, R68, R62, R36 ;  /* 0x0000003e443c723c */ /* 0x000fe20000041824 */
[----:B------:R-:W1:Y:S01]  /*3da0*/  LDSM.16.M88.4 R36, [R188+0x5800] ;  /* 0x00580000bc24783b */ /* 0x000e620000000200 */
[----:B------:R-:W-:-:S04]  /*3db0*/  DEPBAR.LE SB0, 0x0 ;  /* 0x000080000000791a */ /* 0x000fc80000000000 */
[C---:B------:R-:W-:Y:S06]  /*3dc0*/  HMMA.16816.F32.BF16 R44, R68.reuse, R66, R44 ;  /* 0x00000042442c723c */ /* 0x040fec000004182c */
[C---:B------:R-:W-:Y:S06]  /*3dd0*/  HMMA.16816.F32.BF16 R28, R68.reuse, R58, R28 ;  /* 0x0000003a441c723c */ /* 0x040fec000004181c */
[C---:B--2---:R-:W-:Y:S06]  /*3de0*/  HMMA.16816.F32.BF16 R24, R68.reuse, R52, R24 ;  /* 0x000000344418723c */ /* 0x044fec0000041818 */
[----:B------:R-:W-:Y:S06]  /*3df0*/  HMMA.16816.F32.BF16 R72, R68, R54, R72 ;  /* 0x000000364448723c */ /* 0x000fec0000041848 */
[C---:B---3--:R-:W-:Y:S06]  /*3e00*/  HMMA.16816.F32.BF16 R48, R8.reuse, R20, R48 ;  /* 0x000000140830723c */ /* 0x048fec0000041830 */
[C---:B------:R-:W-:Y:S06]  /*3e10*/  HMMA.16816.F32.BF16 R32, R8.reuse, R12, R32 ;  /* 0x0000000c0820723c */ /* 0x040fec0000041820 */
[----:B----4-:R-:W-:Y:S01]  /*3e20*/  HMMA.16816.F32.BF16 R40, R8, R16, R40 ;  /* 0x000000100828723c */ /* 0x010fe20000041828 */
[----:B------:R-:W-:-:S05]  /*3e30*/  IMAD.U32 R13, RZ, RZ, UR18 ;  /* 0x00000012ff0d7e24 */ /* 0x000fca000f8e00ff */
[----:B------:R-:W-:Y:S01]  /*3e40*/  HMMA.16816.F32.BF16 R44, R8, R22, R44 ;  /* 0x00000016082c723c */ /* 0x000fe2000004182c */
[----:B------:R-:W-:-:S04]  /*3e50*/  IMAD R16, R13, 0x40, R218 ;  /* 0x000000400d107824 */ /* 0x000fc800078e02da */
[C---:B------:R-:W-:Y:S01]  /*3e60*/  VIADD R6, R16.reuse, 0x1 ;  /* 0x0000000110067836 */ /* 0x040fe20000000000 */
[C---:B------:R-:W-:Y:S01]  /*3e70*/  HMMA.16816.F32.BF16 R28, R8.reuse, R14, R28 ;  /* 0x0000000e081c723c */ /* 0x040fe2000004181c */
[C---:B------:R-:W-:Y:S02]  /*3e80*/  VIADD R4, R16.reuse, 0x11 ;  /* 0x0000001110047836 */ /* 0x040fe40000000000 */
[C---:B------:R-:W-:Y:S01]  /*3e90*/  VIADD R13, R16.reuse, 0x18 ;  /* 0x00000018100d7836 */ /* 0x040fe20000000000 */
[----:B------:R-:W-:Y:S01]  /*3ea0*/  I2FP.F32.S32 R2, R6 ;  /* 0x0000000600027245 */ /* 0x000fe20000201400 */
[----:B------:R-:W-:Y:S01]  /*3eb0*/  VIADD R17, R16, 0x28 ;  /* 0x0000002810117836 */ /* 0x000fe20000000000 */
[C---:B-1----:R-:W-:Y:S01]  /*3ec0*/  HMMA.16816.F32.BF16 R24, R8.reuse, R36, R24 ;  /* 0x000000240818723c */ /* 0x042fe20000041818 */
[----:B------:R-:W-:Y:S01]  /*3ed0*/  BAR.SYNC.DEFER_BLOCKING 0x0 ;  /* 0x0000000000007b1d */ /* 0x000fe20000010000 */
[----:B------:R-:W-:Y:S01]  /*3ee0*/  ISETP.GE.AND P5, PT, R6, R134, PT ;  /* 0x000000860600720c */ /* 0x000fe20003fa6270 */
[----:B------:R-:W-:Y:S01]  /*3ef0*/  FFMA.FTZ R14, R2, UR5, R49 ;  /* 0x00000005020e7c23 */ /* 0x000fe20008010031 */
[----:B------:R-:W-:Y:S01]  /*3f00*/  VIADD R15, R16, 0x10 ;  /* 0x00000010100f7836 */ /* 0x000fe20000000000 */
[----:B------:R-:W-:Y:S01]  /*3f10*/  ISETP.GE.AND P2, PT, R6, R133, PT ;  /* 0x000000850600720c */ /* 0x000fe20003f46270 */
[----:B------:R-:W-:Y:S01]  /*3f20*/  HMMA.16816.F32.BF16 R60, R8, R18, R60 ;  /* 0x00000012083c723c */ /* 0x000fe2000004183c */
[----:B------:R-:W-:Y:S01]  /*3f30*/  FFMA.FTZ R37, R2, UR5, R51 ;  /* 0x0000000502257c23 */ /* 0x000fe20008010033 */
[----:B------:R-:W-:Y:S01]  /*3f40*/  VIADD R2, R16, 0x9 ;  /* 0x0000000910027836 */ /* 0x000fe20000000000 */
[----:B------:R-:W-:-:S02]  /*3f50*/  FSEL R14, R14, -INF , !P5 ;  /* 0xff8000000e0e7808 */ /* 0x000fc40006800000 */
[CC--:B------:R-:W-:Y:S01]  /*3f60*/  ISETP.GE.AND P3, PT, R15.reuse, R134.reuse, PT ;  /* 0x000000860f00720c */ /* 0x0c0fe20003f66270 */
[----:B------:R-:W-:Y:S01]  /*3f70*/  HMMA.16816.F32.BF16 R72, R8, R38, R72 ;  /* 0x000000260848723c */ /* 0x000fe20000041848 */
[----:B------:R-:W-:Y:S01]  /*3f80*/  ISETP.GE.AND P0, PT, R2, R134, PT ;  /* 0x000000860200720c */ /* 0x000fe20003f06270 */
[----:B------:R-:W-:Y:S01]  /*3f90*/  VIADD R19, R16, 0x20 ;  /* 0x0000002010137836 */ /* 0x000fe20000000000 */
[-C--:B------:R-:W-:Y:S01]  /*3fa0*/  ISETP.GE.AND P6, PT, R2, R133.reuse, PT ;  /* 0x000000850200720c */ /* 0x080fe20003fc6270 */
[C---:B------:R-:W-:Y:S01]  /*3fb0*/  VIADD R18, R16.reuse, 0x29 ;  /* 0x0000002910127836 */ /* 0x040fe20000000000 */
[----:B------:R-:W-:Y:S02]  /*3fc0*/  I2FP.F32.S32 R2, R2 ;  /* 0x0000000200027245 */ /* 0x000fe40000201400 */
[----:B------:R-:W-:Y:S01]  /*3fd0*/  VIADD R9, R16, 0x8 ;  /* 0x0000000810097836 */ /* 0x000fe20000000000 */
[----:B------:R-:W-:Y:S02]  /*3fe0*/  ISETP.GE.AND P5, PT, R15, R133, PT ;  /* 0x000000850f00720c */ /* 0x000fe40003fa6270 */
[----:B------:R-:W-:Y:S01]  /*3ff0*/  I2FP.F32.S32 R15, R15 ;  /* 0x0000000f000f7245 */ /* 0x000fe20000201400 */
[C---:B------:R-:W-:Y:S01]  /*4000*/  FFMA.FTZ R12, R2.reuse, UR5, R45 ;  /* 0x00000005020c7c23 */ /* 0x040fe2000801002d */
[CC--:B------:R-:W-:Y:S01]  /*4010*/  ISETP.GE.AND P4, PT, R9.reuse, R134.reuse, PT ;  /* 0x000000860900720c */ /* 0x0c0fe20003f86270 */
[----:B------:R-:W-:Y:S01]  /*4020*/  FFMA.FTZ R39, R2, UR5, R47 ;  /* 0x0000000502277c23 */ /* 0x000fe2000801002f */
[----:B------:R-:W-:Y:S01]  /*4030*/  ISETP.GE.AND P1, PT, R9, R133, PT ;  /* 0x000000850900720c */ /* 0x000fe20003f26270 */
[----:B------:R-:W-:Y:S01]  /*4040*/  FFMA.FTZ R8, R15, UR5, R40 ;  /* 0x000000050f087c23 */ /* 0x000fe20008010028 */
[----:B------:R-:W-:Y:S01]  /*4050*/  I2FP.F32.S32 R9, R9 ;  /* 0x0000000900097245 */ /* 0x000fe20000201400 */
[----:B------:R-:W-:Y:S01]  /*4060*/  VIADD R2, R16, 0x19 ;  /* 0x0000001910027836 */ /* 0x000fe20000000000 */
[----:B------:R-:W-:Y:S01]  /*4070*/  FSEL R37, R37, -INF , !P2 ;  /* 0xff80000025257808 */ /* 0x000fe20005000000 */
[----:B------:R-:W-:Y:S01]  /*4080*/  FFMA.FTZ R15, R15, UR5, R42 ;  /* 0x000000050f0f7c23 */ /* 0x000fe2000801002a */
[----:B------:R-:W-:Y:S01]  /*4090*/  FSEL R12, R12, -INF , !P0 ;  /* 0xff8000000c0c7808 */ /* 0x000fe20004000000 */
[C---:B------:R-:W-:Y:S01]  /*40a0*/  FFMA.FTZ R36, R9.reuse, UR5, R44 ;  /* 0x0000000509247c23 */ /* 0x040fe2000801002c */
[----:B------:R-:W-:Y:S01]  /*40b0*/  FFMA.FTZ R46, R9, UR5, R46 ;  /* 0x00000005092e7c23 */ /* 0x000fe2000801002e */
[----:B------:R-:W-:-:S02]  /*40c0*/  ISETP.GE.AND P2, PT, R4, R134, PT ;  /* 0x000000860400720c */ /* 0x000fc40003f46270 */
[CC--:B------:R-:W-:Y:S02]  /*40d0*/  ISETP.GE.AND P0, PT, R13.reuse, R133.reuse, PT ;  /* 0x000000850d00720c */ /* 0x0c0fe40003f06270 */
[----:B------:R-:W-:Y:S02]  /*40e0*/  FSEL R36, R36, -INF , !P4 ;  /* 0xff80000024247808 */ /* 0x000fe40006000000 */
[----:B------:R-:W-:Y:S02]  /*40f0*/  FSEL R45, R46, -INF , !P1 ;  /* 0xff8000002e2d7808 */ /* 0x000fe40004800000 */
[----:B------:R-:W-:Y:S02]  /*4100*/  ISETP.GE.AND P4, PT, R4, R133, PT ;  /* 0x000000850400720c */ /* 0x000fe40003f86270 */
[----:B------:R-:W-:Y:S02]  /*4110*/  ISETP.GE.AND P1, PT, R13, R134, PT ;  /* 0x000000860d00720c */ /* 0x000fe40003f26270 */
[----:B------:R-:W-:-:S02]  /*4120*/  FSEL R39, R39, -INF , !P6 ;  /* 0xff80000027277808 */ /* 0x000fc40007000000 */
[----:B------:R-:W-:Y:S02]  /*4130*/  FSEL R8, R8, -INF , !P3 ;  /* 0xff80000008087808 */ /* 0x000fe40005800000 */
[----:B------:R-:W-:Y:S02]  /*4140*/  I2FP.F32.S32 R4, R4 ;  /* 0x0000000400047245 */ /* 0x000fe40000201400 */
[----:B------:R-:W-:Y:S02]  /*4150*/  I2FP.F32.S32 R13, R13 ;  /* 0x0000000d000d7245 */ /* 0x000fe40000201400 */
[----:B------:R-:W-:Y:S01]  /*4160*/  ISETP.GE.AND P6, PT, R2, R134, PT ;  /* 0x000000860200720c */ /* 0x000fe20003fc6270 */
[----:B------:R-:W-:Y:S01]  /*4170*/  FFMA.FTZ R10, R4, UR5, R41 ;  /* 0x00000005040a7c23 */ /* 0x000fe20008010029 */
[----:B------:R-:W-:Y:S01]  /*4180*/  ISETP.GE.AND P3, PT, R2, R133, PT ;  /* 0x000000850200720c */ /* 0x000fe20003f66270 */
[----:B------:R-:W-:Y:S01]  /*4190*/  FFMA.FTZ R9, R4, UR5, R43 ;  /* 0x0000000504097c23 */ /* 0x000fe2000801002b */
[----:B------:R-:W-:Y:S01]  /*41a0*/  I2FP.F32.S32 R2, R2 ;  /* 0x0000000200027245 */ /* 0x000fe20000201400 */
[C---:B------:R-:W-:Y:S01]  /*41b0*/  FFMA.FTZ R6, R13.reuse, UR5, R60 ;  /* 0x000000050d067c23 */ /* 0x040fe2000801003c */
[----:B------:R-:W-:Y:S01]  /*41c0*/  FFMA.FTZ R13, R13, UR5, R62 ;  /* 0x000000050d0d7c23 */ /* 0x000fe2000801003e */
[----:B------:R-:W-:-:S02]  /*41d0*/  FSEL R15, R15, -INF , !P5 ;  /* 0xff8000000f0f7808 */ /* 0x000fc40006800000 */
[C---:B------:R-:W-:Y:S01]  /*41e0*/  FFMA.FTZ R4, R2.reuse, UR5, R61 ;  /* 0x0000000502047c23 */ /* 0x040fe2000801003d */
[----:B------:R-:W-:Y:S01]  /*41f0*/  FFMA.FTZ R11, R2, UR5, R63 ;  /* 0x00000005020b7c23 */ /* 0x000fe2000801003f */
[----:B------:R-:W-:Y:S01]  /*4200*/  VIADD R2, R16, 0x21 ;  /* 0x0000002110027836 */ /* 0x000fe20000000000 */
[----:B------:R-:W-:Y:S02]  /*4210*/  FSEL R9, R9, -INF , !P4 ;  /* 0xff80000009097808 */ /* 0x000fe40006000000 */
[----:B------:R-:W-:Y:S02]  /*4220*/  FSEL R6, R6, -INF , !P1 ;  /* 0xff80000006067808 */ /* 0x000fe40004800000 */
[----:B------:R-:W-:Y:S02]  /*4230*/  FSEL R13, R13, -INF , !P0 ;  /* 0xff8000000d0d7808 */ /* 0x000fe40004000000 */
[----:B------:R-:W-:Y:S02]  /*4240*/  FSEL R4, R4, -INF , !P6 ;  /* 0xff80000004047808 */ /* 0x000fe40007000000 */
[----:B------:R-:W-:-:S02]  /*4250*/  ISETP.GE.AND P4, PT, R2, R134, PT ;  /* 0x000000860200720c */ /* 0x000fc40003f86270 */
[-C--:B------:R-:W-:Y:S02]  /*4260*/  ISETP.GE.AND P1, PT, R2, R133.reuse, PT ;  /* 0x000000850200720c */ /* 0x080fe40003f26270 */
[C---:B------:R-:W-:Y:S02]  /*4270*/  ISETP.GE.AND P0, PT, R17.reuse, R134, PT ;  /* 0x000000861100720c */ /* 0x040fe40003f06270 */
[----:B------:R-:W-:Y:S02]  /*4280*/  ISETP.GE.AND P6, PT, R17, R133, PT ;  /* 0x000000851100720c */ /* 0x000fe40003fc6270 */
[----:B------:R-:W-:Y:S02]  /*4290*/  FSEL R10, R10, -INF , !P2 ;  /* 0xff8000000a0a7808 */ /* 0x000fe40005000000 */
[----:B------:R-:W-:Y:S02]  /*42a0*/  I2FP.F32.S32 R2, R2 ;  /* 0x0000000200027245 */ /* 0x000fe40000201400 */
[----:B------:R-:W-:-:S02]  /*42b0*/  I2FP.F32.S32 R17, R17 ;  /* 0x0000001100117245 */ /* 0x000fc40000201400 */
[CC--:B------:R-:W-:Y:S01]  /*42c0*/  ISETP.GE.AND P5, PT, R19.reuse, R134.reuse, PT ;  /* 0x000000861300720c */ /* 0x0c0fe20003fa6270 */
[C---:B------:R-:W-:Y:S01]  /*42d0*/  FFMA.FTZ R33, R2.reuse, UR5, R33 ;  /* 0x0000000502217c23 */ /* 0x040fe20008010021 */
[----:B------:R-:W-:Y:S01]  /*42e0*/  ISETP.GE.AND P2, PT, R19, R133, PT ;  /* 0x000000851300720c */ /* 0x000fe20003f46270 */
[----:B------:R-:W-:Y:S01]  /*42f0*/  FFMA.FTZ R35, R2, UR5, R35 ;  /* 0x0000000502237c23 */ /* 0x000fe20008010023 */
[----:B------:R-:W-:Y:S01]  /*4300*/  I2FP.F32.S32 R19, R19 ;  /* 0x0000001300137245 */ /* 0x000fe20000201400 */
[C---:B------:R-:W-:Y:S01]  /*4310*/  FFMA.FTZ R28, R17.reuse, UR5, R28 ;  /* 0x00000005111c7c23 */ /* 0x040fe2000801001c */
[----:B------:R-:W-:Y:S02]  /*4320*/  VIADD R2, R16, 0x31 ;  /* 0x0000003110027836 */ /* 0x000fe40000000000 */
[----:B------:R-:W-:Y:S01]  /*4330*/  FFMA.FTZ R30, R17, UR5, R30 ;  /* 0x00000005111e7c23 */ /* 0x000fe2000801001e */
[----:B------:R-:W-:Y:S01]  /*4340*/  FSEL R137, R35, -INF , !P1 ;  /* 0xff80000023897808 */ /* 0x000fe20004800000 */
[C---:B------:R-:W-:Y:S01]  /*4350*/  FFMA.FTZ R32, R19.reuse, UR5, R32 ;  /* 0x0000000513207c23 */ /* 0x040fe20008010020 */
[----:B------:R-:W-:Y:S01]  /*4360*/  FSEL R138, R28, -INF , !P0 ;  /* 0xff8000001c8a7808 */ /* 0x000fe20004000000 */
[----:B------:R-:W-:Y:S01]  /*4370*/  FFMA.FTZ R34, R19, UR5, R34 ;  /* 0x0000000513227c23 */ /* 0x000fe20008010022 */
[----:B------:R-:W-:Y:S01]  /*4380*/  ISETP.GE.AND P1, PT, R2, R134, PT ;  /* 0x000000860200720c */ /* 0x000fe20003f26270 */
[----:B------:R-:W-:Y:S01]  /*4390*/  VIADD R17, R16, 0x30 ;  /* 0x0000003010117836 */ /* 0x000fe20000000000 */
[----:B------:R-:W-:-:S02]  /*43a0*/  ISETP.GE.AND P0, PT, R2, R133, PT ;  /* 0x000000850200720c */ /* 0x000fc40003f06270 */
[----:B------:R-:W-:Y:S02]  /*43b0*/  FSEL R11, R11, -INF , !P3 ;  /* 0xff8000000b0b7808 */ /* 0x000fe40005800000 */
[----:B------:R-:W-:Y:S01]  /*43c0*/  FSEL R148, R32, -INF , !P5 ;  /* 0xff80000020947808 */ /* 0x000fe20006800000 */
[----:B------:R-:W-:Y:S01]  /*43d0*/  VIADD R32, R220, 0xb54cda56 ;  /* 0xb54cda56dc207836 */ /* 0x000fe20000000000 */
[----:B------:R-:W-:Y:S02]  /*43e0*/  I2FP.F32.S32 R2, R2 ;  /* 0x0000000200027245 */ /* 0x000fe40000201400 */
[C---:B------:R-:W-:Y:S02]  /*43f0*/  ISETP.GE.AND P3, PT, R18.reuse, R134, PT ;  /* 0x000000861200720c */ /* 0x040fe40003f66270 */
[-C--:B------:R-:W-:Y:S01]  /*4400*/  ISETP.GE.AND P5, PT, R18, R133.reuse, PT ;  /* 0x000000851200720c */ /* 0x080fe20003fa6270 */
[C---:B------:R-:W-:Y:S01]  /*4410*/  FFMA.FTZ R25, R2.reuse, UR5, R25 ;  /* 0x0000000502197c23 */ /* 0x040fe20008010019 */
[----:B------:R-:W-:Y:S01]  /*4420*/  I2FP.F32.S32 R18, R18 ;  /* 0x0000001200127245 */ /* 0x000fe20000201400 */
[----:B------:R-:W-:Y:S01]  /*4430*/  FFMA.FTZ R27, R2, UR5, R27 ;  /* 0x00000005021b7c23 */ /* 0x000fe2000801001b */
[----:B------:R-:W-:Y:S01]  /*4440*/  FSEL R139, R34, -INF , !P2 ;  /* 0xff800000228b7808 */ /* 0x000fe20005000000 */
[----:B------:R-:W1:Y:S01]  /*4450*/  LDC.U8 R2, c[0x0][0x388] ;  /* 0x0000e200ff027b82 */ /* 0x000e620000000000 */
[----:B------:R-:W-:Y:S01]  /*4460*/  FSEL R142, R33, -INF , !P4 ;  /* 0xff800000218e7808 */ /* 0x000fe20006000000 */
[C---:B------:R-:W-:Y:S01]  /*4470*/  FFMA.FTZ R29, R18.reuse, UR5, R29 ;  /* 0x00000005121d7c23 */ /* 0x040fe2000801001d */
[C---:B------:R-:W-:Y:S01]  /*4480*/  ISETP.GE.AND P2, PT, R17.reuse, R134, PT ;  /* 0x000000861100720c */ /* 0x040fe20003f46270 */
[----:B------:R-:W-:Y:S01]  /*4490*/  FFMA.FTZ R33, R18, UR5, R31 ;  /* 0x0000000512217c23 */ /* 0x000fe2000801001f */
[----:B------:R-:W-:-:S02]  /*44a0*/  ISETP.GE.AND P4, PT, R17, R133, PT ;  /* 0x000000851100720c */ /* 0x000fc40003f86270 */
[----:B------:R-:W-:Y:S02]  /*44b0*/  I2FP.F32.S32 R17, R17 ;  /* 0x0000001100117245 */ /* 0x000fe40000201400 */
[----:B------:R-:W-:Y:S02]  /*44c0*/  FSEL R35, R30, -INF , !P6 ;  /* 0xff8000001e237808 */ /* 0x000fe40007000000 */
[----:B------:R-:W-:Y:S01]  /*44d0*/  FSEL R136, R29, -INF , !P3 ;  /* 0xff8000001d887808 */ /* 0x000fe20005800000 */
[C---:B------:R-:W-:Y:S01]  /*44e0*/  FFMA.FTZ R24, R17.reuse, UR5, R24 ;  /* 0x0000000511187c23 */ /* 0x040fe20008010018 */
[----:B------:R-:W-:Y:S01]  /*44f0*/  FFMA.FTZ R26, R17, UR5, R26 ;  /* 0x00000005111a7c23 */ /* 0x000fe2000801001a */
[C---:B------:R-:W-:Y:S01]  /*4500*/  VIADD R17, R16.reuse, 0x38 ;  /* 0x0000003810117836 */ /* 0x040fe20000000000 */
[----:B------:R-:W-:Y:S02]  /*4510*/  I2FP.F32.S32 R31, R16 ;  /* 0x00000010001f7245 */ /* 0x000fe40000201400 */
[----:B------:R-:W-:-:S02]  /*4520*/  ISETP.GE.AND P6, PT, R16, R134, PT ;  /* 0x000000861000720c */ /* 0x000fc40003fc6270 */
[C---:B------:R-:W-:Y:S01]  /*4530*/  ISETP.GE.AND P3, PT, R16.reuse, R133, PT ;  /* 0x000000851000720c */ /* 0x040fe20003f66270 */
[----:B------:R-:W-:Y:S01]  /*4540*/  VIADD R16, R16, 0x39 ;  /* 0x0000003910107836 */ /* 0x000fe20000000000 */
[----:B------:R-:W-:Y:S01]  /*4550*/  FSEL R177, R27, -INF , !P0 ;  /* 0xff8000001bb17808 */ /* 0x000fe20004000000 */
[C---:B------:R-:W-:Y:S01]  /*4560*/  FFMA.FTZ R30, R31.reuse, UR5, R48 ;  /* 0x000000051f1e7c23 */ /* 0x040fe20008010030 */
[----:B------:R-:W-:Y:S01]  /*4570*/  PLOP3.LUT P0, PT, PT, PT, UP0, 0x80, 0x0 ;  /* 0x000000000000781c */ /* 0x000fe20003f0f008 */
[----:B------:R-:W-:Y:S01]  /*4580*/  FFMA.FTZ R31, R31, UR5, R50 ;  /* 0x000000051f1f7c23 */ /* 0x000fe20008010032 */
[----:B------:R-:W-:Y:S01]  /*4590*/  FSEL R33, R33, -INF , !P5 ;  /* 0xff80000021217808 */ /* 0x000fe20006800000 */
[----:B-1----:R-:W-:Y:S01]  /*45a0*/  IMAD R170, R2, 0x10000, R2 ;  /* 0x0001000002aa7824 */ /* 0x002fe200078e0202 */
[----:B------:R-:W-:Y:S02]  /*45b0*/  FSEL R224, R24, -INF , !P2 ;  /* 0xff80000018e07808 */ /* 0x000fe40005000000 */
[----:B------:R-:W-:-:S02]  /*45c0*/  FSEL R205, R26, -INF , !P4 ;  /* 0xff8000001acd7808 */ /* 0x000fc40006000000 */
[----:B------:R-:W-:Y:S02]  /*45d0*/  FSEL R210, R25, -INF , !P1 ;  /* 0xff80000019d27808 */ /* 0x000fe40004800000 */
[CC--:B------:R-:W-:Y:S02]  /*45e0*/  ISETP.GE.AND P5, PT, R17.reuse, R134.reuse, PT ;  /* 0x000000861100720c */ /* 0x0c0fe40003fa6270 */
[-C--:B------:R-:W-:Y:S02]  /*45f0*/  ISETP.GE.AND P2, PT, R17, R133.reuse, PT ;  /* 0x000000851100720c */ /* 0x080fe40003f46270 */
[C---:B------:R-:W-:Y:S02]  /*4600*/  ISETP.GE.AND P4, PT, R16.reuse, R134, PT ;  /* 0x000000861000720c */ /* 0x040fe40003f86270 */
[----:B------:R-:W-:Y:S02]  /*4610*/  ISETP.GE.AND P1, PT, R16, R133, PT ;  /* 0x000000851000720c */ /* 0x000fe40003f26270 */
[----:B------:R-:W-:-:S02]  /*4620*/  I2FP.F32.S32 R17, R17 ;  /* 0x0000001100117245 */ /* 0x000fc40000201400 */
[----:B------:R-:W-:Y:S02]  /*4630*/  I2FP.F32.S32 R16, R16 ;  /* 0x0000001000107245 */ /* 0x000fe40000201400 */
[----:B------:R-:W-:Y:S01]  /*4640*/  FSEL R30, R30, -INF , !P6 ;  /* 0xff8000001e1e7808 */ /* 0x000fe20007000000 */
[C---:B------:R-:W-:Y:S01]  /*4650*/  FFMA.FTZ R72, R17.reuse, UR5, R72 ;  /* 0x0000000511487c23 */ /* 0x040fe20008010048 */
[----:B------:R-:W-:Y:S01]  /*4660*/  FFMA.FTZ R74, R17, UR5, R74 ;  /* 0x00000005114a7c23 */ /* 0x000fe2000801004a */
[C---:B------:R-:W-:Y:S01]  /*4670*/  FFMA.FTZ R73, R16.reuse, UR5, R73 ;  /* 0x0000000510497c23 */ /* 0x040fe20008010049 */
[----:B------:R-:W-:Y:S01]  /*4680*/  FFMA.FTZ R75, R16, UR5, R75 ;  /* 0x00000005104b7c23 */ /* 0x000fe2000801004b */
[----:B------:R-:W-:Y:S02]  /*4690*/  FSEL R31, R31, -INF , !P3 ;  /* 0xff8000001f1f7808 */ /* 0x000fe40005800000 */
[----:B------:R-:W-:Y:S02]  /*46a0*/  FSEL R208, R72, -INF , !P5 ;  /* 0xff80000048d07808 */ /* 0x000fe40006800000 */
[----:B------:R-:W-:-:S02]  /*46b0*/  FSEL R176, R74, -INF , !P2 ;  /* 0xff8000004ab07808 */ /* 0x000fc40005000000 */
        /* <DEDUP_REMOVED lines=36> */
[----:B------:R3:W-:Y:S03]  /*4900*/  @!P4 LDGSTS.E.BYPASS.LTC128B.128 [R203+0x8000], desc[UR22][R48.64+0x80] ;  /* 0x0800008030cbcfae */ /* 0x0007e6000b901d56 */
        /* <DEDUP_REMOVED lines=10> */
[----:B------:R-:W5:Y:S01]  /*49b0*/  @!P4 LDC.64 R22, c[0x0][0x218] ;  /* 0x00008600ff16cb82 */ /* 0x000f620000000a00 */
[C---:B-1----:R-:W-:Y:S01]  /*49c0*/  @!P4 LEA R40, P1, R3.reuse, R28, 0x1 ;  /* 0x0000001c0328c211 */ /* 0x042fe200078208ff */
[----:B------:R-:W-:Y:S01]  /*49d0*/  @!PT LDS RZ, [RZ] ;  /* 0x00000000fffff984 */ /* 0x000fe20000000800 */
[----:B------:R-:W-:Y:S01]  /*49e0*/  @!PT LDS RZ, [RZ] ;  /* 0x00000000fffff984 */ /* 0x000fe20000000800 */
[----:B------:R-:W-:Y:S01]  /*49f0*/  @!PT LDS RZ, [RZ] ;  /* 0x00000000fffff984 */ /* 0x000fe20000000800 */
[----:B------:R2:W-:Y:S01]  /*4a00*/  @!P5 LDGSTS.E.BYPASS.LTC128B.128 [R203+0x6800], desc[UR22][R46.64] ;  /* 0x068000002ecbdfae */ /* 0x0005e2000b901d56 */
[----:B------:R-:W-:-:S02]  /*4a10*/  IADD3 R28, P6, R3, UR30, RZ ;  /* 0x0000001e031c7c10 */ /* 0x000fc4000ffde0ff */
[----:B------:R-:W-:Y:S01]  /*4a20*/  @!P4 LEA.HI.X R41, R3, R29, R38, 0x1, P1 ;  /* 0x0000001d0329c211 */ /* 0x000fe200008f0c26 */
[----:B------:R2:W-:Y:S02]  /*4a30*/  @P4 STS.128 [R203+0x8800], RZ ;  /* 0x008800ffcb004388 */ /* 0x0005e40000000c00 */
[----:B------:R-:W1:Y:S02]  /*4a40*/  @!P3 LDC.64 R20, c[0x0][0x218] ;  /* 0x00008600ff14bb82 */ /* 0x000e640000000a00 */
[----:B------:R-:W-:Y:S01]  /*4a50*/  @!PT LDS RZ, [RZ] ;  /* 0x00000000fffff984 */ /* 0x000fe20000000800 */
[----:B------:R-:W-:Y:S01]  /*4a60*/  @!PT LDS RZ, [RZ] ;  /* 0x00000000fffff984 */ /* 0x000fe20000000800 */
[----:B------:R-:W-:Y:S01]  /*4a70*/  @!PT LDS RZ, [RZ] ;  /* 0x00000000fffff984 */ /* 0x000fe20000000800 */
[----:B------:R2:W-:Y:S01]  /*4a80*/  @!P4 LDGSTS.E.BYPASS.LTC128B.128 [R203+0x8800], desc[UR22][R40.64+0x80] ;  /* 0x0880008028cbcfae */ /* 0x0005e2000b901d56 */
[----:B---3--:R-:W-:-:S03]  /*4a90*/  @!P5 LEA R48, P2, R28, R24, 0x1 ;  /* 0x000000181c30d211 */ /* 0x008fc600078408ff */
[----:B------:R2:W-:Y:S01]  /*4aa0*/  @P3 STS.128 [R203+0xa800], RZ ;  /* 0x00a800ffcb003388 */ /* 0x0005e20000000c00 */
[----:B------:R-:W-:Y:S01]  /*4ab0*/  IADD3.X R24, R38, UR29, RZ, P6, !PT ;  /* 0x0000001d26187c10 */ /* 0x000fe2000b7fe4ff */
[----:B------:R-:W3:Y:S01]  /*4ac0*/  @!P5 LDC.64 R18, c[0x0][0x218] ;  /* 0x00008600ff12db82 */ /* 0x000ee20000000a00 */
[C---:B----4-:R-:W-:Y:S02]  /*4ad0*/  @!P3 LEA R26, P1, R3.reuse, R26, 0x1 ;  /* 0x0000001a031ab211 */ /* 0x050fe400078208ff */
[C---:B------:R-:W-:Y:S02]  /*4ae0*/  @!P5 LEA.HI.X R49, R28.reuse, R25, R24, 0x1, P2 ;  /* 0x000000191c31d211 */ /* 0x040fe400010f0c18 */
[----:B------:R-:W-:Y:S02]  /*4af0*/  @!P3 LEA.HI.X R27, R3, R27, R38, 0x1, P1 ;  /* 0x0000001b031bb211 */ /* 0x000fe400008f0c26 */
[C---:B------:R-:W-:Y:S01]  /*4b00*/  IADD3 R3, P6, R28.reuse, UR30, RZ ;  /* 0x0000001e1c037c10 */ /* 0x040fe2000ffde0ff */
[----:B------:R-:W4:Y:S01]  /*4b10*/  @!P4 LDC.64 R16, c[0x0][0x218] ;  /* 0x00008600ff10cb82 */ /* 0x000f220000000a00 */
[C---:B-----5:R-:W-:Y:S01]  /*4b20*/  @!P4 LEA R22, P2, R28.reuse, R22, 0x1 ;  /* 0x000000161c16c211 */ /* 0x060fe200078408ff */
[----:B------:R-:W-:Y:S01]  /*4b30*/  @!PT LDS RZ, [RZ] ;  /* 0x00000000fffff984 */ /* 0x000fe20000000800 */
[----:B------:R-:W-:Y:S01]  /*4b40*/  @!PT LDS RZ, [RZ] ;  /* 0x00000000fffff984 */ /* 0x000fe20000000800 */
[----:B------:R-:W-:Y:S01]  /*4b50*/  @!PT LDS RZ, [RZ] ;  /* 0x00000000fffff984 */ /* 0x000fe20000000800 */
[----:B------:R2:W-:Y:S03]  /*4b60*/  @!P3 LDGSTS.E.BYPASS.LTC128B.128 [R203+0xa800], desc[UR22][R26.64+0x100] ;  /* 0x0a8001001acbbfae */ /* 0x0005e6000b901d56 */
[C---:B------:R-:W-:Y:S01]  /*4b70*/  @!P4 LEA.HI.X R23, R28.reuse, R23, R24, 0x1, P2 ;  /* 0x000000171c17c211 */ /* 0x040fe200010f0c18 */
[----:B------:R2:W-:Y:S01]  /*4b80*/  @P5 STS.128 [R203+0x7000], RZ ;  /* 0x007000ffcb005388 */ /* 0x0005e20000000c00 */
[----:B-1----:R-:W-:-:S03]  /*4b90*/  @!P3 LEA R20, P1, R28, R20, 0x1 ;  /* 0x000000141c14b211 */ /* 0x002fc600078208ff */
        /* <DEDUP_REMOVED lines=39> */
.L_x_497:
[----:B------:R-:W-:Y:S05]  /*4e10*/  BSYNC B0 ;  /* 0x0000000000007941 */ /* 0x000fea0003800000 */
.L_x_496:
[----:B------:R-:W0:Y:S02]  /*4e20*/  LDGDEPBAR ;  /* 0x00000000000079af */ /* 0x000e240000000000 */
.L_x_495:
[----:B------:R-:W-:Y:S01]  /*4e30*/  FMNMX.FTZ R3, R30, R14, !PT ;  /* 0x0000000e1e037209 */ /* 0x000fe20007810000 */
[----:B------:R-:W-:Y:S01]  /*4e40*/  IMAD.WIDE.U32 R172, R219, -0x326172a9, RZ ;  /* 0xcd9e8d57dbac7825 */ /* 0x000fe200078e00ff */
[----:B--2---:R-:W-:Y:S01]  /*4e50*/  FMNMX.FTZ R18, R31, R37, !PT ;  /* 0x000000251f127209 */ /* 0x004fe20007810000 */
[----:B------:R-:W-:Y:S01]  /*4e60*/  USHF.L.U32 UR6, UR18, 0x1, URZ ;  /* 0x0000000112067899 */ /* 0x000fe2000800063f */
[----:B------:R-:W-:Y:S01]  /*4e70*/  FMNMX.FTZ R3, R36, R3, !PT ;  /* 0x0000000324037209 */ /* 0x000fe20007810000 */
[----:B------:R-:W-:Y:S01]  /*4e80*/  IMAD.WIDE.U32 R226, R222, -0x2daee0ad, RZ ;  /* 0xd2511f53dee27825 */ /* 0x000fe200078e00ff */
[----:B------:R-:W-:Y:S01]  /*4e90*/  FMNMX.FTZ R18, R45, R18, !PT ;  /* 0x000000122d127209 */ /* 0x000fe20007810000 */
[----:B------:R-:W-:Y:S01]  /*4ea0*/  ULDC UR10, c[0x0][0x2ec] ;  /* 0x0000bb00000a7ab9 */ /* 0x000fe20000000800 */
[----:B------:R-:W-:Y:S01]  /*4eb0*/  FMNMX.FTZ R3, R12, R3, !PT ;  /* 0x000000030c037209 */ /* 0x000fe20007810000 */
[----:B------:R-:W-:Y:S01]  /*4ec0*/  VIADD R167, R220, 0x3c6ef372 ;  /* 0x3c6ef372dca77836 */ /* 0x000fe20000000000 */
[----:B------:R-:W-:Y:S01]  /*4ed0*/  FMNMX.FTZ R18, R39, R18, !PT ;  /* 0x0000001227127209 */ /* 0x000fe20007810000 */
[C---:B------:R-:W-:Y:S01]  /*4ee0*/  VIADD R166, R221.reuse, 0x76cf5d0a ;  /* 0x76cf5d0adda67836 */ /* 0x040fe20000000000 */
[----:B------:R-:W-:Y:S01]  /*4ef0*/  FMNMX.FTZ R3, R8, R3, !PT ;  /* 0x0000000308037209 */ /* 0x000fe20007810000 */
[----:B------:R-:W-:Y:S01]  /*4f00*/  VIADD R149, R221, 0x32370b8f ;  /* 0x32370b8fdd957836 */ /* 0x000fe20000000000 */
[----:B------:R-:W-:Y:S01]  /*4f10*/  FMNMX.FTZ R18, R15, R18, !PT ;  /* 0x000000120f127209 */ /* 0x000fe20007810000 */
[----:B------:R-:W-:Y:S01]  /*4f20*/  VIADD R140, R220, 0xdaa66d2b ;  /* 0xdaa66d2bdc8c7836 */ /* 0x000fe20000000000 */
        /* <DEDUP_REMOVED lines=21> */
[----:B------:R-:W-:Y:S02]  /*5080*/  LOP3.LUT R223, R85, R220, RZ, 0x3c, !PT ;  /* 0x000000dc55df7212 */ /* 0x000fe400078e3cff */
[----:B------:R-:W-:Y:S02]  /*5090*/  FMNMX.FTZ R3, R208, R3, !PT ;  /* 0x00000003d0037209 */ /* 0x000fe40007810000 */
[----:B------:R-:W-:Y:S02]  /*50a0*/  LOP3.LUT R168, R173, R223, RZ, 0x3c, !PT ;  /* 0x000000dfada87212 */ /* 0x000fe400078e3cff */
[----:B-1----:R-:W-:Y:S02]  /*50b0*/  FMNMX.FTZ R16, R204, R3, !PT ;  /* 0x00000003cc107209 */ /* 0x002fe40007810000 */
[----:B------:R-:W-:Y:S01]  /*50c0*/  FMNMX.FTZ R3, R177, R18, !PT ;  /* 0x00000012b1037209 */ /* 0x000fe20007810000 */
[----:B------:R-:W-:Y:S01]  /*50d0*/  IMAD.WIDE.U32 R168, R168, -0x2daee0ad, RZ ;  /* 0xd2511f53a8a87825 */ /* 0x000fe200078e00ff */
[----:B------:R-:W-:Y:S01]  /*50e0*/  LEA R196, R0, UR4, 0x1 ;  /* 0x0000000400c47c11 */ /* 0x000fe2000f8e08ff */
[----:B------:R-:W1:Y:S01]  /*50f0*/  SHFL.BFLY PT, R17, R16, 0x2, 0x1f ;  /* 0x0c401f0010117f89 */ /* 0x000e6200000e0000 */
[----:B------:R-:W-:Y:S01]  /*5100*/  FMNMX.FTZ R18, R176, R3, !PT ;  /* 0x00000003b0127209 */ /* 0x000fe20007810000 */
[----:B------:R-:W-:-:S02]  /*5110*/  VIADD R3, R221, 0xbb67ae85 ;  /* 0xbb67ae85dd037836 */ /* 0x000fc40000000000 */
[--C-:B------:R-:W-:Y:S01]  /*5120*/  IMAD R194, R7, 0x2, R196.reuse ;  /* 0x0000000207c27824 */ /* 0x100fe200078e02c4 */
[----:B------:R-:W-:Y:S01]  /*5130*/  FMNMX.FTZ R19, R175, R18, !PT ;  /* 0x00000012af137209 */ /* 0x000fe20007810000 */
[----:B------:R-:W-:Y:S01]  /*5140*/  IMAD R193, R5, 0x2, R196 ;  /* 0x0000000205c17824 */ /* 0x000fe200078e02c4 */
[----:B------:R-:W-:Y:S01]  /*5150*/  LOP3.LUT R3, R169, R226, R3, 0x96, !PT ;  /* 0x000000e2a9037212 */ /* 0x000fe200078e9603 */
[----:B------:R-:W-:Y:S01]  /*5160*/  VIADD R169, R220, 0x9e3779b9 ;  /* 0x9e3779b9dca97836 */ /* 0x000fe20000000000 */
[----:B------:R-:W-:Y:S01]  /*5170*/  LDSM.16.MT88.4 R124, [R196+0xc000] ;  /* 0x00c00000c47c783b */ /* 0x000fe20000004200 */
[----:B------:R-:W-:Y:S02]  /*5180*/  IMAD R192, R5, 0x2, R194 ;  /* 0x0000000205c07824 */ /* 0x000fe400078e02c2 */
[----:B------:R-:W-:Y:S01]  /*5190*/  IMAD.WIDE.U32 R150, R3, -0x326172a9, RZ ;  /* 0xcd9e8d5703967825 */ /* 0x000fe200078e00ff */
[----:B------:R-:W2:Y:S04]  /*51a0*/  SHFL.BFLY PT, R18, R19, 0x2, 0x1f ;  /* 0x0c401f0013127f89 */ /* 0x000ea800000e0000 */
[----:B------:R-:W-:Y:S04]  /*51b0*/  LDSM.16.MT88.4 R48, [R193+0xc000] ;  /* 0x00c00000c130783b */ /* 0x000fe80000004200 */
[----:B------:R-:W-:Y:S01]  /*51c0*/  LDSM.16.MT88.4 R64, [R196+0xe000] ;  /* 0x00e00000c440783b */ /* 0x000fe20000004200 */
[----:B-1----:R-:W-:-:S03]  /*51d0*/  FMNMX.FTZ R17, R16, R17, !PT ;  /* 0x0000001110117209 */ /* 0x002fc60007810000 */
[----:B------:R-:W-:Y:S01]  /*51e0*/  LDSM.16.MT88.4 R72, [R194+0xe000] ;  /* 0x00e00000c248783b */ /* 0x000fe20000004200 */
[C-C-:B------:R-:W-:Y:S01]  /*51f0*/  LOP3.LUT R16, R227.reuse, UR6, R221.reuse, 0x96, !PT ;  /* 0x00000006e3107c12 */ /* 0x140fe2000f8e96dd */
[----:B------:R-:W-:Y:S02]  /*5200*/  UIADD3 UR6, UR6, 0x1, URZ ;  /* 0x0000000106067890 */ /* 0x000fe4000fffe03f */
[----:B------:R-:W1:Y:S02]  /*5210*/  SHFL.BFLY PT, R132, R17, 0x1, 0x1f ;  /* 0x0c201f0011847f89 */ /* 0x000e6400000e0000 */
[----:B------:R-:W-:Y:S02]  /*5220*/  IMAD.WIDE.U32 R22, R16, -0x326172a9, RZ ;  /* 0xcd9e8d5710167825 */ /* 0x000fe400078e00ff */
[----:B------:R-:W-:Y:S01]  /*5230*/  LDSM.16.MT88.4 R56, [R192+0xc000] ;  /* 0x00c00000c038783b */ /* 0x000fe20000004200 */
[----:B------:R-:W-:Y:S02]  /*5240*/  LOP3.LUT R226, R227, UR6, R221, 0x96, !PT ;  /* 0x00000006e3e27c12 */ /* 0x000fe4000f8e96dd */
[----:B------:R-:W-:Y:S01]  /*5250*/  LOP3.LUT R16, R23, R172, R169, 0x96, !PT ;  /* 0x000000ac17107212 */ /* 0x000fe200078e96a9 */
[----:B------:R-:W-:Y:S01]  /*5260*/  LDSM.16.MT88.4 R88, [R192+0xe000] ;  /* 0x00e00000c058783b */ /* 0x000fe20000004200 */
[----:B--2---:R-:W-:Y:S01]  /*5270*/  FMNMX.FTZ R18, R19, R18, !PT ;  /* 0x0000001213127209 */ /* 0x004fe20007810000 */
[----:B------:R-:W-:Y:S01]  /*5280*/  IMAD.WIDE.U32 R226, R226, -0x326172a9, RZ ;  /* 0xcd9e8d57e2e27825 */ /* 0x000fe200078e00ff */
[----:B------:R-:W-:Y:S01]  /*5290*/  LOP3.LUT R22, R151, R22, R167, 0x96, !PT ;  /* 0x0000001697167212 */ /* 0x000fe200078e96a7 */
[----:B------:R-:W-:Y:S02]  /*52a0*/  LDSM.16.MT88.4 R80, [R193+0xe000] ;  /* 0x00e00000c150783b */ /* 0x000fe40000004200 */
[----:B------:R-:W-:Y:S01]  /*52b0*/  IMAD.WIDE.U32 R20, R16, -0x2daee0ad, RZ ;  /* 0xd2511f5310147825 */ /* 0x000fe200078e00ff */
[----:B------:R-:W-:Y:S01]  /*52c0*/  LOP3.LUT R169, R227, R172, R169, 0x96, !PT ;  /* 0x000000ace3a97212 */ /* 0x000fe200078e96a9 */
[----:B------:R-:W2:Y:S02]  /*52d0*/  SHFL.BFLY PT, R3, R18, 0x1, 0x1f ;  /* 0x0c201f0012037f89 */ /* 0x000ea400000e0000 */
[----:B------:R-:W-:Y:S01]  /*52e0*/  IMAD.WIDE.U32 R22, R22, -0x2daee0ad, RZ ;  /* 0xd2511f5316167825 */ /* 0x000fe200078e00ff */
[----:B------:R-:W-:Y:S01]  /*52f0*/  LOP3.LUT R16, R21, R168, R166, 0x96, !PT ;  /* 0x000000a815107212 */ /* 0x000fe200078e96a6 */
[----:B------:R-:W-:Y:S03]  /*5300*/  LDSM.16.MT88.4 R104, [R194+0x10000] ;  /* 0x01000000c268783b */ /* 0x000fe60000004200 */
[----:B------:R-:W-:Y:S01]  /*5310*/  LOP3.LUT R20, R23, R20, R149, 0x96, !PT ;  /* 0x0000001417147212 */ /* 0x000fe200078e9695 */
[----:B------:R-:W-:Y:S01]  /*5320*/  LDSM.16.MT88.4 R96, [R196+0x10000] ;  /* 0x01000000c460783b */ /* 0x000fe20000004200 */
[----:B-1----:R-:W-:Y:S01]  /*5330*/  FMNMX.FTZ R132, R17, R132, !PT ;  /* 0x0000008411847209 */ /* 0x002fe20007810000 */
[----:B------:R-:W-:-:S02]  /*5340*/  IMAD.WIDE.U32 R16, R16, -0x326172a9, RZ ;  /* 0xcd9e8d5710107825 */ /* 0x000fc400078e00ff */
[----:B------:R-:W-:Y:S01]  /*5350*/  LDSM.16.MT88.4 R120, [R193+0x10000] ;  /* 0x01000000c178783b */ /* 0x000fe20000004200 */
[C---:B------:R-:W-:Y:S01]  /*5360*/  FSETP.NEU.FTZ.AND P1, PT, R132.reuse, -INF , PT ;  /* 0xff8000008400780b */ /* 0x040fe20003f3d000 */
[----:B------:R-:W-:Y:S01]  /*5370*/  FMUL.FTZ R207, R132, UR10 ;  /* 0x0000000a84cf7c20 */ /* 0x000fe20008410000 */
[----:B------:R-:W-:Y:S01]  /*5380*/  IMAD.WIDE.U32 R20, R20, -0x326172a9, RZ ;  /* 0xcd9e8d5714147825 */ /* 0x000fe200078e00ff */
[----:B------:R-:W-:Y:S03]  /*5390*/  LDSM.16.MT88.4 R40, [R194+0xc000] ;  /* 0x00c00000c228783b */ /* 0x000fe60000004200 */
[----:B------:R-:W-:Y:S02]  /*53a0*/  FSEL R207, R207, RZ, P1 ;  /* 0x000000ffcfcf7208 */ /* 0x000fe40000800000 */
[----:B------:R-:W-:-:S03]  /*53b0*/  LOP3.LUT R16, R21, R16, R143, 0x96, !PT ;  /* 0x0000001015107212 */ /* 0x000fc600078e968f */
[----:B------:R-:W-:Y:S01]  /*53c0*/  FFMA.FTZ R162, R14, UR10, -R207 ;  /* 0x0000000a0ea27c23 */ /* 0x000fe200080108cf */
[----:B------:R-:W-:Y:S01]  /*53d0*/  LOP3.LUT R14, R17, R150, R140, 0x96, !PT ;  /* 0x00000096110e7212 */ /* 0x000fe200078e968c */
[----:B------:R-:W-:Y:S01]  /*53e0*/  IMAD.WIDE.U32 R16, R16, -0x2daee0ad, RZ ;  /* 0xd2511f5310107825 */ /* 0x000fe200078e00ff */
[----:B--2---:R-:W-:-:S03]  /*53f0*/  FMNMX.FTZ R3, R18, R3, !PT ;  /* 0x0000000312037209 */ /* 0x004fc60007810000 */
[--C-:B------:R-:W-:Y:S01]  /*5400*/  FFMA.FTZ R158, R12, UR10, -R207.reuse ;  /* 0x0000000a0c9e7c23 */ /* 0x100fe200080108cf */
[----:B------:R-:W-:Y:S01]  /*5410*/  FFMA.FTZ R161, R36, UR10, -R207 ;  /* 0x0000000a24a17c23 */ /* 0x000fe200080108cf */
[----:B------:R-:W-:Y:S01]  /*5420*/  IMAD.WIDE.U32 R24, R14, -0x2daee0ad, RZ ;  /* 0xd2511f530e187825 */ /* 0x000fe200078e00ff */
[----:B------:R-:W-:-:S03]  /*5430*/  FSETP.NEU.FTZ.AND P1, PT, R3, -INF , PT ;  /* 0xff8000000300780b */ /* 0x000fc60003f3d000 */
[----:B------:R-:W-:Y:S01]  /*5440*/  FMUL.FTZ R178, R3, UR10 ;  /* 0x0000000a03b27c20 */ /* 0x000fe20008410000 */
[--C-:B------:R-:W-:Y:S01]  /*5450*/  FFMA.FTZ R163, R30, UR10, -R207.reuse ;  /* 0x0000000a1ea37c23 */ /* 0x100fe200080108cf */
[----:B------:R-:W-:Y:S01]  /*5460*/  MUFU.EX2 R158, R158 ;  /* 0x0000009e009e7308 */ /* 0x000fe20000000800 */
[----:B------:R-:W-:Y:S01]  /*5470*/  LOP3.LUT R18, R25, R22, R34, 0x96, !PT ;  /* 0x0000001619127212 */ /* 0x000fe200078e9622 */
[----:B------:R-:W-:Y:S01]  /*5480*/  FFMA.FTZ R153, R6, UR10, -R207 ;  /* 0x0000000a06997c23 */ /* 0x000fe200080108cf */
[----:B------:R-:W-:Y:S01]  /*5490*/  LOP3.LUT R12, R17, R24, R141, 0x96, !PT ;  /* 0x00000018110c7212 */ /* 0x000fe200078e968d */
[----:B------:R-:W-:Y:S01]  /*54a0*/  FFMA.FTZ R157, R8, UR10, -R207 ;  /* 0x0000000a089d7c23 */ /* 0x000fe200080108cf */
[----:B------:R-:W-:Y:S01]  /*54b0*/  FSEL R178, R178, RZ, P1 ;  /* 0x000000ffb2b27208 */ /* 0x000fe20000800000 */
[----:B------:R-:W-:-:S04]  /*54c0*/  IMAD.WIDE.U32 R18, R18, -0x326172a9, RZ ;  /* 0xcd9e8d5712127825 */ /* 0x000fc800078e00ff */
[----:B------:R-:W-:Y:S01]  /*54d0*/  FFMA.FTZ R154, R10, UR10, -R207 ;  /* 0x0000000a0a9a7c23 */ /* 0x000fe200080108cf */
[----:B------:R-:W1:Y:S01]  /*54e0*/  MUFU.EX2 R161, R161 ;  /* 0x000000a100a17308 */ /* 0x000e620000000800 */
[----:B------:R-:W-:Y:S01]  /*54f0*/  LDSM.16.MT88.4 R24, [R194+0xc800] ;  /* 0x00c80000c218783b */ /* 0x000fe20000004200 */
[----:B------:R-:W-:-:S04]  /*5500*/  IMAD.WIDE.U32 R22, R12, -0x326172a9, RZ ;  /* 0xcd9e8d570c167825 */ /* 0x000fc800078e00ff */
[--C-:B------:R-:W-:Y:S01]  /*5510*/  FFMA.FTZ R164, R31, UR10, -R178.reuse ;  /* 0x0000000a1fa47c23 */ /* 0x100fe200080108b2 */
[----:B------:R-:W-:Y:S01]  /*5520*/  FFMA.FTZ R165, R37, UR10, -R178 ;  /* 0x0000000a25a57c23 */ /* 0x000fe200080108b2 */
[----:B------:R-:W-:Y:S01]  /*5530*/  LOP3.LUT R6, R19, R20, R206, 0x96, !PT ;  /* 0x0000001413067212 */ /* 0x000fe200078e96ce */
[----:B------:R-:W-:Y:S01]  /*5540*/  FFMA.FTZ R160, R45, UR10, -R178 ;  /* 0x0000000a2da07c23 */ /* 0x000fe200080108b2 */
[----:B------:R-:W-:Y:S01]  /*5550*/  LOP3.LUT R12, R23, R18, R32, 0x96, !PT ;  /* 0x00000012170c7212 */ /* 0x000fe200078e9620 */
[----:B------:R-:W-:Y:S01]  /*5560*/  MUFU.EX2 R163, R163 ;  /* 0x000000a300a37308 */ /* 0x000fe20000000800 */
[C---:B------:R-:W-:Y:S01]  /*5570*/  LOP3.LUT R14, R22.reuse, 0xffff, RZ, 0xc0, !PT ;  /* 0x0000ffff160e7812 */ /* 0x040fe200078ec0ff */
[--C-:B------:R-:W-:Y:S01]  /*5580*/  FFMA.FTZ R159, R39, UR10, -R178.reuse ;  /* 0x0000000a279f7c23 */ /* 0x100fe200080108b2 */
[----:B------:R-:W-:Y:S01]  /*5590*/  LOP3.LUT R0, R22, 0xff, RZ, 0xc0, !PT ;  /* 0x000000ff16007812 */ /* 0x000fe200078ec0ff */
[----:B------:R-:W-:Y:S01]  /*55a0*/  FFMA.FTZ R152, R13, UR10, -R178 ;  /* 0x0000000a0d987c23 */ /* 0x000fe200080108b2 */
[----:B------:R-:W-:Y:S01]  /*55b0*/  SHF.R.U32.HI R7, RZ, 0x8, R14 ;  /* 0x00000008ff077819 */ /* 0x000fe2000001160e */
[----:B------:R-:W-:Y:S01]  /*55c0*/  FFMA.FTZ R135, R11, UR10, -R178 ;  /* 0x0000000a0b877c23 */ /* 0x000fe200080108b2 */
[----:B------:R-:W-:Y:S01]  /*55d0*/  SHF.R.U32.HI R113, RZ, 0x10, R12 ;  /* 0x00000010ff717819 */ /* 0x000fe2000001160c */
[----:B------:R-:W-:Y:S01]  /*55e0*/  MUFU.EX2 R164, R164 ;  /* 0x000000a400a47308 */ /* 0x000fe20000000800 */
[C---:B------:R-:W-:Y:S01]  /*55f0*/  LOP3.LUT R18, R12.reuse, 0xffff, RZ, 0xc0, !PT ;  /* 0x0000ffff0c127812 */ /* 0x040fe200078ec0ff */
[--C-:B------:R-:W-:Y:S01]  /*5600*/  FFMA.FTZ R156, R15, UR10, -R178.reuse ;  /* 0x0000000a0f9c7c23 */ /* 0x100fe200080108b2 */
[----:B------:R-:W-:Y:S01]  /*5610*/  LOP3.LUT R5, R12, 0xff, RZ, 0xc0, !PT ;  /* 0x000000ff0c057812 */ /* 0x000fe200078ec0ff */
[----:B------:R-:W-:Y:S01]  /*5620*/  FFMA.FTZ R155, R9, UR10, -R178 ;  /* 0x0000000a099b7c23 */ /* 0x000fe200080108b2 */
[----:B------:R-:W-:Y:S01]  /*5630*/  SHF.R.U32.HI R12, RZ, 0x18, R12 ;  /* 0x00000018ff0c7819 */ /* 0x000fe2000001160c */
[--C-:B------:R-:W-:Y:S01]  /*5640*/  FFMA.FTZ R174, R139, UR10, -R178.reuse ;  /* 0x0000000a8bae7c23 */ /* 0x100fe200080108b2 */
[----:B------:R-:W-:Y:S01]  /*5650*/  LOP3.LUT R113, R113, 0xff, RZ, 0xc0, !PT ;  /* 0x000000ff71717812 */ /* 0x000fe200078ec0ff */
[----:B------:R-:W2:Y:S01]  /*5660*/  MUFU.EX2 R165, R165 ;  /* 0x000000a500a57308 */ /* 0x000ea20000000800 */
[----:B------:R-:W-:Y:S01]  /*5670*/  PRMT R7, R0, 0x5410, R7 ;  /* 0x0000541000077816 */ /* 0x000fe20000000007 */
[----:B------:R-:W-:Y:S01]  /*5680*/  FFMA.FTZ R171, R137, UR10, -R178 ;  /* 0x0000000a89ab7c23 */ /* 0x000fe200080108b2 */
[----:B------:R-:W-:Y:S01]  /*5690*/  PRMT R113, R113, 0x5410, R12 ;  /* 0x0000541071717816 */ /* 0x000fe2000000000c */
[----:B------:R-:W-:Y:S01]  /*56a0*/  FFMA.FTZ R173, R35, UR10, -R178 ;  /* 0x0000000a23ad7c23 */ /* 0x000fe200080108b2 */
[----:B------:R-:W-:Y:S01]  /*56b0*/  SHF.R.U32.HI R18, RZ, 0x8, R18 ;  /* 0x00000008ff127819 */ /* 0x000fe20000011612 */
[--C-:B------:R-:W-:Y:S01]  /*56c0*/  FFMA.FTZ R172, R33, UR10, -R178.reuse ;  /* 0x0000000a21ac7c23 */ /* 0x100fe200080108b2 */
[--C-:B------:R-:W-:Y:S01]  /*56d0*/  HSET2.LE.AND R114, R7, R170.reuse, PT ;  /* 0x000000aa07727233 */ /* 0x100fe20003803000 */
[----:B------:R-:W3:Y:S01]  /*56e0*/  MUFU.EX2 R162, R162 ;  /* 0x000000a200a27308 */ /* 0x000ee20000000800 */
[----:B-1----:R-:W-:Y:S01]  /*56f0*/  F2FP.BF16.F32.PACK_AB R7, R158, R161 ;  /* 0x000000a19e07723e */ /* 0x002fe200000010ff */
[----:B------:R-:W-:Y:S01]  /*5700*/  LDSM.16.MT88.4 R28, [R192+0x10000] ;  /* 0x01000000c01c783b */ /* 0x000fe20000004200 */
[----:B------:R-:W-:Y:S01]  /*5710*/  HSET2.LE.AND R113, R113, R170, PT ;  /* 0x000000aa71717233 */ /* 0x000fe20003803000 */
[----:B------:R-:W-:Y:S01]  /*5720*/  FFMA.FTZ R225, R175, UR10, -R178 ;  /* 0x0000000aafe17c23 */ /* 0x000fe200080108b2 */
[----:B------:R-:W-:Y:S01]  /*5730*/  LOP3.LUT R114, R114, R7, RZ, 0xc0, !PT ;  /* 0x0000000772727212 */ /* 0x000fe200078ec0ff */
[----:B------:R-:W-:Y:S01]  /*5740*/  IMAD.WIDE.U32 R6, R6, -0x2daee0ad, RZ ;  /* 0xd2511f5306067825 */ /* 0x000fe200078e00ff */
[----:B------:R-:W-:Y:S01]  /*5750*/  PRMT R5, R5, 0x5410, R18 ;  /* 0x0000541005057816 */ /* 0x000fe20000000012 */
[----:B------:R-:W-:Y:S01]  /*5760*/  MUFU.EX2 R160, R160 ;  /* 0x000000a000a07308 */ /* 0x000fe20000000800 */
[----:B--2---:R-:W-:Y:S01]  /*5770*/  F2FP.BF16.F32.PACK_AB R0, R165, R164 ;  /* 0x000000a4a500723e */ /* 0x004fe200000010ff */
[----:B------:R-:W-:Y:S01]  /*5780*/  FADD.FTZ R165, R164, R165 ;  /* 0x000000a5a4a57221 */ /* 0x000fe20000010000 */
[----:B------:R-:W-:-:S02]  /*5790*/  SHF.R.U32.HI R17, RZ, 0x10, R22 ;  /* 0x00000010ff117819 */ /* 0x000fc40000011616 */
[----:B------:R-:W-:Y:S01]  /*57a0*/  LOP3.LUT R113, R113, R0, RZ, 0xc0, !PT ;  /* 0x0000000071717212 */ /* 0x000fe200078ec0ff */
[----:B------:R-:W-:Y:S01]  /*57b0*/  FFMA.FTZ R0, R4, UR10, -R207 ;  /* 0x0000000a04007c23 */ /* 0x000fe200080108cf */
[----:B------:R-:W-:Y:S01]  /*57c0*/  LOP3.LUT R4, R6, 0xffff, RZ, 0xc0, !PT ;  /* 0x0000ffff06047812 */ /* 0x000fe200078ec0ff */
[----:B------:R-:W1:Y:S01]  /*57d0*/  MUFU.EX2 R159, R159 ;  /* 0x0000009f009f7308 */ /* 0x000e620000000800 */
[----:B------:R-:W-:Y:S02]  /*57e0*/  HSET2.LE.AND R112, R5, R170, PT ;  /* 0x000000aa05707233 */ /* 0x000fe40003803000 */
[----:B------:R-:W-:Y:S02]  /*57f0*/  SHF.R.U32.HI R115, RZ, 0x18, R22 ;  /* 0x00000018ff737819 */ /* 0x000fe40000011616 */
[----:B------:R-:W-:Y:S02]  /*5800*/  LOP3.LUT R14, R17, 0xff, RZ, 0xc0, !PT ;  /* 0x000000ff110e7812 */ /* 0x000fe400078ec0ff */
[----:B---3--:R-:W-:Y:S01]  /*5810*/  F2FP.BF16.F32.PACK_AB R5, R162, R163 ;  /* 0x000000a3a205723e */ /* 0x008fe200000010ff */
[----:B------:R-:W-:Y:S01]  /*5820*/  MUFU.EX2 R153, R153 ;  /* 0x0000009900997308 */ /* 0x000fe20000000800 */
[----:B------:R-:W-:Y:S01]  /*5830*/  SHF.R.U32.HI R4, RZ, 0x8, R4 ;  /* 0x00000008ff047819 */ /* 0x000fe20000011604 */
[----:B------:R-:W-:Y:S01]  /*5840*/  FADD.FTZ R162, R163, R162 ;  /* 0x000000a2a3a27221 */ /* 0x000fe20000010000 */
[----:B------:R-:W-:-:S02]  /*5850*/  LOP3.LUT R21, R6, 0xff, RZ, 0xc0, !PT ;  /* 0x000000ff06157812 */ /* 0x000fc400078ec0ff */
[----:B------:R-:W-:Y:S01]  /*5860*/  PRMT R115, R14, 0x5410, R115 ;  /* 0x000054100e737816 */ /* 0x000fe20000000073 */
[----:B------:R-:W-:Y:S01]  /*5870*/  FADD.FTZ R161, R161, R162 ;  /* 0x000000a2a1a17221 */ /* 0x000fe20000010000 */
[----:B------:R-:W-:Y:S01]  /*5880*/  LOP3.LUT R112, R112, R5, RZ, 0xc0, !PT ;  /* 0x0000000570707212 */ /* 0x000fe200078ec0ff */
[----:B------:R-:W2:Y:S01]  /*5890*/  MUFU.EX2 R0, R0 ;  /* 0x0000000000007308 */ /* 0x000ea20000000800 */
[----:B------:R-:W-:Y:S01]  /*58a0*/  LOP3.LUT R10, R7, R16, R179, 0x96, !PT ;  /* 0x00000010070a7212 */ /* 0x000fe200078e96b3 */
[----:B------:R-:W-:Y:S01]  /*58b0*/  FADD.FTZ R158, R158, R161 ;  /* 0x000000a19e9e7221 */ /* 0x000fe20000010000 */
[--C-:B------:R-:W-:Y:S01]  /*58c0*/  SHF.R.U32.HI R147, RZ, 0x10, R6.reuse ;  /* 0x00000010ff937819 */ /* 0x100fe20000011606 */
[----:B------:R-:W-:Y:S01]  /*58d0*/  LDSM.16.MT88.4 R16, [R196+0xc800] ;  /* 0x00c80000c410783b */ /* 0x000fe20000004200 */
[----:B------:R-:W-:Y:S02]  /*58e0*/  SHF.R.U32.HI R8, RZ, 0x18, R6 ;  /* 0x00000018ff087819 */ /* 0x000fe40000011606 */
[----:B------:R-:W-:Y:S01]  /*58f0*/  PRMT R21, R21, 0x5410, R4 ;  /* 0x0000541015157816 */ /* 0x000fe20000000004 */
[----:B------:R-:W-:Y:S01]  /*5900*/  MUFU.EX2 R157, R157 ;  /* 0x0000009d009d7308 */ /* 0x000fe20000000800 */
[----:B------:R-:W3:Y:S01]  /*5910*/  LDSM.16.MT88.4 R4, [R193+0xc800] ;  /* 0x00c80000c104783b */ /* 0x000ee20000004200 */
[----:B------:R-:W-:-:S02]  /*5920*/  HSET2.LE.AND R115, R115, R170, PT ;  /* 0x000000aa73737233 */ /* 0x000fc40003803000 */
[----:B-1----:R-:W-:Y:S01]  /*5930*/  F2FP.BF16.F32.PACK_AB R12, R159, R160 ;  /* 0x000000a09f0c723e */ /* 0x002fe200000010ff */
[----:B------:R-:W-:Y:S01]  /*5940*/  FADD.FTZ R160, R160, R165 ;  /* 0x000000a5a0a07221 */ /* 0x000fe20000010000 */
[C---:B------:R-:W-:Y:S02]  /*5950*/  LOP3.LUT R20, R10.reuse, 0xffff, RZ, 0xc0, !PT ;  /* 0x0000ffff0a147812 */ /* 0x040fe400078ec0ff */
[----:B------:R-:W-:Y:S01]  /*5960*/  LOP3.LUT R115, R115, R12, RZ, 0xc0, !PT ;  /* 0x0000000c73737212 */ /* 0x000fe200078ec0ff */
[----:B------:R-:W1:Y:S01]  /*5970*/  MUFU.EX2 R154, R154 ;  /* 0x0000009a009a7308 */ /* 0x000e620000000800 */
[----:B------:R-:W-:Y:S01]  /*5980*/  SHF.R.U32.HI R145, RZ, 0x10, R10 ;  /* 0x00000010ff917819 */ /* 0x000fe2000001160a */
[----:B------:R-:W-:Y:S01]  /*5990*/  LDSM.16.MT88.4 R12, [R192+0xc800] ;  /* 0x00c80000c00c783b */ /* 0x000fe20000004200 */
[----:B------:R-:W-:Y:S01]  /*59a0*/  LOP3.LUT R11, R10, 0xff, RZ, 0xc0, !PT ;  /* 0x000000ff0a0b7812 */ /* 0x000fe200078ec0ff */
[----:B------:R-:W-:Y:S01]  /*59b0*/  FADD.FTZ R159, R159, R160 ;  /* 0x000000a09f9f7221 */ /* 0x000fe20000010000 */
[----:B------:R-:W-:Y:S01]  /*59c0*/  SHF.R.U32.HI R20, RZ, 0x8, R20 ;  /* 0x00000008ff147819 */ /* 0x000fe20000011614 */
[----:B------:R-:W-:Y:S01]  /*59d0*/  HMMA.16816.F32.BF16 R44, R112, R48, RZ ;  /* 0x00000030702c723c */ /* 0x000fe200000418ff */
[----:B------:R-:W-:Y:S01]  /*59e0*/  LOP3.LUT R147, R147, 0xff, RZ, 0xc0, !PT ;  /* 0x000000ff93937812 */ /* 0x000fe200078ec0ff */
[----:B------:R-:W-:Y:S01]  /*59f0*/  MUFU.EX2 R152, R152 ;  /* 0x0000009800987308 */ /* 0x000fe20000000800 */
[----:B------:R-:W-:-:S02]  /*5a00*/  SHF.R.U32.HI R10, RZ, 0x18, R10 ;  /* 0x00000018ff0a7819 */ /* 0x000fc4000001160a */
[----:B------:R-:W-:Y:S01]  /*5a10*/  LOP3.LUT R145, R145, 0xff, RZ, 0xc0, !PT ;  /* 0x000000ff91917812 */ /* 0x000fe200078ec0ff */
[C---:B------:R-:W-:Y:S01]  /*5a20*/  HMMA.16816.F32.BF16 R48, R112.reuse, R50, RZ ;  /* 0x000000327030723c */ /* 0x040fe200000418ff */
[----:B------:R-:W-:Y:S02]  /*5a30*/  HSET2.LE.AND R146, R21, R170, PT ;  /* 0x000000aa15927233 */ /* 0x000fe40003803000 */
[----:B------:R-:W-:Y:S01]  /*5a40*/  PRMT R21, R11, 0x5410, R20 ;  /* 0x000054100b157816 */ /* 0x000fe20000000014 */
[----:B------:R-:W4:Y:S01]  /*5a50*/  MUFU.EX2 R135, R135 ;  /* 0x0000008700877308 */ /* 0x000f220000000800 */
[----:B------:R-:W-:Y:S01]  /*5a60*/  PRMT R147, R147, 0x5410, R8 ;  /* 0x0000541093937816 */ /* 0x000fe20000000008 */
[----:B------:R-:W-:Y:S01]  /*5a70*/  HMMA.16816.F32.BF16 R128, R112, R124, RZ ;  /* 0x0000007c7080723c */ /* 0x000fe200000418ff */
[----:B------:R-:W-:Y:S02]  /*5a80*/  PRMT R145, R145, 0x5410, R10 ;  /* 0x0000541091917816 */ /* 0x000fe4000000000a */
[----:B--2---:R-:W-:-:S02]  /*5a90*/  F2FP.BF16.F32.PACK_AB R9, R0, R153 ;  /* 0x000000990009723e */ /* 0x004fc400000010ff */
[--C-:B------:R-:W-:Y:S01]  /*5aa0*/  HSET2.LE.AND R144, R21, R170.reuse, PT ;  /* 0x000000aa15907233 */ /* 0x100fe20003803000 */
[----:B------:R-:W-:Y:S01]  /*5ab0*/  MUFU.EX2 R156, R156 ;  /* 0x0000009c009c7308 */ /* 0x000fe20000000800 */
[--C-:B------:R-:W-:Y:S01]  /*5ac0*/  HSET2.LE.AND R147, R147, R170.reuse, PT ;  /* 0x000000aa93937233 */ /* 0x100fe20003803000 */
[C---:B------:R-:W-:Y:S01]  /*5ad0*/  HMMA.16816.F32.BF16 R124, R112.reuse, R126, RZ ;  /* 0x0000007e707c723c */ /* 0x040fe200000418ff */
[----:B-1----:R-:W-:Y:S01]  /*5ae0*/  F2FP.BF16.F32.PACK_AB R21, R154, R157 ;  /* 0x0000009d9a15723e */ /* 0x002fe200000010ff */
[----:B------:R-:W-:Y:S01]  /*5af0*/  FADD.FTZ R157, R157, R158 ;  /* 0x0000009e9d9d7221 */ /* 0x000fe20000010000 */
[----:B------:R-:W-:Y:S02]  /*5b00*/  HSET2.LE.AND R145, R145, R170, PT ;  /* 0x000000aa91917233 */ /* 0x000fe40003803000 */
[----:B------:R-:W-:Y:S01]  /*5b10*/  LOP3.LUT R146, R146, R9, RZ, 0xc0, !PT ;  /* 0x0000000992927212 */ /* 0x000fe200078ec0ff */
[----:B------:R-:W1:Y:S01]  /*5b20*/  MUFU.EX2 R155, R155 ;  /* 0x0000009b009b7308 */ /* 0x000e620000000800 */
[----:B----4-:R-:W-:Y:S01]  /*5b30*/  F2FP.BF16.F32.PACK_AB R20, R135, R152 ;  /* 0x000000988714723e */ /* 0x010fe200000010ff */
[----:B------:R-:W2:Y:S01]  /*5b40*/  LDSM.16.MT88.4 R8, [R196+0xe800] ;  /* 0x00e80000c408783b */ /* 0x000ea20000004200 */
[----:B------:R-:W-:Y:S01]  /*5b50*/  LOP3.LUT R144, R144, R21, RZ, 0xc0, !PT ;  /* 0x0000001590907212 */ /* 0x000fe200078ec0ff */
[C---:B------:R-:W-:Y:S01]  /*5b60*/  HMMA.16816.F32.BF16 R60, R112.reuse, R64, RZ ;  /* 0x00000040703c723c */ /* 0x040fe200000418ff */
[----:B------:R-:W-:Y:S01]  /*5b70*/  LOP3.LUT R147, R147, R20, RZ, 0xc0, !PT ;  /* 0x0000001493937212 */ /* 0x000fe200078ec0ff */
[----:B------:R-:W-:Y:S01]  /*5b80*/  FADD.FTZ R154, R154, R157 ;  /* 0x0000009d9a9a7221 */ /* 0x000fe20000010000 */
[----:B------:R-:W4:Y:S01]  /*5b90*/  LDSM.16.MT88.4 R20, [R194+0xe800] ;  /* 0x00e80000c214783b */ /* 0x000f220000004200 */
[----:B------:R-:W-:Y:S02]  /*5ba0*/  MUFU.EX2 R174, R174 ;  /* 0x000000ae00ae7308 */ /* 0x000fe40000000800 */
[----:B------:R-:W-:Y:S01]  /*5bb0*/  HMMA.16816.F32.BF16 R64, R112, R66, RZ ;  /* 0x000000427040723c */ /* 0x000fe200000418ff */
[----:B------:R-:W-:-:S04]  /*5bc0*/  FADD.FTZ R153, R153, R154 ;  /* 0x0000009a99997221 */ /* 0x000fc80000010000 */
[----:B------:R-:W-:Y:S01]  /*5bd0*/  FADD.FTZ R153, R0, R153 ;  /* 0x0000009900997221 */ /* 0x000fe20000010000 */
[C---:B------:R-:W-:Y:S01]  /*5be0*/  HMMA.16816.F32.BF16 R68, R112.reuse, R72, RZ ;  /* 0x000000487044723c */ /* 0x040fe200000418ff */
[----:B-1----:R-:W-:Y:S01]  /*5bf0*/  F2FP.BF16.F32.PACK_AB R116, R155, R156 ;  /* 0x0000009c9b74723e */ /* 0x002fe200000010ff */
[----:B------:R-:W1:Y:S01]  /*5c00*/  MUFU.EX2 R171, R171 ;  /* 0x000000ab00ab7308 */ /* 0x000e620000000800 */
[----:B------:R-:W-:Y:S02]  /*5c10*/  FADD.FTZ R156, R156, R159 ;  /* 0x0000009f9c9c7221 */ /* 0x000fe40000010000 */
[----:B------:R-:W-:Y:S01]  /*5c20*/  LOP3.LUT R145, R145, R116, RZ, 0xc0, !PT ;  /* 0x0000007491917212 */ /* 0x000fe200078ec0ff */
[----:B------:R-:W-:Y:S01]  /*5c30*/  HMMA.16816.F32.BF16 R52, R112, R56, RZ ;  /* 0x000000387034723c */ /* 0x000fe200000418ff */
[----:B------:R-:W-:-:S03]  /*5c40*/  FADD.FTZ R155, R155, R156 ;  /* 0x0000009c9b9b7221 */ /* 0x000fc60000010000 */
[----:B------:R-:W-:Y:S01]  /*5c50*/  MUFU.EX2 R173, R173 ;  /* 0x000000ad00ad7308 */ /* 0x000fe20000000800 */
[----:B------:R-:W-:Y:S01]  /*5c60*/  FADD.FTZ R152, R152, R155 ;  /* 0x0000009b98987221 */ /* 0x000fe20000010000 */
[----:B---3--:R-:W-:Y:S03]  /*5c70*/  HMMA.16816.F32.BF16 R44, R144, R4, R44 ;  /* 0x00000004902c723c */ /* 0x008fe6000004182c */
[----:B------:R-:W-:-:S03]  /*5c80*/  FADD.FTZ R135, R135, R152 ;  /* 0x0000009887877221 */ /* 0x000fc60000010000 */
[----:B------:R-:W-:Y:S01]  /*5c90*/  HMMA.16816.F32.BF16 R48, R144, R6, R48 ;  /* 0x000000069030723c */ /* 0x000fe20000041830 */
[----:B------:R-:W3:Y:S01]  /*5ca0*/  LDSM.16.MT88.4 R4, [R192+0xe800] ;  /* 0x00e80000c004783b */ /* 0x000ee20000004200 */
[----:B------:R-:W-:Y:S04]  /*5cb0*/  MUFU.EX2 R172, R172 ;  /* 0x000000ac00ac7308 */ /* 0x000fe80000000800 */
[C---:B------:R-:W-:Y:S04]  /*5cc0*/  HMMA.16816.F32.BF16 R56, R112.reuse, R58, RZ ;  /* 0x0000003a7038723c */ /* 0x040fe800000418ff */
[----:B------:R-:W-:Y:S02]  /*5cd0*/  MUFU.EX2 R225, R225 ;  /* 0x000000e100e17308 */ /* 0x000fe40000000800 */
[----:B------:R-:W-:Y:S06]  /*5ce0*/  HMMA.16816.F32.BF16 R84, R112, R88, RZ ;  /* 0x000000587054723c */ /* 0x000fec00000418ff */
[C---:B------:R-:W-:Y:S06]  /*5cf0*/  HMMA.16816.F32.BF16 R128, R144.reuse, R16, R128 ;  /* 0x000000109080723c */ /* 0x040fec0000041880 */
[----:B------:R-:W-:Y:S01]  /*5d00*/  HMMA.16816.F32.BF16 R124, R144, R18, R124 ;  /* 0x00000012907c723c */ /* 0x000fe2000004187c */
[----:B------:R-:W5:Y:S05]  /*5d10*/  LDSM.16.MT88.4 R16, [R193+0xe800] ;  /* 0x00e80000c110783b */ /* 0x000f6a0000004200 */
[----:B------:R-:W-:Y:S06]  /*5d20*/  HMMA.16816.F32.BF16 R88, R112, R90, RZ ;  /* 0x0000005a7058723c */ /* 0x000fec00000418ff */
[C---:B--2---:R-:W-:Y:S06]  /*5d30*/  HMMA.16816.F32.BF16 R60, R144.reuse, R8, R60 ;  /* 0x00000008903c723c */ /* 0x044fec000004183c */
[C---:B------:R-:W-:Y:S01]  /*5d40*/  HMMA.16816.F32.BF16 R64, R144.reuse, R10, R64 ;  /* 0x0000000a9040723c */ /* 0x040fe20000041840 */
[----:B------:R-:W2:Y:S05]  /*5d50*/  LDSM.16.MT88.4 R8, [R194+0x10800] ;  /* 0x01080000c208783b */ /* 0x000eaa0000004200 */
[----:B----4-:R-:W-:Y:S06]  /*5d60*/  HMMA.16816.F32.BF16 R68, R144, R20, R68 ;  /* 0x000000149044723c */ /* 0x010fec0000041844 */
[----:B------:R-:W-:Y:S01]  /*5d70*/  HMMA.16816.F32.BF16 R76, R112, R80, RZ ;  /* 0x00000050704c723c */ /* 0x000fe200000418ff */
[----:B------:R-:W-:Y:S01]  /*5d80*/  LOP3.LUT R20, R151, R226, R167, 0x96, !PT ;  /* 0x000000e297147212 */ /* 0x000fe200078e96a7 */
[----:B------:R-:W-:-:S04]  /*5d90*/  IMAD.WIDE.U32 R226, R169, -0x2daee0ad, RZ ;  /* 0xd2511f53a9e27825 */ /* 0x000fc800078e00ff */
[----:B------:R-:W-:Y:S01]  /*5da0*/  FFMA.FTZ R167, R142, UR10, -R207 ;  /* 0x0000000a8ea77c23 */ /* 0x000fe200080108cf */
[----:B------:R-:W-:Y:S01]  /*5db0*/  HMMA.16816.F32.BF16 R52, R144, R12, R52 ;  /* 0x0000000c9034723c */ /* 0x000fe20000041834 */
[----:B------:R-:W-:Y:S01]  /*5dc0*/  IMAD.WIDE.U32 R20, R20, -0x2daee0ad, RZ ;  /* 0xd2511f5314147825 */ /* 0x000fe200078e00ff */
[----:B------:R-:W-:-:S03]  /*5dd0*/  LOP3.LUT R168, R227, R168, R166, 0x96, !PT ;  /* 0x000000a8e3a87212 */ /* 0x000fc600078e96a6 */
[----:B------:R-:W-:Y:S01]  /*5de0*/  FFMA.FTZ R166, R148, UR10, -R207 ;  /* 0x0000000a94a67c23 */ /* 0x000fe200080108cf */
[----:B------:R-:W-:Y:S01]  /*5df0*/  MUFU.EX2 R167, R167 ;  /* 0x000000a700a77308 */ /* 0x000fe20000000800 */
[----:B------:R-:W-:Y:S01]  /*5e00*/  HMMA.16816.F32.BF16 R56, R144, R14, R56 ;  /* 0x0000000e9038723c */ /* 0x000fe20000041838 */
[----:B------:R-:W4:Y:S01]  /*5e10*/  LDSM.16.MT88.4 R12, [R196+0x10800] ;  /* 0x01080000c40c783b */ /* 0x000f220000004200 */
[----:B------:R-:W-:Y:S01]  /*5e20*/  LOP3.LUT R226, R21, R226, R149, 0x96, !PT ;  /* 0x000000e215e27212 */ /* 0x000fe200078e9695 */
[----:B------:R-:W-:-:S03]  /*5e30*/  IMAD.WIDE.U32 R168, R168, -0x326172a9, RZ ;  /* 0xcd9e8d57a8a87825 */ /* 0x000fc600078e00ff */
[----:B---3--:R-:W-:Y:S01]  /*5e40*/  HMMA.16816.F32.BF16 R84, R144, R4, R84 ;  /* 0x000000049054723c */ /* 0x008fe20000041854 */
[----:B------:R-:W-:Y:S01]  /*5e50*/  IMAD.WIDE.U32 R226, R226, -0x326172a9, RZ ;  /* 0xcd9e8d57e2e27825 */ /* 0x000fe200078e00ff */
[----:B------:R-:W-:-:S03]  /*5e60*/  LOP3.LUT R140, R169, R150, R140, 0x96, !PT ;  /* 0x00000096a98c7212 */ /* 0x000fc600078e968c */
[----:B------:R-:W-:Y:S01]  /*5e70*/  FFMA.FTZ R169, R136, UR10, -R207 ;  /* 0x0000000a88a97c23 */ /* 0x000fe200080108cf */
[----:B------:R-:W3:Y:S01]  /*5e80*/  MUFU.EX2 R166, R166 ;  /* 0x000000a600a67308 */ /* 0x000ee20000000800 */
[----:B------:R-:W-:Y:S01]  /*5e90*/  LDSM.16.MT88.4 R148, [R192+0x10800] ;  /* 0x01080000c094783b */ /* 0x000fe20000004200 */
[----:B------:R-:W-:Y:S01]  /*5ea0*/  HMMA.16816.F32.BF16 R88, R144, R6, R88 ;  /* 0x000000069058723c */ /* 0x000fe20000041858 */
[----:B------:R-:W-:Y:S01]  /*5eb0*/  LOP3.LUT R230, R227, R168, R143, 0x96, !PT ;  /* 0x000000a8e3e67212 */ /* 0x000fe200078e968f */
[--C-:B------:R-:W-:Y:S01]  /*5ec0*/  FFMA.FTZ R168, R138, UR10, -R207.reuse ;  /* 0x0000000a8aa87c23 */ /* 0x100fe200080108cf */
[----:B------:R-:W1:Y:S01]  /*5ed0*/  LDSM.16.MT88.4 R4, [R193+0x10800] ;  /* 0x01080000c104783b */ /* 0x000e620000004200 */
[----:B------:R-:W-:Y:S02]  /*5ee0*/  FFMA.FTZ R227, R204, UR10, -R207 ;  /* 0x0000000acce37c23 */ /* 0x000fe400080108cf */
[C---:B------:R-:W-:Y:S01]  /*5ef0*/  HMMA.16816.F32.BF16 R100, R112.reuse, R104, RZ ;  /* 0x000000687064723c */ /* 0x040fe200000418ff */
[----:B------:R-:W-:Y:S01]  /*5f00*/  IMAD.WIDE.U32 R230, R230, -0x2daee0ad, RZ ;  /* 0xd2511f53e6e67825 */ /* 0x000fe200078e00ff */
[----:B------:R-:W-:Y:S01]  /*5f10*/  MUFU.EX2 R168, R168 ;  /* 0x000000a800a87308 */ /* 0x000fe20000000800 */
[----:B------:R-:W-:Y:S03]  /*5f20*/  LDSM.16.MT88.4 R136, [R193+0xd000] ;  /* 0x00d00000c188783b */ /* 0x000fe60000004200 */
[C---:B------:R-:W-:Y:S04]  /*5f30*/  HMMA.16816.F32.BF16 R92, R112.reuse, R96, RZ ;  /* 0x00000060705c723c */ /* 0x040fe800000418ff */
[----:B------:R-:W3:Y:S02]  /*5f40*/  MUFU.EX2 R169, R169 ;  /* 0x000000a900a97308 */ /* 0x000ee40000000800 */
[C---:B------:R-:W-:Y:S06]  /*5f50*/  HMMA.16816.F32.BF16 R96, R112.reuse, R98, RZ ;  /* 0x000000627060723c */ /* 0x040fec00000418ff */
[----:B------:R-:W-:Y:S01]  /*5f60*/  HMMA.16816.F32.BF16 R108, R112, R120, RZ ;  /* 0x00000078706c723c */ /* 0x000fe200000418ff */
[----:B------:R-:W-:Y:S05]  /*5f70*/  MUFU.EX2 R227, R227 ;  /* 0x000000e300e37308 */ /* 0x000fea0000000800 */
[----:B-----5:R-:W-:Y:S06]  /*5f80*/  HMMA.16816.F32.BF16 R76, R144, R16, R76 ;  /* 0x00000010904c723c */ /* 0x020fec000004184c */
[----:B------:R-:W-:Y:S01]  /*5f90*/  HMMA.16816.F32.BF16 R104, R112, R106, RZ ;  /* 0x0000006a7068723c */ /* 0x000fe200000418ff */
[----:B------:R-:W-:-:S05]  /*5fa0*/  IMAD.WIDE.U32 R16, R140, -0x2daee0ad, RZ ;  /* 0xd2511f538c107825 */ /* 0x000fca00078e00ff */
[----:B------:R-:W-:Y:S01]  /*5fb0*/  HMMA.16816.F32.BF16 R120, R112, R122, RZ ;  /* 0x0000007a7078723c */ /* 0x000fe200000418ff */
[----:B------:R-:W-:Y:S02]  /*5fc0*/  LOP3.LUT R141, R231, R16, R141, 0x96, !PT ;  /* 0x00000010e78d7212 */ /* 0x000fe400078e968d */
[----:B------:R-:W-:-:S03]  /*5fd0*/  LOP3.LUT R236, R17, R20, R34, 0x96, !PT ;  /* 0x0000001411ec7212 */ /* 0x000fc600078e9622 */
[C---:B------:R-:W-:Y:S01]  /*5fe0*/  HMMA.16816.F32.BF16 R36, R112.reuse, R40, RZ ;  /* 0x000000287024723c */ /* 0x040fe200000418ff */
[----:B------:R-:W-:Y:S02]  /*5ff0*/  IMAD.WIDE.U32 R16, R141, -0x326172a9, RZ ;  /* 0xcd9e8d578d107825 */ /* 0x000fe400078e00ff */
[----:B------:R-:W-:Y:S02]  /*6000*/  LDSM.16.MT88.4 R140, [R196+0xd000] ;  /* 0x00d00000c48c783b */ /* 0x000fe40000004200 */
[----:B------:R-:W-:Y:S01]  /*6010*/  IMAD.WIDE.U32 R236, R236, -0x326172a9, RZ ;  /* 0xcd9e8d57ecec7825 */ /* 0x000fe200078e00ff */
[----:B------:R-:W-:Y:S06]  /*6020*/  HMMA.16816.F32.BF16 R40, R112, R42, RZ ;  /* 0x0000002a7028723c */ /* 0x000fec00000418ff */
[----:B--2---:R-:W-:Y:S06]  /*6030*/  HMMA.16816.F32.BF16 R100, R144, R8, R100 ;  /* 0x000000089064723c */ /* 0x004fec0000041864 */
[----:B------:R-:W-:Y:S01]  /*6040*/  HMMA.16816.F32.BF16 R80, R112, R82, RZ ;  /* 0x000000527050723c */ /* 0x000fe200000418ff */
[----:B------:R-:W-:-:S04]  /*6050*/  SHF.R.U32.HI R8, RZ, 0x10, R16 ;  /* 0x00000010ff087819 */ /* 0x000fc80000011610 */
[----:B------:R-:W-:Y:S01]  /*6060*/  LOP3.LUT R8, R8, 0xff, RZ, 0xc0, !PT ;  /* 0x000000ff08087812 */ /* 0x000fe200078ec0ff */
[C---:B----4-:R-:W-:Y:S06]  /*6070*/  HMMA.16816.F32.BF16 R92, R144.reuse, R12, R92 ;  /* 0x0000000c905c723c */ /* 0x050fec000004185c */
[----:B------:R-:W-:Y:S01]  /*6080*/  HMMA.16816.F32.BF16 R96, R144, R14, R96 ;  /* 0x0000000e9060723c */ /* 0x000fe20000041860 */
[----:B------:R-:W-:Y:S02]  /*6090*/  SHF.R.U32.HI R13, RZ, 0x18, R16 ;  /* 0x00000018ff0d7819 */ /* 0x000fe40000011610 */
[----:B------:R-:W-:-:S02]  /*60a0*/  LOP3.LUT R12, R17, R236, R32, 0x96, !PT ;  /* 0x000000ec110c7212 */ /* 0x000fc400078e9620 */
[----:B------:R-:W-:Y:S01]  /*60b0*/  PRMT R13, R8, 0x5410, R13 ;  /* 0x00005410080d7816 */ /* 0x000fe2000000000d */
[C---:B------:R-:W-:Y:S01]  /*60c0*/  HMMA.16816.F32.BF16 R104, R144.reuse, R10, R104 ;  /* 0x0000000a9068723c */ /* 0x040fe20000041868 */
[C---:B------:R-:W-:Y:S01]  /*60d0*/  LOP3.LUT R14, R16.reuse, 0xffff, RZ, 0xc0, !PT ;  /* 0x0000ffff100e7812 */ /* 0x040fe200078ec0ff */
[----:B------:R-:W2:Y:S01]  /*60e0*/  LDSM.16.MT88.4 R8, [R194+0xd000] ;  /* 0x00d00000c208783b */ /* 0x000ea20000004200 */
[----:B------:R-:W-:Y:S02]  /*60f0*/  LOP3.LUT R15, R16, 0xff, RZ, 0xc0, !PT ;  /* 0x000000ff100f7812 */ /* 0x000fe400078ec0ff */
[----:B------:R-:W-:Y:S01]  /*6100*/  SHF.R.U32.HI R14, RZ, 0x8, R14 ;  /* 0x00000008ff0e7819 */ /* 0x000fe2000001160e */
[----:B-1----:R-:W-:Y:S01]  /*6110*/  HMMA.16816.F32.BF16 R108, R144, R4, R108 ;  /* 0x00000004906c723c */ /* 0x002fe2000004186c */
[----:B------:R-:W-:Y:S01]  /*6120*/  HSET2.LE.AND R13, R13, R170, PT ;  /* 0x000000aa0d0d7233 */ /* 0x000fe20003803000 */
[----:B------:R-:W-:Y:S01]  /*6130*/  LDSM.16.MT88.4 R32, [R192+0xd000] ;  /* 0x00d00000c020783b */ /* 0x000fe20000004200 */
[----:B------:R-:W-:-:S02]  /*6140*/  PRMT R15, R15, 0x5410, R14 ;  /* 0x000054100f0f7816 */ /* 0x000fc4000000000e */
[----:B------:R-:W-:Y:S01]  /*6150*/  LOP3.LUT R14, R12, 0xffff, RZ, 0xc0, !PT ;  /* 0x0000ffff0c0e7812 */ /* 0x000fe200078ec0ff */
[C---:B------:R-:W-:Y:S01]  /*6160*/  HMMA.16816.F32.BF16 R120, R144.reuse, R6, R120 ;  /* 0x000000069078723c */ /* 0x040fe20000041878 */
[----:B------:R-:W1:Y:S01]  /*6170*/  LDSM.16.MT88.4 R4, [R193+0xf000] ;  /* 0x00f00000c104783b */ /* 0x000e620000004200 */
[----:B------:R-:W-:Y:S02]  /*6180*/  HSET2.LE.AND R15, R15, R170, PT ;  /* 0x000000aa0f0f7233 */ /* 0x000fe40003803000 */
[----:B------:R-:W-:Y:S02]  /*6190*/  SHF.R.U32.HI R14, RZ, 0x8, R14 ;  /* 0x00000008ff0e7819 */ /* 0x000fe4000001160e */
[C---:B------:R-:W-:Y:S06]  /*61a0*/  HMMA.16816.F32.BF16 R36, R144.reuse, R24, R36 ;  /* 0x000000189024723c */ /* 0x040fec0000041824 */
[----:B------:R-:W-:Y:S01]  /*61b0*/  HMMA.16816.F32.BF16 R40, R144, R26, R40 ;  /* 0x0000001a9028723c */ /* 0x000fe20000041828 */
[----:B------:R-:W-:-:S04]  /*61c0*/  SHF.R.U32.HI R25, RZ, 0x10, R12 ;  /* 0x00000010ff197819 */ /* 0x000fc8000001160c */
[----:B------:R-:W-:Y:S01]  /*61d0*/  LOP3.LUT R25, R25, 0xff, RZ, 0xc0, !PT ;  /* 0x000000ff19197812 */ /* 0x000fe200078ec0ff */
        /* <DEDUP_REMOVED lines=13> */
[----:B---3--:R-:W-:Y:S01]  /*62b0*/  F2FP.BF16.F32.PACK_AB R27, R167, R166 ;  /* 0x000000a6a71b723e */ /* 0x008fe200000010ff */
[----:B------:R-:W-:Y:S01]  /*62c0*/  FADD.FTZ R166, R166, R153 ;  /* 0x00000099a6a67221 */ /* 0x000fe20000010000 */
[----:B------:R-:W-:Y:S01]  /*62d0*/  F2FP.BF16.F32.PACK_AB R12, R172, R173 ;  /* 0x000000adac0c723e */ /* 0x000fe200000010ff */
        /* <DEDUP_REMOVED lines=11> */
[----:B------:R-:W3:Y:S01]  /*6390*/  LDSM.16.MT88.4 R12, [R196+0x11000] ;  /* 0x01100000c40c783b */ /* 0x000ee20000004200 */
[----:B------:R-:W-:Y:S01]  /*63a0*/  HMMA.16816.F32.BF16 R72, R144, R22, R72 ;  /* 0x000000169048723c */ /* 0x000fe20000041848 */
[----:B------:R-:W-:-:S02]  /*63b0*/  FADD.FTZ R169, R169, R168 ;  /* 0x000000a8a9a97221 */ /* 0x000fc40000010000 */
[----:B------:R-:W-:Y:S03]  /*63c0*/  LDSM.16.MT88.4 R20, [R194+0xf000] ;  /* 0x00f00000c214783b */ /* 0x000fe60000004200 */
[C---:B--2---:R-:W-:Y:S06]  /*63d0*/  HMMA.16816.F32.BF16 R36, R24.reuse, R8, R36 ;  /* 0x000000081824723c */ /* 0x044fec0000041824 */
[C---:B------:R-:W-:Y:S01]  /*63e0*/  HMMA.16816.F32.BF16 R40, R24.reuse, R10, R40 ;  /* 0x0000000a1828723c */ /* 0x040fe20000041828 */
[----:B------:R-:W2:Y:S05]  /*63f0*/  LDSM.16.MT88.4 R8, [R194+0x11000] ;  /* 0x01100000c208783b */ /* 0x000eaa0000004200 */
[C---:B-1----:R-:W-:Y:S06]  /*6400*/  HMMA.16816.F32.BF16 R76, R24.reuse, R4, R76 ;  /* 0x00000004184c723c */ /* 0x042fec000004184c */
[----:B------:R-:W-:Y:S01]  /*6410*/  HMMA.16816.F32.BF16 R80, R24, R6, R80 ;  /* 0x000000061850723c */ /* 0x000fe20000041850 */
[----:B------:R-:W1:Y:S05]  /*6420*/  LDSM.16.MT88.4 R4, [R193+0x11000] ;  /* 0x01100000c104783b */ /* 0x000e6a0000004200 */
[C---:B------:R-:W-:Y:S06]  /*6430*/  HMMA.16816.F32.BF16 R116, R144.reuse, R148, R116 ;  /* 0x000000949074723c */ /* 0x040fec0000041874 */
[----:B------:R-:W-:Y:S06]  /*6440*/  HMMA.16816.F32.BF16 R112, R144, R150, R112 ;  /* 0x000000969070723c */ /* 0x000fec0000041870 */
[----:B---3--:R-:W-:Y:S01]  /*6450*/  HMMA.16816.F32.BF16 R92, R24, R12, R92 ;  /* 0x0000000c185c723c */ /* 0x008fe2000004185c */
        /* <DEDUP_REMOVED lines=15> */
[----:B--2---:R-:W-:Y:S01]  /*6550*/  HMMA.16816.F32.BF16 R100, R24, R8, R100 ;  /* 0x000000081864723c */ /* 0x004fe20000041864 */
[----:B------:R-:W-:-:S05]  /*6560*/  LOP3.LUT R33, R12, 0xff, RZ, 0xc0, !PT ;  /* 0x000000ff0c217812 */ /* 0x000fca00078ec0ff */
[C---:B------:R-:W-:Y:S01]  /*6570*/  HMMA.16816.F32.BF16 R104, R24.reuse, R10, R104 ;  /* 0x0000000a1868723c */ /* 0x040fe20000041868 */
[----:B------:R-:W2:Y:S01]  /*6580*/  MUFU.EX2 R141, R141 ;  /* 0x0000008d008d7308 */ /* 0x000ea20000000800 */
[----:B------:R-:W-:Y:S02]  /*6590*/  LOP3.LUT R8, R12, 0xffff, RZ, 0xc0, !PT ;  /* 0x0000ffff0c087812 */ /* 0x000fe400078ec0ff */
[--C-:B------:R-:W-:Y:S02]  /*65a0*/  SHF.R.U32.HI R9, RZ, 0x18, R12.reuse ;  /* 0x00000018ff097819 */ /* 0x100fe4000001160c */
[----:B-1----:R-:W-:Y:S01]  /*65b0*/  HMMA.16816.F32.BF16 R108, R24, R4, R108 ;  /* 0x00000004186c723c */ /* 0x002fe2000004186c */
[----:B------:R-:W-:Y:S02]  /*65c0*/  SHF.R.U32.HI R10, RZ, 0x10, R12 ;  /* 0x00000010ff0a7819 */ /* 0x000fe4000001160c */
[----:B------:R-:W-:Y:S01]  /*65d0*/  MUFU.EX2 R142, R142 ;  /* 0x0000008e008e7308 */ /* 0x000fe20000000800 */
[----:B------:R-:W-:-:S02]  /*65e0*/  SHF.R.U32.HI R12, RZ, 0x10, R179 ;  /* 0x00000010ff0c7819 */ /* 0x000fc400000116b3 */
[C---:B------:R-:W-:Y:S01]  /*65f0*/  HMMA.16816.F32.BF16 R96, R24.reuse, R14, R96 ;  /* 0x0000000e1860723c */ /* 0x040fe20000041860 */
[C---:B------:R-:W-:Y:S02]  /*6600*/  LOP3.LUT R4, R179.reuse, 0xffff, RZ, 0xc0, !PT ;  /* 0x0000ffffb3047812 */ /* 0x040fe400078ec0ff */
[----:B------:R-:W-:Y:S02]  /*6610*/  LOP3.LUT R11, R179, 0xff, RZ, 0xc0, !PT ;  /* 0x000000ffb30b7812 */ /* 0x000fe400078ec0ff */
[----:B------:R-:W1:Y:S01]  /*6620*/  MUFU.EX2 R143, R143 ;  /* 0x0000008f008f7308 */ /* 0x000e620000000800 */
        /* <DEDUP_REMOVED lines=18> */
[----:B--2---:R-:W-:Y:S01]  /*6750*/  F2FP.BF16.F32.PACK_AB R11, R141, R140 ;  /* 0x0000008c8d0b723e */ /* 0x004fe200000010ff */
[C---:B------:R-:W-:Y:S01]  /*6760*/  HMMA.16816.F32.BF16 R72, R24.reuse, R22, R72 ;  /* 0x000000161848723c */ /* 0x040fe20000041848 */
[----:B------:R-:W-:Y:S01]  /*6770*/  HSET2.LE.AND R5, R5, R170, PT ;  /* 0x000000aa05057233 */ /* 0x000fe20003803000 */
[----:B------:R-:W2:Y:S01]  /*6780*/  LDSM.16.MT88.4 R20, [R196+0xd800] ;  /* 0x00d80000c414783b */ /* 0x000ea20000004200 */
[----:B-1----:R-:W-:Y:S01]  /*6790*/  F2FP.BF16.F32.PACK_AB R10, R144, R143 ;  /* 0x0000008f900a723e */ /* 0x002fe200000010ff */
        /* <DEDUP_REMOVED lines=10> */
[----:B------:R-:W1:Y:S01]  /*6840*/  LDSM.16.MT88.4 R16, [R194+0xd800] ;  /* 0x00d80000c210783b */ /* 0x000e620000004200 */
        /* <DEDUP_REMOVED lines=16> */
[C---:B--2---:R-:W-:Y:S06]  /*6950*/  HMMA.16816.F32.BF16 R128, R4.reuse, R20, R128 ;  /* 0x000000140480723c */ /* 0x044fec0000041880 */
[C---:B------:R-:W-:Y:S01]  /*6960*/  HMMA.16816.F32.BF16 R124, R4.reuse, R22, R124 ;  /* 0x00000016047c723c */ /* 0x040fe2000004187c */
[----:B------:R-:W2:Y:S05]  /*6970*/  LDSM.16.MT88.4 R20, [R196+0x11800] ;  /* 0x01180000c414783b */ /* 0x000eaa0000004200 */
[C---:B-1----:R-:W-:Y:S06]  /*6980*/  HMMA.16816.F32.BF16 R36, R4.reuse, R16, R36 ;  /* 0x000000100424723c */ /* 0x042fec0000041824 */
[C---:B------:R-:W-:Y:S01]  /*6990*/  HMMA.16816.F32.BF16 R40, R4.reuse, R18, R40 ;  /* 0x000000120428723c */ /* 0x040fe20000041828 */
[----:B------:R-:W1:Y:S05]  /*69a0*/  LDSM.16.MT88.4 R16, [R194+0x11800] ;  /* 0x01180000c210783b */ /* 0x000e6a0000004200 */
[C---:B------:R-:W-:Y:S06]  /*69b0*/  HMMA.16816.F32.BF16 R44, R4.reuse, R12, R44 ;  /* 0x0000000c042c723c */ /* 0x040fec000004182c */
[C---:B------:R-:W-:Y:S01]  /*69c0*/  HMMA.16816.F32.BF16 R48, R4.reuse, R14, R48 ;  /* 0x0000000e0430723c */ /* 0x040fe20000041830 */
[----:B------:R-:W1:Y:S05]  /*69d0*/  LDSM.16.MT88.4 R12, [R193+0x11800] ;  /* 0x01180000c10c783b */ /* 0x000e6a0000004200 */
        /* <DEDUP_REMOVED lines=11> */
[C---:B--2---:R-:W-:Y:S06]  /*6a90*/  HMMA.16816.F32.BF16 R92, R4.reuse, R20, R92 ;  /* 0x00000014045c723c */ /* 0x044fec000004185c */
[C---:B------:R-:W-:Y:S06]  /*6aa0*/  HMMA.16816.F32.BF16 R96, R4.reuse, R22, R96 ;  /* 0x000000160460723c */ /* 0x040fec0000041860 */
[C---:B-1----:R-:W-:Y:S06]  /*6ab0*/  HMMA.16816.F32.BF16 R100, R4.reuse, R16, R100 ;  /* 0x000000100464723c */ /* 0x042fec0000041864 */
        /* <DEDUP_REMOVED lines=83> */
[----:B------:R-:W-:Y:S03]  /*6ff0*/  @!P3 LDGSTS.E.BYPASS.LTC128B.128 [R203+0x10800], desc[UR22][R16.64+0x100] ;  /* 0x1080010010cbbfae */ /* 0x000fe6000b901d56 */
[C-C-:B------:R-:W-:Y:S01]  /*7000*/  @!P4 LEA.HI.X R13, R19.reuse, R13, R18.reuse, 0x1, P1 ;  /* 0x0000000d130dc211 */ /* 0x140fe200008f0c12 */
[----:B------:R-:W-:Y:S02]  /*7010*/  @P5 STS.128 [R203+0xd000], RZ ;  /* 0x00d000ffcb005388 */ /* 0x000fe40000000c00 */
[----:B------:R-:W4:Y:S01]  /*7020*/  @!P3 LDC.64 R4, c[0x0][0x220] ;  /* 0x00008800ff04bb82 */ /* 0x000f220000000a00 */
        /* <DEDUP_REMOVED lines=22> */
[----:B----4-:R-:W-:-:S03]  /*7190*/  @!P3 LEA R22, P0, R0, R4, 0x1 ;  /* 0x000000040016b211 */ /* 0x010fc600078008ff */
        /* <DEDUP_REMOVED lines=16> */
[----:B-1----:R-:W1:Y:S04]  /*72a0*/  LDSM.16.M88.4 R12, [R201+0x6000] ;  /* 0x00600000c90c783b */ /* 0x002e680000000200 */
[----:B------:R-:W-:Y:S04]  /*72b0*/  LDSM.16.M88.4 R24, [R200] ;  /* 0x00000000c818783b */ /* 0x000fe80000000200 */
[----:B------:R-:W-:Y:S04]  /*72c0*/  LDSM.16.M88.4 R4, [R199] ;  /* 0x00000000c704783b */ /* 0x000fe80000000200 */
[----:B------:R-:W3:Y:S04]  /*72d0*/  LDSM.16.M88.4 R152, [R201+0x6800] ;  /* 0x00680000c998783b */ /* 0x000ee80000000200 */
[----:B------:R-:W4:Y:S04]  /*72e0*/  LDSM.16.M88.4 R144, [R201+0x7000] ;  /* 0x00700000c990783b */ /* 0x000f280000000200 */
[----:B------:R-:W-:Y:S04]  /*72f0*/  LDSM.16.M88.4 R160, [R198] ;  /* 0x00000000c6a0783b */ /* 0x000fe80000000200 */
[----:B------:R-:W5:Y:S04]  /*7300*/  LDSM.16.M88.4 R28, [R195+0x6000] ;  /* 0x00600000c31c783b */ /* 0x000f680000000200 */
[----:B------:R-:W5:Y:S04]  /*7310*/  LDSM.16.M88.4 R164, [R201+0x7800] ;  /* 0x00780000c9a4783b */ /* 0x000f680000000200 */
[----:B------:R-:W5:Y:S04]  /*7320*/  LDSM.16.M88.4 R136, [R191] ;  /* 0x00000000bf88783b */ /* 0x000f680000000200 */
[----:B------:R-:W5:Y:S01]  /*7330*/  LDSM.16.M88.4 R32, [R190] ;  /* 0x00000000be20783b */ /* 0x000f620000000200 */
[C---:B-1----:R-:W-:Y:S03]  /*7340*/  HMMA.16816.F32.BF16 R16, R176.reuse, R12, RZ ;  /* 0x0000000cb010723c */ /* 0x042fe600000418ff */
[----:B------:R-:W-:Y:S04]  /*7350*/  LDSM.16.M88.4 R172, [R197] ;  /* 0x00000000c5ac783b */ /* 0x000fe80000000200 */
[----:B--2---:R-:W-:Y:S01]  /*7360*/  LDSM.16.M88.4 R20, [R195+0x6800] ;  /* 0x00680000c314783b */ /* 0x004fe20000000200 */
        /* <DEDUP_REMOVED lines=9> */
[C---:B----4-:R-:W-:Y:S06]  /*7400*/  HMMA.16816.F32.BF16 R148, R176.reuse, R144, RZ ;  /* 0x00000090b094723c */ /* 0x050fec00000418ff */
[----:B------:R-:W-:Y:S06]  /*7410*/  HMMA.16816.F32.BF16 R144, R176, R146, RZ ;  /* 0x00000092b090723c */ /* 0x000fec00000418ff */
[----:B------:R-:W-:Y:S01]  /*7420*/  HMMA.16816.F32.BF16 R12, R24, R6, R12 ;  /* 0x00000006180c723c */ /* 0x000fe2000004180c */
[----:B------:R-:W1:Y:S05]  /*7430*/  LDSM.16.M88.4 R4, [R188] ;  /* 0x00000000bc04783b */ /* 0x000e6a0000000200 */
[----:B-----5:R-:W-:Y:S06]  /*7440*/  HMMA.16816.F32.BF16 R16, R160, R28, R16 ;  /* 0x0000001ca010723c */ /* 0x020fec0000041810 */
[----:B------:R-:W-:Y:S06]  /*7450*/  HMMA.16816.F32.BF16 R140, R176, R164, RZ ;  /* 0x000000a4b08c723c */ /* 0x000fec00000418ff */
[C---:B------:R-:W-:Y:S06]  /*7460*/  HMMA.16816.F32.BF16 R156, R24.reuse, R136, R156 ;  /* 0x00000088189c723c */ /* 0x040fec000004189c */
[----:B------:R-:W-:Y:S01]  /*7470*/  HMMA.16816.F32.BF16 R152, R24, R138, R152 ;  /* 0x0000008a1898723c */ /* 0x000fe20000041898 */
[----:B------:R-:W-:Y:S05]  /*7480*/  LDSM.16.M88.4 R136, [R188+0x800] ;  /* 0x00080000bc88783b */ /* 0x000fea0000000200 */
[----:B------:R-:W-:Y:S01]  /*7490*/  HMMA.16816.F32.BF16 R176, R176, R166, RZ ;  /* 0x000000a6b0b0723c */ /* 0x000fe200000418ff */
[----:B------:R-:W-:Y:S05]  /*74a0*/  LDSM.16.M88.4 R164, [R202+0x2000] ;  /* 0x00200000caa4783b */ /* 0x000fea0000000200 */
[C---:B------:R-:W-:Y:S06]  /*74b0*/  HMMA.16816.F32.BF16 R148, R24.reuse, R32, R148 ;  /* 0x000000201894723c */ /* 0x040fec0000041894 */
[----:B------:R-:W-:Y:S01]  /*74c0*/  HMMA.16816.F32.BF16 R144, R24, R34, R144 ;  /* 0x000000221890723c */ /* 0x000fe20000041890 */
[----:B------:R-:W-:Y:S05]  /*74d0*/  LDSM.16.M88.4 R32, [R188+0x1000] ;  /* 0x00100000bc20783b */ /* 0x000fea0000000200 */
[----:B------:R-:W-:Y:S01]  /*74e0*/  HMMA.16816.F32.BF16 R12, R160, R30, R12 ;  /* 0x0000001ea00c723c */ /* 0x000fe2000004180c */
[----:B------:R-:W2:Y:S05]  /*74f0*/  LDSM.16.M88.4 R28, [R201+0x8000] ;  /* 0x00800000c91c783b */ /* 0x000eaa0000000200 */
[----:B-1----:R-:W-:Y:S06]  /*7500*/  HMMA.16816.F32.BF16 R16, R172, R4, R16 ;  /* 0x00000004ac10723c */ /* 0x002fec0000041810 */
[C---:B------:R-:W-:Y:S06]  /*7510*/  HMMA.16816.F32.BF16 R156, R160.reuse, R20, R156 ;  /* 0x00000014a09c723c */ /* 0x040fec000004189c */
        /* <DEDUP_REMOVED lines=8> */
[----:B------:R-:W-:Y:S05]  /*75a0*/  LDSM.16.M88.4 R8, [R201+0x9000] ;  /* 0x00900000c908783b */ /* 0x000fea0000000200 */
[----:B------:R-:W-:Y:S01]  /*75b0*/  HMMA.16816.F32.BF16 R12, R172, R6, R12 ;  /* 0x00000006ac0c723c */ /* 0x000fe2000004180c */
[----:B------:R-:W1:Y:S05]  /*75c0*/  LDSM.16.M88.4 R4, [R187] ;  /* 0x00000000bb04783b */ /* 0x000e6a0000000200 */
[----:B--2---:R-:W-:Y:S06]  /*75d0*/  HMMA.16816.F32.BF16 R16, R164, R28, R16 ;  /* 0x0000001ca410723c */ /* 0x004fec0000041810 */
[C---:B------:R-:W-:Y:S06]  /*75e0*/  HMMA.16816.F32.BF16 R156, R172.reuse, R136, R156 ;  /* 0x00000088ac9c723c */ /* 0x040fec000004189c */
[----:B------:R-:W-:Y:S01]  /*75f0*/  HMMA.16816.F32.BF16 R152, R172, R138, R152 ;  /* 0x0000008aac98723c */ /* 0x000fe20000041898 */
[----:B------:R-:W-:Y:S05]  /*7600*/  LDSM.16.M88.4 R136, [R185] ;  /* 0x00000000b988783b */ /* 0x000fea0000000200 */
[C---:B------:R-:W-:Y:S06]  /*7610*/  HMMA.16816.F32.BF16 R140, R160.reuse, R204, R140 ;  /* 0x000000cca08c723c */ /* 0x040fec000004188c */
[----:B------:R-:W-:Y:S01]  /*7620*/  HMMA.16816.F32.BF16 R176, R160, R206, R176 ;  /* 0x000000cea0b0723c */ /* 0x000fe200000418b0 */
[----:B------:R-:W-:Y:S04]  /*7630*/  LDSM.16.M88.4 R204, [R198+0x2000] ;  /* 0x00200000c6cc783b */ /* 0x000fe80000000200 */
[----:B------:R-:W-:Y:S01]  /*7640*/  LDSM.16.M88.4 R160, [R186] ;  /* 0x00000000baa0783b */ /* 0x000fe20000000200 */
[C---:B------:R-:W-:Y:S06]  /*7650*/  HMMA.16816.F32.BF16 R148, R172.reuse, R32, R148 ;  /* 0x00000020ac94723c */ /* 0x040fec0000041894 */
[----:B------:R-:W-:Y:S01]  /*7660*/  HMMA.16816.F32.BF16 R144, R172, R34, R144 ;  /* 0x00000022ac90723c */ /* 0x000fe20000041890 */
[----:B------:R-:W2:Y:S05]  /*7670*/  LDSM.16.M88.4 R32, [R195+0x8000] ;  /* 0x00800000c320783b */ /* 0x000eaa0000000200 */
[----:B------:R-:W-:Y:S01]  /*7680*/  HMMA.16816.F32.BF16 R12, R164, R30, R12 ;  /* 0x0000001ea40c723c */ /* 0x000fe2000004180c */
[----:B------:R-:W-:Y:S05]  /*7690*/  LDSM.16.M88.4 R28, [R184] ;  /* 0x00000000b81c783b */ /* 0x000fea0000000200 */
        /* <DEDUP_REMOVED lines=12> */
[----:B------:R-:W1:Y:S05]  /*7760*/  LDSM.16.M88.4 R4, [R188+0x2000] ;  /* 0x00200000bc04783b */ /* 0x000e6a0000000200 */
[----:B--2---:R-:W-:Y:S06]  /*7770*/  HMMA.16816.F32.BF16 R16, R204, R32, R16 ;  /* 0x00000020cc10723c */ /* 0x004fec0000041810 */
[C---:B------:R-:W-:Y:S06]  /*7780*/  HMMA.16816.F32.BF16 R156, R24.reuse, R160, R156 ;  /* 0x000000a0189c723c */ /* 0x040fec000004189c */
[C---:B------:R-:W-:Y:S01]  /*7790*/  HMMA.16816.F32.BF16 R152, R24.reuse, R162, R152 ;  /* 0x000000a21898723c */ /* 0x040fe20000041898 */
[----:B------:R-:W-:Y:S05]  /*77a0*/  LDSM.16.M88.4 R160, [R188+0x3800] ;  /* 0x00380000bca0783b */ /* 0x000fea0000000200 */
[C---:B------:R-:W-:Y:S06]  /*77b0*/  HMMA.16816.F32.BF16 R148, R24.reuse, R136, R148 ;  /* 0x000000881894723c */ /* 0x040fec0000041894 */
[----:B------:R-:W-:Y:S01]  /*77c0*/  HMMA.16816.F32.BF16 R144, R24, R138, R144 ;  /* 0x0000008a1890723c */ /* 0x000fe20000041890 */
[----:B------:R-:W-:Y:S05]  /*77d0*/  LDSM.16.M88.4 R136, [R202+0x4000] ;  /* 0x00400000ca88783b */ /* 0x000fea0000000200 */
[----:B------:R-:W-:Y:S01]  /*77e0*/  HMMA.16816.F32.BF16 R12, R204, R34, R12 ;  /* 0x00000022cc0c723c */ /* 0x000fe2000004180c */
[----:B------:R-:W2:Y:S05]  /*77f0*/  LDSM.16.M88.4 R32, [R201+0xa000] ;  /* 0x00a00000c920783b */ /* 0x000eaa0000000200 */
[C---:B------:R-:W-:Y:S06]  /*7800*/  HMMA.16816.F32.BF16 R140, R164.reuse, R168, R140 ;  /* 0x000000a8a48c723c */ /* 0x040fec000004188c */
[----:B------:R-:W-:Y:S01]  /*7810*/  HMMA.16816.F32.BF16 R176, R164, R170, R176 ;  /* 0x000000aaa4b0723c */ /* 0x000fe200000418b0 */
[----:B------:R-:W3:Y:S04]  /*7820*/  LDSM.16.M88.4 R168, [R188+0x2800] ;  /* 0x00280000bca8783b */ /* 0x000ee80000000200 */
[----:B------:R-:W4:Y:S01]  /*7830*/  LDSM.16.M88.4 R164, [R188+0x3000] ;  /* 0x00300000bca4783b */ /* 0x000f220000000200 */
[----:B-1----:R-:W-:Y:S06]  /*7840*/  HMMA.16816.F32.BF16 R16, R172, R4, R16 ;  /* 0x00000004ac10723c */ /* 0x002fec0000041810 */
[C---:B------:R-:W-:Y:S06]  /*7850*/  HMMA.16816.F32.BF16 R156, R204.reuse, R20, R156 ;  /* 0x00000014cc9c723c */ /* 0x040fec000004189c */
[C---:B------:R-:W-:Y:S01]  /*7860*/  HMMA.16816.F32.BF16 R152, R204.reuse, R22, R152 ;  /* 0x00000016cc98723c */ /* 0x040fe20000041898 */
[----:B------:R-:W-:Y:S05]  /*7870*/  LDSM.16.M88.4 R20, [R201+0xb800] ;  /* 0x00b80000c914783b */ /* 0x000fea0000000200 */
[C---:B------:R-:W-:Y:S06]  /*7880*/  HMMA.16816.F32.BF16 R148, R204.reuse, R8, R148 ;  /* 0x00000008cc94723c */ /* 0x040fec0000041894 */
[----:B------:R-:W-:Y:S01]  /*7890*/  HMMA.16816.F32.BF16 R144, R204, R10, R144 ;  /* 0x0000000acc90723c */ /* 0x000fe20000041890 */
[----:B------:R-:W-:Y:S05]  /*78a0*/  LDSM.16.M88.4 R8, [R200+0x4000] ;  /* 0x00400000c808783b */ /* 0x000fea0000000200 */
[----:B------:R-:W-:Y:S01]  /*78b0*/  HMMA.16816.F32.BF16 R12, R172, R6, R12 ;  /* 0x00000006ac0c723c */ /* 0x000fe2000004180c */
[----:B------:R-:W1:Y:S05]  /*78c0*/  LDSM.16.M88.4 R4, [R183] ;  /* 0x00000000b704783b */ /* 0x000e6a0000000200 */
[C---:B------:R-:W-:Y:S06]  /*78d0*/  HMMA.16816.F32.BF16 R140, R24.reuse, R28, R140 ;  /* 0x0000001c188c723c */ /* 0x040fec000004188c */
[----:B------:R-:W-:Y:S01]  /*78e0*/  HMMA.16816.F32.BF16 R176, R24, R30, R176 ;  /* 0x0000001e18b0723c */ /* 0x000fe200000418b0 */
[----:B------:R-:W5:Y:S04]  /*78f0*/  LDSM.16.M88.4 R28, [R201+0xa800] ;  /* 0x00a80000c91c783b */ /* 0x000f680000000200 */
[----:B------:R-:W5:Y:S01]  /*7900*/  LDSM.16.M88.4 R24, [R201+0xb000] ;  /* 0x00b00000c918783b */ /* 0x000f620000000200 */
[----:B--2---:R-:W-:Y:S06]  /*7910*/  HMMA.16816.F32.BF16 R16, R136, R32, R16 ;  /* 0x000000208810723c */ /* 0x004fec0000041810 */
[C---:B---3--:R-:W-:Y:S06]  /*7920*/  HMMA.16816.F32.BF16 R156, R172.reuse, R168, R156 ;  /* 0x000000a8ac9c723c */ /* 0x048fec000004189c */
[----:B------:R-:W-:Y:S06]  /*7930*/  HMMA.16816.F32.BF16 R152, R172, R170, R152 ;  /* 0x000000aaac98723c */ /* 0x000fec0000041898 */
[----:B------:R-:W-:Y:S01]  /*7940*/  HMMA.16816.F32.BF16 R168, R136, R34, R12 ;  /* 0x0000002288a8723c */ /* 0x000fe2000004180c */
[----:B------:R-:W-:Y:S04]  /*7950*/  LDSM.16.M88.4 R32, [R198+0x4000] ;  /* 0x00400000c620783b */ /* 0x000fe80000000200 */
[----:B------:R-:W2:Y:S01]  /*7960*/  LDSM.16.M88.4 R12, [R195+0xa000] ;  /* 0x00a00000c30c783b */ /* 0x000ea20000000200 */
[C---:B------:R-:W-:Y:S06]  /*7970*/  HMMA.16816.F32.BF16 R140, R204.reuse, R208, R140 ;  /* 0x000000d0cc8c723c */ /* 0x040fec000004188c */
[----:B------:R-:W-:Y:S01]  /*7980*/  HMMA.16816.F32.BF16 R176, R204, R210, R176 ;  /* 0x000000d2ccb0723c */ /* 0x000fe200000418b0 */
[----:B------:R-:W-:Y:S05]  /*7990*/  LDSM.16.M88.4 R204, [R181] ;  /* 0x00000000b5cc783b */ /* 0x000fea0000000200 */
[C---:B----4-:R-:W-:Y:S06]  /*79a0*/  HMMA.16816.F32.BF16 R148, R172.reuse, R164, R148 ;  /* 0x000000a4ac94723c */ /* 0x050fec0000041894 */
[----:B------:R-:W-:Y:S01]  /*79b0*/  HMMA.16816.F32.BF16 R144, R172, R166, R144 ;  /* 0x000000a6ac90723c */ /* 0x000fe20000041890 */
[----:B------:R-:W3:Y:S05]  /*79c0*/  LDSM.16.M88.4 R164, [R182] ;  /* 0x00000000b6a4783b */ /* 0x000eea0000000200 */
[----:B-1----:R-:W-:Y:S06]  /*79d0*/  HMMA.16816.F32.BF16 R16, R8, R4, R16 ;  /* 0x000000040810723c */ /* 0x002fec0000041810 */
[C---:B-----5:R-:W-:Y:S06]  /*79e0*/  HMMA.16816.F32.BF16 R156, R136.reuse, R28, R156 ;  /* 0x0000001c889c723c */ /* 0x060fec000004189c */
[----:B------:R-:W-:Y:S01]  /*79f0*/  HMMA.16816.F32.BF16 R152, R136, R30, R152 ;  /* 0x0000001e8898723c */ /* 0x000fe20000041898 */
[----:B------:R-:W-:Y:S05]  /*7a00*/  LDSM.16.M88.4 R28, [R197+0x4000] ;  /* 0x00400000c51c783b */ /* 0x000fea0000000200 */
[----:B------:R-:W-:Y:S01]  /*7a10*/  HMMA.16816.F32.BF16 R168, R8, R6, R168 ;  /* 0x0000000608a8723c */ /* 0x000fe200000418a8 */
[----:B------:R-:W1:Y:S05]  /*7a20*/  LDSM.16.M88.4 R4, [R188+0x4000] ;  /* 0x00400000bc04783b */ /* 0x000e6a0000000200 */
[C---:B------:R-:W-:Y:S06]  /*7a30*/  HMMA.16816.F32.BF16 R140, R172.reuse, R160, R140 ;  /* 0x000000a0ac8c723c */ /* 0x040fec000004188c */
[----:B------:R-:W-:Y:S01]  /*7a40*/  HMMA.16816.F32.BF16 R176, R172, R162, R176 ;  /* 0x000000a2acb0723c */ /* 0x000fe200000418b0 */
[----:B------:R-:W-:Y:S04]  /*7a50*/  LDSM.16.M88.4 R160, [R180] ;  /* 0x00000000b4a0783b */ /* 0x000fe80000000200 */
[----:B------:R-:W-:Y:S01]  /*7a60*/  LDSM.16.M88.4 R172, [R195+0xb000] ;  /* 0x00b00000c3ac783b */ /* 0x000fe20000000200 */
[C---:B------:R-:W-:Y:S06]  /*7a70*/  HMMA.16816.F32.BF16 R148, R136.reuse, R24, R148 ;  /* 0x000000188894723c */ /* 0x040fec0000041894 */
[----:B------:R-:W-:Y:S01]  /*7a80*/  HMMA.16816.F32.BF16 R144, R136, R26, R144 ;  /* 0x0000001a8890723c */ /* 0x000fe20000041890 */
[----:B------:R-:W4:Y:S05]  /*7a90*/  LDSM.16.M88.4 R24, [R195+0xa800] ;  /* 0x00a80000c318783b */ /* 0x000f2a0000000200 */
[----:B--2---:R-:W-:Y:S06]  /*7aa0*/  HMMA.16816.F32.BF16 R16, R32, R12, R16 ;  /* 0x0000000c2010723c */ /* 0x004fec0000041810 */
[----:B---3--:R-:W-:Y:S06]  /*7ab0*/  HMMA.16816.F32.BF16 R156, R8, R164, R156 ;  /* 0x000000a4089c723c */ /* 0x008fec000004189c */
[C---:B------:R-:W-:Y:S06]  /*7ac0*/  HMMA.16816.F32.BF16 R140, R136.reuse, R20, R140 ;  /* 0x00000014888c723c */ /* 0x040fec000004188c */
[----:B------:R-:W-:Y:S01]  /*7ad0*/  HMMA.16816.F32.BF16 R176, R136, R22, R176 ;  /* 0x0000001688b0723c */ /* 0x000fe200000418b0 */
[----:B------:R-:W2:Y:S04]  /*7ae0*/  LDSM.16.M88.4 R136, [R188+0x4800] ;  /* 0x00480000bc88783b */ /* 0x000ea80000000200 */
[----:B------:R-:W3:Y:S01]  /*7af0*/  LDSM.16.M88.4 R20, [R195+0xb800] ;  /* 0x00b80000c314783b */ /* 0x000ee20000000200 */
[----:B------:R-:W-:Y:S06]  /*7b00*/  HMMA.16816.F32.BF16 R168, R32, R14, R168 ;  /* 0x0000000e20a8723c */ /* 0x000fec00000418a8 */
[----:B------:R-:W-:Y:S06]  /*7b10*/  HMMA.16816.F32.BF16 R152, R8, R166, R152 ;  /* 0x000000a60898723c */ /* 0x000fec0000041898 */
[----:B-1----:R-:W-:Y:S06]  /*7b20*/  HMMA.16816.F32.BF16 R16, R28, R4, R16 ;  /* 0x000000041c10723c */ /* 0x002fec0000041810 */
[----:B------:R-:W-:Y:S01]  /*7b30*/  HMMA.16816.F32.BF16 R148, R8, R204, R148 ;  /* 0x000000cc0894723c */ /* 0x000fe20000041894 */
[----:B------:R-:W-:-:S04]  /*7b40*/  IMAD.U32 R5, RZ, RZ, UR18 ;  /* 0x00000012ff057e24 */ /* 0x000fc8000f8e00ff */
[----:B------:R-:W-:Y:S01]  /*7b50*/  IMAD R0, R5, 0x40, R218 ;  /* 0x0000004005007824 */ /* 0x000fe200078e02da */
[----:B----4-:R-:W-:Y:S03]  /*7b60*/  HMMA.16816.F32.BF16 R156, R32, R24, R156 ;  /* 0x00000018209c723c */ /* 0x010fe6000004189c */
[C---:B------:R-:W-:Y:S02]  /*7b70*/  VIADD R13, R0.reuse, 0x10 ;  /* 0x00000010000d7836 */ /* 0x040fe40000000000 */
[C---:B------:R-:W-:Y:S01]  /*7b80*/  VIADD R12, R0.reuse, 0x11 ;  /* 0x00000011000c7836 */ /* 0x040fe20000000000 */
[C---:B------:R-:W-:Y:S06]  /*7b90*/  HMMA.16816.F32.BF16 R140, R8.reuse, R160, R140 ;  /* 0x000000a0088c723c */ /* 0x040fec000004188c */
[----:B------:R-:W-:Y:S06]  /*7ba0*/  HMMA.16816.F32.BF16 R176, R8, R162, R176 ;  /* 0x000000a208b0723c */ /* 0x000fec00000418b0 */
[----:B------:R-:W-:Y:S01]  /*7bb0*/  HMMA.16816.F32.BF16 R168, R28, R6, R168 ;  /* 0x000000061ca8723c */ /* 0x000fe200000418a8 */
[----:B------:R-:W1:Y:S05]  /*7bc0*/  LDSM.16.M88.4 R4, [R188+0x5000] ;  /* 0x00500000bc04783b */ /* 0x000e6a0000000200 */
[----:B------:R-:W-:Y:S06]  /*7bd0*/  HMMA.16816.F32.BF16 R144, R8, R206, R144 ;  /* 0x000000ce0890723c */ /* 0x000fec0000041890 */
[----:B------:R-:W-:Y:S01]  /*7be0*/  HMMA.16816.F32.BF16 R152, R32, R26, R152 ;  /* 0x0000001a2098723c */ /* 0x000fe20000041898 */
[----:B------:R-:W-:-:S02]  /*7bf0*/  VIADD R8, R0, 0x1 ;  /* 0x0000000100087836 */ /* 0x000fc40000000000 */
[----:B------:R-:W-:-:S03]  /*7c00*/  VIADD R9, R0, 0x8 ;  /* 0x0000000800097836 */ /* 0x000fc60000000000 */
[----:B------:R-:W-:Y:S01]  /*7c10*/  I2FP.F32.S32 R10, R8 ;  /* 0x00000008000a7245 */ /* 0x000fe20000201400 */
[----:B------:R-:W-:Y:S01]  /*7c20*/  HMMA.16816.F32.BF16 R148, R32, R172, R148 ;  /* 0x000000ac2094723c */ /* 0x000fe20000041894 */
[CC--:B------:R-:W-:Y:S02]  /*7c30*/  ISETP.GE.AND P0, PT, R8.reuse, R134.reuse, PT ;  /* 0x000000860800720c */ /* 0x0c0fe40003f06270 */
[----:B------:R-:W-:Y:S01]  /*7c40*/  ISETP.GE.AND P2, PT, R8, R133, PT ;  /* 0x000000850800720c */ /* 0x000fe20003f46270 */
[C---:B------:R-:W-:Y:S01]  /*7c50*/  FFMA.FTZ R17, R10.reuse, UR5, R17 ;  /* 0x000000050a117c23 */ /* 0x040fe20008010011 */
[----:B------:R-:W-:Y:S01]  /*7c60*/  FFMA.FTZ R19, R10, UR5, R19 ;  /* 0x000000050a137c23 */ /* 0x000fe20008010013 */
[----:B------:R-:W-:Y:S01]  /*7c70*/  VIADD R8, R0, 0x9 ;  /* 0x0000000900087836 */ /* 0x000fe20000000000 */
[----:B--2---:R-:W-:Y:S01]  /*7c80*/  HMMA.16816.F32.BF16 R156, R28, R136, R156 ;  /* 0x000000881c9c723c */ /* 0x004fe2000004189c */
[----:B------:R-:W-:Y:S02]  /*7c90*/  ISETP.GE.AND P6, PT, R9, R134, PT ;  /* 0x000000860900720c */ /* 0x000fe40003fc6270 */
[----:B------:R-:W-:-:S02]  /*7ca0*/  FSEL R173, R17, -INF , !P0 ;  /* 0xff80000011ad7808 */ /* 0x000fc40004000000 */
[----:B------:R-:W-:Y:S01]  /*7cb0*/  FSEL R19, R19, -INF , !P2 ;  /* 0xff80000013137808 */ /* 0x000fe20005000000 */
[C---:B---3--:R-:W-:Y:S01]  /*7cc0*/  HMMA.16816.F32.BF16 R140, R32.reuse, R20, R140 ;  /* 0x00000014208c723c */ /* 0x048fe2000004188c */
[-C--:B------:R-:W-:Y:S02]  /*7cd0*/  ISETP.GE.AND P1, PT, R9, R133.reuse, PT ;  /* 0x000000850900720c */ /* 0x080fe40003f26270 */
[C---:B------:R-:W-:Y:S02]  /*7ce0*/  ISETP.GE.AND P0, PT, R8.reuse, R134, PT ;  /* 0x000000860800720c */ /* 0x040fe40003f06270 */
[----:B------:R-:W-:Y:S01]  /*7cf0*/  ISETP.GE.AND P2, PT, R8, R133, PT ;  /* 0x000000850800720c */ /* 0x000fe20003f46270 */
[----:B------:R-:W-:Y:S01]  /*7d00*/  HMMA.16816.F32.BF16 R176, R32, R22, R176 ;  /* 0x0000001620b0723c */ /* 0x000fe200000418b0 */
[----:B------:R-:W-:Y:S02]  /*7d10*/  I2FP.F32.S32 R9, R9 ;  /* 0x0000000900097245 */ /* 0x000fe40000201400 */
[----:B------:R-:W-:-:S03]  /*7d20*/  I2FP.F32.S32 R8, R8 ;  /* 0x0000000800087245 */ /* 0x000fc60000201400 */
[C---:B------:R-:W-:Y:S01]  /*7d30*/  FFMA.FTZ R168, R9.reuse, UR5, R168 ;  /* 0x0000000509a87c23 */ /* 0x040fe200080100a8 */
[----:B------:R-:W-:Y:S01]  /*7d40*/  FFMA.FTZ R23, R9, UR5, R170 ;  /* 0x0000000509177c23 */ /* 0x000fe200080100aa */
[C---:B------:R-:W-:Y:S01]  /*7d50*/  FFMA.FTZ R169, R8.reuse, UR5, R169 ;  /* 0x0000000508a97c23 */ /* 0x040fe200080100a9 */
[----:B------:R-:W-:Y:S01]  /*7d60*/  FFMA.FTZ R21, R8, UR5, R171 ;  /* 0x0000000508157c23 */ /* 0x000fe200080100ab */
[----:B------:R-:W-:Y:S01]  /*7d70*/  HMMA.16816.F32.BF16 R144, R32, R174, R144 ;  /* 0x000000ae2090723c */ /* 0x000fe20000041890 */
[----:B------:R-:W2:Y:S01]  /*7d80*/  LDSM.16.M88.4 R8, [R188+0x5800] ;  /* 0x00580000bc08783b */ /* 0x000ea20000000200 */
[----:B------:R-:W-:Y:S01]  /*7d90*/  FSEL R245, R168, -INF , !P6 ;  /* 0xff800000a8f57808 */ /* 0x000fe20007000000 */
[----:B------:R-:W-:-:S04]  /*7da0*/  DEPBAR.LE SB0, 0x0 ;  /* 0x000080000000791a */ /* 0x000fc80000000000 */
[C---:B------:R-:W-:Y:S01]  /*7db0*/  HMMA.16816.F32.BF16 R152, R28.reuse, R138, R152 ;  /* 0x0000008a1c98723c */ /* 0x040fe20000041898 */
[----:B------:R-:W-:Y:S02]  /*7dc0*/  FSEL R23, R23, -INF , !P1 ;  /* 0xff80000017177808 */ /* 0x000fe40004800000 */
[CC--:B------:R-:W-:Y:S01]  /*7dd0*/  ISETP.GE.AND P6, PT, R13.reuse, R134.reuse, PT ;  /* 0x000000860d00720c */ /* 0x0c0fe20003fc6270 */
[----:B------:R-:W-:Y:S01]  /*7de0*/  BAR.SYNC.DEFER_BLOCKING 0x0 ;  /* 0x0000000000007b1d */ /* 0x000fe20000010000 */
[----:B------:R-:W-:Y:S01]  /*7df0*/  ISETP.GE.AND P1, PT, R13, R133, PT ;  /* 0x000000850d00720c */ /* 0x000fe20003f26270 */
[C---:B-1----:R-:W-:Y:S01]  /*7e00*/  HMMA.16816.F32.BF16 R148, R28.reuse, R4, R148 ;  /* 0x000000041c94723c */ /* 0x042fe20000041894 */
[----:B------:R-:W-:Y:S02]  /*7e10*/  I2FP.F32.S32 R13, R13 ;  /* 0x0000000d000d7245 */ /* 0x000fe40000201400 */
[----:B------:R-:W-:Y:S02]  /*7e20*/  FSEL R175, R169, -INF , !P0 ;  /* 0xff800000a9af7808 */ /* 0x000fe40004000000 */
[----:B------:R-:W-:Y:S01]  /*7e30*/  FSEL R21, R21, -INF , !P2 ;  /* 0xff80000015157808 */ /* 0x000fe20005000000 */
[C---:B------:R-:W-:Y:S01]  /*7e40*/  FFMA.FTZ R156, R13.reuse, UR5, R156 ;  /* 0x000000050d9c7c23 */ /* 0x040fe2000801009c */
[C---:B------:R-:W-:Y:S01]  /*7e50*/  ISETP.GE.AND P0, PT, R12.reuse, R134, PT ;  /* 0x000000860c00720c */ /* 0x040fe20003f06270 */
[----:B------:R-:W-:Y:S01]  /*7e60*/  FFMA.FTZ R27, R13, UR5, R158 ;  /* 0x000000050d1b7c23 */ /* 0x000fe2000801009e */
[----:B------:R-:W-:Y:S01]  /*7e70*/  ISETP.GE.AND P2, PT, R12, R133, PT ;  /* 0x000000850c00720c */ /* 0x000fe20003f46270 */
[C---:B------:R-:W-:Y:S01]  /*7e80*/  VIADD R5, R0.reuse, 0x18 ;  /* 0x0000001800057836 */ /* 0x040fe20000000000 */
[----:B------:R-:W-:Y:S01]  /*7e90*/  I2FP.F32.S32 R12, R12 ;  /* 0x0000000c000c7245 */ /* 0x000fe20000201400 */
[----:B------:R-:W-:Y:S01]  /*7ea0*/  VIADD R4, R0, 0x19 ;  /* 0x0000001900047836 */ /* 0x000fe20000000000 */
[----:B------:R-:W-:Y:S01]  /*7eb0*/  FSEL R171, R156, -INF , !P6 ;  /* 0xff8000009cab7808 */ /* 0x000fe20007000000 */
[----:B------:R-:W-:Y:S01]  /*7ec0*/  HMMA.16816.F32.BF16 R144, R28, R6, R144 ;  /* 0x000000061c90723c */ /* 0x000fe20000041890 */
[----:B------:R-:W-:Y:S01]  /*7ed0*/  FSEL R27, R27, -INF , !P1 ;  /* 0xff8000001b1b7808 */ /* 0x000fe20004800000 */
[C---:B------:R-:W-:Y:S01]  /*7ee0*/  FFMA.FTZ R135, R12.reuse, UR5, R157 ;  /* 0x000000050c877c23 */ /* 0x040fe2000801009d */
[----:B------:R-:W-:Y:S01]  /*7ef0*/  FFMA.FTZ R159, R12, UR5, R159 ;  /* 0x000000050c9f7c23 */ /* 0x000fe2000801009f */
[----:B------:R-:W-:-:S02]  /*7f00*/  ISETP.GE.AND P6, PT, R5, R134, PT ;  /* 0x000000860500720c */ /* 0x000fc40003fc6270 */
[----:B------:R-:W-:Y:S02]  /*7f10*/  ISETP.GE.AND P1, PT, R5, R133, PT ;  /* 0x000000850500720c */ /* 0x000fe40003f26270 */
[----:B------:R-:W-:Y:S02]  /*7f20*/  I2FP.F32.S32 R5, R5 ;  /* 0x0000000500057245 */ /* 0x000fe40000201400 */
[----:B------:R-:W-:Y:S02]  /*7f30*/  FSEL R135, R135, -INF , !P0 ;  /* 0xff80000087877808 */ /* 0x000fe40004000000 */
[----:B------:R-:W-:Y:S01]  /*7f40*/  FSEL R241, R159, -INF , !P2 ;  /* 0xff8000009ff17808 */ /* 0x000fe20005000000 */
[C---:B------:R-:W-:Y:S01]  /*7f50*/  FFMA.FTZ R35, R5.reuse, UR5, R152 ;  /* 0x0000000505237c23 */ /* 0x040fe20008010098 */
[C---:B------:R-:W-:Y:S01]  /*7f60*/  ISETP.GE.AND P0, PT, R4.reuse, R134, PT ;  /* 0x000000860400720c */ /* 0x040fe20003f06270 */
[----:B------:R-:W-:Y:S01]  /*7f70*/  FFMA.FTZ R25, R5, UR5, R154 ;  /* 0x0000000505197c23 */ /* 0x000fe2000801009a */
[----:B------:R-:W-:Y:S01]  /*7f80*/  ISETP.GE.AND P2, PT, R4, R133, PT ;  /* 0x000000850400720c */ /* 0x000fe20003f46270 */
[----:B------:R-:W-:Y:S01]  /*7f90*/  VIADD R5, R0, 0x20 ;  /* 0x0000002000057836 */ /* 0x000fe20000000000 */
[----:B------:R-:W-:Y:S01]  /*7fa0*/  I2FP.F32.S32 R4, R4 ;  /* 0x0000000400047245 */ /* 0x000fe20000201400 */
[----:B--2---:R-:W-:Y:S01]  /*7fb0*/  HMMA.16816.F32.BF16 R140, R28, R8, R140 ;  /* 0x000000081c8c723c */ /* 0x004fe2000004188c */
[----:B------:R-:W-:-:S02]  /*7fc0*/  FSEL R35, R35, -INF , !P6 ;  /* 0xff80000023237808 */ /* 0x000fc40007000000 */
[----:B------:R-:W-:Y:S01]  /*7fd0*/  FSEL R25, R25, -INF , !P1 ;  /* 0xff80000019197808 */ /* 0x000fe20004800000 */
[C---:B------:R-:W-:Y:S01]  /*7fe0*/  FFMA.FTZ R33, R4.reuse, UR5, R153 ;  /* 0x0000000504217c23 */ /* 0x040fe20008010099 */
[----:B------:R-:W-:Y:S01]  /*7ff0*/  FFMA.FTZ R155, R4, UR5, R155 ;  /* 0x00000005049b7c23 */ /* 0x000fe2000801009b */
[CC--:B------:R-:W-:Y:S01]  /*8000*/  ISETP.GE.AND P6, PT, R5.reuse, R134.reuse, PT ;  /* 0x000000860500720c */ /* 0x0c0fe20003fc6270 */
[----:B------:R-:W-:Y:S01]  /*8010*/  VIADD R4, R0, 0x21 ;  /* 0x0000002100047836 */ /* 0x000fe20000000000 */
[----:B------:R-:W-:Y:S01]  /*8020*/  ISETP.GE.AND P1, PT, R5, R133, PT ;  /* 0x000000850500720c */ /* 0x000fe20003f26270 */
[----:B------:R-:W-:Y:S01]  /*8030*/  HMMA.16816.F32.BF16 R176, R28, R10, R176 ;  /* 0x0000000a1cb0723c */ /* 0x000fe200000418b0 */
        /* <DEDUP_REMOVED lines=8> */
[----:B------:R-:W-:-:S02]  /*80c0*/  I2FP.F32.S32 R4, R4 ;  /* 0x0000000400047245 */ /* 0x000fc40000201400 */
[----:B------:R-:W-:Y:S02]  /*80d0*/  FSEL R211, R148, -INF , !P6 ;  /* 0xff80000094d37808 */ /* 0x000fe40007000000 */
[----:B------:R-:W-:Y:S01]  /*80e0*/  FSEL R137, R137, -INF , !P1 ;  /* 0xff80000089897808 */ /* 0x000fe20004800000 */
[C---:B------:R-:W-:Y:S01]  /*80f0*/  FFMA.FTZ R139, R4.reuse, UR5, R149 ;  /* 0x00000005048b7c23 */ /* 0x040fe20008010095 */
[----:B------:R-:W-:Y:S01]  /*8100*/  FFMA.FTZ R151, R4, UR5, R151 ;  /* 0x0000000504977c23 */ /* 0x000fe20008010097 */
[C---:B------:R-:W-:Y:S01]  /*8110*/  ISETP.GE.AND P6, PT, R5.reuse, R134, PT ;  /* 0x000000860500720c */ /* 0x040fe20003fc6270 */
[----:B------:R-:W-:Y:S01]  /*8120*/  VIADD R4, R0, 0x29 ;  /* 0x0000002900047836 */ /* 0x000fe20000000000 */
[----:B------:R-:W-:Y:S02]  /*8130*/  ISETP.GE.AND P1, PT, R5, R133, PT ;  /* 0x000000850500720c */ /* 0x000fe40003f26270 */
[----:B------:R-:W-:Y:S02]  /*8140*/  I2FP.F32.S32 R5, R5 ;  /* 0x0000000500057245 */ /* 0x000fe40000201400 */
[----:B------:R-:W-:-:S02]  /*8150*/  FSEL R139, R139, -INF , !P0 ;  /* 0xff8000008b8b7808 */ /* 0x000fc40004000000 */
[----:B------:R-:W-:Y:S01]  /*8160*/  FSEL R205, R151, -INF , !P2 ;  /* 0xff80000097cd7808 */ /* 0x000fe20005000000 */
[C---:B------:R-:W-:Y:S01]  /*8170*/  FFMA.FTZ R144, R5.reuse, UR5, R144 ;  /* 0x0000000505907c23 */ /* 0x040fe20008010090 */
[C---:B------:R-:W-:Y:S01]  /*8180*/  ISETP.GE.AND P0, PT, R4.reuse, R134, PT ;  /* 0x000000860400720c */ /* 0x040fe20003f06270 */
[----:B------:R-:W-:Y:S01]  /*8190*/  FFMA.FTZ R146, R5, UR5, R146 ;  /* 0x0000000505927c23 */ /* 0x000fe20008010092 */
[----:B------:R-:W-:Y:S01]  /*81a0*/  ISETP.GE.AND P2, PT, R4, R133, PT ;  /* 0x000000850400720c */ /* 0x000fe20003f46270 */
[----:B------:R-:W-:Y:S01]  /*81b0*/  VIADD R5, R0, 0x30 ;  /* 0x0000003000057836 */ /* 0x000fe20000000000 */
[----:B------:R-:W-:Y:S02]  /*81c0*/  I2FP.F32.S32 R4, R4 ;  /* 0x0000000400047245 */ /* 0x000fe40000201400 */
[----:B------:R-:W-:Y:S02]  /*81d0*/  FSEL R209, R146, -INF , !P1 ;  /* 0xff80000092d17808 */ /* 0x000fe40004800000 */
[----:B------:R-:W-:Y:S01]  /*81e0*/  I2FP.F32.S32 R7, R5 ;  /* 0x0000000500077245 */ /* 0x000fe20000201400 */
[C---:B------:R-:W-:Y:S01]  /*81f0*/  FFMA.FTZ R145, R4.reuse, UR5, R145 ;  /* 0x0000000504917c23 */ /* 0x040fe20008010091 */
[----:B------:R-:W-:Y:S01]  /*8200*/  FFMA.FTZ R207, R4, UR5, R147 ;  /* 0x0000000504cf7c23 */ /* 0x000fe20008010093 */
[----:B------:R-:W-:Y:S01]  /*8210*/  VIADD R4, R0, 0x31 ;  /* 0x0000003100047836 */ /* 0x000fe20000000000 */
[----:B------:R-:W-:Y:S01]  /*8220*/  FSEL R147, R144, -INF , !P6 ;  /* 0xff80000090937808 */ /* 0x000fe20007000000 */
[----:B------:R-:W-:Y:S01]  /*8230*/  FFMA.FTZ R140, R7, UR5, R140 ;  /* 0x00000005078c7c23 */ /* 0x000fe2000801008c */
[----:B------:R-:W-:Y:S01]  /*8240*/  ISETP.GE.AND P6, PT, R5, R134, PT ;  /* 0x000000860500720c */ /* 0x000fe20003fc6270 */
[----:B------:R-:W-:Y:S01]  /*8250*/  FFMA.FTZ R142, R7, UR5, R142 ;  /* 0x00000005078e7c23 */ /* 0x000fe2000801008e */
[----:B------:R-:W-:Y:S01]  /*8260*/  ISETP.GE.AND P1, PT, R5, R133, PT ;  /* 0x000000850500720c */ /* 0x000fe20003f26270 */
[----:B------:R-:W-:Y:S01]  /*8270*/  VIADD R5, R0, 0x38 ;  /* 0x0000003800057836 */ /* 0x000fe20000000000 */
[----:B------:R-:W-:-:S02]  /*8280*/  FSEL R145, R145, -INF , !P0 ;  /* 0xff80000091917808 */ /* 0x000fc40004000000 */
[----:B------:R-:W-:Y:S02]  /*8290*/  FSEL R207, R207, -INF , !P2 ;  /* 0xff800000cfcf7808 */ /* 0x000fe40005000000 */
[C---:B------:R-:W-:Y:S02]  /*82a0*/  ISETP.GE.AND P0, PT, R4.reuse, R134, PT ;  /* 0x000000860400720c */ /* 0x040fe40003f06270 */
[----:B------:R-:W-:Y:S02]  /*82b0*/  ISETP.GE.AND P2, PT, R4, R133, PT ;  /* 0x000000850400720c */ /* 0x000fe40003f46270 */
[----:B------:R-:W-:Y:S02]  /*82c0*/  I2FP.F32.S32 R4, R4 ;  /* 0x0000000400047245 */ /* 0x000fe40000201400 */
[----:B------:R-:W-:Y:S02]  /*82d0*/  FSEL R169, R140, -INF , !P6 ;  /* 0xff8000008ca97808 */ /* 0x000fe40007000000 */
[----:B------:R-:W-:Y:S01]  /*82e0*/  FSEL R163, R142, -INF , !P1 ;  /* 0xff8000008ea37808 */ /* 0x000fe20004800000 */
[C---:B------:R-:W-:Y:S01]  /*82f0*/  FFMA.FTZ R141, R4.reuse, UR5, R141 ;  /* 0x00000005048d7c23 */ /* 0x040fe2000801008d */
[----:B------:R-:W-:Y:S01]  /*8300*/  ISETP.GE.AND P6, PT, R5, R134, PT ;  /* 0x000000860500720c */ /* 0x000fe20003fc6270 */
[----:B------:R-:W-:Y:S01]  /*8310*/  FFMA.FTZ R143, R4, UR5, R143 ;  /* 0x00000005048f7c23 */ /* 0x000fe2000801008f */
[----:B------:R-:W-:-:S02]  /*8320*/  I2FP.F32.S32 R7, R5 ;  /* 0x0000000500077245 */ /* 0x000fc40000201400 */
[-C--:B------:R-:W-:Y:S02]  /*8330*/  ISETP.GE.AND P1, PT, R5, R133.reuse, PT ;  /* 0x000000850500720c */ /* 0x080fe40003f26270 */
[----:B------:R-:W-:Y:S01]  /*8340*/  I2FP.F32.S32 R5, R0 ;  /* 0x0000000000057245 */ /* 0x000fe20000201400 */
[----:B------:R-:W-:Y:S01]  /*8350*/  FFMA.FTZ R165, R7, UR5, R176 ;  /* 0x0000000507a57c23 */ /* 0x000fe200080100b0 */
[----:B------:R-:W-:Y:S01]  /*8360*/  FSEL R167, R141, -INF , !P0 ;  /* 0xff8000008da77808 */ /* 0x000fe20004000000 */
[----:B------:R-:W-:Y:S01]  /*8370*/  FFMA.FTZ R160, R7, UR5, R178 ;  /* 0x0000000507a07c23 */ /* 0x000fe200080100b2 */
[C---:B------:R-:W-:Y:S01]  /*8380*/  ISETP.GE.AND P0, PT, R0.reuse, R134, PT ;  /* 0x000000860000720c */ /* 0x040fe20003f06270 */
        /* <DEDUP_REMOVED lines=53> */
[----:B------:R3:W-:Y:S02]  /*86e0*/  @!P4 LDGSTS.E.BYPASS.LTC128B.128 [R203+0x8000], desc[UR22][R150.64+0x80] ;  /* 0x0800008096cbcfae */ /* 0x0007e4000b901d56 */
        /* <DEDUP_REMOVED lines=18> */
[----:B------:R-:W-:-:S05]  /*8810*/  @!P4 LEA.HI.X R149, R0, R17, R20, 0x1, P1 ;  /* 0x000000110095c211 */ /* 0x000fca00008f0c14 */
[----:B------:R-:W1:Y:S01]  /*8820*/  @!P5 LDC.64 R6, c[0x0][0x218] ;  /* 0x00008600ff06db82 */ /* 0x000e620000000a00 */
[----:B---3--:R-:W-:Y:S01]  /*8830*/  @!P5 LEA R150, P2, R16, R12, 0x1 ;  /* 0x0000000c1096d211 */ /* 0x008fe200078408ff */
[----:B------:R-:W-:Y:S01]  /*8840*/  @!PT LDS RZ, [RZ] ;  /* 0x00000000fffff984 */ /* 0x000fe20000000800 */
[----:B------:R-:W-:Y:S01]  /*8850*/  @!PT LDS RZ, [RZ] ;  /* 0x00000000fffff984 */ /* 0x000fe20000000800 */
[----:B------:R-:W-:Y:S01]  /*8860*/  @!PT LDS RZ, [RZ] ;  /* 0x00000000fffff984 */ /* 0x000fe20000000800 */
[----:B------:R3:W-:Y:S01]  /*8870*/  @!P4 LDGSTS.E.BYPASS.LTC128B.128 [R203+0x8800], desc[UR22][R148.64+0x80] ;  /* 0x0880008094cbcfae */ /* 0x0007e2000b901d56 */
[----:B----4-:R-:W-:Y:S02]  /*8880*/  @!P3 LEA R14, P1, R0, R14, 0x1 ;  /* 0x0000000e000eb211 */ /* 0x010fe400078208ff */
[----:B------:R-:W-:Y:S01]  /*8890*/  IADD3.X R12, R20, UR29, RZ, P6, !PT ;  /* 0x0000001d140c7c10 */ /* 0x000fe2000b7fe4ff */
[----:B------:R3:W-:Y:S01]  /*88a0*/  @P3 STS.128 [R203+0xa800], RZ ;  /* 0x00a800ffcb003388 */ /* 0x0007e20000000c00 */
[----:B------:R-:W-:Y:S01]  /*88b0*/  @!P3 LEA.HI.X R15, R0, R15, R20, 0x1, P1 ;  /* 0x0000000f000fb211 */ /* 0x000fe200008f0c14 */
[----:B------:R-:W4:Y:S01]  /*88c0*/  @!P4 LDC.64 R4, c[0x0][0x218] ;  /* 0x00008600ff04cb82 */ /* 0x000f220000000a00 */
[C---:B------:R-:W-:Y:S02]  /*88d0*/  @!P5 LEA.HI.X R151, R16.reuse, R13, R12, 0x1, P2 ;  /* 0x0000000d1097d211 */ /* 0x040fe400010f0c0c */
        /* <DEDUP_REMOVED lines=16> */
[----:B-1----:R-:W-:-:S03]  /*89e0*/  @!P5 LEA R6, P2, R0, R6, 0x1 ;  /* 0x000000060006d211 */ /* 0x002fc600078408ff */
[----:B------:R-:W-:Y:S01]  /*89f0*/  @!PT LDS RZ, [RZ] ;  /* 0x00000000fffff984 */ /* 0x000fe20000000800 */
[----:B------:R-:W-:Y:S01]  /*8a00*/  @!PT LDS RZ, [RZ] ;  /* 0x00000000fffff984 */ /* 0x000fe20000000800 */
[----:B------:R-:W-:Y:S01]  /*8a10*/  @!PT LDS RZ, [RZ] ;  /* 0x00000000fffff984 */ /* 0x000fe20000000800 */
[----:B------:R3:W-:Y:S01]  /*8a20*/  @!P4 LDGSTS.E.BYPASS.LTC128B.128 [R203+0x9000], desc[UR22][R10.64+0x80] ;  /* 0x090000800acbcfae */ /* 0x0007e2000b901d56 */
[C-C-:B------:R-:W-:Y:S02]  /*8a30*/  @!P5 LEA.HI.X R7, R0.reuse, R7, R9.reuse, 0x1, P2 ;  /* 0x000000070007d211 */ /* 0x140fe400010f0c09 */
[C---:B----4-:R-:W-:Y:S01]  /*8a40*/  @!P4 LEA R4, P1, R0.reuse, R4, 0x1 ;  /* 0x000000040004c211 */ /* 0x050fe200078208ff */
[----:B------:R3:W-:Y:S03]  /*8a50*/  @P3 STS.128 [R203+0xb000], RZ ;  /* 0x00b000ffcb003388 */ /* 0x0007e60000000c00 */
[----:B------:R-:W-:Y:S01]  /*8a60*/  @!P4 LEA.HI.X R5, R0, R5, R9, 0x1, P1 ;  /* 0x000000050005c211 */ /* 0x000fe200008f0c09 */
        /* <DEDUP_REMOVED lines=23> */
.L_x_501:
[----:B------:R-:W-:Y:S05]  /*8be0*/  BSYNC B0 ;  /* 0x0000000000007941 */ /* 0x000fea0003800000 */
.L_x_500:
[----:B------:R-:W0:Y:S02]  /*8bf0*/  LDGDEPBAR ;  /* 0x00000000000079af */ /* 0x000e240000000000 */
.L_x_499:
[----:B------:R-:W-:Y:S01]  /*8c00*/  FMNMX.FTZ R0, R132, R29, !PT ;  /* 0x0000001d84007209 */ /* 0x000fe20007810000 */
[----:B------:R-:W-:Y:S01]  /*8c10*/  IMAD.WIDE.U32 R236, R219, -0x326172a9, RZ ;  /* 0xcd9e8d57dbec7825 */ /* 0x000fe200078e00ff */
[----:B-1-3--:R-:W-:Y:S01]  /*8c20*/  FMNMX.FTZ R4, R3, R31, !PT ;  /* 0x0000001f03047209 */ /* 0x00afe20007810000 */
[----:B------:R-:W-:Y:S01]  /*8c30*/  USHF.L.U32 UR4, UR18, 0x1, URZ ;  /* 0x0000000112047899 */ /* 0x000fe2000800063f */
[----:B------:R-:W-:Y:S01]  /*8c40*/  FMNMX.FTZ R0, R173, R0, !PT ;  /* 0x00000000ad007209 */ /* 0x000fe20007810000 */
[----:B------:R-:W-:Y:S01]  /*8c50*/  IMAD.WIDE.U32 R238, R222, -0x2daee0ad, RZ ;  /* 0xd2511f53deee7825 */ /* 0x000fe200078e00ff */
[----:B------:R-:W-:Y:S01]  /*8c60*/  FMNMX.FTZ R4, R19, R4, !PT ;  /* 0x0000000413047209 */ /* 0x000fe20007810000 */
[----:B------:R-:W-:Y:S01]  /*8c70*/  LDSM.16.MT88.4 R12, [R196+0xc000] ;  /* 0x00c00000c40c783b */ /* 0x000fe20000004200 */
[----:B------:R-:W-:Y:S01]  /*8c80*/  FMNMX.FTZ R0, R245, R0, !PT ;  /* 0x00000000f5007209 */ /* 0x000fe20007810000 */
[----:B------:R-:W-:Y:S01]  /*8c90*/  VIADD R144, R221, 0x32370b8f ;  /* 0x32370b8fdd907836 */ /* 0x000fe20000000000 */
[----:B------:R-:W-:Y:S01]  /*8ca0*/  FMNMX.FTZ R4, R23, R4, !PT ;  /* 0x0000000417047209 */ /* 0x000fe20007810000 */
[----:B------:R-:W-:Y:S01]  /*8cb0*/  VIADD R136, R221, 0xa9066899 ;  /* 0xa9066899dd887836 */ /* 0x000fe20000000000 */
[----:B------:R-:W-:Y:S01]  /*8cc0*/  FMNMX.FTZ R0, R175, R0, !PT ;  /* 0x00000000af007209 */ /* 0x000fe20007810000 */
[----:B------:R-:W-:Y:S01]  /*8cd0*/  @UP0 UIADD3 UR19, UR19, -0x3, URZ ;  /* 0xfffffffd13130890 */ /* 0x000fe2000fffe03f */
        /* <DEDUP_REMOVED lines=20> */
[----:B------:R-:W-:Y:S02]  /*8e20*/  LOP3.LUT R230, R237, R223, RZ, 0x3c, !PT ;  /* 0x000000dfede67212 */ /* 0x000fe400078e3cff */
[----:B------:R-:W-:Y:S02]  /*8e30*/  FMNMX.FTZ R5, R165, R0, !PT ;  /* 0x00000000a5057209 */ /* 0x000fe40007810000 */
[----:B------:R-:W-:Y:S01]  /*8e40*/  IADD3 R7, R221, -0x4498517b, RZ ;  /* 0xbb67ae85dd077810 */ /* 0x000fe20007ffe0ff */
[----:B------:R-:W-:Y:S01]  /*8e50*/  IMAD.WIDE.U32 R230, R230, -0x2daee0ad, RZ ;  /* 0xd2511f53e6e67825 */ /* 0x000fe200078e00ff */
[----:B------:R-:W-:Y:S02]  /*8e60*/  FMNMX.FTZ R0, R164, R5, !PT ;  /* 0x00000005a4007209 */ /* 0x000fe40007810000 */
[----:B------:R-:W-:-:S02]  /*8e70*/  FMNMX.FTZ R5, R159, R4, !PT ;  /* 0x000000049f057209 */ /* 0x000fc40007810000 */
[----:B------:R-:W-:Y:S01]  /*8e80*/  LOP3.LUT R142, R231, R238, R7, 0x96, !PT ;  /* 0x000000eee78e7212 */ /* 0x000fe200078e9607 */
[----:B------:R-:W1:Y:S01]  /*8e90*/  SHFL.BFLY PT, R9, R0, 0x2, 0x1f ;  /* 0x0c401f0000097f89 */ /* 0x000e6200000e0000 */
[----:B------:R-:W-:Y:S02]  /*8ea0*/  FMNMX.FTZ R4, R160, R5, !PT ;  /* 0x00000005a0047209 */ /* 0x000fe40007810000 */
[----:B------:R-:W-:Y:S01]  /*8eb0*/  IADD3 R178, R220, -0x61c88647, RZ ;  /* 0x9e3779b9dcb27810 */ /* 0x000fe20007ffe0ff */
[----:B------:R-:W-:Y:S01]  /*8ec0*/  IMAD.WIDE.U32 R142, R142, -0x326172a9, RZ ;  /* 0xcd9e8d578e8e7825 */ /* 0x000fe200078e00ff */
[----:B------:R-:W-:Y:S02]  /*8ed0*/  FMNMX.FTZ R4, R161, R4, !PT ;  /* 0x00000004a1047209 */ /* 0x000fe40007810000 */
[C---:B------:R-:W-:Y:S02]  /*8ee0*/  IADD3 R179, R220.reuse, 0x3c6ef372, RZ ;  /* 0x3c6ef372dcb37810 */ /* 0x040fe40007ffe0ff */
[----:B------:R-:W-:Y:S01]  /*8ef0*/  IADD3 R146, R221, 0x76cf5d0a, RZ ;  /* 0x76cf5d0add927810 */ /* 0x000fe20007ffe0ff */
[----:B------:R-:W2:Y:S01]  /*8f00*/  SHFL.BFLY PT, R5, R4, 0x2, 0x1f ;  /* 0x0c401f0004057f89 */ /* 0x000ea200000e0000 */
[----:B------:R-:W-:-:S02]  /*8f10*/  IADD3 R141, R220, -0x255992d5, RZ ;  /* 0xdaa66d2bdc8d7810 */ /* 0x000fc40007ffe0ff */
[C---:B------:R-:W-:Y:S02]  /*8f20*/  IADD3 R140, R220.reuse, 0x78dde6e4, RZ ;  /* 0x78dde6e4dc8c7810 */ /* 0x040fe40007ffe0ff */
[C---:B------:R-:W-:Y:S02]  /*8f30*/  IADD3 R138, R221.reuse, -0x126145ec, RZ ;  /* 0xed9eba14dd8a7810 */ /* 0x040fe40007ffe0ff */
[----:B------:R-:W-:Y:S02]  /*8f40*/  IADD3 R176, R220, -0x4ab325aa, RZ ;  /* 0xb54cda56dcb07810 */ /* 0x000fe40007ffe0ff */
[----:B------:R-:W-:Y:S02]  /*8f50*/  PRMT R157, R2, 0x7054, R2 ;  /* 0x00007054029d7816 */ /* 0x000fe40000000002 */
[----:B------:R-:W-:Y:S02]  /*8f60*/  IADD3 R206, R220, 0x1715609d, RZ ;  /* 0x1715609ddcce7810 */ /* 0x000fe40007ffe0ff */
[----:B------:R-:W-:-:S02]  /*8f70*/  IADD3 R210, R221, 0x646e171e, RZ ;  /* 0x646e171eddd27810 */ /* 0x000fc40007ffe0ff */
[----:B-1----:R-:W-:Y:S02]  /*8f80*/  FMNMX.FTZ R9, R0, R9, !PT ;  /* 0x0000000900097209 */ /* 0x002fe40007810000 */
[C-C-:B------:R-:W-:Y:S01]  /*8f90*/  LOP3.LUT R0, R239.reuse, UR4, R221.reuse, 0x96, !PT ;  /* 0x00000004ef007c12 */ /* 0x140fe2000f8e96dd */
[----:B------:R-:W-:Y:S02]  /*8fa0*/  UIADD3 UR4, UR4, 0x1, URZ ;  /* 0x0000000104047890 */ /* 0x000fe4000fffe03f */
[----:B------:R-:W1:Y:S02]  /*8fb0*/  SHFL.BFLY PT, R148, R9, 0x1, 0x1f ;  /* 0x0c201f0009947f89 */ /* 0x000e6400000e0000 */
[----:B------:R-:W-:Y:S01]  /*8fc0*/  IMAD.WIDE.U32 R6, R0, -0x326172a9, RZ ;  /* 0xcd9e8d5700067825 */ /* 0x000fe200078e00ff */
[----:B--2---:R-:W-:Y:S02]  /*8fd0*/  FMNMX.FTZ R5, R4, R5, !PT ;  /* 0x0000000504057209 */ /* 0x004fe40007810000 */
[----:B------:R-:W-:-:S02]  /*8fe0*/  LOP3.LUT R238, R239, UR4, R221, 0x96, !PT ;  /* 0x00000004efee7c12 */ /* 0x000fc4000f8e96dd */
[----:B------:R-:W-:Y:S01]  /*8ff0*/  LOP3.LUT R4, R7, R236, R178, 0x96, !PT ;  /* 0x000000ec07047212 */ /* 0x000fe200078e96b2 */
[----:B------:R-:W2:Y:S01]  /*9000*/  SHFL.BFLY PT, R0, R5, 0x1, 0x1f ;  /* 0x0c201f0005007f89 */ /* 0x000ea200000e0000 */
[----:B------:R-:W-:Y:S01]  /*9010*/  LOP3.LUT R6, R143, R6, R179, 0x96, !PT ;  /* 0x000000068f067212 */ /* 0x000fe200078e96b3 */
[----:B------:R-:W-:-:S04]  /*9020*/  IMAD.WIDE.U32 R238, R238, -0x326172a9, RZ ;  /* 0xcd9e8d57eeee7825 */ /* 0x000fc800078e00ff */
[----:B------:R-:W-:Y:S01]  /*9030*/  IMAD.WIDE.U32 R6, R6, -0x2daee0ad, RZ ;  /* 0xd2511f5306067825 */ /* 0x000fe200078e00ff */
[----:B------:R-:W-:Y:S02]  /*9040*/  LOP3.LUT R178, R239, R236, R178, 0x96, !PT ;  /* 0x000000ecefb27212 */ /* 0x000fe400078e96b2 */
[----:B-1----:R-:W-:Y:S01]  /*9050*/  FMNMX.FTZ R148, R9, R148, !PT ;  /* 0x0000009409947209 */ /* 0x002fe20007810000 */
[----:B------:R-:W-:-:S03]  /*9060*/  IMAD.WIDE.U32 R8, R4, -0x2daee0ad, RZ ;  /* 0xd2511f5304087825 */ /* 0x000fc600078e00ff */
[C---:B------:R-:W-:Y:S01]  /*9070*/  FSETP.NEU.FTZ.AND P2, PT, R148.reuse, -INF , PT ;  /* 0xff8000009400780b */ /* 0x040fe20003f5d000 */
[----:B------:R-:W-:Y:S01]  /*9080*/  FMUL.FTZ R166, R148, UR10 ;  /* 0x0000000a94a67c20 */ /* 0x000fe20008410000 */
[----:B------:R-:W-:Y:S02]  /*9090*/  LOP3.LUT R4, R9, R230, R146, 0x96, !PT ;  /* 0x000000e609047212 */ /* 0x000fe400078e9692 */
[----:B------:R-:W-:Y:S02]  /*90a0*/  LOP3.LUT R172, R7, R8, R144, 0x96, !PT ;  /* 0x0000000807ac7212 */ /* 0x000fe400078e9690 */
[----:B------:R-:W-:Y:S02]  /*90b0*/  FSEL R166, R166, RZ, P2 ;  /* 0x000000ffa6a67208 */ /* 0x000fe40001000000 */
[----:B--2---:R-:W-:Y:S02]  /*90c0*/  FMNMX.FTZ R0, R5, R0, !PT ;  /* 0x0000000005007209 */ /* 0x004fe40007810000 */
[----:B------:R-:W-:Y:S01]  /*90d0*/  FSEL R155, R148, RZ, P2 ;  /* 0x000000ff949b7208 */ /* 0x000fe20001000000 */
[--C-:B------:R-:W-:Y:S01]  /*90e0*/  FFMA.FTZ R156, R29, UR10, -R166.reuse ;  /* 0x0000000a1d9c7c23 */ /* 0x100fe200080108a6 */
[----:B------:R-:W-:Y:S01]  /*90f0*/  FFMA.FTZ R153, R173, UR10, -R166 ;  /* 0x0000000aad997c23 */ /* 0x000fe200080108a6 */
[----:B------:R-:W-:-:S04]  /*9100*/  IMAD.WIDE.U32 R28, R4, -0x326172a9, RZ ;  /* 0xcd9e8d57041c7825 */ /* 0x000fc800078e00ff */
[C---:B------:R-:W-:Y:S01]  /*9110*/  FMUL.FTZ R162, R0.reuse, UR10 ;  /* 0x0000000a00a27c20 */ /* 0x040fe20008410000 */
[----:B------:R-:W-:Y:S01]  /*9120*/  FSETP.NEU.FTZ.AND P1, PT, R0, -INF , PT ;  /* 0xff8000000000780b */ /* 0x000fe20003f3d000 */
[----:B------:R-:W-:Y:S01]  /*9130*/  FFMA.FTZ R154, R245, UR10, -R166 ;  /* 0x0000000af59a7c23 */ /* 0x000fe200080108a6 */
[----:B------:R-:W-:Y:S01]  /*9140*/  IMAD.WIDE.U32 R172, R172, -0x326172a9, RZ ;  /* 0xcd9e8d57acac7825 */ /* 0x000fe200078e00ff */
[----:B------:R-:W-:-:S03]  /*9150*/  LOP3.LUT R4, R29, R142, R141, 0x96, !PT ;  /* 0x0000008e1d047212 */ /* 0x000fc600078e968d */
[----:B------:R-:W-:Y:S01]  /*9160*/  FFMA.FTZ R151, R175, UR10, -R166 ;  /* 0x0000000aaf977c23 */ /* 0x000fe200080108a6 */
[----:B------:R-:W-:Y:S01]  /*9170*/  FSEL R162, R162, RZ, P1 ;  /* 0x000000ffa2a27208 */ /* 0x000fe20000800000 */
[----:B------:R-:W-:Y:S01]  /*9180*/  FADD.FTZ R155, R132, -R155 ;  /* 0x8000009b849b7221 */ /* 0x000fe20000010000 */
[----:B------:R-:W-:Y:S01]  /*9190*/  LOP3.LUT R28, R173, R28, R140, 0x96, !PT ;  /* 0x0000001cad1c7212 */ /* 0x000fe200078e968c */
[----:B------:R-:W-:Y:S01]  /*91a0*/  IMAD.WIDE.U32 R4, R4, -0x2daee0ad, RZ ;  /* 0xd2511f5304047825 */ /* 0x000fe200078e00ff */
[----:B------:R-:W-:Y:S03]  /*91b0*/  MUFU.EX2 R156, R156 ;  /* 0x0000009c009c7308 */ /* 0x000fe60000000800 */
[--C-:B------:R-:W-:Y:S01]  /*91c0*/  FFMA.FTZ R152, R31, UR10, -R162.reuse ;  /* 0x0000000a1f987c23 */ /* 0x100fe200080108a2 */
[----:B------:R-:W-:Y:S01]  /*91d0*/  FFMA.FTZ R150, R19, UR10, -R162 ;  /* 0x0000000a13967c23 */ /* 0x000fe200080108a2 */
[----:B------:R-:W-:Y:S01]  /*91e0*/  IMAD.WIDE.U32 R28, R28, -0x2daee0ad, RZ ;  /* 0xd2511f531c1c7825 */ /* 0x000fe200078e00ff */
[----:B------:R-:W-:-:S03]  /*91f0*/  LOP3.LUT R30, R5, R6, R138, 0x96, !PT ;  /* 0x00000006051e7212 */ /* 0x000fc600078e968a */
[--C-:B------:R-:W-:Y:S01]  /*9200*/  FFMA.FTZ R149, R23, UR10, -R162.reuse ;  /* 0x0000000a17957c23 */ /* 0x100fe200080108a2 */
[----:B------:R-:W-:Y:S01]  /*9210*/  FFMA.FTZ R158, R21, UR10, -R162 ;  /* 0x0000000a159e7c23 */ /* 0x000fe200080108a2 */
[----:B------:R-:W-:Y:S01]  /*9220*/  FMUL.FTZ R155, R155, UR10 ;  /* 0x0000000a9b9b7c20 */ /* 0x000fe20008410000 */
[----:B------:R-:W-:Y:S01]  /*9230*/  LOP3.LUT R4, R29, R4, R136, 0x96, !PT ;  /* 0x000000041d047212 */ /* 0x000fe200078e9688 */
[----:B------:R-:W-:Y:S01]  /*9240*/  IMAD.WIDE.U32 R30, R30, -0x326172a9, RZ ;  /* 0xcd9e8d571e1e7825 */ /* 0x000fe200078e00ff */
[----:B------:R-:W-:Y:S01]  /*9250*/  LDSM.16.MT88.4 R20, [R193+0xc000] ;  /* 0x00c00000c114783b */ /* 0x000fe20000004200 */
[----:B------:R-:W-:Y:S02]  /*9260*/  MUFU.EX2 R153, R153 ;  /* 0x0000009900997308 */ /* 0x000fe40000000800 */
[----:B------:R-:W-:Y:S01]  /*9270*/  FFMA.FTZ R168, R171, UR10, -R166 ;  /* 0x0000000aaba87c23 */ /* 0x000fe200080108a6 */
[----:B------:R-:W-:Y:S01]  /*9280*/  IMAD.WIDE.U32 R6, R4, -0x326172a9, RZ ;  /* 0xcd9e8d5704067825 */ /* 0x000fe200078e00ff */
[----:B------:R-:W-:-:S03]  /*9290*/  FSEL R4, R0, RZ, P1 ;  /* 0x000000ff00047208 */ /* 0x000fc60000800000 */
[--C-:B------:R-:W-:Y:S01]  /*92a0*/  FFMA.FTZ R171, R135, UR10, -R166.reuse ;  /* 0x0000000a87ab7c23 */ /* 0x100fe200080108a6 */
[----:B------:R-:W-:Y:S01]  /*92b0*/  FFMA.FTZ R173, R35, UR10, -R166 ;  /* 0x0000000a23ad7c23 */ /* 0x000fe200080108a6 */
[----:B------:R-:W-:Y:S01]  /*92c0*/  LDSM.16.MT88.4 R132, [R192+0x10000] ;  /* 0x01000000c084783b */ /* 0x000fe20000004200 */
[----:B------:R-:W-:Y:S01]  /*92d0*/  LOP3.LUT R5, R7, R30, R176, 0x96, !PT ;  /* 0x0000001e07057212 */ /* 0x000fe200078e96b0 */
[----:B------:R-:W-:Y:S01]  /*92e0*/  FADD.FTZ R3, R3, -R4 ;  /* 0x8000000403037221 */ /* 0x000fe20000010000 */
[C---:B------:R-:W-:Y:S01]  /*92f0*/  LOP3.LUT R7, R6.reuse, 0xffff, RZ, 0xc0, !PT ;  /* 0x0000ffff06077812 */ /* 0x040fe200078ec0ff */
[----:B------:R-:W-:Y:S01]  /*9300*/  MUFU.EX2 R154, R154 ;  /* 0x0000009a009a7308 */ /* 0x000fe20000000800 */
[----:B------:R-:W-:Y:S01]  /*9310*/  LOP3.LUT R10, R6, 0xff, RZ, 0xc0, !PT ;  /* 0x000000ff060a7812 */ /* 0x000fe200078ec0ff */
[----:B------:R-:W-:Y:S01]  /*9320*/  FMUL.FTZ R3, R3, UR10 ;  /* 0x0000000a03037c20 */ /* 0x000fe20008410000 */
[----:B------:R-:W-:Y:S01]  /*9330*/  SHF.R.U32.HI R7, RZ, 0x8, R7 ;  /* 0x00000008ff077819 */ /* 0x000fe20000011607 */
[----:B------:R-:W-:Y:S01]  /*9340*/  FFMA.FTZ R170, R33, UR10, -R166 ;  /* 0x0000000a21aa7c23 */ /* 0x000fe200080108a6 */
[----:B------:R-:W-:Y:S01]  /*9350*/  SHF.R.U32.HI R16, RZ, 0x10, R5 ;  /* 0x00000010ff107819 */ /* 0x000fe20000011605 */
[--C-:B------:R-:W-:Y:S01]  /*9360*/  FFMA.FTZ R175, R25, UR10, -R162.reuse ;  /* 0x0000000a19af7c23 */ /* 0x100fe200080108a2 */
[----:B------:R-:W-:Y:S01]  /*9370*/  PRMT R10, R10, 0x5410, R7 ;  /* 0x000054100a0a7816 */ /* 0x000fe20000000007 */
[----:B------:R-:W1:Y:S01]  /*9380*/  MUFU.EX2 R151, R151 ;  /* 0x0000009700977308 */ /* 0x000e620000000800 */
[----:B------:R-:W-:Y:S01]  /*9390*/  LOP3.LUT R7, R5, 0xffff, RZ, 0xc0, !PT ;  /* 0x0000ffff05077812 */ /* 0x000fe200078ec0ff */
[--C-:B------:R-:W-:Y:S01]  /*93a0*/  FFMA.FTZ R174, R27, UR10, -R162.reuse ;  /* 0x0000000a1bae7c23 */ /* 0x100fe200080108a2 */
[----:B------:R-:W-:Y:S01]  /*93b0*/  LOP3.LUT R8, R5, 0xff, RZ, 0xc0, !PT ;  /* 0x000000ff05087812 */ /* 0x000fe200078ec0ff */
[----:B------:R-:W-:Y:S01]  /*93c0*/  FFMA.FTZ R177, R241, UR10, -R162 ;  /* 0x0000000af1b17c23 */ /* 0x000fe200080108a2 */
[----:B------:R-:W-:Y:S01]  /*93d0*/  SHF.R.U32.HI R5, RZ, 0x18, R5 ;  /* 0x00000018ff057819 */ /* 0x000fe20000011605 */
[----:B------:R-:W-:Y:S01]  /*93e0*/  LDSM.16.MT88.4 R24, [R193+0xc800] ;  /* 0x00c80000c118783b */ /* 0x000fe20000004200 */
[----:B------:R-:W-:Y:S01]  /*93f0*/  SHF.R.U32.HI R7, RZ, 0x8, R7 ;  /* 0x00000008ff077819 */ /* 0x000fe20000011607 */
[----:B------:R-:W-:Y:S01]  /*9400*/  MUFU.EX2 R152, R152 ;  /* 0x0000009800987308 */ /* 0x000fe20000000800 */
[----:B------:R-:W-:Y:S01]  /*9410*/  LOP3.LUT R16, R16, 0xff, RZ, 0xc0, !PT ;  /* 0x000000ff10107812 */ /* 0x000fe200078ec0ff */
[----:B------:R-:W-:Y:S01]  /*9420*/  LDSM.16.MT88.4 R32, [R196+0xc800] ;  /* 0x00c80000c420783b */ /* 0x000fe20000004200 */
[----:B------:R-:W-:Y:S01]  /*9430*/  SHF.R.U32.HI R9, RZ, 0x10, R6 ;  /* 0x00000010ff097819 */ /* 0x000fe20000011606 */
[----:B------:R-:W-:Y:S01]  /*9440*/  FFMA.FTZ R163, R163, UR10, -R162 ;  /* 0x0000000aa3a37c23 */ /* 0x000fe200080108a2 */
[----:B------:R-:W-:Y:S01]  /*9450*/  SHF.R.U32.HI R18, RZ, 0x18, R6 ;  /* 0x00000018ff127819 */ /* 0x000fe20000011606 */
[--C-:B------:R-:W-:Y:S01]  /*9460*/  FFMA.FTZ R169, R169, UR10, -R166.reuse ;  /* 0x0000000aa9a97c23 */ /* 0x100fe200080108a6 */
[----:B------:R-:W-:Y:S01]  /*9470*/  PRMT R8, R8, 0x5410, R7 ;  /* 0x0000541008087816 */ /* 0x000fe20000000007 */
[----:B------:R-:W2:Y:S01]  /*9480*/  MUFU.EX2 R150, R150 ;  /* 0x0000009600967308 */ /* 0x000ea20000000800 */
[----:B------:R-:W-:Y:S01]  /*9490*/  PRMT R16, R16, 0x5410, R5 ;  /* 0x0000541010107816 */ /* 0x000fe20000000005 */
[--C-:B------:R-:W-:Y:S01]  /*94a0*/  FFMA.FTZ R165, R165, UR10, -R166.reuse ;  /* 0x0000000aa5a57c23 */ /* 0x100fe200080108a6 */
[----:B------:R-:W3:Y:S01]  /*94b0*/  LDSM.16.MT88.4 R4, [R194+0xc000] ;  /* 0x00c00000c204783b */ /* 0x000ee20000004200 */
[----:B------:R-:W-:Y:S01]  /*94c0*/  LOP3.LUT R9, R9, 0xff, RZ, 0xc0, !PT ;  /* 0x000000ff09097812 */ /* 0x000fe200078ec0ff */
[----:B------:R-:W-:Y:S01]  /*94d0*/  FFMA.FTZ R164, R164, UR10, -R166 ;  /* 0x0000000aa4a47c23 */ /* 0x000fe200080108a6 */
[----:B------:R-:W-:-:S02]  /*94e0*/  HSET2.LE.AND R10, R10, R157, PT ;  /* 0x0000009d0a0a7233 */ /* 0x000fc40003803000 */
[----:B------:R-:W-:Y:S01]  /*94f0*/  MUFU.EX2 R149, R149 ;  /* 0x0000009500957308 */ /* 0x000fe20000000800 */
[----:B------:R-:W-:Y:S02]  /*9500*/  PRMT R18, R9, 0x5410, R18 ;  /* 0x0000541009127816 */ /* 0x000fe40000000012 */
[--C-:B------:R-:W-:Y:S02]  /*9510*/  HSET2.LE.AND R8, R8, R157.reuse, PT ;  /* 0x0000009d08087233 */ /* 0x100fe40003803000 */
[--C-:B------:R-:W-:Y:S02]  /*9520*/  HSET2.LE.AND R9, R16, R157.reuse, PT ;  /* 0x0000009d10097233 */ /* 0x100fe40003803000 */
[----:B------:R-:W-:Y:S01]  /*9530*/  HSET2.LE.AND R11, R18, R157, PT ;  /* 0x0000009d120b7233 */ /* 0x000fe20003803000 */
[----:B------:R-:W4:Y:S01]  /*9540*/  MUFU.EX2 R158, R158 ;  /* 0x0000009e009e7308 */ /* 0x000f220000000800 */
[----:B-1----:R-:W-:Y:S02]  /*9550*/  F2FP.BF16.F32.PACK_AB R19, R151, R154 ;  /* 0x0000009a9713723e */ /* 0x002fe400000010ff */
[----:B------:R-:W-:-:S02]  /*9560*/  F2FP.BF16.F32.PACK_AB R17, R153, R156 ;  /* 0x0000009c9911723e */ /* 0x000fc400000010ff */
[----:B--2---:R-:W-:Y:S02]  /*9570*/  F2FP.BF16.F32.PACK_AB R16, R150, R152 ;  /* 0x000000989610723e */ /* 0x004fe400000010ff */
[----:B------:R-:W-:Y:S01]  /*9580*/  LOP3.LUT R10, R10, R19, RZ, 0xc0, !PT ;  /* 0x000000130a0a7212 */ /* 0x000fe200078ec0ff */
[----:B------:R-:W1:Y:S01]  /*9590*/  MUFU.EX2 R155, R155 ;  /* 0x0000009b009b7308 */ /* 0x000e620000000800 */
[----:B------:R-:W-:Y:S02]  /*95a0*/  LOP3.LUT R8, R8, R17, RZ, 0xc0, !PT ;  /* 0x0000001108087212 */ /* 0x000fe400078ec0ff */
[----:B------:R-:W-:Y:S02]  /*95b0*/  LOP3.LUT R9, R9, R16, RZ, 0xc0, !PT ;  /* 0x0000001009097212 */ /* 0x000fe400078ec0ff */
[----:B------:R-:W-:Y:S01]  /*95c0*/  LOP3.LUT R30, R31, R172, R206, 0x96, !PT ;  /* 0x000000ac1f1e7212 */ /* 0x000fe200078e96ce */
[----:B------:R-:W-:Y:S02]  /*95d0*/  FFMA.FTZ R172, R243, UR10, -R162 ;  /* 0x0000000af3ac7c23 */ /* 0x000fe400080108a2 */
[----:B------:R-:W2:Y:S01]  /*95e0*/  MUFU.EX2 R3, R3 ;  /* 0x0000000300037308 */ /* 0x000ea20000000800 */
[----:B----4-:R-:W-:Y:S01]  /*95f0*/  F2FP.BF16.F32.PACK_AB R18, R158, R149 ;  /* 0x000000959e12723e */ /* 0x010fe200000010ff */
[----:B------:R-:W-:-:S03]  /*9600*/  IMAD.WIDE.U32 R30, R30, -0x2daee0ad, RZ ;  /* 0xd2511f531e1e7825 */ /* 0x000fc600078e00ff */
[----:B------:R-:W-:Y:S02]  /*9610*/  LOP3.LUT R11, R11, R18, RZ, 0xc0, !PT ;  /* 0x000000120b0b7212 */ /* 0x000fe400078ec0ff */
[----:B------:R-:W4:Y:S01]  /*9620*/  LDSM.16.MT88.4 R16, [R192+0xc000] ;  /* 0x00c00000c010783b */ /* 0x000f220000004200 */
        /* <DEDUP_REMOVED lines=9> */
[-C--:B--2---:R-:W-:Y:S01]  /*96c0*/  FMUL.FTZ R38, R38, R3.reuse ;  /* 0x0000000326267220 */ /* 0x084fe20000410000 */
[-C--:B------:R-:W-:Y:S01]  /*96d0*/  FMUL.FTZ R39, R39, R3.reuse ;  /* 0x0000000327277220 */ /* 0x080fe20000410000 */
[-C--:B------:R-:W-:Y:S01]  /*96e0*/  FMUL.FTZ R42, R42, R3.reuse ;  /* 0x000000032a2a7220 */ /* 0x080fe20000410000 */
[-C--:B------:R-:W-:Y:S01]  /*96f0*/  FMUL.FTZ R43, R43, R3.reuse ;  /* 0x000000032b2b7220 */ /* 0x080fe20000410000 */
[-C--:B------:R-:W-:Y:S01]  /*9700*/  FMUL.FTZ R130, R130, R3.reuse ;  /* 0x0000000382827220 */ /* 0x080fe20000410000 */
[-C--:B------:R-:W-:Y:S01]  /*9710*/  FMUL.FTZ R131, R131, R3.reuse ;  /* 0x0000000383837220 */ /* 0x080fe20000410000 */
[-C--:B------:R-:W-:Y:S01]  /*9720*/  FMUL.FTZ R126, R126, R3.reuse ;  /* 0x000000037e7e7220 */ /* 0x080fe20000410000 */
[----:B------:R-:W-:Y:S01]  /*9730*/  FMUL.FTZ R127, R127, R3 ;  /* 0x000000037f7f7220 */ /* 0x000fe20000410000 */
[C---:B---3--:R-:W-:Y:S01]  /*9740*/  HMMA.16816.F32.BF16 R36, R8.reuse, R4, R36 ;  /* 0x000000040824723c */ /* 0x048fe20000041824 */
        /* <DEDUP_REMOVED lines=30> */
[----:B------:R-:W3:Y:S01]  /*9930*/  LDSM.16.MT88.4 R20, [R193+0xe000] ;  /* 0x00e00000c114783b */ /* 0x000ee20000004200 */
[----:B------:R-:W-:Y:S01]  /*9940*/  FMUL.FTZ R75, R75, R3 ;  /* 0x000000034b4b7220 */ /* 0x000fe20000410000 */
[-C--:B------:R-:W-:Y:S01]  /*9950*/  FMUL.FTZ R60, R60, R155.reuse ;  /* 0x0000009b3c3c7220 */ /* 0x080fe20000410000 */
        /* <DEDUP_REMOVED lines=47> */
[----:B------:R-:W5:Y:S01]  /*9c50*/  MUFU.EX2 R170, R170 ;  /* 0x000000aa00aa7308 */ /* 0x000f620000000800 */
[-C--:B------:R-:W-:Y:S01]  /*9c60*/  FMUL.FTZ R96, R96, R155.reuse ;  /* 0x0000009b60607220 */ /* 0x080fe20000410000 */
[----:B------:R-:W-:Y:S01]  /*9c70*/  FMUL.FTZ R97, R97, R155 ;  /* 0x0000009b61617220 */ /* 0x000fe20000410000 */
[C---:B----4-:R-:W-:Y:S01]  /*9c80*/  HMMA.16816.F32.BF16 R84, R8.reuse, R16, R84 ;  /* 0x000000100854723c */ /* 0x050fe20000041854 */
        /* <DEDUP_REMOVED lines=18> */
[----:B------:R-:W-:Y:S01]  /*9db0*/  SHF.R.U32.HI R5, RZ, 0x10, R30 ;  /* 0x00000010ff057819 */ /* 0x000fe2000001161e */
[-C--:B------:R-:W-:Y:S01]  /*9dc0*/  FMUL.FTZ R112, R112, R155.reuse ;  /* 0x0000009b70707220 */ /* 0x080fe20000410000 */
[----:B------:R-:W-:Y:S01]  /*9dd0*/  FMUL.FTZ R113, R113, R155 ;  /* 0x0000009b71717220 */ /* 0x000fe20000410000 */
[-C--:B------:R-:W-:Y:S01]  /*9de0*/  FMUL.FTZ R114, R114, R3.reuse ;  /* 0x0000000372727220 */ /* 0x080fe20000410000 */
[----:B------:R-:W-:Y:S01]  /*9df0*/  FMUL.FTZ R115, R115, R3 ;  /* 0x0000000373737220 */ /* 0x000fe20000410000 */
[C---:B--2---:R-:W-:Y:S01]  /*9e00*/  HMMA.16816.F32.BF16 R92, R8.reuse, R12, R92 ;  /* 0x0000000c085c723c */ /* 0x044fe2000004185c */
[C---:B------:R-:W-:Y:S01]  /*9e10*/  LOP3.LUT R7, R30.reuse, 0xffff, RZ, 0xc0, !PT ;  /* 0x0000ffff1e077812 */ /* 0x040fe200078ec0ff */
[----:B------:R-:W-:Y:S01]  /*9e20*/  MUFU.EX2 R175, R175 ;  /* 0x000000af00af7308 */ /* 0x000fe20000000800 */
[----:B------:R-:W-:Y:S01]  /*9e30*/  LOP3.LUT R6, R30, 0xff, RZ, 0xc0, !PT ;  /* 0x000000ff1e067812 */ /* 0x000fe200078ec0ff */
[----:B------:R-:W-:Y:S01]  /*9e40*/  FFMA.FTZ R156, R227, R155, R156 ;  /* 0x0000009be39c7223 */ /* 0x000fe2000001009c */
[----:B------:R-:W-:Y:S01]  /*9e50*/  SHF.R.U32.HI R7, RZ, 0x8, R7 ;  /* 0x00000008ff077819 */ /* 0x000fe20000011607 */
[C---:B------:R-:W-:Y:S01]  /*9e60*/  HMMA.16816.F32.BF16 R96, R8.reuse, R14, R96 ;  /* 0x0000000e0860723c */ /* 0x040fe20000041860 */
[----:B------:R-:W-:Y:S01]  /*9e70*/  LOP3.LUT R13, R5, 0xff, RZ, 0xc0, !PT ;  /* 0x000000ff050d7812 */ /* 0x000fe200078ec0ff */
[----:B------:R-:W-:Y:S01]  /*9e80*/  FFMA.FTZ R3, R225, R3, R152 ;  /* 0x00000003e1037223 */ /* 0x000fe20000010098 */
[----:B------:R-:W-:Y:S01]  /*9e90*/  LOP3.LUT R5, R31, R28, R210, 0x96, !PT ;  /* 0x0000001c1f057212 */ /* 0x000fe200078e96d2 */
[----:B------:R-:W1:Y:S01]  /*9ea0*/  MUFU.EX2 R172, R172 ;  /* 0x000000ac00ac7308 */ /* 0x000e620000000800 */
[----:B------:R-:W-:Y:S01]  /*9eb0*/  PRMT R6, R6, 0x5410, R7 ;  /* 0x0000541006067816 */ /* 0x000fe20000000007 */
[C---:B---3--:R-:W-:Y:S01]  /*9ec0*/  HMMA.16816.F32.BF16 R108, R8.reuse, R20, R108 ;  /* 0x00000014086c723c */ /* 0x048fe2000004186c */
[----:B------:R-:W-:Y:S01]  /*9ed0*/  LOP3.LUT R7, R5, 0xffff, RZ, 0xc0, !PT ;  /* 0x0000ffff05077812 */ /* 0x000fe200078ec0ff */
[----:B------:R-:W-:Y:S01]  /*9ee0*/  FADD.FTZ R153, R153, R156 ;  /* 0x0000009c99997221 */ /* 0x000fe20000010000 */
[----:B------:R-:W-:Y:S01]  /*9ef0*/  SHF.R.U32.HI R204, RZ, 0x10, R5 ;  /* 0x00000010ffcc7819 */ /* 0x000fe20000011605 */
[----:B------:R-:W-:Y:S01]  /*9f00*/  FADD.FTZ R150, R150, R3 ;  /* 0x0000000396967221 */ /* 0x000fe20000010000 */
[----:B------:R-:W-:Y:S01]  /*9f10*/  SHF.R.U32.HI R4, RZ, 0x18, R30 ;  /* 0x00000018ff047819 */ /* 0x000fe2000001161e */
[----:B------:R-:W-:Y:S01]  /*9f20*/  MUFU.EX2 R168, R168 ;  /* 0x000000a800a87308 */ /* 0x000fe20000000800 */
[C---:B------:R-:W-:Y:S01]  /*9f30*/  HMMA.16816.F32.BF16 R120, R8.reuse, R22, R120 ;  /* 0x000000160878723c */ /* 0x040fe20000041878 */
[----:B------:R-:W-:Y:S01]  /*9f40*/  LOP3.LUT R208, R5, 0xff, RZ, 0xc0, !PT ;  /* 0x000000ff05d07812 */ /* 0x000fe200078ec0ff */
[----:B------:R-:W-:Y:S01]  /*9f50*/  LDSM.16.MT88.4 R20, [R192+0xc800] ;  /* 0x00c80000c014783b */ /* 0x000fe20000004200 */
[----:B------:R-:W-:Y:S01]  /*9f60*/  SHF.R.U32.HI R5, RZ, 0x18, R5 ;  /* 0x00000018ff057819 */ /* 0x000fe20000011605 */
[----:B------:R-:W-:Y:S01]  /*9f70*/  FADD.FTZ R154, R154, R153 ;  /* 0x000000999a9a7221 */ /* 0x000fe20000010000 */
[----:B------:R-:W-:Y:S01]  /*9f80*/  SHF.R.U32.HI R7, RZ, 0x8, R7 ;  /* 0x00000008ff077819 */ /* 0x000fe20000011607 */
[C---:B------:R-:W-:Y:S01]  /*9f90*/  HMMA.16816.F32.BF16 R116, R8.reuse, R132, R116 ;  /* 0x000000840874723c */ /* 0x040fe20000041874 */
[----:B------:R-:W2:Y:S01]  /*9fa0*/  MUFU.EX2 R171, R171 ;  /* 0x000000ab00ab7308 */ /* 0x000ea20000000800 */
[----:B------:R-:W-:Y:S01]  /*9fb0*/  LOP3.LUT R204, R204, 0xff, RZ, 0xc0, !PT ;  /* 0x000000ffcccc7812 */ /* 0x000fe200078ec0ff */
[----:B------:R-:W-:Y:S01]  /*9fc0*/  LDSM.16.MT88.4 R28, [R194+0xc800] ;  /* 0x00c80000c21c783b */ /* 0x000fe20000004200 */
[----:B------:R-:W-:Y:S01]  /*9fd0*/  PRMT R4, R13, 0x5410, R4 ;  /* 0x000054100d047816 */ /* 0x000fe20000000004 */
[----:B------:R-:W-:Y:S01]  /*9fe0*/  FADD.FTZ R3, R149, R150 ;  /* 0x0000009695037221 */ /* 0x000fe20000010000 */
[----:B------:R-:W-:Y:S01]  /*9ff0*/  HMMA.16816.F32.BF16 R112, R8, R134, R112 ;  /* 0x000000860870723c */ /* 0x000fe20000041870 */
[----:B------:R-:W3:Y:S01]  /*a000*/  LDSM.16.MT88.4 R8, [R193+0xe800] ;  /* 0x00e80000c108783b */ /* 0x000ee20000004200 */
[----:B------:R-:W-:Y:S01]  /*a010*/  HSET2.LE.AND R6, R6, R157, PT ;  /* 0x0000009d06067233 */ /* 0x000fe20003803000 */
[----:B------:R-:W-:Y:S01]  /*a020*/  MUFU.EX2 R174, R174 ;  /* 0x000000ae00ae7308 */ /* 0x000fe20000000800 */
[----:B-----5:R-:W-:Y:S01]  /*a030*/  F2FP.BF16.F32.PACK_AB R13, R170, R173 ;  /* 0x000000adaa0d723e */ /* 0x020fe200000010ff */
[----:B------:R-:W-:Y:S01]  /*a040*/  FADD.FTZ R151, R151, R154 ;  /* 0x0000009a97977221 */ /* 0x000fe20000010000 */
[----:B------:R-:W-:Y:S01]  /*a050*/  PRMT R208, R208, 0x5410, R7 ;  /* 0x00005410d0d07816 */ /* 0x000fe20000000007 */
[----:B------:R-:W-:Y:S01]  /*a060*/  FADD.FTZ R3, R158, R3 ;  /* 0x000000039e037221 */ /* 0x000fe20000010000 */
[----:B------:R-:W-:-:S02]  /*a070*/  PRMT R204, R204, 0x5410, R5 ;  /* 0x00005410cccc7816 */ /* 0x000fc40000000005 */
[----:B------:R-:W-:Y:S01]  /*a080*/  LOP3.LUT R6, R6, R13, RZ, 0xc0, !PT ;  /* 0x0000000d06067212 */ /* 0x000fe200078ec0ff */
[----:B------:R-:W5:Y:S01]  /*a090*/  MUFU.EX2 R177, R177 ;  /* 0x000000b100b17308 */ /* 0x000f620000000800 */
[--C-:B------:R-:W-:Y:S01]  /*a0a0*/  HSET2.LE.AND R4, R4, R157.reuse, PT ;  /* 0x0000009d04047233 */ /* 0x100fe20003803000 */
[----:B------:R-:W3:Y:S01]  /*a0b0*/  LDSM.16.MT88.4 R12, [R194+0xe800] ;  /* 0x00e80000c20c783b */ /* 0x000ee20000004200 */
[----:B-1----:R-:W-:Y:S02]  /*a0c0*/  F2FP.BF16.F32.PACK_AB R7, R172, R175 ;  /* 0x000000afac07723e */ /* 0x002fe400000010ff */
[--C-:B------:R-:W-:Y:S02]  /*a0d0*/  HSET2.LE.AND R208, R208, R157.reuse, PT ;  /* 0x0000009dd0d07233 */ /* 0x100fe40003803000 */
[----:B------:R-:W-:Y:S01]  /*a0e0*/  HSET2.LE.AND R5, R204, R157, PT ;  /* 0x0000009dcc057233 */ /* 0x000fe20003803000 */
[----:B------:R-:W-:Y:S01]  /*a0f0*/  FFMA.FTZ R204, R147, UR10, -R166 ;  /* 0x0000000a93cc7c23 */ /* 0x000fe200080108a6 */
[----:B--2---:R-:W-:Y:S01]  /*a100*/  F2FP.BF16.F32.PACK_AB R133, R171, R168 ;  /* 0x000000a8ab85723e */ /* 0x004fe200000010ff */
[----:B------:R-:W-:Y:S01]  /*a110*/  MUFU.EX2 R169, R169 ;  /* 0x000000a900a97308 */ /* 0x000fe20000000800 */
[----:B------:R-:W-:-:S02]  /*a120*/  LOP3.LUT R7, R4, R7, RZ, 0xc0, !PT ;  /* 0x0000000704077212 */ /* 0x000fc400078ec0ff */
[----:B------:R-:W-:Y:S01]  /*a130*/  LOP3.LUT R4, R208, R133, RZ, 0xc0, !PT ;  /* 0x00000085d0047212 */ /* 0x000fe200078ec0ff */
[----:B------:R-:W-:Y:S01]  /*a140*/  FFMA.FTZ R208, R207, UR10, -R162 ;  /* 0x0000000acfd07c23 */ /* 0x000fe200080108a2 */
[----:B-----5:R-:W-:-:S03]  /*a150*/  F2FP.BF16.F32.PACK_AB R132, R177, R174 ;  /* 0x000000aeb184723e */ /* 0x020fc600000010ff */
[----:B------:R-:W-:Y:S01]  /*a160*/  MUFU.EX2 R204, R204 ;  /* 0x000000cc00cc7308 */ /* 0x000fe20000000800 */
[----:B------:R-:W-:Y:S01]  /*a170*/  FADD.FTZ R174, R174, R3 ;  /* 0x00000003aeae7221 */ /* 0x000fe20000010000 */
[----:B------:R-:W-:Y:S02]  /*a180*/  LOP3.LUT R5, R5, R132, RZ, 0xc0, !PT ;  /* 0x0000008405057212 */ /* 0x000fe400078ec0ff */
[----:B------:R-:W-:Y:S01]  /*a190*/  LDSM.16.MT88.4 R132, [R194+0xd000] ;  /* 0x00d00000c284783b */ /* 0x000fe20000004200 */
[----:B------:R-:W-:-:S03]  /*a1a0*/  FADD.FTZ R174, R177, R174 ;  /* 0x000000aeb1ae7221 */ /* 0x000fc60000010000 */
[----:B------:R-:W-:Y:S01]  /*a1b0*/  MUFU.EX2 R208, R208 ;  /* 0x000000d000d07308 */ /* 0x000fe20000000800 */
[----:B----4-:R-:W-:Y:S01]  /*a1c0*/  HMMA.16816.F32.BF16 R60, R4, R16, R60 ;  /* 0x00000010043c723c */ /* 0x010fe2000004183c */
[----:B------:R-:W-:-:S04]  /*a1d0*/  FADD.FTZ R175, R175, R174 ;  /* 0x000000aeafaf7221 */ /* 0x000fc80000010000 */
[----:B------:R-:W-:Y:S01]  /*a1e0*/  FADD.FTZ R172, R172, R175 ;  /* 0x000000afacac7221 */ /* 0x000fe20000010000 */
[C---:B------:R-:W-:Y:S01]  /*a1f0*/  HMMA.16816.F32.BF16 R64, R4.reuse, R18, R64 ;  /* 0x000000120440723c */ /* 0x040fe20000041840 */
[----:B------:R-:W1:Y:S01]  /*a200*/  LDSM.16.MT88.4 R16, [R196+0x10800] ;  /* 0x01080000c410783b */ /* 0x000e620000004200 */
[----:B------:R-:W-:Y:S04]  /*a210*/  MUFU.EX2 R165, R165 ;  /* 0x000000a500a57308 */ /* 0x000fe80000000800 */
[C---:B---3--:R-:W-:Y:S04]  /*a220*/  HMMA.16816.F32.BF16 R76, R4.reuse, R8, R76 ;  /* 0x00000008044c723c */ /* 0x048fe8000004184c */
[----:B------:R-:W-:Y:S02]  /*a230*/  MUFU.EX2 R164, R164 ;  /* 0x000000a400a47308 */ /* 0x000fe40000000800 */
[----:B------:R-:W-:Y:S01]  /*a240*/  HMMA.16816.F32.BF16 R80, R4, R10, R80 ;  /* 0x0000000a0450723c */ /* 0x000fe20000041850 */
[----:B------:R-:W-:Y:S01]  /*a250*/  LOP3.LUT R8, R143, R238, R179, 0x96, !PT ;  /* 0x000000ee8f087212 */ /* 0x000fe200078e96b3 */
[----:B------:R-:W-:-:S04]  /*a260*/  FFMA.FTZ R179, R139, UR10, -R166 ;  /* 0x0000000a8bb37c23 */ /* 0x000fc800080108a6 */
[----:B------:R-:W-:Y:S01]  /*a270*/  IMAD.WIDE.U32 R8, R8, -0x2daee0ad, RZ ;  /* 0xd2511f5308087825 */ /* 0x000fe200078e00ff */
[----:B------:R-:W-:Y:S01]  /*a280*/  HMMA.16816.F32.BF16 R68, R4, R12, R68 ;  /* 0x0000000c0444723c */ /* 0x000fe20000041844 */
[----:B------:R-:W-:Y:S02]  /*a290*/  MUFU.EX2 R179, R179 ;  /* 0x000000b300b37308 */ /* 0x000fe40000000800 */
[----:B------:R-:W-:-:S04]  /*a2a0*/  IMAD.WIDE.U32 R10, R178, -0x2daee0ad, RZ ;  /* 0xd2511f53b20a7825 */ /* 0x000fc800078e00ff */
[--C-:B------:R-:W-:Y:S01]  /*a2b0*/  FFMA.FTZ R178, R211, UR10, -R166.reuse ;  /* 0x0000000ad3b27c23 */ /* 0x100fe200080108a6 */
[----:B------:R-:W-:Y:S01]  /*a2c0*/  FFMA.FTZ R211, R145, UR10, -R166 ;  /* 0x0000000a91d37c23 */ /* 0x000fe200080108a6 */
[C---:B------:R-:W-:Y:S01]  /*a2d0*/  HMMA.16816.F32.BF16 R72, R4.reuse, R14, R72 ;  /* 0x0000000e0448723c */ /* 0x040fe20000041848 */
[----:B------:R-:W2:Y:S01]  /*a2e0*/  LDSM.16.MT88.4 R12, [R194+0x10800] ;  /* 0x01080000c20c783b */ /* 0x000ea20000004200 */
[----:B------:R-:W-:Y:S01]  /*a2f0*/  LOP3.LUT R146, R11, R230, R146, 0x96, !PT ;  /* 0x000000e60b927212 */ /* 0x000fe200078e9692 */
[----:B------:R-:W-:Y:S01]  /*a300*/  MUFU.EX2 R163, R163 ;  /* 0x000000a300a37308 */ /* 0x000fe20000000800 */
[----:B------:R-:W-:Y:S02]  /*a310*/  LOP3.LUT R230, R9, R10, R144, 0x96, !PT ;  /* 0x0000000a09e67212 */ /* 0x000fe400078e9690 */
[C---:B------:R-:W-:Y:S01]  /*a320*/  HMMA.16816.F32.BF16 R44, R4.reuse, R24, R44 ;  /* 0x00000018042c723c */ /* 0x040fe2000004182c */
[----:B------:R-:W-:Y:S02]  /*a330*/  IMAD.WIDE.U32 R236, R146, -0x326172a9, RZ ;  /* 0xcd9e8d5792ec7825 */ /* 0x000fe400078e00ff */
[----:B------:R-:W-:Y:S02]  /*a340*/  LDSM.16.MT88.4 R144, [R193+0x10800] ;  /* 0x01080000c190783b */ /* 0x000fe40000004200 */
[----:B------:R-:W-:Y:S01]  /*a350*/  IMAD.WIDE.U32 R230, R230, -0x326172a9, RZ ;  /* 0xcd9e8d57e6e67825 */ /* 0x000fe200078e00ff */
[----:B------:R-:W-:Y:S01]  /*a360*/  LOP3.LUT R141, R237, R142, R141, 0x96, !PT ;  /* 0x0000008eed8d7212 */ /* 0x000fe200078e968d */
[----:B------:R-:W-:Y:S01]  /*a370*/  HMMA.16816.F32.BF16 R48, R4, R26, R48 ;  /* 0x0000001a0430723c */ /* 0x000fe20000041830 */
[----:B------:R-:W3:Y:S01]  /*a380*/  LDSM.16.MT88.4 R24, [R192+0xe800] ;  /* 0x00e80000c018783b */ /* 0x000ee20000004200 */
[----:B------:R-:W4:Y:S01]  /*a390*/  MUFU.EX2 R178, R178 ;  /* 0x000000b200b27308 */ /* 0x000f220000000800 */
[----:B------:R-:W-:Y:S01]  /*a3a0*/  LOP3.LUT R236, R231, R236, R140, 0x96, !PT ;  /* 0x000000ece7ec7212 */ /* 0x000fe200078e968c */
[----:B------:R-:W-:-:S02]  /*a3b0*/  FFMA.FTZ R231, R137, UR10, -R162 ;  /* 0x0000000a89e77c23 */ /* 0x000fc400080108a2 */
[C---:B-1----:R-:W-:Y:S02]  /*a3c0*/  HMMA.16816.F32.BF16 R92, R4.reuse, R16, R92 ;  /* 0x00000010045c723c */ /* 0x042fe4000004185c */
[----:B------:R-:W-:Y:S02]  /*a3d0*/  IMAD.WIDE.U32 R236, R236, -0x2daee0ad, RZ ;  /* 0xd2511f53ecec7825 */ /* 0x000fe400078e00ff */
[----:B------:R-:W-:Y:S02]  /*a3e0*/  MUFU.EX2 R231, R231 ;  /* 0x000000e700e77308 */ /* 0x000fe40000000800 */
[C---:B------:R-:W-:Y:S01]  /*a3f0*/  HMMA.16816.F32.BF16 R96, R4.reuse, R18, R96 ;  /* 0x000000120460723c */ /* 0x040fe20000041860 */
[----:B------:R-:W-:Y:S02]  /*a400*/  IMAD.WIDE.U32 R16, R141, -0x2daee0ad, RZ ;  /* 0xd2511f538d107825 */ /* 0x000fe400078e00ff */
[----:B------:R-:W1:Y:S03]  /*a410*/  LDSM.16.MT88.4 R140, [R192+0x10800] ;  /* 0x01080000c08c783b */ /* 0x000e660000004200 */
[----:B------:R-:W-:Y:S01]  /*a420*/  LOP3.LUT R238, R17, R8, R138, 0x96, !PT ;  /* 0x0000000811ee7212 */ /* 0x000fe200078e968a */
[----:B------:R-:W-:Y:S01]  /*a430*/  HMMA.16816.F32.BF16 R52, R4, R20, R52 ;  /* 0x000000140434723c */ /* 0x000fe20000041834 */
[----:B------:R-:W-:Y:S01]  /*a440*/  LOP3.LUT R16, R237, R16, R136, 0x96, !PT ;  /* 0x00000010ed107212 */ /* 0x000fe200078e9688 */
[----:B------:R-:W-:Y:S01]  /*a450*/  MUFU.EX2 R211, R211 ;  /* 0x000000d300d37308 */ /* 0x000fe20000000800 */
[----:B------:R-:W-:Y:S01]  /*a460*/  LDSM.16.MT88.4 R136, [R196+0xd000] ;  /* 0x00d00000c488783b */ /* 0x000fe20000004200 */
[----:B------:R-:W-:-:S02]  /*a470*/  IMAD.WIDE.U32 R238, R238, -0x326172a9, RZ ;  /* 0xcd9e8d57eeee7825 */ /* 0x000fc400078e00ff */
[----:B------:R-:W-:Y:S01]  /*a480*/  HMMA.16816.F32.BF16 R56, R4, R22, R56 ;  /* 0x000000160438723c */ /* 0x000fe20000041838 */
[----:B------:R-:W5:Y:S01]  /*a490*/  LDSM.16.MT88.4 R20, [R194+0xf000] ;  /* 0x00f00000c214783b */ /* 0x000f620000004200 */
[----:B------:R-:W-:Y:S01]  /*a4a0*/  IMAD.WIDE.U32 R16, R16, -0x326172a9, RZ ;  /* 0xcd9e8d5710107825 */ /* 0x000fe200078e00ff */
[----:B------:R-:W-:-:S03]  /*a4b0*/  LOP3.LUT R206, R239, R230, R206, 0x96, !PT ;  /* 0x000000e6efce7212 */ /* 0x000fc600078e96ce */
[C---:B--2---:R-:W-:Y:S01]  /*a4c0*/  HMMA.16816.F32.BF16 R100, R4.reuse, R12, R100 ;  /* 0x0000000c0464723c */ /* 0x044fe20000041864 */
[----:B------:R-:W-:Y:S01]  /*a4d0*/  LOP3.LUT R10, R17, R238, R176, 0x96, !PT ;  /* 0x000000ee110a7212 */ /* 0x000fe200078e96b0 */
[--C-:B------:R-:W-:Y:S01]  /*a4e0*/  FFMA.FTZ R176, R205, UR10, -R162.reuse ;  /* 0x0000000acdb07c23 */ /* 0x100fe200080108a2 */
[----:B------:R-:W-:Y:S01]  /*a4f0*/  LOP3.LUT R8, R16, 0xffff, RZ, 0xc0, !PT ;  /* 0x0000ffff10087812 */ /* 0x000fe200078ec0ff */
[----:B------:R-:W-:Y:S01]  /*a500*/  FFMA.FTZ R205, R209, UR10, -R162 ;  /* 0x0000000ad1cd7c23 */ /* 0x000fe200080108a2 */
[C---:B------:R-:W-:Y:S01]  /*a510*/  LOP3.LUT R19, R10.reuse, 0xffff, RZ, 0xc0, !PT ;  /* 0x0000ffff0a137812 */ /* 0x040fe200078ec0ff */
[C---:B------:R-:W-:Y:S01]  /*a520*/  HMMA.16816.F32.BF16 R104, R4.reuse, R14, R104 ;  /* 0x0000000e0468723c */ /* 0x040fe20000041868 */
[--C-:B------:R-:W-:Y:S01]  /*a530*/  SHF.R.U32.HI R17, RZ, 0x10, R10.reuse ;  /* 0x00000010ff117819 */ /* 0x100fe2000001160a */
[----:B------:R-:W2:Y:S01]  /*a540*/  MUFU.EX2 R176, R176 ;  /* 0x000000b000b07308 */ /* 0x000ea20000000800 */
[----:B------:R-:W-:Y:S01]  /*a550*/  LOP3.LUT R12, R10, 0xff, RZ, 0xc0, !PT ;  /* 0x000000ff0a0c7812 */ /* 0x000fe200078ec0ff */
[----:B------:R-:W-:Y:S01]  /*a560*/  IMAD.WIDE.U32 R206, R206, -0x2daee0ad, RZ ;  /* 0xd2511f53cece7825 */ /* 0x000fe200078e00ff */
[----:B------:R-:W-:Y:S01]  /*a570*/  SHF.R.U32.HI R19, RZ, 0x8, R19 ;  /* 0x00000008ff137819 */ /* 0x000fe20000011613 */
[----:B---3--:R-:W-:Y:S01]  /*a580*/  HMMA.16816.F32.BF16 R84, R4, R24, R84 ;  /* 0x000000180454723c */ /* 0x008fe20000041854 */
[----:B------:R-:W-:-:S02]  /*a590*/  SHF.R.U32.HI R10, RZ, 0x18, R10 ;  /* 0x00000018ff0a7819 */ /* 0x000fc4000001160a */
[----:B------:R-:W-:Y:S01]  /*a5a0*/  LOP3.LUT R17, R17, 0xff, RZ, 0xc0, !PT ;  /* 0x000000ff11117812 */ /* 0x000fe200078ec0ff */
[----:B------:R-:W3:Y:S01]  /*a5b0*/  MUFU.EX2 R205, R205 ;  /* 0x000000cd00cd7308 */ /* 0x000ee20000000800 */
[----:B------:R-:W-:Y:S01]  /*a5c0*/  SHF.R.U32.HI R13, RZ, 0x10, R16 ;  /* 0x00000010ff0d7819 */ /* 0x000fe20000011610 */
[C---:B------:R-:W-:Y:S01]  /*a5d0*/  HMMA.16816.F32.BF16 R88, R4.reuse, R26, R88 ;  /* 0x0000001a0458723c */ /* 0x040fe20000041858 */
[----:B------:R-:W-:Y:S01]  /*a5e0*/  PRMT R12, R12, 0x5410, R19 ;  /* 0x000054100c0c7816 */ /* 0x000fe20000000013 */
[----:B------:R-:W-:Y:S01]  /*a5f0*/  LDSM.16.MT88.4 R24, [R196+0xf000] ;  /* 0x00f00000c418783b */ /* 0x000fe20000004200 */
[----:B------:R-:W-:Y:S02]  /*a600*/  PRMT R10, R17, 0x5410, R10 ;  /* 0x00005410110a7816 */ /* 0x000fe4000000000a */
[----:B------:R-:W-:Y:S01]  /*a610*/  SHF.R.U32.HI R11, RZ, 0x18, R16 ;  /* 0x00000018ff0b7819 */ /* 0x000fe20000011610 */
[----:B------:R-:W-:Y:S01]  /*a620*/  HMMA.16816.F32.BF16 R108, R4, R144, R108 ;  /* 0x00000090046c723c */ /* 0x000fe2000004186c */
[----:B------:R-:W-:-:S02]  /*a630*/  LOP3.LUT R14, R13, 0xff, RZ, 0xc0, !PT ;  /* 0x000000ff0d0e7812 */ /* 0x000fc400078ec0ff */
[----:B------:R-:W-:Y:S02]  /*a640*/  SHF.R.U32.HI R224, RZ, 0x8, R8 ;  /* 0x00000008ffe07819 */ /* 0x000fe40000011608 */
[--C-:B------:R-:W-:Y:S01]  /*a650*/  HSET2.LE.AND R8, R12, R157.reuse, PT ;  /* 0x0000009d0c087233 */ /* 0x100fe20003803000 */
[C---:B------:R-:W-:Y:S01]  /*a660*/  HMMA.16816.F32.BF16 R128, R4.reuse, R32, R128 ;  /* 0x000000200480723c */ /* 0x040fe20000041880 */
[----:B------:R-:W-:Y:S02]  /*a670*/  LOP3.LUT R9, R16, 0xff, RZ, 0xc0, !PT ;  /* 0x000000ff10097812 */ /* 0x000fe400078ec0ff */
[--C-:B------:R-:W-:Y:S01]  /*a680*/  HSET2.LE.AND R13, R10, R157.reuse, PT ;  /* 0x0000009d0a0d7233 */ /* 0x100fe20003803000 */
[----:B------:R-:W5:Y:S01]  /*a690*/  LDSM.16.MT88.4 R16, [R193+0xf000] ;  /* 0x00f00000c110783b */ /* 0x000f620000004200 */
[----:B----4-:R-:W-:Y:S01]  /*a6a0*/  F2FP.BF16.F32.PACK_AB R15, R179, R178 ;  /* 0x000000b2b30f723e */ /* 0x010fe200000010ff */
[C---:B------:R-:W-:Y:S01]  /*a6b0*/  HMMA.16816.F32.BF16 R124, R4.reuse, R34, R124 ;  /* 0x00000022047c723c */ /* 0x040fe2000004187c */
[----:B------:R-:W-:Y:S01]  /*a6c0*/  PRMT R12, R14, 0x5410, R11 ;  /* 0x000054100e0c7816 */ /* 0x000fe2000000000b */
[----:B------:R-:W-:Y:S01]  /*a6d0*/  LDSM.16.MT88.4 R32, [R193+0xd000] ;  /* 0x00d00000c120783b */ /* 0x000fe20000004200 */
[----:B--2---:R-:W-:Y:S01]  /*a6e0*/  F2FP.BF16.F32.PACK_AB R226, R176, R231 ;  /* 0x000000e7b0e2723e */ /* 0x004fe200000010ff */
        /* <DEDUP_REMOVED lines=9> */
[----:B------:R-:W2:Y:S01]  /*a780*/  LDSM.16.MT88.4 R12, [R192+0xf000] ;  /* 0x00f00000c00c783b */ /* 0x000ea20000004200 */
[----:B------:R-:W-:Y:S01]  /*a790*/  HSET2.LE.AND R10, R10, R157, PT ;  /* 0x0000009d0a0a7233 */ /* 0x000fe20003803000 */
[----:B------:R-:W-:Y:S01]  /*a7a0*/  MUFU.EX2 R224, R224 ;  /* 0x000000e000e07308 */ /* 0x000fe20000000800 */
[----:B------:R-:W-:Y:S01]  /*a7b0*/  F2FP.BF16.F32.PACK_AB R145, R211, R204 ;  /* 0x000000ccd391723e */ /* 0x000fe200000010ff */
[----:B------:R-:W-:Y:S01]  /*a7c0*/  LDSM.16.MT88.4 R28, [R192+0xd000] ;  /* 0x00d00000c01c783b */ /* 0x000fe20000004200 */
[----:B---3--:R-:W-:Y:S01]  /*a7d0*/  F2FP.BF16.F32.PACK_AB R144, R208, R205 ;  /* 0x000000cdd090723e */ /* 0x008fe200000010ff */
[----:B------:R-:W-:Y:S01]  /*a7e0*/  HMMA.16816.F32.BF16 R120, R4, R146, R120 ;  /* 0x000000920478723c */ /* 0x000fe20000041878 */
[----:B------:R-:W-:Y:S01]  /*a7f0*/  LOP3.LUT R10, R10, R145, RZ, 0xc0, !PT ;  /* 0x000000910a0a7212 */ /* 0x000fe200078ec0ff */
[----:B------:R-:W-:Y:S01]  /*a800*/  FADD.FTZ R205, R205, R176 ;  /* 0x000000b0cdcd7221 */ /* 0x000fe20000010000 */
[----:B------:R-:W-:-:S02]  /*a810*/  LOP3.LUT R11, R11, R144, RZ, 0xc0, !PT ;  /* 0x000000900b0b7212 */ /* 0x000fc400078ec0ff */
[----:B------:R-:W-:Y:S01]  /*a820*/  LDSM.16.MT88.4 R144, [R192+0x11000] ;  /* 0x01100000c090783b */ /* 0x000fe20000004200 */
[----:B-1----:R-:W-:Y:S01]  /*a830*/  HMMA.16816.F32.BF16 R116, R4, R140, R116 ;  /* 0x0000008c0474723c */ /* 0x002fe20000041874 */
[----:B------:R-:W-:Y:S01]  /*a840*/  LOP3.LUT R210, R207, R236, R210, 0x96, !PT ;  /* 0x000000eccfd27212 */ /* 0x000fe200078e96d2 */
[----:B------:R-:W-:-:S03]  /*a850*/  FADD.FTZ R208, R208, R205 ;  /* 0x000000cdd0d07221 */ /* 0x000fc60000010000 */
[----:B------:R-:W-:Y:S01]  /*a860*/  SHF.R.U32.HI R166, RZ, 0x10, R210 ;  /* 0x00000010ffa67819 */ /* 0x000fe200000116d2 */
[----:B------:R-:W-:Y:S01]  /*a870*/  HMMA.16816.F32.BF16 R112, R4, R142, R112 ;  /* 0x0000008e0470723c */ /* 0x000fe20000041870 */
[----:B------:R-:W1:Y:S02]  /*a880*/  LDSM.16.MT88.4 R4, [R196+0x11000] ;  /* 0x01100000c404783b */ /* 0x000e640000004200 */
[----:B------:R-:W-:Y:S02]  /*a890*/  LOP3.LUT R166, R166, 0xff, RZ, 0xc0, !PT ;  /* 0x000000ffa6a67812 */ /* 0x000fe400078ec0ff */
[----:B------:R-:W-:Y:S01]  /*a8a0*/  LDSM.16.MT88.4 R140, [R196+0xd800] ;  /* 0x00d80000c48c783b */ /* 0x000fe20000004200 */
[C---:B-----5:R-:W-:Y:S06]  /*a8b0*/  HMMA.16816.F32.BF16 R68, R8.reuse, R20, R68 ;  /* 0x000000140844723c */ /* 0x060fec0000041844 */
[C---:B------:R-:W-:Y:S01]  /*a8c0*/  HMMA.16816.F32.BF16 R72, R8.reuse, R22, R72 ;  /* 0x000000160848723c */ /* 0x040fe20000041848 */
[----:B------:R-:W3:Y:S05]  /*a8d0*/  LDSM.16.MT88.4 R20, [R194+0x11000] ;  /* 0x01100000c214783b */ /* 0x000eea0000004200 */
[C---:B------:R-:W-:Y:S06]  /*a8e0*/  HMMA.16816.F32.BF16 R76, R8.reuse, R16, R76 ;  /* 0x00000010084c723c */ /* 0x040fec000004184c */
[----:B--2---:R-:W-:Y:S01]  /*a8f0*/  HMMA.16816.F32.BF16 R84, R8, R12, R84 ;  /* 0x0000000c0854723c */ /* 0x004fe20000041854 */
[--C-:B------:R-:W-:Y:S01]  /*a900*/  FFMA.FTZ R16, R159, UR10, -R162.reuse ;  /* 0x0000000a9f107c23 */ /* 0x100fe200080108a2 */
[--C-:B------:R-:W-:Y:S01]  /*a910*/  FFMA.FTZ R159, R160, UR10, -R162.reuse ;  /* 0x0000000aa09f7c23 */ /* 0x100fe200080108a2 */
[----:B------:R-:W-:-:S02]  /*a920*/  FFMA.FTZ R162, R161, UR10, -R162 ;  /* 0x0000000aa1a27c23 */ /* 0x000fc400080108a2 */
[----:B------:R-:W2:Y:S01]  /*a930*/  MUFU.EX2 R160, R16 ;  /* 0x0000001000a07308 */ /* 0x000ea20000000800 */
[C---:B------:R-:W-:Y:S01]  /*a940*/  HMMA.16816.F32.BF16 R88, R8.reuse, R14, R88 ;  /* 0x0000000e0858723c */ /* 0x040fe20000041858 */
[----:B------:R-:W4:Y:S05]  /*a950*/  LDSM.16.MT88.4 R12, [R193+0x11000] ;  /* 0x01100000c10c783b */ /* 0x000f2a0000004200 */
[C---:B------:R-:W-:Y:S01]  /*a960*/  HMMA.16816.F32.BF16 R128, R8.reuse, R136, R128 ;  /* 0x000000880880723c */ /* 0x040fe20000041880 */
[----:B------:R-:W-:Y:S05]  /*a970*/  MUFU.EX2 R159, R159 ;  /* 0x0000009f009f7308 */ /* 0x000fea0000000800 */
[C---:B-1----:R-:W-:Y:S03]  /*a980*/  HMMA.16816.F32.BF16 R92, R8.reuse, R4, R92 ;  /* 0x00000004085c723c */ /* 0x042fe6000004185c */
[----:B------:R-:W1:Y:S03]  /*a990*/  MUFU.EX2 R162, R162 ;  /* 0x000000a200a27308 */ /* 0x000e660000000800 */
[----:B------:R-:W-:Y:S01]  /*a9a0*/  HMMA.16816.F32.BF16 R96, R8, R6, R96 ;  /* 0x000000060860723c */ /* 0x000fe20000041860 */
[----:B------:R-:W-:-:S02]  /*a9b0*/  SHF.R.U32.HI R5, RZ, 0x10, R206 ;  /* 0x00000010ff057819 */ /* 0x000fc400000116ce */
[C---:B------:R-:W-:Y:S02]  /*a9c0*/  LOP3.LUT R4, R206.reuse, 0xff, RZ, 0xc0, !PT ;  /* 0x000000ffce047812 */ /* 0x040fe400078ec0ff */
[----:B------:R-:W-:Y:S01]  /*a9d0*/  LOP3.LUT R17, R5, 0xff, RZ, 0xc0, !PT ;  /* 0x000000ff05117812 */ /* 0x000fe200078ec0ff */
[C---:B------:R-:W-:Y:S01]  /*a9e0*/  HMMA.16816.F32.BF16 R124, R8.reuse, R138, R124 ;  /* 0x0000008a087c723c */ /* 0x040fe2000004187c */
[----:B------:R-:W-:Y:S01]  /*a9f0*/  SHF.R.U32.HI R6, RZ, 0x18, R206 ;  /* 0x00000018ff067819 */ /* 0x000fe200000116ce */
[----:B------:R-:W-:Y:S01]  /*aa00*/  LDSM.16.MT88.4 R136, [R194+0xd800] ;  /* 0x00d80000c288783b */ /* 0x000fe20000004200 */
[----:B------:R-:W-:Y:S02]  /*aa10*/  LOP3.LUT R7, R206, 0xffff, RZ, 0xc0, !PT ;  /* 0x0000ffffce077812 */ /* 0x000fe400078ec0ff */
[----:B------:R-:W-:Y:S01]  /*aa20*/  PRMT R6, R17, 0x5410, R6 ;  /* 0x0000541011067816 */ /* 0x000fe20000000006 */
[----:B------:R-:W-:Y:S01]  /*aa30*/  HMMA.16816.F32.BF16 R36, R8, R132, R36 ;  /* 0x000000840824723c */ /* 0x000fe20000041824 */
[----:B------:R-:W-:-:S02]  /*aa40*/  SHF.R.U32.HI R7, RZ, 0x8, R7 ;  /* 0x00000008ff077819 */ /* 0x000fc40000011607 */
[----:B------:R-:W-:Y:S02]  /*aa50*/  LOP3.LUT R206, R210, 0xff, RZ, 0xc0, !PT ;  /* 0x000000ffd2ce7812 */ /* 0x000fe400078ec0ff */
[----:B------:R-:W-:Y:S01]  /*aa60*/  PRMT R4, R4, 0x5410, R7 ;  /* 0x0000541004047816 */ /* 0x000fe20000000007 */
[C---:B------:R-:W-:Y:S01]  /*aa70*/  HMMA.16816.F32.BF16 R40, R8.reuse, R134, R40 ;  /* 0x000000860828723c */ /* 0x040fe20000041828 */
[----:B------:R-:W-:Y:S01]  /*aa80*/  LOP3.LUT R7, R210, 0xffff, RZ, 0xc0, !PT ;  /* 0x0000ffffd2077812 */ /* 0x000fe200078ec0ff */
[----:B------:R-:W-:Y:S01]  /*aa90*/  LDSM.16.MT88.4 R132, [R192+0xd800] ;  /* 0x00d80000c084783b */ /* 0x000fe20000004200 */
[----:B------:R-:W-:Y:S02]  /*aaa0*/  SHF.R.U32.HI R5, RZ, 0x18, R210 ;  /* 0x00000018ff057819 */ /* 0x000fe400000116d2 */
[----:B------:R-:W-:Y:S01]  /*aab0*/  SHF.R.U32.HI R7, RZ, 0x8, R7 ;  /* 0x00000008ff077819 */ /* 0x000fe20000011607 */
[----:B------:R-:W-:Y:S01]  /*aac0*/  HMMA.16816.F32.BF16 R44, R8, R32, R44 ;  /* 0x00000020082c723c */ /* 0x000fe2000004182c */
[----:B------:R-:W-:-:S02]  /*aad0*/  PRMT R166, R166, 0x5410, R5 ;  /* 0x00005410a6a67816 */ /* 0x000fc40000000005 */
[----:B------:R-:W-:Y:S02]  /*aae0*/  PRMT R206, R206, 0x5410, R7 ;  /* 0x00005410cece7816 */ /* 0x000fe40000000007 */
[--C-:B------:R-:W-:Y:S01]  /*aaf0*/  HSET2.LE.AND R161, R4, R157.reuse, PT ;  /* 0x0000009d04a17233 */ /* 0x100fe20003803000 */
[C---:B------:R-:W-:Y:S01]  /*ab00*/  HMMA.16816.F32.BF16 R48, R8.reuse, R34, R48 ;  /* 0x000000220830723c */ /* 0x040fe20000041830 */
[--C-:B------:R-:W-:Y:S01]  /*ab10*/  HSET2.LE.AND R7, R6, R157.reuse, PT ;  /* 0x0000009d06077233 */ /* 0x100fe20003803000 */
[----:B------:R-:W-:Y:S01]  /*ab20*/  LDSM.16.MT88.4 R32, [R196+0xf800] ;  /* 0x00f80000c420783b */ /* 0x000fe20000004200 */
[--C-:B------:R-:W-:Y:S02]  /*ab30*/  HSET2.LE.AND R4, R206, R157.reuse, PT ;  /* 0x0000009dce047233 */ /* 0x100fe40003803000 */
[----:B------:R-:W-:Y:S01]  /*ab40*/  HSET2.LE.AND R5, R166, R157, PT ;  /* 0x0000009da6057233 */ /* 0x000fe20003803000 */
[----:B------:R-:W-:Y:S01]  /*ab50*/  HMMA.16816.F32.BF16 R52, R8, R28, R52 ;  /* 0x0000001c0834723c */ /* 0x000fe20000041834 */
[----:B--2---:R-:W-:Y:S01]  /*ab60*/  F2FP.BF16.F32.PACK_AB R166, R160, R163 ;  /* 0x000000a3a0a6723e */ /* 0x004fe200000010ff */
[----:B------:R-:W-:Y:S01]  /*ab70*/  FADD.FTZ R163, R163, R208 ;  /* 0x000000d0a3a37221 */ /* 0x000fe20000010000 */
[----:B------:R-:W-:-:S02]  /*ab80*/  F2FP.BF16.F32.PACK_AB R6, R164, R165 ;  /* 0x000000a5a406723e */ /* 0x000fc400000010ff */
[----:B------:R-:W-:Y:S01]  /*ab90*/  LOP3.LUT R5, R5, R166, RZ, 0xc0, !PT ;  /* 0x000000a605057212 */ /* 0x000fe200078ec0ff */
[----:B------:R-:W-:Y:S01]  /*aba0*/  HMMA.16816.F32.BF16 R56, R8, R30, R56 ;  /* 0x0000001e0838723c */ /* 0x000fe20000041838 */
[----:B------:R-:W-:Y:S01]  /*abb0*/  LOP3.LUT R6, R161, R6, RZ, 0xc0, !PT ;  /* 0x00000006a1067212 */ /* 0x000fe200078ec0ff */
[----:B------:R-:W-:Y:S01]  /*abc0*/  LDSM.16.MT88.4 R28, [R194+0xf800] ;  /* 0x00f80000c21c783b */ /* 0x000fe20000004200 */
[----:B------:R-:W-:-:S03]  /*abd0*/  FADD.FTZ R160, R160, R163 ;  /* 0x000000a3a0a07221 */ /* 0x000fc60000010000 */
[C---:B------:R-:W-:Y:S06]  /*abe0*/  HMMA.16816.F32.BF16 R60, R8.reuse, R24, R60 ;  /* 0x00000018083c723c */ /* 0x040fec000004183c */
[C---:B------:R-:W-:Y:S01]  /*abf0*/  HMMA.16816.F32.BF16 R64, R8.reuse, R26, R64 ;  /* 0x0000001a0840723c */ /* 0x040fe20000041840 */
[----:B------:R-:W2:Y:S05]  /*ac00*/  LDSM.16.MT88.4 R24, [R193+0xd800] ;  /* 0x00d80000c118783b */ /* 0x000eaa0000004200 */
[C---:B------:R-:W-:Y:S01]  /*ac10*/  HMMA.16816.F32.BF16 R80, R8.reuse, R18, R80 ;  /* 0x000000120850723c */ /* 0x040fe20000041850 */
[----:B------:R-:W5:Y:S05]  /*ac20*/  LDSM.16.MT88.4 R16, [R192+0xf800] ;  /* 0x00f80000c010783b */ /* 0x000f6a0000004200 */
[C---:B---3--:R-:W-:Y:S06]  /*ac30*/  HMMA.16816.F32.BF16 R100, R8.reuse, R20, R100 ;  /* 0x000000140864723c */ /* 0x048fec0000041864 */
[C---:B------:R-:W-:Y:S01]  /*ac40*/  HMMA.16816.F32.BF16 R104, R8.reuse, R22, R104 ;  /* 0x000000160868723c */ /* 0x040fe20000041868 */
[----:B------:R-:W-:Y:S05]  /*ac50*/  LDSM.16.MT88.4 R20, [R193+0xf800] ;  /* 0x00f80000c114783b */ /* 0x000fea0000004200 */
[C---:B----4-:R-:W-:Y:S06]  /*ac60*/  HMMA.16816.F32.BF16 R108, R8.reuse, R12, R108 ;  /* 0x0000000c086c723c */ /* 0x050fec000004186c */
[C---:B------:R-:W-:Y:S01]  /*ac70*/  HMMA.16816.F32.BF16 R120, R8.reuse, R14, R120 ;  /* 0x0000000e0878723c */ /* 0x040fe20000041878 */
[----:B------:R-:W-:Y:S05]  /*ac80*/  LDSM.16.MT88.4 R12, [R196+0x11800] ;  /* 0x01180000c40c783b */ /* 0x000fea0000004200 */
[C---:B------:R-:W-:Y:S06]  /*ac90*/  HMMA.16816.F32.BF16 R116, R8.reuse, R144, R116 ;  /* 0x000000900874723c */ /* 0x040fec0000041874 */
[----:B------:R-:W-:Y:S01]  /*aca0*/  HMMA.16816.F32.BF16 R112, R8, R146, R112 ;  /* 0x000000920870723c */ /* 0x000fe20000041870 */
[----:B------:R-:W3:Y:S01]  /*acb0*/  LDSM.16.MT88.4 R8, [R194+0x11800] ;  /* 0x01180000c208783b */ /* 0x000ee20000004200 */
[----:B------:R-:W-:-:S02]  /*acc0*/  F2FP.BF16.F32.PACK_AB R145, R224, R169 ;  /* 0x000000a9e091723e */ /* 0x000fc400000010ff */
[----:B-1----:R-:W-:Y:S01]  /*acd0*/  F2FP.BF16.F32.PACK_AB R144, R162, R159 ;  /* 0x0000009fa290723e */ /* 0x002fe200000010ff */
[----:B------:R-:W-:Y:S01]  /*ace0*/  FADD.FTZ R159, R159, R160 ;  /* 0x000000a09f9f7221 */ /* 0x000fe20000010000 */
[----:B------:R-:W-:Y:S02]  /*acf0*/  LOP3.LUT R4, R4, R145, RZ, 0xc0, !PT ;  /* 0x0000009104047212 */ /* 0x000fe400078ec0ff */
[----:B------:R-:W-:Y:S01]  /*ad00*/  LOP3.LUT R7, R7, R144, RZ, 0xc0, !PT ;  /* 0x0000009007077212 */ /* 0x000fe200078ec0ff */
[----:B------:R-:W-:-:S06]  /*ad10*/  FADD.FTZ R225, R162, R159 ;  /* 0x0000009fa2e17221 */ /* 0x000fcc0000010000 */
[C---:B--2---:R-:W-:Y:S06]  /*ad20*/  HMMA.16816.F32.BF16 R44, R4.reuse, R24, R44 ;  /* 0x00000018042c723c */ /* 0x044fec000004182c */
[C---:B------:R-:W-:Y:S01]  /*ad30*/  HMMA.16816.F32.BF16 R48, R4.reuse, R26, R48 ;  /* 0x0000001a0430723c */ /* 0x040fe20000041830 */
[----:B------:R-:W1:Y:S05]  /*ad40*/  LDSM.16.MT88.4 R24, [R193+0x11800] ;  /* 0x01180000c118783b */ /* 0x000e6a0000004200 */
[C---:B-----5:R-:W-:Y:S06]  /*ad50*/  HMMA.16816.F32.BF16 R84, R4.reuse, R16, R84 ;  /* 0x000000100454723c */ /* 0x060fec0000041854 */
[C---:B------:R-:W-:Y:S01]  /*ad60*/  HMMA.16816.F32.BF16 R88, R4.reuse, R18, R88 ;  /* 0x000000120458723c */ /* 0x040fe20000041858 */
[----:B------:R-:W2:Y:S05]  /*ad70*/  LDSM.16.MT88.4 R16, [R192+0x11800] ;  /* 0x01180000c010783b */ /* 0x000eaa0000004200 */
        /* <DEDUP_REMOVED lines=11> */
[----:B------:R-:W-:Y:S01]  /*ae30*/  IMAD.MOV.U32 R3, RZ, RZ, R0 ;  /* 0x000000ffff037224 */ /* 0x000fe200078e0000 */
[----:B------:R-:W-:Y:S01]  /*ae40*/  @P0 MOV R3, R0 ;  /* 0x0000000000030202 */ /* 0x000fe20000000f00 */
[----:B------:R-:W-:-:S03]  /*ae50*/  FADD.FTZ R179, R179, R178 ;  /* 0x000000b2b3b37221 */ /* 0x000fc60000010000 */
[C---:B------:R-:W-:Y:S01]  /*ae60*/  HMMA.16816.F32.BF16 R56, R4.reuse, R134, R56 ;  /* 0x000000860438723c */ /* 0x040fe20000041838 */
[----:B------:R-:W-:Y:S01]  /*ae70*/  FADD.FTZ R8, R204, R179 ;  /* 0x000000b3cc087221 */ /* 0x000fe20000010000 */
[-C--:B------:R-:W-:Y:S02]  /*ae80*/  MOV R132, R148.reuse ;  /* 0x0000009400847202 */ /* 0x080fe40000000f00 */
[----:B------:R-:W-:Y:S01]  /*ae90*/  @P0 MOV R132, R148 ;  /* 0x0000009400840202 */ /* 0x000fe20000000f00 */
        /* <DEDUP_REMOVED lines=20> */
.L_x_498:
[----:B------:R-:W-:-:S12]  /*afe0*/  UIADD3 UR19, UR18, -0x1, URZ ;  /* 0xffffffff12137890 */ /* 0x000fd8000fffe03f */
.L_x_502:
[----:B------:R-:W-:-:S13]  /*aff0*/  ISETP.LE.AND P0, PT, RZ, UR19, PT ;  /* 0x00000013ff007c0c */ /* 0x000fda000bf03270 */
[----:B------:R-:W-:Y:S05]  /*b000*/  @!P0 BRA `(.L_x_503) ;  /* 0x0000004000248947 */ /* 0x000fea0003800000 */
[----:B------:R-:W-:Y:S01]  /*b010*/  ULDC UR4, c[0x0][0x2d0] ;  /* 0x0000b40000047ab9 */ /* 0x000fe20000000800 */
[----:B------:R-:W-:Y:S01]  /*b020*/  IMAD.WIDE.U32 R230, R222, -0x2daee0ad, RZ ;  /* 0xd2511f53dee67825 */ /* 0x000fe200078e00ff */
[----:B------:R-:W-:Y:S01]  /*b030*/  ISETP.GE.AND P4, PT, R228, UR4, PT ;  /* 0x00000004e4007c0c */ /* 0x000fe2000bf86270 */
[----:B------:R-:W-:Y:S01]  /*b040*/  ULDC UR8, c[0x0][0x2d0] ;  /* 0x0000b40000087ab9 */ /* 0x000fe20000000800 */
[----:B------:R-:W-:Y:S01]  /*b050*/  MOV R0, R3 ;  /* 0x0000000300007202 */ /* 0x000fe20000000f00 */
[----:B------:R-:W-:Y:S01]  /*b060*/  IMAD.WIDE.U32 R228, R219, -0x326172a9, RZ ;  /* 0xcd9e8d57dbe47825 */ /* 0x000fe200078e00ff */
[----:B------:R-:W-:Y:S01]  /*b070*/  PRMT R219, R2, 0x7054, R2 ;  /* 0x0000705402db7816 */ /* 0x000fe20000000002 */
[----:B------:R-:W-:Y:S01]  /*b080*/  ULDC UR4, c[0x0][0x2ec] ;  /* 0x0000bb0000047ab9 */ /* 0x000fe20000000800 */
[----:B------:R-:W-:Y:S01]  /*b090*/  MOV R133, R132 ;  /* 0x0000008400857202 */ /* 0x000fe20000000f00 */
[----:B------:R-:W-:Y:S01]  /*b0a0*/  ULDC.64 UR6, c[0x0][0x248] ;  /* 0x0000920000067ab9 */ /* 0x000fe20000000a00 */
[----:B------:R-:W-:-:S02]  /*b0b0*/  LOP3.LUT R223, R229, R223, RZ, 0x3c, !PT ;  /* 0x000000dfe5df7212 */ /* 0x000fc400078e3cff */
[----:B------:R-:W-:-:S03]  /*b0c0*/  MOV R233, R235 ;  /* 0x000000eb00e97202 */ /* 0x000fc60000000f00 */
[----:B------:R-:W1:Y:S01]  /*b0d0*/  @!P4 LDC.64 R210, c[0x0][0x220] ;  /* 0x00008800ffd2cb82 */ /* 0x000e620000000a00 */
[----:B------:R-:W-:-:S07]  /*b0e0*/  IMAD.WIDE.U32 R222, R223, -0x2daee0ad, RZ ;  /* 0xd2511f53dfde7825 */ /* 0x000fce00078e00ff */
[----:B------:R-:W2:Y:S08]  /*b0f0*/  @!P4 LDC.64 R208, c[0x0][0x220] ;  /* 0x00008800ffd0cb82 */ /* 0x000eb00000000a00 */
[----:B------:R-:W3:Y:S08]  /*b100*/  @!P4 LDC.64 R206, c[0x0][0x220] ;  /* 0x00008800ffcecb82 */ /* 0x000ef00000000a00 */
[----:B------:R-:W4:Y:S01]  /*b110*/  @!P4 LDC.64 R204, c[0x0][0x220] ;  /* 0x00008800ffcccb82 */ /* 0x000f220000000a00 */
[----:B------:R-:W-:Y:S05]  /*b120*/  BRA `(.L_x_504) ;  /* 0x0000000400cc7947 */ /* 0x000fea0003800000 */
.L_x_506:
        /* <DEDUP_REMOVED lines=29> */
[----:B------:R-:W-:Y:S01]  /*b300*/  @!P4 LDGSTS.E.BYPASS.LTC128B.128 [R203+0x6000], desc[UR22][R160.64] ;  /* 0x06000000a0cbcfae */ /* 0x000fe2000b901d56 */
        /* <DEDUP_REMOVED lines=9> */
[----:B------:R-:W-:Y:S03]  /*b3a0*/  @!P3 LDGSTS.E.BYPASS.LTC128B.128 [R203+0x8000], desc[UR22][R158.64+0x80] ;  /* 0x080000809ecbbfae */ /* 0x000fe6000b901d56 */
        /* <DEDUP_REMOVED lines=12> */
[----:B------:R-:W-:Y:S01]  /*b470*/  IADD3.X R150, R150, UR29, RZ, P1, !PT ;  /* 0x0000001d96967c10 */ /* 0x000fe20008ffe4ff */
[----:B------:R-:W3:Y:S01]  /*b480*/  @!P3 LDC.64 R136, c[0x0][0x218] ;  /* 0x00008600ff88bb82 */ /* 0x000ee20000000a00 */
[C---:B--2---:R-:W-:Y:S01]  /*b490*/  @!P3 LEA R142, P6, R149.reuse, R142, 0x1 ;  /* 0x0000008e958eb211 */ /* 0x044fe200078c08ff */
[----:B------:R-:W-:Y:S01]  /*b4a0*/  @!PT LDS RZ, [RZ] ;  /* 0x00000000fffff984 */ /* 0x000fe20000000800 */
[----:B------:R-:W-:Y:S01]  /*b4b0*/  @!PT LDS RZ, [RZ] ;  /* 0x00000000fffff984 */ /* 0x000fe20000000800 */
[----:B------:R-:W-:Y:S01]  /*b4c0*/  @!PT LDS RZ, [RZ] ;  /* 0x00000000fffff984 */ /* 0x000fe20000000800 */
[----:B------:R2:W-:Y:S03]  /*b4d0*/  @!P4 LDGSTS.E.BYPASS.LTC128B.128 [R203+0x6800], desc[UR22][R152.64] ;  /* 0x0680000098cbcfae */ /* 0x0005e6000b901d56 */
[C-C-:B------:R-:W-:Y:S01]  /*b4e0*/  @!P3 LEA.HI.X R143, R149.reuse, R143, R150.reuse, 0x1, P6 ;  /* 0x0000008f958fb211 */ /* 0x140fe200030f0c96 */
[----:B------:R2:W-:Y:S02]  /*b4f0*/  @P3 STS.128 [R203+0x8800], RZ ;  /* 0x008800ffcb003388 */ /* 0x0005e40000000c00 */
[----:B------:R-:W2:Y:S01]  /*b500*/  @!P2 LDC.64 R134, c[0x0][0x218] ;  /* 0x00008600ff86ab82 */ /* 0x000ea20000000a00 */
[C---:B-1----:R-:W-:Y:S01]  /*b510*/  @!P2 LEA R140, P1, R149.reuse, R140, 0x1 ;  /* 0x0000008c958ca211 */ /* 0x042fe200078208ff */
[----:B------:R-:W-:Y:S01]  /*b520*/  @!PT LDS RZ, [RZ] ;  /* 0x00000000fffff984 */ /* 0x000fe20000000800 */
[----:B------:R-:W-:Y:S01]  /*b530*/  @!PT LDS RZ, [RZ] ;  /* 0x00000000fffff984 */ /* 0x000fe20000000800 */
[----:B------:R-:W-:Y:S01]  /*b540*/  @!PT LDS RZ, [RZ] ;  /* 0x00000000fffff984 */ /* 0x000fe20000000800 */
[----:B------:R1:W-:Y:S03]  /*b550*/  @!P3 LDGSTS.E.BYPASS.LTC128B.128 [R203+0x8800], desc[UR22][R154.64+0x80] ;  /* 0x088000809acbbfae */ /* 0x0003e6000b901d56 */
[C-C-:B------:R-:W-:Y:S01]  /*b560*/  @!P2 LEA.HI.X R141, R149.reuse, R141, R150.reuse, 0x1, P1 ;  /* 0x0000008d958da211 */ /* 0x140fe200008f0c96 */
[----:B------:R1:W-:Y:S04]  /*b570*/  @P2 STS.128 [R203+0xa800], RZ ;  /* 0x00a800ffcb002388 */ /* 0x0003e80000000c00 */
[----:B------:R-:W-:Y:S01]  /*b580*/  @!PT LDS RZ, [RZ] ;  /* 0x00000000fffff984 */ /* 0x000fe20000000800 */
[----:B------:R-:W-:Y:S01]  /*b590*/  @!PT LDS RZ, [RZ] ;  /* 0x00000000fffff984 */ /* 0x000fe20000000800 */
[----:B------:R-:W-:Y:S01]  /*b5a0*/  @!PT LDS RZ, [RZ] ;  /* 0x00000000fffff984 */ /* 0x000fe20000000800 */
[----:B------:R1:W-:Y:S01]  /*b5b0*/  @!P2 LDGSTS.E.BYPASS.LTC128B.128 [R203+0xa800], desc[UR22][R146.64+0x100] ;  /* 0x0a80010092cbafae */ /* 0x0003e2000b901d56 */
[C---:B-----5:R-:W-:Y:S03]  /*b5c0*/  @!P4 LEA R156, P0, R149.reuse, R144, 0x1 ;  /* 0x00000090959cc211 */ /* 0x060fe600078008ff */
[----:B------:R1:W-:Y:S01]  /*b5d0*/  @P4 STS.128 [R203+0x7000], RZ ;  /* 0x007000ffcb004388 */ /* 0x0003e20000000c00 */
[C---:B------:R-:W-:Y:S02]  /*b5e0*/  @!P4 LEA.HI.X R157, R149.reuse, R145, R150, 0x1, P0 ;  /* 0x00000091959dc211 */ /* 0x040fe400000f0c96 */
[----:B------:R-:W-:Y:S03]  /*b5f0*/  IADD3 R144, P0, R149, UR30, RZ ;  /* 0x0000001e95907c10 */ /* 0x000fe6000ff1e0ff */
[----:B------:R-:W-:Y:S01]  /*b600*/  @!PT LDS RZ, [RZ] ;  /* 0x00000000fffff984 */ /* 0x000fe20000000800 */
[----:B------:R-:W-:Y:S01]  /*b610*/  @!PT LDS RZ, [RZ] ;  /* 0x00000000fffff984 */ /* 0x000fe20000000800 */
[----:B------:R-:W-:Y:S01]  /*b620*/  @!PT LDS RZ, [RZ] ;  /* 0x00000000fffff984 */ /* 0x000fe20000000800 */
[----:B------:R1:W-:Y:S01]  /*b630*/  @!P4 LDGSTS.E.BYPASS.LTC128B.128 [R203+0x7000], desc[UR22][R156.64] ;  /* 0x070000009ccbcfae */ /* 0x0003e2000b901d56 */
[C---:B----4-:R-:W-:Y:S02]  /*b640*/  @!P4 LEA R138, P6, R144.reuse, R138, 0x1 ;  /* 0x0000008a908ac211 */ /* 0x050fe400078c08ff */
[----:B---3--:R-:W-:Y:S01]  /*b650*/  @!P3 LEA R136, P1, R144, R136, 0x1 ;  /* 0x000000889088b211 */ /* 0x008fe200078208ff */
[----:B------:R1:W-:Y:S01]  /*b660*/  @P3 STS.128 [R203+0x9000], RZ ;  /* 0x009000ffcb003388 */ /* 0x0003e20000000c00 */
[----:B------:R-:W-:Y:S02]  /*b670*/  IADD3.X R150, R150, UR29, RZ, P0, !PT ;  /* 0x0000001d96967c10 */ /* 0x000fe400087fe4ff */
[C---:B--2---:R-:W-:Y:S01]  /*b680*/  @!P2 LEA R134, P0, R144.reuse, R134, 0x1 ;  /* 0x000000869086a211 */ /* 0x044fe200078008ff */
[----:B------:R-:W-:Y:S01]  /*b690*/  @!PT LDS RZ, [RZ] ;  /* 0x00000000fffff984 */ /* 0x000fe20000000800 */
[----:B------:R-:W-:Y:S01]  /*b6a0*/  @!PT LDS RZ, [RZ] ;  /* 0x00000000fffff984 */ /* 0x000fe20000000800 */
[----:B------:R-:W-:Y:S01]  /*b6b0*/  @!PT LDS RZ, [RZ] ;  /* 0x00000000fffff984 */ /* 0x000fe20000000800 */
[----:B------:R1:W-:Y:S01]  /*b6c0*/  @!P3 LDGSTS.E.BYPASS.LTC128B.128 [R203+0x9000], desc[UR22][R142.64+0x80] ;  /* 0x090000808ecbbfae */ /* 0x0003e2000b901d56 */
[C-C-:B------:R-:W-:Y:S02]  /*b6d0*/  @!P4 LEA.HI.X R139, R144.reuse, R139, R150.reuse, 0x1, P6 ;  /* 0x0000008b908bc211 */ /* 0x140fe400030f0c96 */
[C-C-:B------:R-:W-:Y:S01]  /*b6e0*/  @!P3 LEA.HI.X R137, R144.reuse, R137, R150.reuse, 0x1, P1 ;  /* 0x000000899089b211 */ /* 0x140fe200008f0c96 */
        /* <DEDUP_REMOVED lines=23> */
.L_x_504:
        /* <DEDUP_REMOVED lines=39> */
[----:B------:R-:W5:Y:S01]  /*bad0*/  @!P3 LDC.64 R178, c[0x0][0x220] ;  /* 0x00008800ffb2bb82 */ /* 0x000f620000000a00 */
        /* <DEDUP_REMOVED lines=9> */
[C---:B------:R-:W-:Y:S01]  /*bb70*/  IADD3 R226, P1, R132.reuse, UR21, RZ ;  /* 0x0000001584e27c10 */ /* 0x040fe2000ff3e0ff */
[----:B------:R-:W3:Y:S01]  /*bb80*/  @!P3 LDC.64 R134, c[0x0][0x220] ;  /* 0x00008800ff86bb82 */ /* 0x000ee20000000a00 */
[----:B------:R-:W-:Y:S01]  /*bb90*/  @!P2 LEA.HI.X R235, R132, R235, R224, 0x1, P0 ;  /* 0x000000eb84eba211 */ /* 0x000fe200000f0ce0 */
[----:B------:R-:W-:Y:S01]  /*bba0*/  @P3 STS.128 [R203+0xe800], RZ ;  /* 0x00e800ffcb003388 */ /* 0x000fe20000000c00 */
[----:B------:R-:W-:Y:S02]  /*bbb0*/  IADD3.X R224, R224, UR20, RZ, P1, !PT ;  /* 0x00000014e0e07c10 */ /* 0x000fe40008ffe4ff */
[C---:B------:R-:W-:Y:S01]  /*bbc0*/  IADD3 R132, P5, R226.reuse, UR21, RZ ;  /* 0x00000015e2847c10 */ /* 0x040fe2000ffbe0ff */
[----:B------:R-:W-:Y:S01]  /*bbd0*/  @!PT LDS RZ, [RZ] ;  /* 0x00000000fffff984 */ /* 0x000fe20000000800 */
[----:B------:R-:W-:Y:S01]  /*bbe0*/  @!PT LDS RZ, [RZ] ;  /* 0x00000000fffff984 */ /* 0x000fe20000000800 */
[----:B------:R-:W-:Y:S01]  /*bbf0*/  @!PT LDS RZ, [RZ] ;  /* 0x00000000fffff984 */ /* 0x000fe20000000800 */
[----:B------:R4:W-:Y:S02]  /*bc00*/  @!P3 LDGSTS.E.BYPASS.LTC128B.128 [R203+0xe800], desc[UR22][R236.64+0x80] ;  /* 0x0e800080eccbbfae */ /* 0x0009e4000b901d56 */
[----:B------:R-:W4:Y:S02]  /*bc10*/  @!P2 LDC.64 R2, c[0x0][0x220] ;  /* 0x00008800ff02ab82 */ /* 0x000f240000000a00 */
[----:B------:R-:W-:Y:S04]  /*bc20*/  @P2 STS.128 [R203+0x10800], RZ ;  /* 0x010800ffcb002388 */ /* 0x000fe80000000c00 */
[----:B------:R-:W-:Y:S01]  /*bc30*/  @!PT LDS RZ, [RZ] ;  /* 0x00000000fffff984 */ /* 0x000fe20000000800 */
[----:B------:R-:W-:Y:S01]  /*bc40*/  @!PT LDS RZ, [RZ] ;  /* 0x00000000fffff984 */ /* 0x000fe20000000800 */
[----:B------:R-:W-:Y:S01]  /*bc50*/  @!PT LDS RZ, [RZ] ;  /* 0x00000000fffff984 */ /* 0x000fe20000000800 */
[----:B------:R-:W-:Y:S01]  /*bc60*/  @!P2 LDGSTS.E.BYPASS.LTC128B.128 [R203+0x10800], desc[UR22][R234.64+0x100] ;  /* 0x10800100eacbafae */ /* 0x000fe2000b901d56 */
[C---:B-----5:R-:W-:Y:S02]  /*bc70*/  @!P3 LEA R178, P1, R226.reuse, R178, 0x1 ;  /* 0x000000b2e2b2b211 */ /* 0x060fe400078208ff */
[C---:B--2---:R-:W-:Y:S01]  /*bc80*/  @!P4 LEA R240, P0, R226.reuse, R206, 0x1 ;  /* 0x000000cee2f0c211 */ /* 0x044fe200078008ff */
[----:B------:R-:W-:Y:S01]  /*bc90*/  @P4 STS.128 [R203+0xd000], RZ ;  /* 0x00d000ffcb004388 */ /* 0x000fe20000000c00 */
[C-C-:B------:R-:W-:Y:S02]  /*bca0*/  @!P3 LEA.HI.X R179, R226.reuse, R179, R224.reuse, 0x1, P1 ;  /* 0x000000b3e2b3b211 */ /* 0x140fe400008f0ce0 */
[C-C-:B------:R-:W-:Y:S02]  /*bcb0*/  @!P4 LEA.HI.X R241, R226.reuse, R207, R224.reuse, 0x1, P0 ;  /* 0x000000cfe2f1c211 */ /* 0x140fe400000f0ce0 */
[----:B-1----:R-:W-:Y:S02]  /*bcc0*/  @!P2 LEA R176, P0, R226, R176, 0x1 ;  /* 0x000000b0e2b0a211 */ /* 0x002fe400078008ff */
[----:B---3--:R-:W-:Y:S01]  /*bcd0*/  @!P3 LEA R134, P1, R132, R134, 0x1 ;  /* 0x000000868486b211 */ /* 0x008fe200078208ff */
[----:B------:R-:W-:Y:S01]  /*bce0*/  @!PT LDS RZ, [RZ] ;  /* 0x00000000fffff984 */ /* 0x000fe20000000800 */
[----:B------:R-:W-:Y:S01]  /*bcf0*/  @!PT LDS RZ, [RZ] ;  /* 0x00000000fffff984 */ /* 0x000fe20000000800 */
[----:B------:R-:W-:Y:S01]  /*bd00*/  @!PT LDS RZ, [RZ] ;  /* 0x00000000fffff984 */ /* 0x000fe20000000800 */
[----:B------:R-:W-:Y:S01]  /*bd10*/  @!P4 LDGSTS.E.BYPASS.LTC128B.128 [R203+0xd000], desc[UR22][R240.64] ;  /* 0x0d000000f0cbcfae */ /* 0x000fe2000b901d56 */
[----:B------:R-:W-:Y:S02]  /*bd20*/  @!P2 LEA.HI.X R177, R226, R177, R224, 0x1, P0 ;  /* 0x000000b1e2b1a211 */ /* 0x000fe400000f0ce0 */
[----:B------:R-:W-:Y:S01]  /*bd30*/  IADD3.X R224, R224, UR20, RZ, P5, !PT ;  /* 0x00000014e0e07c10 */ /* 0x000fe2000affe4ff */
[----:B------:R-:W-:Y:S01]  /*bd40*/  @P3 STS.128 [R203+0xf000], RZ ;  /* 0x00f000ffcb003388 */ /* 0x000fe20000000c00 */
[C---:B----4-:R-:W-:Y:S03]  /*bd50*/  @!P2 LEA R2, P0, R132.reuse, R2, 0x1 ;  /* 0x000000028402a211 */ /* 0x050fe600078008ff */
[----:B------:R-:W-:Y:S01]  /*bd60*/  @!PT LDS RZ, [RZ] ;  /* 0x00000000fffff984 */ /* 0x000fe20000000800 */
[----:B------:R-:W-:Y:S01]  /*bd70*/  @!PT LDS RZ, [RZ] ;  /* 0x00000000fffff984 */ /* 0x000fe20000000800 */
[----:B------:R-:W-:Y:S01]  /*bd80*/  @!PT LDS RZ, [RZ] ;  /* 0x00000000fffff984 */ /* 0x000fe20000000800 */
[----:B------:R-:W-:Y:S01]  /*bd90*/  @!P3 LDGSTS.E.BYPASS.LTC128B.128 [R203+0xf000], desc[UR22][R178.64+0x80] ;  /* 0x0f000080b2cbbfae */ /* 0x000fe2000b901d56 */
[C---:B------:R-:W-:Y:S02]  /*bda0*/  @!P4 LEA R236, P5, R132.reuse, R204, 0x1 ;  /* 0x000000cc84ecc211 */ /* 0x040fe400078a08ff */
[C-C-:B------:R-:W-:Y:S01]  /*bdb0*/  @!P3 LEA.HI.X R135, R132.reuse, R135, R224.reuse, 0x1, P1 ;  /* 0x000000878487b211 */ /* 0x140fe200008f0ce0 */
[----:B------:R-:W-:Y:S01]  /*bdc0*/  @P2 STS.128 [R203+0x11000], RZ ;  /* 0x011000ffcb002388 */ /* 0x000fe20000000c00 */
[C-C-:B------:R-:W-:Y:S02]  /*bdd0*/  @!P4 LEA.HI.X R237, R132.reuse, R205, R224.reuse, 0x1, P5 ;  /* 0x000000cd84edc211 */ /* 0x140fe400028f0ce0 */
[----:B------:R-:W-:Y:S01]  /*bde0*/  @!P2 LEA.HI.X R3, R132, R3, R224, 0x1, P0 ;  /* 0x000000038403a211 */ /* 0x000fe200000f0ce0 */
[----:B------:R-:W-:Y:S01]  /*bdf0*/  @!PT LDS RZ, [RZ] ;  /* 0x00000000fffff984 */ /* 0x000fe20000000800 */
[----:B------:R-:W-:Y:S01]  /*be00*/  @!PT LDS RZ, [RZ] ;  /* 0x00000000fffff984 */ /* 0x000fe20000000800 */
[----:B------:R-:W-:Y:S01]  /*be10*/  @!PT LDS RZ, [RZ] ;  /* 0x00000000fffff984 */ /* 0x000fe20000000800 */
[----:B------:R-:W-:Y:S01]  /*be20*/  @!P2 LDGSTS.E.BYPASS.LTC128B.128 [R203+0x11000], desc[UR22][R176.64+0x100] ;  /* 0x11000100b0cbafae */ /* 0x000fe2000b901d56 */
[----:B------:R-:W-:Y:S03]  /*be30*/  ISETP.LT.AND P5, PT, RZ, UR19, PT ;  /* 0x00000013ff007c0c */ /* 0x000fe6000bfa1270 */
        /* <DEDUP_REMOVED lines=29> */
[----:B------:R-:W1:Y:S01]  /*c010*/  LDSM.16.M88.4 R168, [R190] ;  /* 0x00000000bea8783b */ /* 0x000e620000000200 */
[----:B------:R-:W-:Y:S01]  /*c020*/  I2FP.F32.S32 R132, R132 ;  /* 0x0000008400847245 */ /* 0x000fe20000201400 */
[----:B------:R-:W-:Y:S02]  /*c030*/  VIADD R134, R2, 0x9 ;  /* 0x0000000902867836 */ /* 0x000fe40000000000 */
[----:B------:R-:W-:Y:S01]  /*c040*/  LDSM.16.M88.4 R172, [R195+0x6800] ;  /* 0x00680000c3ac783b */ /* 0x000fe20000000200 */
[C---:B--2---:R-:W-:Y:S03]  /*c050*/  HMMA.16816.F32.BF16 R4, R136.reuse, R140, RZ ;  /* 0x0000008c8804723c */ /* 0x044fe600000418ff */
[----:B------:R-:W-:Y:S03]  /*c060*/  LDSM.16.M88.4 R176, [R195+0x8800] ;  /* 0x00880000c3b0783b */ /* 0x000fe60000000200 */
        /* <DEDUP_REMOVED lines=17> */
[----:B------:R-:W1:Y:S05]  /*c180*/  LDSM.16.M88.4 R164, [R188] ;  /* 0x00000000bca4783b */ /* 0x000e6a0000000200 */
        /* <DEDUP_REMOVED lines=44> */
[----:B------:R-:W-:Y:S04]  /*c450*/  LDSM.16.M88.4 R152, [R197+0x2000] ;  /* 0x00200000c598783b */ /* 0x000fe80000000200 */
        /* <DEDUP_REMOVED lines=13> */
[----:B------:R-:W4:Y:S01]  /*c530*/  LDSM.16.M88.4 R164, [R188+0x3800] ;  /* 0x00380000bca4783b */ /* 0x000f220000000200 */
[C---:B------:R-:W-:Y:S06]  /*c540*/  HMMA.16816.F32.BF16 R4, R160.reuse, R172, R4 ;  /* 0x000000aca004723c */ /* 0x040fec0000041804 */
[C---:B------:R-:W-:Y:S01]  /*c550*/  HMMA.16816.F32.BF16 R8, R160.reuse, R174, R8 ;  /* 0x000000aea008723c */ /* 0x040fe20000041808 */
[----:B------:R-:W4:Y:S05]  /*c560*/  LDSM.16.M88.4 R172, [R201+0xa000] ;  /* 0x00a00000c9ac783b */ /* 0x000f2a0000000200 */
[C---:B------:R-:W-:Y:S06]  /*c570*/  HMMA.16816.F32.BF16 R12, R160.reuse, R176, R12 ;  /* 0x000000b0a00c723c */ /* 0x040fec000004180c */
[C---:B------:R-:W-:Y:S01]  /*c580*/  HMMA.16816.F32.BF16 R16, R160.reuse, R178, R16 ;  /* 0x000000b2a010723c */ /* 0x040fe20000041810 */
[----:B------:R-:W-:Y:S05]  /*c590*/  LDSM.16.M88.4 R176, [R195+0xa000] ;  /* 0x00a00000c3b0783b */ /* 0x000fea0000000200 */
[C---:B-----5:R-:W-:Y:S06]  /*c5a0*/  HMMA.16816.F32.BF16 R20, R160.reuse, R144, R20 ;  /* 0x00000090a014723c */ /* 0x060fec0000041814 */
[C---:B------:R-:W-:Y:S01]  /*c5b0*/  HMMA.16816.F32.BF16 R24, R160.reuse, R146, R24 ;  /* 0x00000092a018723c */ /* 0x040fe20000041818 */
[----:B------:R-:W-:Y:S05]  /*c5c0*/  LDSM.16.M88.4 R144, [R201+0xb000] ;  /* 0x00b00000c990783b */ /* 0x000fea0000000200 */
[C---:B-1----:R-:W-:Y:S06]  /*c5d0*/  HMMA.16816.F32.BF16 R28, R160.reuse, R140, R28 ;  /* 0x0000008ca01c723c */ /* 0x042fec000004181c */
[----:B------:R-:W-:Y:S01]  /*c5e0*/  HMMA.16816.F32.BF16 R32, R160, R142, R32 ;  /* 0x0000008ea020723c */ /* 0x000fe20000041820 */
[----:B------:R-:W1:Y:S04]  /*c5f0*/  LDSM.16.M88.4 R140, [R201+0xa800] ;  /* 0x00a80000c98c783b */ /* 0x000e680000000200 */
[----:B------:R-:W-:Y:S01]  /*c600*/  LDSM.16.M88.4 R160, [R183] ;  /* 0x00000000b7a0783b */ /* 0x000fe20000000200 */
[C---:B------:R-:W-:Y:S06]  /*c610*/  HMMA.16816.F32.BF16 R4, R152.reuse, R156, R4 ;  /* 0x0000009c9804723c */ /* 0x040fec0000041804 */
[C---:B------:R-:W-:Y:S01]  /*c620*/  HMMA.16816.F32.BF16 R8, R152.reuse, R158, R8 ;  /* 0x0000009e9808723c */ /* 0x040fe20000041808 */
[----:B------:R-:W5:Y:S05]  /*c630*/  LDSM.16.M88.4 R156, [R201+0xb800] ;  /* 0x00b80000c99c783b */ /* 0x000f6a0000000200 */
        /* <DEDUP_REMOVED lines=9> */
[----:B------:R-:W4:Y:S01]  /*c6d0*/  LDSM.16.M88.4 R164, [R180] ;  /* 0x00000000b4a4783b */ /* 0x000f220000000200 */
[C---:B------:R-:W-:Y:S06]  /*c6e0*/  HMMA.16816.F32.BF16 R4, R168.reuse, R172, R4 ;  /* 0x000000aca804723c */ /* 0x040fec0000041804 */
[C---:B------:R-:W-:Y:S01]  /*c6f0*/  HMMA.16816.F32.BF16 R8, R168.reuse, R174, R8 ;  /* 0x000000aea808723c */ /* 0x040fe20000041808 */
[----:B------:R-:W4:Y:S05]  /*c700*/  LDSM.16.M88.4 R172, [R198+0x4000] ;  /* 0x00400000c6ac783b */ /* 0x000f2a0000000200 */
[C---:B-1----:R-:W-:Y:S06]  /*c710*/  HMMA.16816.F32.BF16 R12, R168.reuse, R140, R12 ;  /* 0x0000008ca80c723c */ /* 0x042fec000004180c */
[C---:B------:R-:W-:Y:S01]  /*c720*/  HMMA.16816.F32.BF16 R16, R168.reuse, R142, R16 ;  /* 0x0000008ea810723c */ /* 0x040fe20000041810 */
[----:B------:R-:W1:Y:S05]  /*c730*/  LDSM.16.M88.4 R140, [R195+0xa800] ;  /* 0x00a80000c38c783b */ /* 0x000e6a0000000200 */
[C---:B------:R-:W-:Y:S06]  /*c740*/  HMMA.16816.F32.BF16 R20, R168.reuse, R144, R20 ;  /* 0x00000090a814723c */ /* 0x040fec0000041814 */
[C---:B------:R-:W-:Y:S01]  /*c750*/  HMMA.16816.F32.BF16 R24, R168.reuse, R146, R24 ;  /* 0x00000092a818723c */ /* 0x040fe20000041818 */
[----:B------:R-:W1:Y:S05]  /*c760*/  LDSM.16.M88.4 R144, [R195+0xb000] ;  /* 0x00b00000c390783b */ /* 0x000e6a0000000200 */
[C---:B-----5:R-:W-:Y:S06]  /*c770*/  HMMA.16816.F32.BF16 R28, R168.reuse, R156, R28 ;  /* 0x0000009ca81c723c */ /* 0x060fec000004181c */
        /* <DEDUP_REMOVED lines=8> */
[----:B------:R-:W3:Y:S05]  /*c800*/  LDSM.16.M88.4 R136, [R188+0x4800] ;  /* 0x00480000bc88783b */ /* 0x000eea0000000200 */
[C---:B----4-:R-:W-:Y:S06]  /*c810*/  HMMA.16816.F32.BF16 R20, R148.reuse, R152, R20 ;  /* 0x000000989414723c */ /* 0x050fec0000041814 */
[C---:B------:R-:W-:Y:S06]  /*c820*/  HMMA.16816.F32.BF16 R24, R148.reuse, R154, R24 ;  /* 0x0000009a9418723c */ /* 0x040fec0000041818 */
[C---:B------:R-:W-:Y:S06]  /*c830*/  HMMA.16816.F32.BF16 R28, R148.reuse, R164, R28 ;  /* 0x000000a4941c723c */ /* 0x040fec000004181c */
[----:B------:R-:W-:Y:S06]  /*c840*/  HMMA.16816.F32.BF16 R32, R148, R166, R32 ;  /* 0x000000a69420723c */ /* 0x000fec0000041820 */
[C---:B------:R-:W-:Y:S06]  /*c850*/  HMMA.16816.F32.BF16 R4, R172.reuse, R176, R4 ;  /* 0x000000b0ac04723c */ /* 0x040fec0000041804 */
[C---:B------:R-:W-:Y:S06]  /*c860*/  HMMA.16816.F32.BF16 R8, R172.reuse, R178, R8 ;  /* 0x000000b2ac08723c */ /* 0x040fec0000041808 */
[C---:B-1----:R-:W-:Y:S06]  /*c870*/  HMMA.16816.F32.BF16 R12, R172.reuse, R140, R12 ;  /* 0x0000008cac0c723c */ /* 0x042fec000004180c */
[C---:B------:R-:W-:Y:S01]  /*c880*/  HMMA.16816.F32.BF16 R16, R172.reuse, R142, R16 ;  /* 0x0000008eac10723c */ /* 0x040fe20000041810 */
[----:B------:R-:W1:Y:S05]  /*c890*/  LDSM.16.M88.4 R140, [R188+0x5000] ;  /* 0x00500000bc8c783b */ /* 0x000e6a0000000200 */
[C---:B------:R-:W-:Y:S06]  /*c8a0*/  HMMA.16816.F32.BF16 R20, R172.reuse, R144, R20 ;  /* 0x00000090ac14723c */ /* 0x040fec0000041814 */
[C---:B------:R-:W-:Y:S01]  /*c8b0*/  HMMA.16816.F32.BF16 R24, R172.reuse, R146, R24 ;  /* 0x00000092ac18723c */ /* 0x040fe20000041818 */
[----:B------:R-:W4:Y:S01]  /*c8c0*/  LDSM.16.M88.4 R144, [R188+0x5800] ;  /* 0x00580000bc90783b */ /* 0x000f220000000200 */
[----:B------:R-:W-:Y:S04]  /*c8d0*/  DEPBAR.LE SB0, 0x0 ;  /* 0x000080000000791a */ /* 0x000fe80000000000 */
[C---:B-----5:R-:W-:Y:S01]  /*c8e0*/  HMMA.16816.F32.BF16 R28, R172.reuse, R156, R28 ;  /* 0x0000009cac1c723c */ /* 0x060fe2000004181c */
[----:B------:R-:W-:Y:S05]  /*c8f0*/  BAR.SYNC.DEFER_BLOCKING 0x0 ;  /* 0x0000000000007b1d */ /* 0x000fea0000010000 */
[----:B------:R-:W-:Y:S06]  /*c900*/  HMMA.16816.F32.BF16 R32, R172, R158, R32 ;  /* 0x0000009eac20723c */ /* 0x000fec0000041820 */
[C---:B--2---:R-:W-:Y:S06]  /*c910*/  HMMA.16816.F32.BF16 R4, R160.reuse, R168, R4 ;  /* 0x000000a8a004723c */ /* 0x044fec0000041804 */
[C---:B------:R-:W-:Y:S06]  /*c920*/  HMMA.16816.F32.BF16 R8, R160.reuse, R170, R8 ;  /* 0x000000aaa008723c */ /* 0x040fec0000041808 */
[C---:B---3--:R-:W-:Y:S06]  /*c930*/  HMMA.16816.F32.BF16 R12, R160.reuse, R136, R12 ;  /* 0x00000088a00c723c */ /* 0x048fec000004180c */
[C---:B------:R-:W-:Y:S06]  /*c940*/  HMMA.16816.F32.BF16 R16, R160.reuse, R138, R16 ;  /* 0x0000008aa010723c */ /* 0x040fec0000041810 */
[C---:B-1----:R-:W-:Y:S05]  /*c950*/  HMMA.16816.F32.BF16 R20, R160.reuse, R140, R20 ;  /* 0x0000008ca014723c */ /* 0x042fea0000041814 */
[C---:B------:R-:W-:Y:S01]  /*c960*/  FFMA.FTZ R4, R135.reuse, UR5, R4 ;  /* 0x0000000587047c23 */ /* 0x040fe20008010004 */
[----:B------:R-:W-:Y:S01]  /*c970*/  FFMA.FTZ R6, R135, UR5, R6 ;  /* 0x0000000587067c23 */ /* 0x000fe20008010006 */
[----:B------:R-:W-:Y:S01]  /*c980*/  I2FP.F32.S32 R135, R3 ;  /* 0x0000000300877245 */ /* 0x000fe20000201400 */
[----:B------:R-:W-:Y:S01]  /*c990*/  FFMA.FTZ R5, R132, UR5, R5 ;  /* 0x0000000584057c23 */ /* 0x000fe20008010005 */
[C---:B------:R-:W-:Y:S03]  /*c9a0*/  HMMA.16816.F32.BF16 R24, R160.reuse, R142, R24 ;  /* 0x0000008ea018723c */ /* 0x040fe60000041818 */
[----:B------:R-:W-:Y:S01]  /*c9b0*/  FMNMX.FTZ R176, R6, R0, !PT ;  /* 0x0000000006b07209 */ /* 0x000fe20007810000 */
[----:B------:R-:W-:Y:S01]  /*c9c0*/  FFMA.FTZ R7, R132, UR5, R7 ;  /* 0x0000000584077c23 */ /* 0x000fe20008010007 */
[----:B------:R-:W-:Y:S01]  /*c9d0*/  I2FP.F32.S32 R132, R134 ;  /* 0x0000008600847245 */ /* 0x000fe20000201400 */
[C---:B------:R-:W-:Y:S02]  /*c9e0*/  VIADD R3, R2.reuse, 0x10 ;  /* 0x0000001002037836 */ /* 0x040fe40000000000 */
[----:B------:R-:W-:Y:S03]  /*c9f0*/  FFMA.FTZ R8, R135, UR5, R8 ;  /* 0x0000000587087c23 */ /* 0x000fe60008010008 */
[----:B------:R-:W-:Y:S01]  /*ca00*/  VIADD R134, R2, 0x11 ;  /* 0x0000001102867836 */ /* 0x000fe20000000000 */
[C---:B----4-:R-:W-:Y:S03]  /*ca10*/  HMMA.16816.F32.BF16 R28, R160.reuse, R144, R28 ;  /* 0x00000090a01c723c */ /* 0x050fe6000004181c */
[----:B------:R-:W-:Y:S01]  /*ca20*/  I2FP.F32.S32 R3, R3 ;  /* 0x0000000300037245 */ /* 0x000fe20000201400 */
[C---:B------:R-:W-:Y:S01]  /*ca30*/  FFMA.FTZ R9, R132.reuse, UR5, R9 ;  /* 0x0000000584097c23 */ /* 0x040fe20008010009 */
[----:B------:R-:W-:Y:S01]  /*ca40*/  I2FP.F32.S32 R134, R134 ;  /* 0x0000008600867245 */ /* 0x000fe20000201400 */
[----:B------:R-:W-:Y:S01]  /*ca50*/  FFMA.FTZ R11, R132, UR5, R11 ;  /* 0x00000005840b7c23 */ /* 0x000fe2000801000b */
[----:B------:R-:W-:Y:S01]  /*ca60*/  FMNMX.FTZ R177, R7, R176, !PT ;  /* 0x000000b007b17209 */ /* 0x000fe20007810000 */
[----:B------:R-:W-:Y:S01]  /*ca70*/  VIADD R132, R2, 0x19 ;  /* 0x0000001902847836 */ /* 0x000fe20000000000 */
[----:B------:R-:W-:Y:S03]  /*ca80*/  HMMA.16816.F32.BF16 R32, R160, R146, R32 ;  /* 0x00000092a020723c */ /* 0x000fe60000041820 */
[C---:B------:R-:W-:Y:S01]  /*ca90*/  FFMA.FTZ R12, R3.reuse, UR5, R12 ;  /* 0x00000005030c7c23 */ /* 0x040fe2000801000c */
[----:B------:R-:W-:Y:S01]  /*caa0*/  I2FP.F32.S32 R132, R132 ;  /* 0x0000008400847245 */ /* 0x000fe20000201400 */
[----:B------:R-:W-:Y:S01]  /*cab0*/  FFMA.FTZ R14, R3, UR5, R14 ;  /* 0x00000005030e7c23 */ /* 0x000fe2000801000e */
[C---:B------:R-:W-:Y:S01]  /*cac0*/  FFMA.FTZ R13, R134.reuse, UR5, R13 ;  /* 0x00000005860d7c23 */ /* 0x040fe2000801000d */
[----:B------:R-:W-:Y:S01]  /*cad0*/  FFMA.FTZ R15, R134, UR5, R15 ;  /* 0x00000005860f7c23 */ /* 0x000fe2000801000f */
[C---:B------:R-:W-:Y:S03]  /*cae0*/  VIADD R3, R2.reuse, 0x20 ;  /* 0x0000002002037836 */ /* 0x040fe60000000000 */
[C---:B------:R-:W-:Y:S02]  /*caf0*/  VIADD R134, R2.reuse, 0x21 ;  /* 0x0000002102867836 */ /* 0x040fe40000000000 */
[----:B------:R-:W-:Y:S01]  /*cb00*/  FFMA.FTZ R10, R135, UR5, R10 ;  /* 0x00000005870a7c23 */ /* 0x000fe2000801000a */
[----:B------:R-:W-:Y:S01]  /*cb10*/  I2FP.F32.S32 R3, R3 ;  /* 0x0000000300037245 */ /* 0x000fe20000201400 */
[----:B------:R-:W-:Y:S02]  /*cb20*/  VIADD R135, R2, 0x18 ;  /* 0x0000001802877836 */ /* 0x000fe40000000000 */
[C---:B------:R-:W-:Y:S01]  /*cb30*/  FFMA.FTZ R17, R132.reuse, UR5, R17 ;  /* 0x0000000584117c23 */ /* 0x040fe20008010011 */
[----:B------:R-:W-:Y:S01]  /*cb40*/  FFMA.FTZ R19, R132, UR5, R19 ;  /* 0x0000000584137c23 */ /* 0x000fe20008010013 */
[----:B------:R-:W-:Y:S01]  /*cb50*/  I2FP.F32.S32 R132, R134 ;  /* 0x0000008600847245 */ /* 0x000fe20000201400 */
[C---:B------:R-:W-:Y:S01]  /*cb60*/  FFMA.FTZ R20, R3.reuse, UR5, R20 ;  /* 0x0000000503147c23 */ /* 0x040fe20008010014 */
[----:B------:R-:W-:Y:S01]  /*cb70*/  FMNMX.FTZ R134, R4, R133, !PT ;  /* 0x0000008504867209 */ /* 0x000fe20007810000 */
[----:B------:R-:W-:Y:S01]  /*cb80*/  FFMA.FTZ R22, R3, UR5, R22 ;  /* 0x0000000503167c23 */ /* 0x000fe20008010016 */
[----:B------:R-:W-:Y:S01]  /*cb90*/  I2FP.F32.S32 R135, R135 ;  /* 0x0000008700877245 */ /* 0x000fe20000201400 */
[C---:B------:R-:W-:Y:S01]  /*cba0*/  FFMA.FTZ R21, R132.reuse, UR5, R21 ;  /* 0x0000000584157c23 */ /* 0x040fe20008010015 */
[----:B------:R-:W-:Y:S01]  /*cbb0*/  FMNMX.FTZ R3, R5, R134, !PT ;  /* 0x0000008605037209 */ /* 0x000fe20007810000 */
[----:B------:R-:W-:Y:S01]  /*cbc0*/  FFMA.FTZ R23, R132, UR5, R23 ;  /* 0x0000000584177c23 */ /* 0x000fe20008010017 */
[----:B------:R-:W-:Y:S01]  /*cbd0*/  FMNMX.FTZ R132, R10, R177, !PT ;  /* 0x000000b10a847209 */ /* 0x000fe20007810000 */
[C---:B------:R-:W-:Y:S01]  /*cbe0*/  FFMA.FTZ R16, R135.reuse, UR5, R16 ;  /* 0x0000000587107c23 */ /* 0x040fe20008010010 */
[----:B------:R-:W-:Y:S01]  /*cbf0*/  FMNMX.FTZ R176, R8, R3, !PT ;  /* 0x0000000308b07209 */ /* 0x000fe20007810000 */
[----:B------:R-:W-:Y:S01]  /*cc00*/  FFMA.FTZ R18, R135, UR5, R18 ;  /* 0x0000000587127c23 */ /* 0x000fe20008010012 */
[----:B------:R-:W-:Y:S01]  /*cc10*/  FMNMX.FTZ R177, R11, R132, !PT ;  /* 0x000000840bb17209 */ /* 0x000fe20007810000 */
[C---:B------:R-:W-:Y:S01]  /*cc20*/  VIADD R135, R2.reuse, 0x28 ;  /* 0x0000002802877836 */ /* 0x040fe20000000000 */
[----:B------:R-:W-:Y:S01]  /*cc30*/  FMNMX.FTZ R179, R9, R176, !PT ;  /* 0x000000b009b37209 */ /* 0x000fe20007810000 */
[C---:B------:R-:W-:Y:S02]  /*cc40*/  VIADD R134, R2.reuse, 0x29 ;  /* 0x0000002902867836 */ /* 0x040fe40000000000 */
[----:B------:R-:W-:Y:S01]  /*cc50*/  VIADD R3, R2, 0x30 ;  /* 0x0000003002037836 */ /* 0x000fe20000000000 */
[----:B------:R-:W-:Y:S02]  /*cc60*/  I2FP.F32.S32 R135, R135 ;  /* 0x0000008700877245 */ /* 0x000fe40000201400 */
[----:B------:R-:W-:Y:S02]  /*cc70*/  FMNMX.FTZ R132, R12, R179, !PT ;  /* 0x000000b30c847209 */ /* 0x000fe40007810000 */
[----:B------:R-:W-:Y:S01]  /*cc80*/  I2FP.F32.S32 R134, R134 ;  /* 0x0000008600867245 */ /* 0x000fe20000201400 */
[C---:B------:R-:W-:Y:S01]  /*cc90*/  FFMA.FTZ R24, R135.reuse, UR5, R24 ;  /* 0x0000000587187c23 */ /* 0x040fe20008010018 */
[----:B------:R-:W-:Y:S01]  /*cca0*/  I2FP.F32.S32 R3, R3 ;  /* 0x0000000300037245 */ /* 0x000fe20000201400 */
[----:B------:R-:W-:Y:S01]  /*ccb0*/  FFMA.FTZ R26, R135, UR5, R26 ;  /* 0x00000005871a7c23 */ /* 0x000fe2000801001a */
[----:B------:R-:W-:Y:S01]  /*ccc0*/  FMNMX.FTZ R135, R13, R132, !PT ;  /* 0x000000840d877209 */ /* 0x000fe20007810000 */
[----:B------:R-:W-:Y:S01]  /*ccd0*/  FFMA.FTZ R25, R134, UR5, R25 ;  /* 0x0000000586197c23 */ /* 0x000fe20008010019 */
[----:B------:R-:W-:Y:S01]  /*cce0*/  FMNMX.FTZ R132, R14, R177, !PT ;  /* 0x000000b10e847209 */ /* 0x000fe20007810000 */
[----:B------:R-:W-:Y:S01]  /*ccf0*/  FFMA.FTZ R27, R134, UR5, R27 ;  /* 0x00000005861b7c23 */ /* 0x000fe2000801001b */
[----:B------:R-:W-:Y:S01]  /*cd00*/  FMNMX.FTZ R134, R16, R135, !PT ;  /* 0x0000008710867209 */ /* 0x000fe20007810000 */
[----:B------:R-:W-:Y:S01]  /*cd10*/  FFMA.FTZ R28, R3, UR5, R28 ;  /* 0x00000005031c7c23 */ /* 0x000fe2000801001c */
[----:B------:R-:W-:Y:S01]  /*cd20*/  FMNMX.FTZ R135, R15, R132, !PT ;  /* 0x000000840f877209 */ /* 0x000fe20007810000 */
[----:B------:R-:W-:Y:S01]  /*cd30*/  VIADD R132, R2, 0x31 ;  /* 0x0000003102847836 */ /* 0x000fe20000000000 */
        /* <DEDUP_REMOVED lines=23> */
[----:B------:R-:W-:Y:S01]  /*ceb0*/  FFMA.FTZ R33, R2, UR5, R33 ;  /* 0x0000000502217c23 */ /* 0x000fe20008010021 */
[----:B------:R-:W-:Y:S02]  /*cec0*/  FMNMX.FTZ R132, R30, R3, !PT ;  /* 0x000000031e847209 */ /* 0x000fe40007810000 */
[----:B------:R-:W-:Y:S02]  /*ced0*/  FMNMX.FTZ R134, R32, R135, !PT ;  /* 0x0000008720867209 */ /* 0x000fe40007810000 */
[----:B------:R-:W-:Y:S02]  /*cee0*/  FMNMX.FTZ R3, R31, R132, !PT ;  /* 0x000000841f037209 */ /* 0x000fe40007810000 */
[----:B------:R-:W-:Y:S01]  /*cef0*/  FMNMX.FTZ R132, R33, R134, !PT ;  /* 0x0000008621847209 */ /* 0x000fe20007810000 */
[----:B------:R-:W-:Y:S06]  /*cf00*/  @P5 BRA `(.L_x_506) ;  /* 0xffffffe000885947 */ /* 0x000fec000383ffff */
.L_x_505:
[----:B------:R-:W-:Y:S01]  /*cf10*/  FFMA.FTZ R35, R2, UR5, R35 ;  /* 0x0000000502237c23 */ /* 0x000fe20008010023 */
[----:B-1----:R-:W1:Y:S01]  /*cf20*/  SHFL.BFLY PT, R137, R132, 0x2, 0x1f ;  /* 0x0c401f0084897f89 */ /* 0x002e6200000e0000 */
        /* <DEDUP_REMOVED lines=10> */
[C---:B------:R-:W-:Y:S02]  /*cfd0*/  IADD3 R155, R220.reuse, 0x78dde6e4, RZ ;  /* 0x78dde6e4dc9b7810 */ /* 0x040fe40007ffe0ff */
[C---:B------:R-:W-:Y:S05]  /*cfe0*/  IADD3 R173, R220.reuse, -0x255992d5, RZ ;  /* 0xdaa66d2bdcad7810 */ /* 0x040fea0007ffe0ff */
        /* <DEDUP_REMOVED lines=18> */
[----:B------:R-:W-:Y:S05]  /*d110*/  LOP3.LUT R166, R175, R166, R179, 0x96, !PT ;  /* 0x000000a6afa67212 */ /* 0x000fea00078e96b3 */
[----:B------:R-:W-:Y:S01]  /*d120*/  IMAD.WIDE.U32 R166, R166, -0x2daee0ad, RZ ;  /* 0xd2511f53a6a67825 */ /* 0x000fe200078e00ff */
[----:B-1----:R-:W-:Y:S04]  /*d130*/  FMNMX.FTZ R132, R139, R136, !PT ;  /* 0x000000888b847209 */ /* 0x002fe80007810000 */
[C---:B------:R-:W-:Y:S01]  /*d140*/  FSETP.NEU.FTZ.AND P0, PT, R132.reuse, -INF , PT ;  /* 0xff8000008400780b */ /* 0x040fe20003f1d000 */
[C---:B------:R-:W-:Y:S01]  /*d150*/  FMUL.FTZ R164, R132.reuse, UR4 ;  /* 0x0000000484a47c20 */ /* 0x040fe20008410000 */
[----:B------:R-:W-:Y:S01]  /*d160*/  FADD.FTZ R133, -R132, R133 ;  /* 0x0000008584857221 */ /* 0x000fe20000010100 */
[----:B--2---:R-:W-:Y:S01]  /*d170*/  FMNMX.FTZ R3, R134, R3, !PT ;  /* 0x0000000386037209 */ /* 0x004fe20007810000 */
[----:B------:R-:W-:Y:S03]  /*d180*/  IMAD.WIDE.U32 R134, R135, -0x2daee0ad, RZ ;  /* 0xd2511f5387867825 */ /* 0x000fe600078e00ff */
[----:B------:R-:W-:Y:S02]  /*d190*/  FSEL R164, R164, RZ, P0 ;  /* 0x000000ffa4a47208 */ /* 0x000fe40000000000 */
[C---:B------:R-:W-:Y:S01]  /*d1a0*/  FSETP.NEU.FTZ.AND P0, PT, R3.reuse, -INF , PT ;  /* 0xff8000000300780b */ /* 0x040fe20003f1d000 */
[----:B------:R-:W-:Y:S01]  /*d1b0*/  FMUL.FTZ R162, R3, UR4 ;  /* 0x0000000403a27c20 */ /* 0x000fe20008410000 */
[----:B------:R-:W-:Y:S01]  /*d1c0*/  LOP3.LUT R134, R167, R134, R176, 0x96, !PT ;  /* 0x00000086a7867212 */ /* 0x000fe200078e96b0 */
[--C-:B------:R-:W-:Y:S01]  /*d1d0*/  FFMA.FTZ R158, R8, UR4, -R164.reuse ;  /* 0x00000004089e7c23 */ /* 0x100fe200080108a4 */
[----:B------:R-:W-:Y:S01]  /*d1e0*/  LOP3.LUT R8, R135, R222, R177, 0x96, !PT ;  /* 0x000000de87087212 */ /* 0x000fe200078e96b1 */
[--C-:B------:R-:W-:Y:S01]  /*d1f0*/  FFMA.FTZ R157, R9, UR4, -R164.reuse ;  /* 0x00000004099d7c23 */ /* 0x100fe200080108a4 */
[----:B------:R-:W-:Y:S01]  /*d200*/  FSEL R162, R162, RZ, P0 ;  /* 0x000000ffa2a27208 */ /* 0x000fe20000000000 */
[----:B------:R-:W-:Y:S04]  /*d210*/  IMAD.WIDE.U32 R134, R134, -0x326172a9, RZ ;  /* 0xcd9e8d5786867825 */ /* 0x000fe800078e00ff */
[--C-:B------:R-:W-:Y:S01]  /*d220*/  FFMA.FTZ R163, R4, UR4, -R164.reuse ;  /* 0x0000000404a37c23 */ /* 0x100fe200080108a4 */
[----:B------:R-:W-:Y:S01]  /*d230*/  MUFU.EX2 R158, R158 ;  /* 0x0000009e009e7308 */ /* 0x000fe20000000800 */
[----:B------:R-:W-:Y:S01]  /*d240*/  FFMA.FTZ R159, R5, UR4, -R164 ;  /* 0x00000004059f7c23 */ /* 0x000fe200080108a4 */
[----:B------:R-:W-:Y:S04]  /*d250*/  IMAD.WIDE.U32 R170, R8, -0x326172a9, RZ ;  /* 0xcd9e8d5708aa7825 */ /* 0x000fe800078e00ff */
[--C-:B------:R-:W-:Y:S01]  /*d260*/  FFMA.FTZ R156, R10, UR4, -R162.reuse ;  /* 0x000000040a9c7c23 */ /* 0x100fe200080108a2 */
[--C-:B------:R-:W-:Y:S01]  /*d270*/  FFMA.FTZ R10, R11, UR4, -R162.reuse ;  /* 0x000000040b0a7c23 */ /* 0x100fe200080108a2 */
[--C-:B------:R-:W-:Y:S01]  /*d280*/  FFMA.FTZ R161, R6, UR4, -R162.reuse ;  /* 0x0000000406a17c23 */ /* 0x100fe200080108a2 */
[----:B------:R-:W-:Y:S01]  /*d290*/  LOP3.LUT R170, R135, R170, R155, 0x96, !PT ;  /* 0x000000aa87aa7212 */ /* 0x000fe200078e969b */
[----:B------:R-:W-:Y:S01]  /*d2a0*/  FFMA.FTZ R160, R7, UR4, -R162 ;  /* 0x0000000407a07c23 */ /* 0x000fe200080108a2 */
[----:B------:R-:W-:Y:S01]  /*d2b0*/  LOP3.LUT R8, R171, R174, R173, 0x96, !PT ;  /* 0x000000aeab087212 */ /* 0x000fe200078e96ad */
[----:B------:R1:W-:Y:S01]  /*d2c0*/  MUFU.EX2 R135, R10 ;  /* 0x0000000a00877308 */ /* 0x0003e20000000800 */
[----:B------:R-:W-:Y:S01]  /*d2d0*/  FMUL.FTZ R2, R133, UR4 ;  /* 0x0000000485027c20 */ /* 0x000fe20008410000 */
[----:B------:R-:W-:Y:S04]  /*d2e0*/  IMAD.WIDE.U32 R170, R170, -0x2daee0ad, RZ ;  /* 0xd2511f53aaaa7825 */ /* 0x000fe800078e00ff */
[----:B------:R-:W-:Y:S01]  /*d2f0*/  FFMA.FTZ R165, R16, UR4, -R164 ;  /* 0x0000000410a57c23 */ /* 0x000fe200080108a4 */
[----:B------:R-:W-:Y:S01]  /*d300*/  FFMA.FTZ R168, R18, UR4, -R162 ;  /* 0x0000000412a87c23 */ /* 0x000fe200080108a2 */
[----:B------:R-:W-:Y:S04]  /*d310*/  IMAD.WIDE.U32 R8, R8, -0x2daee0ad, RZ ;  /* 0xd2511f5308087825 */ /* 0x000fe800078e00ff */
[----:B------:R-:W-:Y:S01]  /*d320*/  FFMA.FTZ R169, R12, UR4, -R164 ;  /* 0x000000040ca97c23 */ /* 0x000fe200080108a4 */
[----:B------:R-:W2:Y:S01]  /*d330*/  MUFU.EX2 R157, R157 ;  /* 0x0000009d009d7308 */ /* 0x000ea20000000800 */
[--C-:B------:R-:W-:Y:S01]  /*d340*/  FFMA.FTZ R172, R14, UR4, -R162.reuse ;  /* 0x000000040eac7c23 */ /* 0x100fe200080108a2 */
[----:B------:R-:W-:Y:S01]  /*d350*/  LOP3.LUT R8, R171, R8, R153, 0x96, !PT ;  /* 0x00000008ab087212 */ /* 0x000fe200078e9699 */
[----:B------:R-:W-:Y:S01]  /*d360*/  FFMA.FTZ R171, R15, UR4, -R162 ;  /* 0x000000040fab7c23 */ /* 0x000fe200080108a2 */
[----:B------:R-:W-:Y:S03]  /*d370*/  LOP3.LUT R166, R9, R166, R154, 0x96, !PT ;  /* 0x000000a609a67212 */ /* 0x000fe600078e969a */
[----:B------:R-:W-:Y:S03]  /*d380*/  IMAD.WIDE.U32 R8, R8, -0x326172a9, RZ ;  /* 0xcd9e8d5708087825 */ /* 0x000fe600078e00ff */
[----:B------:R-:W3:Y:S01]  /*d390*/  MUFU.EX2 R156, R156 ;  /* 0x0000009c009c7308 */ /* 0x000ee20000000800 */
[----:B------:R-:W-:Y:S01]  /*d3a0*/  IMAD.WIDE.U32 R166, R166, -0x326172a9, RZ ;  /* 0xcd9e8d57a6a67825 */ /* 0x000fe200078e00ff */
[----:B------:R-:W-:Y:S02]  /*d3b0*/  SHF.R.U32.HI R4, RZ, 0x10, R8 ;  /* 0x00000010ff047819 */ /* 0x000fe40000011608 */
[----:B------:R-:W-:Y:S02]  /*d3c0*/  LOP3.LUT R11, R8, 0xffff, RZ, 0xc0, !PT ;  /* 0x0000ffff080b7812 */ /* 0x000fe400078ec0ff */
[----:B------:R-:W-:Y:S01]  /*d3d0*/  LOP3.LUT R6, R4, 0xff, RZ, 0xc0, !PT ;  /* 0x000000ff04067812 */ /* 0x000fe200078ec0ff */
[----:B------:R-:W-:Y:S01]  /*d3e0*/  FADD.FTZ R4, -R3, R0 ;  /* 0x0000000003047221 */ /* 0x000fe20000010100 */
[----:B------:R-:W-:Y:S02]  /*d3f0*/  LOP3.LUT R5, R9, R166, R152, 0x96, !PT ;  /* 0x000000a609057212 */ /* 0x000fe400078e9698 */
[----:B------:R-:W-:Y:S01]  /*d400*/  MUFU.EX2 R163, R163 ;  /* 0x000000a300a37308 */ /* 0x000fe20000000800 */
[----:B------:R-:W-:Y:S01]  /*d410*/  SHF.R.U32.HI R9, RZ, 0x18, R8 ;  /* 0x00000018ff097819 */ /* 0x000fe20000011608 */
[----:B------:R-:W-:Y:S01]  /*d420*/  FMUL.FTZ R0, R4, UR4 ;  /* 0x0000000404007c20 */ /* 0x000fe20008410000 */
[----:B------:R-:W-:Y:S01]  /*d430*/  LOP3.LUT R138, R8, 0xff, RZ, 0xc0, !PT ;  /* 0x000000ff088a7812 */ /* 0x000fe200078ec0ff */
[----:B------:R-:W-:Y:S01]  /*d440*/  FFMA.FTZ R166, R17, UR4, -R164 ;  /* 0x0000000411a67c23 */ /* 0x000fe200080108a4 */
[C---:B-1----:R-:W-:Y:S02]  /*d450*/  LOP3.LUT R10, R5.reuse, 0xffff, RZ, 0xc0, !PT ;  /* 0x0000ffff050a7812 */ /* 0x042fe400078ec0ff */
[----:B------:R-:W-:Y:S03]  /*d460*/  SHF.R.U32.HI R8, RZ, 0x10, R5 ;  /* 0x00000010ff087819 */ /* 0x000fe60000011605 */
[----:B------:R-:W1:Y:S01]  /*d470*/  MUFU.EX2 R159, R159 ;  /* 0x0000009f009f7308 */ /* 0x000e620000000800 */
[----:B------:R-:W-:Y:S02]  /*d480*/  LOP3.LUT R136, R5, 0xff, RZ, 0xc0, !PT ;  /* 0x000000ff05887812 */ /* 0x000fe400078ec0ff */
[----:B------:R-:W-:Y:S02]  /*d490*/  SHF.R.U32.HI R11, RZ, 0x8, R11 ;  /* 0x00000008ff0b7819 */ /* 0x000fe4000001160b */
[----:B------:R-:W-:Y:S02]  /*d4a0*/  SHF.R.U32.HI R7, RZ, 0x8, R10 ;  /* 0x00000008ff077819 */ /* 0x000fe4000001160a */
[----:B------:R-:W-:Y:S03]  /*d4b0*/  LOP3.LUT R8, R8, 0xff, RZ, 0xc0, !PT ;  /* 0x000000ff08087812 */ /* 0x000fe600078ec0ff */
[----:B------:R-:W-:Y:S01]  /*d4c0*/  MUFU.EX2 R161, R161 ;  /* 0x000000a100a17308 */ /* 0x000fe20000000800 */
[----:B------:R-:W-:Y:S02]  /*d4d0*/  SHF.R.U32.HI R5, RZ, 0x18, R5 ;  /* 0x00000018ff057819 */ /* 0x000fe40000011605 */
[----:B------:R-:W-:Y:S02]  /*d4e0*/  PRMT R138, R138, 0x5410, R11 ;  /* 0x000054108a8a7816 */ /* 0x000fe4000000000b */
[----:B------:R-:W-:Y:S02]  /*d4f0*/  PRMT R6, R6, 0x5410, R9 ;  /* 0x0000541006067816 */ /* 0x000fe40000000009 */
[----:B------:R-:W-:Y:S03]  /*d500*/  PRMT R4, R8, 0x5410, R5 ;  /* 0x0000541008047816 */ /* 0x000fe60000000005 */
[----:B------:R-:W4:Y:S01]  /*d510*/  MUFU.EX2 R160, R160 ;  /* 0x000000a000a07308 */ /* 0x000f220000000800 */
[----:B------:R-:W-:Y:S02]  /*d520*/  PRMT R136, R136, 0x5410, R7 ;  /* 0x0000541088887816 */ /* 0x000fe40000000007 */
[--C-:B------:R-:W-:Y:S02]  /*d530*/  HSET2.LE.AND R138, R138, R219.reuse, PT ;  /* 0x000000db8a8a7233 */ /* 0x100fe40003803000 */
[--C-:B------:R-:W-:Y:S02]  /*d540*/  HSET2.LE.AND R139, R6, R219.reuse, PT ;  /* 0x000000db068b7233 */ /* 0x100fe40003803000 */
[--C-:B------:R-:W-:Y:S03]  /*d550*/  HSET2.LE.AND R136, R136, R219.reuse, PT ;  /* 0x000000db88887233 */ /* 0x100fe60003803000 */
[----:B------:R-:W5:Y:S01]  /*d560*/  MUFU.EX2 R2, R2 ;  /* 0x0000000200027308 */ /* 0x000f620000000800 */
[--C-:B------:R-:W-:Y:S02]  /*d570*/  HSET2.LE.AND R137, R4, R219.reuse, PT ;  /* 0x000000db04897233 */ /* 0x100fe40003803000 */
[----:B--2---:R-:W-:Y:S02]  /*d580*/  F2FP.BF16.F32.PACK_AB R7, R157, R158 ;  /* 0x0000009e9d07723e */ /* 0x004fe400000010ff */
[----:B---3--:R-:W-:Y:S02]  /*d590*/  F2FP.BF16.F32.PACK_AB R6, R135, R156 ;  /* 0x0000009c8706723e */ /* 0x008fe400000010ff */
[----:B-1----:R-:W-:Y:S03]  /*d5a0*/  F2FP.BF16.F32.PACK_AB R5, R159, R163 ;  /* 0x000000a39f05723e */ /* 0x002fe600000010ff */
[----:B------:R-:W1:Y:S01]  /*d5b0*/  MUFU.EX2 R0, R0 ;  /* 0x0000000000007308 */ /* 0x000e620000000800 */
[----:B----4-:R-:W-:Y:S02]  /*d5c0*/  F2FP.BF16.F32.PACK_AB R4, R160, R161 ;  /* 0x000000a1a004723e */ /* 0x010fe400000010ff */
[----:B------:R-:W-:Y:S02]  /*d5d0*/  LOP3.LUT R138, R138, R7, RZ, 0xc0, !PT ;  /* 0x000000078a8a7212 */ /* 0x000fe400078ec0ff */
[----:B------:R-:W-:Y:S02]  /*d5e0*/  LOP3.LUT R139, R139, R6, RZ, 0xc0, !PT ;  /* 0x000000068b8b7212 */ /* 0x000fe400078ec0ff */
[----:B------:R-:W-:Y:S03]  /*d5f0*/  LOP3.LUT R136, R136, R5, RZ, 0xc0, !PT ;  /* 0x0000000588887212 */ /* 0x000fe600078ec0ff */
[----:B------:R-:W-:Y:S01]  /*d600*/  MUFU.EX2 R169, R169 ;  /* 0x000000a900a97308 */ /* 0x000fe20000000800 */
[----:B------:R-:W-:Y:S01]  /*d610*/  LOP3.LUT R137, R137, R4, RZ, 0xc0, !PT ;  /* 0x0000000489897212 */ /* 0x000fe200078ec0ff */
[C---:B-----5:R-:W-:Y:S01]  /*d620*/  FMUL.FTZ R4, R2.reuse, R128 ;  /* 0x0000008002047220 */ /* 0x060fe20000410000 */
        /* <DEDUP_REMOVED lines=9> */
[----:B------:R-:W1:Y:S01]  /*d6c0*/  LDSM.16.MT88.4 R128, [R192+0xc000] ;  /* 0x00c00000c080783b */ /* 0x000e620000004200 */
[----:B------:R-:W-:Y:S01]  /*d6d0*/  FMUL.FTZ R11, R0, R127 ;  /* 0x0000007f000b7220 */ /* 0x000fe20000410000 */
[----:B------:R-:W-:Y:S01]  /*d6e0*/  FMUL.FTZ R16, R2, R120 ;  /* 0x0000007802107220 */ /* 0x000fe20000410000 */
[C---:B------:R-:W-:Y:S01]  /*d6f0*/  FMUL.FTZ R18, R0.reuse, R122 ;  /* 0x0000007a00127220 */ /* 0x040fe20000410000 */
[C---:B------:R-:W-:Y:S01]  /*d700*/  FMUL.FTZ R38, R0.reuse, R38 ;  /* 0x0000002600267220 */ /* 0x040fe20000410000 */
[C---:B------:R-:W-:Y:S01]  /*d710*/  HMMA.16816.F32.BF16 R4, R136.reuse, R140, R4 ;  /* 0x0000008c8804723c */ /* 0x040fe20000041804 */
[----:B------:R-:W-:Y:S02]  /*d720*/  MUFU.EX2 R172, R172 ;  /* 0x000000ac00ac7308 */ /* 0x000fe40000000800 */
[----:B------:R-:W2:Y:S02]  /*d730*/  LDSM.16.MT88.4 R124, [R196+0xe000] ;  /* 0x00e00000c47c783b */ /* 0x000ea40000004200 */
[----:B------:R-:W-:Y:S01]  /*d740*/  FMUL.FTZ R39, R0, R39 ;  /* 0x0000002700277220 */ /* 0x000fe20000410000 */
[C---:B------:R-:W-:Y:S05]  /*d750*/  HMMA.16816.F32.BF16 R8, R136.reuse, R142, R8 ;  /* 0x0000008e8808723c */ /* 0x040fea0000041808 */
[----:B------:R-:W-:Y:S01]  /*d760*/  MUFU.EX2 R171, R171 ;  /* 0x000000ab00ab7308 */ /* 0x000fe20000000800 */
[----:B------:R-:W-:Y:S01]  /*d770*/  FMUL.FTZ R41, R2, R41 ;  /* 0x0000002902297220 */ /* 0x000fe20000410000 */
[C---:B------:R-:W-:Y:S01]  /*d780*/  HMMA.16816.F32.BF16 R36, R136.reuse, R144, R36 ;  /* 0x000000908824723c */ /* 0x040fe20000041824 */
[----:B------:R-:W3:Y:S03]  /*d790*/  LDSM.16.MT88.4 R140, [R194+0xe000] ;  /* 0x00e00000c28c783b */ /* 0x000ee60000004200 */
[C---:B------:R-:W-:Y:S01]  /*d7a0*/  FMUL.FTZ R42, R0.reuse, R42 ;  /* 0x0000002a002a7220 */ /* 0x040fe20000410000 */
[----:B------:R-:W-:Y:S01]  /*d7b0*/  FMUL.FTZ R43, R0, R43 ;  /* 0x0000002b002b7220 */ /* 0x000fe20000410000 */
[C---:B------:R-:W-:Y:S01]  /*d7c0*/  FMUL.FTZ R44, R2.reuse, R44 ;  /* 0x0000002c022c7220 */ /* 0x040fe20000410000 */
[----:B------:R-:W-:Y:S01]  /*d7d0*/  FMUL.FTZ R45, R2, R45 ;  /* 0x0000002d022d7220 */ /* 0x000fe20000410000 */
[----:B------:R-:W-:Y:S03]  /*d7e0*/  MUFU.EX2 R165, R165 ;  /* 0x000000a500a57308 */ /* 0x000fe60000000800 */
[C---:B------:R-:W-:Y:S01]  /*d7f0*/  FMUL.FTZ R46, R0.reuse, R46 ;  /* 0x0000002e002e7220 */ /* 0x040fe20000410000 */
[----:B------:R-:W-:Y:S01]  /*d800*/  FMUL.FTZ R47, R0, R47 ;  /* 0x0000002f002f7220 */ /* 0x000fe20000410000 */
[C---:B------:R-:W-:Y:S01]  /*d810*/  HMMA.16816.F32.BF16 R40, R136.reuse, R146, R40 ;  /* 0x000000928828723c */ /* 0x040fe20000041828 */
[----:B------:R-:W-:Y:S02]  /*d820*/  LDSM.16.MT88.4 R144, [R192+0xe000] ;  /* 0x00e00000c090783b */ /* 0x000fe40000004200 */
        /* <DEDUP_REMOVED lines=15> */
[C---:B-1----:R-:W-:Y:S05]  /*d920*/  HMMA.16816.F32.BF16 R52, R136.reuse, R128, R52 ;  /* 0x000000808834723c */ /* 0x042fea0000041834 */
[----:B------:R-:W-:Y:S01]  /*d930*/  FMUL.FTZ R59, R0, R59 ;  /* 0x0000003b003b7220 */ /* 0x000fe20000410000 */
[C---:B------:R-:W-:Y:S01]  /*d940*/  FMUL.FTZ R60, R2.reuse, R60 ;  /* 0x0000003c023c7220 */ /* 0x040fe20000410000 */
[----:B------:R-:W-:Y:S01]  /*d950*/  FMUL.FTZ R61, R2, R61 ;  /* 0x0000003d023d7220 */ /* 0x000fe20000410000 */
[C---:B------:R-:W-:Y:S03]  /*d960*/  FMUL.FTZ R62, R0.reuse, R62 ;  /* 0x0000003e003e7220 */ /* 0x040fe60000410000 */
[----:B------:R-:W-:Y:S01]  /*d970*/  FMUL.FTZ R63, R0, R63 ;  /* 0x0000003f003f7220 */ /* 0x000fe20000410000 */
[C---:B------:R-:W-:Y:S01]  /*d980*/  HMMA.16816.F32.BF16 R56, R136.reuse, R130, R56 ;  /* 0x000000828838723c */ /* 0x040fe20000041838 */
[----:B------:R-:W1:Y:S02]  /*d990*/  LDSM.16.MT88.4 R128, [R193+0xe000] ;  /* 0x00e00000c180783b */ /* 0x000e640000004200 */
[C---:B------:R-:W-:Y:S01]  /*d9a0*/  FMUL.FTZ R64, R2.reuse, R64 ;  /* 0x0000004002407220 */ /* 0x040fe20000410000 */
[----:B------:R-:W-:Y:S01]  /*d9b0*/  FMUL.FTZ R65, R2, R65 ;  /* 0x0000004102417220 */ /* 0x000fe20000410000 */
[C---:B------:R-:W-:Y:S01]  /*d9c0*/  FMUL.FTZ R66, R0.reuse, R66 ;  /* 0x0000004200427220 */ /* 0x040fe20000410000 */
[C---:B--2---:R-:W-:Y:S05]  /*d9d0*/  HMMA.16816.F32.BF16 R60, R136.reuse, R124, R60 ;  /* 0x0000007c883c723c */ /* 0x044fea000004183c */
[----:B------:R-:W-:Y:S01]  /*d9e0*/  FMUL.FTZ R67, R0, R67 ;  /* 0x0000004300437220 */ /* 0x000fe20000410000 */
[C---:B------:R-:W-:Y:S01]  /*d9f0*/  FMUL.FTZ R68, R2.reuse, R68 ;  /* 0x0000004402447220 */ /* 0x040fe20000410000 */
[----:B------:R-:W-:Y:S01]  /*da00*/  FMUL.FTZ R69, R2, R69 ;  /* 0x0000004502457220 */ /* 0x000fe20000410000 */
[C---:B------:R-:W-:Y:S03]  /*da10*/  FMUL.FTZ R70, R0.reuse, R70 ;  /* 0x0000004600467220 */ /* 0x040fe60000410000 */
[----:B------:R-:W-:Y:S01]  /*da20*/  FMUL.FTZ R71, R0, R71 ;  /* 0x0000004700477220 */ /* 0x000fe20000410000 */
[C---:B------:R-:W-:Y:S01]  /*da30*/  HMMA.16816.F32.BF16 R64, R136.reuse, R126, R64 ;  /* 0x0000007e8840723c */ /* 0x040fe20000041840 */
[----:B------:R-:W2:Y:S02]  /*da40*/  LDSM.16.MT88.4 R124, [R196+0x10000] ;  /* 0x01000000c47c783b */ /* 0x000ea40000004200 */
[C---:B------:R-:W-:Y:S01]  /*da50*/  FMUL.FTZ R72, R2.reuse, R72 ;  /* 0x0000004802487220 */ /* 0x040fe20000410000 */
[----:B------:R-:W-:Y:S01]  /*da60*/  FMUL.FTZ R73, R2, R73 ;  /* 0x0000004902497220 */ /* 0x000fe20000410000 */
[C---:B------:R-:W-:Y:S01]  /*da70*/  FMUL.FTZ R74, R0.reuse, R74 ;  /* 0x0000004a004a7220 */ /* 0x040fe20000410000 */
[C---:B---3--:R-:W-:Y:S05]  /*da80*/  HMMA.16816.F32.BF16 R68, R136.reuse, R140, R68 ;  /* 0x0000008c8844723c */ /* 0x048fea0000041844 */
[----:B------:R-:W-:Y:S01]  /*da90*/  FMUL.FTZ R75, R0, R75 ;  /* 0x0000004b004b7220 */ /* 0x000fe20000410000 */
[C---:B------:R-:W-:Y:S01]  /*daa0*/  FMUL.FTZ R76, R2.reuse, R76 ;  /* 0x0000004c024c7220 */ /* 0x040fe20000410000 */
[----:B------:R-:W-:Y:S01]  /*dab0*/  FMUL.FTZ R77, R2, R77 ;  /* 0x0000004d024d7220 */ /* 0x000fe20000410000 */
[C---:B------:R-:W-:Y:S03]  /*dac0*/  FMUL.FTZ R78, R0.reuse, R78 ;  /* 0x0000004e004e7220 */ /* 0x040fe60000410000 */
[----:B------:R-:W-:Y:S01]  /*dad0*/  FMUL.FTZ R79, R0, R79 ;  /* 0x0000004f004f7220 */ /* 0x000fe20000410000 */
[C---:B------:R-:W-:Y:S01]  /*dae0*/  HMMA.16816.F32.BF16 R72, R136.reuse, R142, R72 ;  /* 0x0000008e8848723c */ /* 0x040fe20000041848 */
[----:B------:R-:W3:Y:S02]  /*daf0*/  LDSM.16.MT88.4 R140, [R194+0x10000] ;  /* 0x01000000c28c783b */ /* 0x000ee40000004200 */
        /* <DEDUP_REMOVED lines=14> */
[C---:B------:R-:W-:Y:S05]  /*dbe0*/  HMMA.16816.F32.BF16 R84, R136.reuse, R144, R84 ;  /* 0x000000908854723c */ /* 0x040fea0000041854 */
[----:B------:R-:W-:Y:S01]  /*dbf0*/  FMUL.FTZ R91, R0, R91 ;  /* 0x0000005b005b7220 */ /* 0x000fe20000410000 */
[C---:B------:R-:W-:Y:S01]  /*dc00*/  FMUL.FTZ R92, R2.reuse, R92 ;  /* 0x0000005c025c7220 */ /* 0x040fe20000410000 */
[----:B------:R-:W-:Y:S01]  /*dc10*/  FMUL.FTZ R93, R2, R93 ;  /* 0x0000005d025d7220 */ /* 0x000fe20000410000 */
[C---:B------:R-:W-:Y:S03]  /*dc20*/  FMUL.FTZ R94, R0.reuse, R94 ;  /* 0x0000005e005e7220 */ /* 0x040fe60000410000 */
[----:B------:R-:W-:Y:S01]  /*dc30*/  FMUL.FTZ R95, R0, R95 ;  /* 0x0000005f005f7220 */ /* 0x000fe20000410000 */
[C---:B------:R-:W-:Y:S01]  /*dc40*/  HMMA.16816.F32.BF16 R88, R136.reuse, R146, R88 ;  /* 0x000000928858723c */ /* 0x040fe20000041858 */
[----:B------:R-:W-:Y:S02]  /*dc50*/  LDSM.16.MT88.4 R144, [R192+0xc800] ;  /* 0x00c80000c090783b */ /* 0x000fe40000004200 */
        /* <DEDUP_REMOVED lines=20> */
[C---:B------:R-:W-:Y:S03]  /*dda0*/  HMMA.16816.F32.BF16 R104, R136.reuse, R142, R104 ;  /* 0x0000008e8868723c */ /* 0x040fe60000041868 */
[----:B------:R-:W-:Y:S01]  /*ddb0*/  LOP3.LUT R134, R167, R134, R178, 0x96, !PT ;  /* 0x00000086a7867212 */ /* 0x000fe200078e96b2 */
[----:B------:R-:W-:Y:S01]  /*ddc0*/  FMUL.FTZ R17, R2, R121 ;  /* 0x0000007902117220 */ /* 0x000fe20000410000 */
[----:B------:R-:W-:Y:S01]  /*ddd0*/  FFMA.FTZ R167, R19, UR4, -R162 ;  /* 0x0000000413a77c23 */ /* 0x000fe200080108a2 */
[C---:B-1----:R-:W-:Y:S05]  /*dde0*/  HMMA.16816.F32.BF16 R108, R136.reuse, R128, R108 ;  /* 0x00000080886c723c */ /* 0x042fea000004186c */
[----:B------:R-:W-:Y:S06]  /*ddf0*/  IMAD.WIDE.U32 R150, R134, -0x2daee0ad, RZ ;  /* 0xd2511f5386967825 */ /* 0x000fec00078e00ff */
[----:B------:R-:W-:Y:S01]  /*de00*/  FMUL.FTZ R19, R0, R123 ;  /* 0x0000007b00137220 */ /* 0x000fe20000410000 */
[----:B------:R-:W-:Y:S01]  /*de10*/  MUFU.EX2 R167, R167 ;  /* 0x000000a700a77308 */ /* 0x000fe20000000800 */
[----:B------:R-:W-:Y:S01]  /*de20*/  FMUL.FTZ R12, R2, R116 ;  /* 0x00000074020c7220 */ /* 0x000fe20000410000 */
[--C-:B------:R-:W-:Y:S01]  /*de30*/  SHF.R.U32.HI R128, RZ, 0x10, R150.reuse ;  /* 0x00000010ff807819 */ /* 0x100fe20000011696 */
[----:B------:R-:W-:Y:S03]  /*de40*/  FMUL.FTZ R14, R0, R118 ;  /* 0x00000076000e7220 */ /* 0x000fe60000410000 */
[C---:B------:R-:W-:Y:S03]  /*de50*/  HMMA.16816.F32.BF16 R16, R136.reuse, R130, R16 ;  /* 0x000000828810723c */ /* 0x040fe60000041810 */
[----:B------:R-:W-:Y:S01]  /*de60*/  LOP3.LUT R121, R128, 0xff, RZ, 0xc0, !PT ;  /* 0x000000ff80797812 */ /* 0x000fe200078ec0ff */
[----:B------:R-:W-:Y:S01]  /*de70*/  FMUL.FTZ R15, R0, R119 ;  /* 0x00000077000f7220 */ /* 0x000fe20000410000 */
[----:B------:R-:W-:Y:S01]  /*de80*/  SHF.R.U32.HI R134, RZ, 0x18, R150 ;  /* 0x00000018ff867819 */ /* 0x000fe20000011696 */
[----:B------:R-:W-:Y:S01]  /*de90*/  FMUL.FTZ R112, R2, R112 ;  /* 0x0000007002707220 */ /* 0x000fe20000410000 */
[----:B------:R-:W-:Y:S01]  /*dea0*/  LOP3.LUT R129, R150, 0xffff, RZ, 0xc0, !PT ;  /* 0x0000ffff96817812 */ /* 0x000fe200078ec0ff */
[----:B------:R-:W-:Y:S03]  /*deb0*/  FMUL.FTZ R113, R2, R113 ;  /* 0x0000007102717220 */ /* 0x000fe60000410000 */
[----:B------:R-:W-:Y:S01]  /*dec0*/  PRMT R134, R121, 0x5410, R134 ;  /* 0x0000541079867816 */ /* 0x000fe20000000086 */
[----:B------:R-:W-:Y:S01]  /*ded0*/  FMUL.FTZ R114, R0, R114 ;  /* 0x0000007200727220 */ /* 0x000fe20000410000 */
[----:B------:R-:W1:Y:S01]  /*dee0*/  LDSM.16.MT88.4 R120, [R196+0xc800] ;  /* 0x00c80000c478783b */ /* 0x000e620000004200 */
[----:B------:R-:W-:Y:S01]  /*def0*/  LOP3.LUT R148, R150, 0xff, RZ, 0xc0, !PT ;  /* 0x000000ff96947812 */ /* 0x000fe200078ec0ff */
[----:B------:R-:W-:Y:S01]  /*df00*/  FMUL.FTZ R115, R0, R115 ;  /* 0x0000007300737220 */ /* 0x000fe20000410000 */
[----:B------:R-:W-:Y:S01]  /*df10*/  LOP3.LUT R150, R151, R170, R224, 0x96, !PT ;  /* 0x000000aa97967212 */ /* 0x000fe200078e96e0 */
[----:B------:R-:W-:Y:S01]  /*df20*/  FFMA.FTZ R170, R13, UR4, -R164 ;  /* 0x000000040daa7c23 */ /* 0x000fe200080108a4 */
[----:B------:R-:W-:Y:S01]  /*df30*/  SHF.R.U32.HI R129, RZ, 0x8, R129 ;  /* 0x00000008ff817819 */ /* 0x000fe20000011681 */
[C---:B------:R-:W-:Y:S01]  /*df40*/  FMUL.FTZ R13, R2.reuse, R117 ;  /* 0x00000075020d7220 */ /* 0x040fe20000410000 */
[--C-:B------:R-:W-:Y:S01]  /*df50*/  SHF.R.U32.HI R140, RZ, 0x10, R150.reuse ;  /* 0x00000010ff8c7819 */ /* 0x100fe20000011696 */
[----:B------:R-:W-:Y:S01]  /*df60*/  FFMA.FTZ R163, R2, R227, R163 ;  /* 0x000000e302a37223 */ /* 0x000fe200000100a3 */
[----:B------:R-:W-:Y:S01]  /*df70*/  PRMT R148, R148, 0x5410, R129 ;  /* 0x0000541094947816 */ /* 0x000fe20000000081 */
[----:B------:R-:W3:Y:S01]  /*df80*/  MUFU.EX2 R170, R170 ;  /* 0x000000aa00aa7308 */ /* 0x000ee20000000800 */
[----:B------:R-:W4:Y:S01]  /*df90*/  LDSM.16.MT88.4 R128, [R194+0xc800] ;  /* 0x00c80000c280783b */ /* 0x000f220000004200 */
[C---:B------:R-:W-:Y:S01]  /*dfa0*/  LOP3.LUT R226, R150.reuse, 0xffff, RZ, 0xc0, !PT ;  /* 0x0000ffff96e27812 */ /* 0x040fe200078ec0ff */
[C---:B--2---:R-:W-:Y:S03]  /*dfb0*/  HMMA.16816.F32.BF16 R12, R136.reuse, R124, R12 ;  /* 0x0000007c880c723c */ /* 0x044fe6000004180c */
[----:B------:R-:W-:Y:S01]  /*dfc0*/  LOP3.LUT R133, R150, 0xff, RZ, 0xc0, !PT ;  /* 0x000000ff96857812 */ /* 0x000fe200078ec0ff */
[----:B------:R-:W-:Y:S01]  /*dfd0*/  FFMA.FTZ R161, R0, R225, R161 ;  /* 0x000000e100a17223 */ /* 0x000fe200000100a1 */
[----:B------:R-:W-:Y:S01]  /*dfe0*/  LOP3.LUT R117, R140, 0xff, RZ, 0xc0, !PT ;  /* 0x000000ff8c757812 */ /* 0x000fe200078ec0ff */
[----:B------:R-:W-:Y:S01]  /*dff0*/  HMMA.16816.F32.BF16 R112, R136, R126, R112 ;  /* 0x0000007e8870723c */ /* 0x000fe20000041870 */
[----:B------:R-:W2:Y:S04]  /*e000*/  LDSM.16.MT88.4 R140, [R193+0xc800] ;  /* 0x00c80000c18c783b */ /* 0x000ea80000004200 */
[----:B------:R-:W-:Y:S01]  /*e010*/  SHF.R.U32.HI R150, RZ, 0x18, R150 ;  /* 0x00000018ff967819 */ /* 0x000fe20000011696 */
[----:B------:R-:W-:Y:S01]  /*e020*/  FADD.FTZ R163, R159, R163 ;  /* 0x000000a39fa37221 */ /* 0x000fe20000010000 */
[----:B------:R-:W-:Y:S01]  /*e030*/  SHF.R.U32.HI R226, RZ, 0x8, R226 ;  /* 0x00000008ffe27819 */ /* 0x000fe200000116e2 */
[----:B------:R-:W-:Y:S01]  /*e040*/  FADD.FTZ R161, R160, R161 ;  /* 0x000000a1a0a17221 */ /* 0x000fe20000010000 */
[----:B------:R-:W-:Y:S02]  /*e050*/  LDSM.16.MT88.4 R136, [R196+0x10800] ;  /* 0x01080000c488783b */ /* 0x000fe40000004200 */
[----:B------:R-:W-:Y:S01]  /*e060*/  PRMT R150, R117, 0x5410, R150 ;  /* 0x0000541075967816 */ /* 0x000fe20000000096 */
[----:B------:R-:W-:Y:S01]  /*e070*/  FADD.FTZ R158, R158, R163 ;  /* 0x000000a39e9e7221 */ /* 0x000fe20000010000 */
[----:B------:R-:W-:Y:S01]  /*e080*/  PRMT R116, R133, 0x5410, R226 ;  /* 0x0000541085747816 */ /* 0x000fe200000000e2 */
[----:B------:R-:W-:Y:S01]  /*e090*/  FFMA.FTZ R226, R25, UR4, -R164 ;  /* 0x0000000419e27c23 */ /* 0x000fe200080108a4 */
[--C-:B------:R-:W-:Y:S01]  /*e0a0*/  HSET2.LE.AND R118, R148, R219.reuse, PT ;  /* 0x000000db94767233 */ /* 0x100fe20003803000 */
[----:B------:R-:W-:Y:S01]  /*e0b0*/  FADD.FTZ R156, R156, R161 ;  /* 0x000000a19c9c7221 */ /* 0x000fe20000010000 */
[--C-:B------:R-:W-:Y:S01]  /*e0c0*/  HSET2.LE.AND R117, R150, R219.reuse, PT ;  /* 0x000000db96757233 */ /* 0x100fe20003803000 */
[----:B------:R-:W-:Y:S01]  /*e0d0*/  FADD.FTZ R158, R157, R158 ;  /* 0x0000009e9d9e7221 */ /* 0x000fe20000010000 */
[--C-:B------:R-:W-:Y:S01]  /*e0e0*/  HSET2.LE.AND R119, R134, R219.reuse, PT ;  /* 0x000000db86777233 */ /* 0x100fe20003803000 */
[----:B------:R-:W5:Y:S01]  /*e0f0*/  LDSM.16.MT88.4 R148, [R196+0xe800] ;  /* 0x00e80000c494783b */ /* 0x000f620000004200 */
[--C-:B------:R-:W-:Y:S01]  /*e100*/  HSET2.LE.AND R116, R116, R219.reuse, PT ;  /* 0x000000db74747233 */ /* 0x100fe20003803000 */
[----:B------:R-:W-:Y:S01]  /*e110*/  MUFU.EX2 R226, R226 ;  /* 0x000000e200e27308 */ /* 0x000fe20000000800 */
[----:B---3--:R-:W-:Y:S01]  /*e120*/  F2FP.BF16.F32.PACK_AB R125, R170, R169 ;  /* 0x000000a9aa7d723e */ /* 0x008fe200000010ff */
[----:B------:R-:W-:Y:S01]  /*e130*/  FADD.FTZ R135, R135, R156 ;  /* 0x0000009c87877221 */ /* 0x000fe20000010000 */
[----:B------:R-:W-:Y:S01]  /*e140*/  F2FP.BF16.F32.PACK_AB R124, R171, R172 ;  /* 0x000000acab7c723e */ /* 0x000fe200000010ff */
[----:B------:R-:W-:Y:S01]  /*e150*/  FADD.FTZ R169, R169, R158 ;  /* 0x0000009ea9a97221 */ /* 0x000fe20000010000 */
        /* <DEDUP_REMOVED lines=13> */
[----:B------:R-:W-:Y:S01]  /*e230*/  LOP3.LUT R133, R231, UR9, R221, 0x96, !PT ;  /* 0x00000009e7857c12 */ /* 0x000fe2000f8e96dd */
[----:B------:R-:W-:Y:S01]  /*e240*/  FADD.FTZ R168, R167, R168 ;  /* 0x000000a8a7a87221 */ /* 0x000fe20000010000 */
[----:B------:R-:W-:Y:S02]  /*e250*/  MOV R0, R3 ;  /* 0x0000000300007202 */ /* 0x000fe40000000f00 */
[C---:B-1----:R-:W-:Y:S06]  /*e260*/  HMMA.16816.F32.BF16 R4, R116.reuse, R120, R4 ;  /* 0x000000787404723c */ /* 0x042fec0000041804 */
[C---:B------:R-:W-:Y:S01]  /*e270*/  HMMA.16816.F32.BF16 R8, R116.reuse, R122, R8 ;  /* 0x0000007a7408723c */ /* 0x040fe20000041808 */
[----:B------:R-:W1:Y:S05]  /*e280*/  LDSM.16.MT88.4 R120, [R193+0xe800] ;  /* 0x00e80000c178783b */ /* 0x000e6a0000004200 */
[C---:B----4-:R-:W-:Y:S06]  /*e290*/  HMMA.16816.F32.BF16 R36, R116.reuse, R128, R36 ;  /* 0x000000807424723c */ /* 0x050fec0000041824 */
[C---:B------:R-:W-:Y:S01]  /*e2a0*/  HMMA.16816.F32.BF16 R40, R116.reuse, R130, R40 ;  /* 0x000000827428723c */ /* 0x040fe20000041828 */
[----:B------:R-:W4:Y:S05]  /*e2b0*/  LDSM.16.MT88.4 R128, [R192+0xe800] ;  /* 0x00e80000c080783b */ /* 0x000f2a0000004200 */
[C---:B--2---:R-:W-:Y:S06]  /*e2c0*/  HMMA.16816.F32.BF16 R44, R116.reuse, R140, R44 ;  /* 0x0000008c742c723c */ /* 0x044fec000004182c */
[C---:B------:R-:W-:Y:S05]  /*e2d0*/  HMMA.16816.F32.BF16 R48, R116.reuse, R142, R48 ;  /* 0x0000008e7430723c */ /* 0x040fea0000041830 */
[----:B------:R-:W-:Y:S01]  /*e2e0*/  IMAD.WIDE.U32 R140, R133, -0x326172a9, RZ ;  /* 0xcd9e8d57858c7825 */ /* 0x000fe200078e00ff */
[C---:B------:R-:W-:Y:S05]  /*e2f0*/  HMMA.16816.F32.BF16 R52, R116.reuse, R144, R52 ;  /* 0x000000907434723c */ /* 0x040fea0000041834 */
[----:B------:R-:W-:Y:S01]  /*e300*/  FFMA.FTZ R133, R20, UR4, -R164 ;  /* 0x0000000414857c23 */ /* 0x000fe200080108a4 */
[C---:B------:R-:W-:Y:S01]  /*e310*/  HMMA.16816.F32.BF16 R56, R116.reuse, R146, R56 ;  /* 0x000000927438723c */ /* 0x040fe20000041838 */
[----:B------:R-:W-:Y:S04]  /*e320*/  LDSM.16.MT88.4 R144, [R196+0xf000] ;  /* 0x00f00000c490783b */ /* 0x000fe80000004200 */
[----:B------:R-:W-:Y:S01]  /*e330*/  LOP3.LUT R235, R141, R228, R235, 0x96, !PT ;  /* 0x000000e48deb7212 */ /* 0x000fe200078e96eb */
[C---:B-----5:R-:W-:Y:S01]  /*e340*/  HMMA.16816.F32.BF16 R60, R116.reuse, R148, R60 ;  /* 0x00000094743c723c */ /* 0x060fe2000004183c */
[----:B------:R-:W-:Y:S04]  /*e350*/  MUFU.EX2 R133, R133 ;  /* 0x0000008500857308 */ /* 0x000fe80000000800 */
[----:B------:R-:W-:Y:S01]  /*e360*/  LOP3.LUT R140, R175, R140, R179, 0x96, !PT ;  /* 0x0000008caf8c7212 */ /* 0x000fe200078e96b3 */
[C---:B------:R-:W-:Y:S05]  /*e370*/  HMMA.16816.F32.BF16 R64, R116.reuse, R150, R64 ;  /* 0x000000967440723c */ /* 0x040fea0000041840 */
[----:B------:R-:W-:Y:S01]  /*e380*/  IMAD.WIDE.U32 R140, R140, -0x2daee0ad, RZ ;  /* 0xd2511f538c8c7825 */ /* 0x000fe200078e00ff */
[C---:B---3--:R-:W-:Y:S05]  /*e390*/  HMMA.16816.F32.BF16 R68, R116.reuse, R124, R68 ;  /* 0x0000007c7444723c */ /* 0x048fea0000041844 */
[----:B------:R-:W-:Y:S01]  /*e3a0*/  IMAD.WIDE.U32 R238, R235, -0x2daee0ad, RZ ;  /* 0xd2511f53ebee7825 */ /* 0x000fe200078e00ff */
[C---:B------:R-:W-:Y:S01]  /*e3b0*/  HMMA.16816.F32.BF16 R72, R116.reuse, R126, R72 ;  /* 0x0000007e7448723c */ /* 0x040fe20000041848 */
[----:B------:R-:W2:Y:S04]  /*e3c0*/  LDSM.16.MT88.4 R124, [R194+0x10800] ;  /* 0x01080000c27c783b */ /* 0x000ea80000004200 */
[----:B------:R-:W-:Y:S01]  /*e3d0*/  LOP3.LUT R238, R141, R238, R176, 0x96, !PT ;  /* 0x000000ee8dee7212 */ /* 0x000fe200078e96b0 */
[C---:B-1----:R-:W-:Y:S05]  /*e3e0*/  HMMA.16816.F32.BF16 R76, R116.reuse, R120, R76 ;  /* 0x00000078744c723c */ /* 0x042fea000004184c */
[----:B------:R-:W-:Y:S01]  /*e3f0*/  LOP3.LUT R177, R239, R222, R177, 0x96, !PT ;  /* 0x000000deefb17212 */ /* 0x000fe200078e96b1 */
[C---:B------:R-:W-:Y:S05]  /*e400*/  HMMA.16816.F32.BF16 R80, R116.reuse, R122, R80 ;  /* 0x0000007a7450723c */ /* 0x040fea0000041850 */
[----:B------:R-:W-:Y:S01]  /*e410*/  IMAD.WIDE.U32 R236, R177, -0x326172a9, RZ ;  /* 0xcd9e8d57b1ec7825 */ /* 0x000fe200078e00ff */
[C---:B----4-:R-:W-:Y:S05]  /*e420*/  HMMA.16816.F32.BF16 R84, R116.reuse, R128, R84 ;  /* 0x000000807454723c */ /* 0x050fea0000041854 */
[----:B------:R-:W-:Y:S01]  /*e430*/  IMAD.WIDE.U32 R238, R238, -0x326172a9, RZ ;  /* 0xcd9e8d57eeee7825 */ /* 0x000fe200078e00ff */
[C---:B------:R-:W-:Y:S01]  /*e440*/  HMMA.16816.F32.BF16 R88, R116.reuse, R130, R88 ;  /* 0x000000827458723c */ /* 0x040fe20000041858 */
[----:B------:R-:W-:Y:S04]  /*e450*/  LDSM.16.MT88.4 R128, [R196+0xd000] ;  /* 0x00d00000c480783b */ /* 0x000fe80000004200 */
[----:B------:R-:W-:Y:S01]  /*e460*/  LOP3.LUT R236, R239, R236, R155, 0x96, !PT ;  /* 0x000000ecefec7212 */ /* 0x000fe200078e969b */
[C---:B------:R-:W-:Y:S05]  /*e470*/  HMMA.16816.F32.BF16 R92, R116.reuse, R136, R92 ;  /* 0x00000088745c723c */ /* 0x040fea000004185c */
[----:B------:R-:W-:Y:S01]  /*e480*/  LOP3.LUT R173, R237, R174, R173, 0x96, !PT ;  /* 0x000000aeedad7212 */ /* 0x000fe200078e96ad */
[C---:B------:R-:W-:Y:S01]  /*e490*/  HMMA.16816.F32.BF16 R96, R116.reuse, R138, R96 ;  /* 0x0000008a7460723c */ /* 0x040fe20000041860 */
[----:B------:R-:W-:Y:S04]  /*e4a0*/  LDSM.16.MT88.4 R136, [R193+0xd000] ;  /* 0x00d00000c188783b */ /* 0x000fe80000004200 */
[----:B------:R-:W-:Y:S01]  /*e4b0*/  IMAD.WIDE.U32 R120, R173, -0x2daee0ad, RZ ;  /* 0xd2511f53ad787825 */ /* 0x000fe200078e00ff */
[C---:B--2---:R-:W-:Y:S05]  /*e4c0*/  HMMA.16816.F32.BF16 R100, R116.reuse, R124, R100 ;  /* 0x0000007c7464723c */ /* 0x044fea0000041864 */
[----:B------:R-:W-:Y:S01]  /*e4d0*/  IMAD.WIDE.U32 R236, R236, -0x2daee0ad, RZ ;  /* 0xd2511f53ecec7825 */ /* 0x000fe200078e00ff */
[C---:B------:R-:W-:Y:S01]  /*e4e0*/  HMMA.16816.F32.BF16 R104, R116.reuse, R126, R104 ;  /* 0x0000007e7468723c */ /* 0x040fe20000041868 */
[----:B------:R-:W-:Y:S04]  /*e4f0*/  LDSM.16.MT88.4 R124, [R194+0xd000] ;  /* 0x00d00000c27c783b */ /* 0x000fe80000004200 */
[----:B------:R-:W-:Y:S01]  /*e500*/  LOP3.LUT R234, R121, R140, R154, 0x96, !PT ;  /* 0x0000008c79ea7212 */ /* 0x000fe200078e969a */
[----:B------:R-:W-:Y:S01]  /*e510*/  FFMA.FTZ R174, R21, UR4, -R164 ;  /* 0x0000000415ae7c23 */ /* 0x000fe200080108a4 */
[----:B------:R-:W-:Y:S01]  /*e520*/  LOP3.LUT R120, R237, R120, R153, 0x96, !PT ;  /* 0x00000078ed787212 */ /* 0x000fe200078e9699 */
[--C-:B------:R-:W-:Y:S01]  /*e530*/  FFMA.FTZ R173, R22, UR4, -R162.reuse ;  /* 0x0000000416ad7c23 */ /* 0x100fe200080108a2 */
[----:B------:R-:W-:Y:S02]  /*e540*/  LDSM.16.MT88.4 R140, [R192+0xd000] ;  /* 0x00d00000c08c783b */ /* 0x000fe40000004200 */
[----:B------:R-:W-:Y:S04]  /*e550*/  IMAD.WIDE.U32 R234, R234, -0x326172a9, RZ ;  /* 0xcd9e8d57eaea7825 */ /* 0x000fe800078e00ff */
[----:B------:R-:W-:Y:S01]  /*e560*/  FFMA.FTZ R176, R23, UR4, -R162 ;  /* 0x0000000417b07c23 */ /* 0x000fe200080108a2 */
[----:B------:R-:W1:Y:S01]  /*e570*/  MUFU.EX2 R174, R174 ;  /* 0x000000ae00ae7308 */ /* 0x000e620000000800 */
[----:B------:R-:W-:Y:S01]  /*e580*/  FFMA.FTZ R175, R24, UR4, -R164 ;  /* 0x0000000418af7c23 */ /* 0x000fe200080108a4 */
[----:B------:R-:W-:Y:S04]  /*e590*/  IMAD.WIDE.U32 R120, R120, -0x326172a9, RZ ;  /* 0xcd9e8d5778787825 */ /* 0x000fe800078e00ff */
[----:B------:R-:W-:Y:S01]  /*e5a0*/  FFMA.FTZ R177, R27, UR4, -R162 ;  /* 0x000000041bb17c23 */ /* 0x000fe200080108a2 */
[----:B------:R-:W2:Y:S01]  /*e5b0*/  LDSM.16.MT88.4 R20, [R193+0x10800] ;  /* 0x01080000c114783b */ /* 0x000ea20000004200 */
[----:B------:R-:W-:Y:S02]  /*e5c0*/  LOP3.LUT R178, R235, R238, R178, 0x96, !PT ;  /* 0x000000eeebb27212 */ /* 0x000fe400078e96b2 */
[----:B------:R-:W-:Y:S01]  /*e5d0*/  LOP3.LUT R152, R121, R234, R152, 0x96, !PT ;  /* 0x000000ea79987212 */ /* 0x000fe200078e9698 */
[----:B------:R-:W-:Y:S01]  /*e5e0*/  FFMA.FTZ R234, R26, UR4, -R162 ;  /* 0x000000041aea7c23 */ /* 0x000fe200080108a2 */
[----:B------:R-:W-:Y:S01]  /*e5f0*/  LOP3.LUT R151, R120, 0xffff, RZ, 0xc0, !PT ;  /* 0x0000ffff78977812 */ /* 0x000fe200078ec0ff */
[----:B------:R-:W-:Y:S01]  /*e600*/  MUFU.EX2 R173, R173 ;  /* 0x000000ad00ad7308 */ /* 0x000fe20000000800 */
[----:B------:R-:W-:Y:S01]  /*e610*/  LOP3.LUT R121, R152, 0xffff, RZ, 0xc0, !PT ;  /* 0x0000ffff98797812 */ /* 0x000fe200078ec0ff */
[----:B------:R-:W-:Y:S01]  /*e620*/  IMAD.WIDE.U32 R178, R178, -0x2daee0ad, RZ ;  /* 0xd2511f53b2b27825 */ /* 0x000fe200078e00ff */
        /* <DEDUP_REMOVED lines=8> */
[----:B------:R-:W5:Y:S01]  /*e6b0*/  MUFU.EX2 R175, R175 ;  /* 0x000000af00af7308 */ /* 0x000f620000000800 */
[----:B------:R-:W-:Y:S02]  /*e6c0*/  SHF.R.U32.HI R25, RZ, 0x10, R152 ;  /* 0x00000010ff197819 */ /* 0x000fe40000011698 */
[----:B------:R-:W-:Y:S02]  /*e6d0*/  SHF.R.U32.HI R151, RZ, 0x8, R151 ;  /* 0x00000008ff977819 */ /* 0x000fe40000011697 */
[----:B------:R-:W-:Y:S02]  /*e6e0*/  LOP3.LUT R149, R149, 0xff, RZ, 0xc0, !PT ;  /* 0x000000ff95957812 */ /* 0x000fe400078ec0ff */
[----:B------:R-:W-:Y:S03]  /*e6f0*/  PRMT R26, R148, 0x5410, R151 ;  /* 0x00005410941a7816 */ /* 0x000fe60000000097 */
[----:B------:R-:W-:Y:S01]  /*e700*/  MUFU.EX2 R234, R234 ;  /* 0x000000ea00ea7308 */ /* 0x000fe20000000800 */
[----:B------:R-:W-:Y:S02]  /*e710*/  PRMT R134, R149, 0x5410, R134 ;  /* 0x0000541095867816 */ /* 0x000fe40000000086 */
[----:B------:R-:W4:Y:S01]  /*e720*/  LDSM.16.MT88.4 R148, [R194+0xf000] ;  /* 0x00f00000c294783b */ /* 0x000f220000004200 */
[----:B------:R-:W-:Y:S02]  /*e730*/  SHF.R.U32.HI R152, RZ, 0x18, R152 ;  /* 0x00000018ff987819 */ /* 0x000fe40000011698 */
[----:B------:R-:W-:Y:S04]  /*e740*/  LOP3.LUT R27, R25, 0xff, RZ, 0xc0, !PT ;  /* 0x000000ff191b7812 */ /* 0x000fe800078ec0ff */
[----:B------:R-:W4:Y:S01]  /*e750*/  MUFU.EX2 R177, R177 ;  /* 0x000000b100b17308 */ /* 0x000f220000000800 */
[--C-:B------:R-:W-:Y:S01]  /*e760*/  HSET2.LE.AND R24, R24, R219.reuse, PT ;  /* 0x000000db18187233 */ /* 0x100fe20003803000 */
[C---:B--2---:R-:W-:Y:S03]  /*e770*/  HMMA.16816.F32.BF16 R108, R116.reuse, R20, R108 ;  /* 0x00000014746c723c */ /* 0x044fe6000004186c */
[----:B------:R-:W-:Y:S02]  /*e780*/  PRMT R152, R27, 0x5410, R152 ;  /* 0x000054101b987816 */ /* 0x000fe40000000098 */
[----:B-1----:R-:W-:Y:S01]  /*e790*/  F2FP.BF16.F32.PACK_AB R25, R174, R133 ;  /* 0x00000085ae19723e */ /* 0x002fe200000010ff */
[C---:B------:R-:W-:Y:S05]  /*e7a0*/  HMMA.16816.F32.BF16 R16, R116.reuse, R22, R16 ;  /* 0x000000167410723c */ /* 0x040fea0000041810 */
[----:B------:R-:W-:Y:S01]  /*e7b0*/  LOP3.LUT R24, R24, R25, RZ, 0xc0, !PT ;  /* 0x0000001918187212 */ /* 0x000fe200078ec0ff */
[----:B------:R-:W-:Y:S01]  /*e7c0*/  FADD.FTZ R133, R133, R166 ;  /* 0x000000a685857221 */ /* 0x000fe20000010000 */
[--C-:B------:R-:W-:Y:S02]  /*e7d0*/  HSET2.LE.AND R25, R152, R219.reuse, PT ;  /* 0x000000db98197233 */ /* 0x100fe40003803000 */
[----:B------:R-:W1:Y:S02]  /*e7e0*/  LDSM.16.MT88.4 R152, [R193+0xf000] ;  /* 0x00f00000c198783b */ /* 0x000e640000004200 */
[----:B---3--:R-:W-:Y:S01]  /*e7f0*/  F2FP.BF16.F32.PACK_AB R20, R176, R173 ;  /* 0x000000adb014723e */ /* 0x008fe200000010ff */
[----:B------:R-:W-:Y:S01]  /*e800*/  FADD.FTZ R173, R173, R168 ;  /* 0x000000a8adad7221 */ /* 0x000fe20000010000 */
[----:B-----5:R-:W-:Y:S01]  /*e810*/  F2FP.BF16.F32.PACK_AB R21, R226, R175 ;  /* 0x000000afe215723e */ /* 0x020fe200000010ff */
        /* <DEDUP_REMOVED lines=9> */
[----:B------:R-:W-:Y:S01]  /*e8b0*/  LOP3.LUT R25, R25, R20, RZ, 0xc0, !PT ;  /* 0x0000001419197212 */ /* 0x000fe200078ec0ff */
[----:B------:R-:W-:Y:S01]  /*e8c0*/  FADD.FTZ R234, R234, R173 ;  /* 0x000000adeaea7221 */ /* 0x000fe20000010000 */
[----:B------:R-:W-:Y:S02]  /*e8d0*/  LDSM.16.MT88.4 R120, [R194+0x11000] ;  /* 0x01100000c278783b */ /* 0x000fe40000004200 */
[----:B------:R-:W-:Y:S01]  /*e8e0*/  LOP3.LUT R26, R26, R21, RZ, 0xc0, !PT ;  /* 0x000000151a1a7212 */ /* 0x000fe200078ec0ff */
[----:B------:R-:W-:Y:S01]  /*e8f0*/  FADD.FTZ R175, R226, R175 ;  /* 0x000000afe2af7221 */ /* 0x000fe20000010000 */
[----:B------:R-:W-:Y:S01]  /*e900*/  LOP3.LUT R27, R27, R134, RZ, 0xc0, !PT ;  /* 0x000000861b1b7212 */ /* 0x000fe200078ec0ff */
[----:B------:R-:W-:Y:S01]  /*e910*/  FFMA.FTZ R134, R28, UR4, -R164 ;  /* 0x000000041c867c23 */ /* 0x000fe200080108a4 */
[----:B------:R-:W-:Y:S01]  /*e920*/  LOP3.LUT R224, R179, R236, R224, 0x96, !PT ;  /* 0x000000ecb3e07212 */ /* 0x000fe200078e96e0 */
[----:B------:R-:W-:Y:S01]  /*e930*/  FADD.FTZ R177, R177, R234 ;  /* 0x000000eab1b17221 */ /* 0x000fe20000010000 */
[----:B------:R-:W2:Y:S01]  /*e940*/  LDSM.16.MT88.4 R20, [R192+0xf000] ;  /* 0x00f00000c014783b */ /* 0x000ea20000004200 */
[----:B------:R-:W-:Y:S02]  /*e950*/  SHF.R.U32.HI R28, RZ, 0x18, R178 ;  /* 0x00000018ff1c7819 */ /* 0x000fe400000116b2 */
[C---:B------:R-:W-:Y:S01]  /*e960*/  HMMA.16816.F32.BF16 R4, R24.reuse, R128, R4 ;  /* 0x000000801804723c */ /* 0x040fe20000041804 */
[----:B------:R-:W-:Y:S04]  /*e970*/  MUFU.EX2 R134, R134 ;  /* 0x0000008600867308 */ /* 0x000fe80000000800 */
[----:B------:R-:W-:Y:S01]  /*e980*/  MOV R133, R132 ;  /* 0x0000008400857202 */ /* 0x000fe20000000f00 */
[C---:B------:R-:W-:Y:S05]  /*e990*/  HMMA.16816.F32.BF16 R8, R24.reuse, R130, R8 ;  /* 0x000000821808723c */ /* 0x040fea0000041808 */
[----:B------:R-:W-:Y:S01]  /*e9a0*/  SHF.R.U32.HI R129, RZ, 0x10, R224 ;  /* 0x00000010ff817819 */ /* 0x000fe200000116e0 */
[C---:B------:R-:W-:Y:S05]  /*e9b0*/  HMMA.16816.F32.BF16 R36, R24.reuse, R124, R36 ;  /* 0x0000007c1824723c */ /* 0x040fea0000041824 */
[----:B------:R-:W-:Y:S01]  /*e9c0*/  LOP3.LUT R129, R129, 0xff, RZ, 0xc0, !PT ;  /* 0x000000ff81817812 */ /* 0x000fe200078ec0ff */
        /* <DEDUP_REMOVED lines=8> */
[C---:B------:R-:W-:Y:S06]  /*ea50*/  HMMA.16816.F32.BF16 R60, R24.reuse, R144, R60 ;  /* 0x00000090183c723c */ /* 0x040fec000004183c */
[C---:B------:R-:W-:Y:S05]  /*ea60*/  HMMA.16816.F32.BF16 R64, R24.reuse, R146, R64 ;  /* 0x000000921840723c */ /* 0x040fea0000041840 */
[--C-:B------:R-:W-:Y:S01]  /*ea70*/  FFMA.FTZ R145, R29, UR4, -R164.reuse ;  /* 0x000000041d917c23 */ /* 0x100fe200080108a4 */
[C---:B------:R-:W-:Y:S05]  /*ea80*/  HMMA.16816.F32.BF16 R68, R24.reuse, R148, R68 ;  /* 0x000000941844723c */ /* 0x040fea0000041844 */
[--C-:B------:R-:W-:Y:S01]  /*ea90*/  FFMA.FTZ R146, R32, UR4, -R164.reuse ;  /* 0x0000000420927c23 */ /* 0x100fe200080108a4 */
[C---:B------:R-:W-:Y:S01]  /*eaa0*/  HMMA.16816.F32.BF16 R72, R24.reuse, R150, R72 ;  /* 0x000000961848723c */ /* 0x040fe20000041848 */
[----:B------:R-:W-:Y:S04]  /*eab0*/  MUFU.EX2 R145, R145 ;  /* 0x0000009100917308 */ /* 0x000fe80000000800 */
[----:B------:R-:W-:Y:S01]  /*eac0*/  FFMA.FTZ R164, R33, UR4, -R164 ;  /* 0x0000000421a47c23 */ /* 0x000fe200080108a4 */
[C---:B-1----:R-:W-:Y:S05]  /*ead0*/  HMMA.16816.F32.BF16 R76, R24.reuse, R152, R76 ;  /* 0x00000098184c723c */ /* 0x042fea000004184c */
[----:B------:R-:W-:Y:S01]  /*eae0*/  MUFU.EX2 R146, R146 ;  /* 0x0000009200927308 */ /* 0x000fe20000000800 */
[--C-:B------:R-:W-:Y:S01]  /*eaf0*/  FFMA.FTZ R151, R34, UR4, -R162.reuse ;  /* 0x0000000422977c23 */ /* 0x100fe200080108a2 */
[C---:B------:R-:W-:Y:S04]  /*eb00*/  HMMA.16816.F32.BF16 R80, R24.reuse, R154, R80 ;  /* 0x0000009a1850723c */ /* 0x040fe80000041850 */
[--C-:B------:R-:W-:Y:S02]  /*eb10*/  FFMA.FTZ R144, R30, UR4, -R162.reuse ;  /* 0x000000041e907c23 */ /* 0x100fe400080108a2 */
[C---:B--2---:R-:W-:Y:S02]  /*eb20*/  HMMA.16816.F32.BF16 R84, R24.reuse, R20, R84 ;  /* 0x000000141854723c */ /* 0x044fe40000041854 */
        /* <DEDUP_REMOVED lines=13> */
[----:B------:R-:W-:Y:S01]  /*ec00*/  SHF.R.U32.HI R31, RZ, 0x10, R178 ;  /* 0x00000010ff1f7819 */ /* 0x000fe200000116b2 */
[C---:B------:R-:W-:Y:S01]  /*ec10*/  HMMA.16816.F32.BF16 R104, R24.reuse, R122, R104 ;  /* 0x0000007a1868723c */ /* 0x040fe20000041868 */
[----:B------:R-:W4:Y:S06]  /*ec20*/  LDSM.16.MT88.4 R120, [R193+0xd800] ;  /* 0x00d80000c178783b */ /* 0x000f2c0000004200 */
[----:B------:R-:W5:Y:S01]  /*ec30*/  MUFU.EX2 R147, R147 ;  /* 0x0000009300937308 */ /* 0x000f620000000800 */
[----:B------:R-:W-:Y:S01]  /*ec40*/  LOP3.LUT R31, R31, 0xff, RZ, 0xc0, !PT ;  /* 0x000000ff1f1f7812 */ /* 0x000fe200078ec0ff */
[C---:B---3--:R-:W-:Y:S03]  /*ec50*/  HMMA.16816.F32.BF16 R108, R24.reuse, R124, R108 ;  /* 0x0000007c186c723c */ /* 0x048fe6000004186c */
[----:B------:R-:W-:Y:S03]  /*ec60*/  LOP3.LUT R30, R178, 0xffff, RZ, 0xc0, !PT ;  /* 0x0000ffffb21e7812 */ /* 0x000fe600078ec0ff */
[C---:B------:R-:W-:Y:S05]  /*ec70*/  HMMA.16816.F32.BF16 R16, R24.reuse, R126, R16 ;  /* 0x0000007e1810723c */ /* 0x040fea0000041810 */
[C---:B------:R-:W-:Y:S01]  /*ec80*/  LOP3.LUT R125, R224.reuse, 0xffff, RZ, 0xc0, !PT ;  /* 0x0000ffffe07d7812 */ /* 0x040fe200078ec0ff */
[C---:B--2---:R-:W-:Y:S05]  /*ec90*/  HMMA.16816.F32.BF16 R12, R24.reuse, R20, R12 ;  /* 0x00000014180c723c */ /* 0x044fea000004180c */
[----:B------:R-:W-:Y:S01]  /*eca0*/  LOP3.LUT R124, R224, 0xff, RZ, 0xc0, !PT ;  /* 0x000000ffe07c7812 */ /* 0x000fe200078ec0ff */
[----:B------:R-:W-:Y:S01]  /*ecb0*/  HMMA.16816.F32.BF16 R112, R24, R22, R112 ;  /* 0x000000161870723c */ /* 0x000fe20000041870 */
[----:B------:R-:W-:Y:S04]  /*ecc0*/  LDSM.16.MT88.4 R24, [R196+0x11800] ;  /* 0x01180000c418783b */ /* 0x000fe80000004200 */
[----:B------:R-:W-:Y:S02]  /*ecd0*/  SHF.R.U32.HI R224, RZ, 0x18, R224 ;  /* 0x00000018ffe07819 */ /* 0x000fe400000116e0 */
[----:B------:R-:W-:Y:S04]  /*ece0*/  SHF.R.U32.HI R125, RZ, 0x8, R125 ;  /* 0x00000008ff7d7819 */ /* 0x000fe8000001167d */
        /* <DEDUP_REMOVED lines=34> */
[C---:B------:R-:W-:Y:S06]  /*ef10*/  HMMA.16816.F32.BF16 R44, R28.reuse, R120, R44 ;  /* 0x000000781c2c723c */ /* 0x040fec000004182c */
[C---:B------:R-:W-:Y:S01]  /*ef20*/  HMMA.16816.F32.BF16 R48, R28.reuse, R122, R48 ;  /* 0x0000007a1c30723c */ /* 0x040fe20000041830 */
[----:B------:R-:W5:Y:S05]  /*ef30*/  LDSM.16.MT88.4 R120, [R193+0x11800] ;  /* 0x01180000c178783b */ /* 0x000f6a0000004200 */
        /* <DEDUP_REMOVED lines=22> */
.L_x_503:
        /* <DEDUP_REMOVED lines=240> */
.L_x_507:
        /* <DEDUP_REMOVED lines=54> */
.L_x_508:
[----:B------:R-:W-:Y:S05]  /*10300*/  @P1 BRA `(.L_x_509) ;  /* 0x0000000000181947 */ /* 0x000fea0003800000 */
[----:B------:R-:W1:Y:S01]  /*10310*/  LDC R24, c[0x0][0x2c4] ;  /* 0x0000b100ff187b82 */ /* 0x000e620000000800 */
[----:B------:R-:W-:Y:S02]  /*10320*/  ISETP.NE.AND P1, PT, RZ, UR9, PT ;  /* 0x00000009ff007c0c */ /* 0x000fe4000bf25270 */
[----:B------:R-:W-:-:S05]  /*10330*/  MOV R22, 0x1 ;  /* 0x0000000100167802 */ /* 0x000fca0000000f00 */
[----:B------:R-:W2:Y:S08]  /*10340*/  LDC R25, c[0x0][0x270] ;  /* 0x00009c00ff197b82 */ /* 0x000eb00000000800 */
[----:B-1----:R-:W2:Y:S02]  /*10350*/  @P1 LDC R24, c[0x0][0x2e4] ;  /* 0x0000b900ff181b82 */ /* 0x002ea40000000800 */
[----:B--2---:R-:W-:-:S07]  /*10360*/  IMAD R25, R24, R25, RZ ;  /* 0x0000001918197224 */ /* 0x004fce00078e02ff */
.L_x_509:
        /* <DEDUP_REMOVED lines=57> */
.L_x_511:
[----:B------:R-:W-:Y:S05]  /*10700*/  BSYNC B0 ;  /* 0x0000000000007941 */ /* 0x000fea0003800000 */
.L_x_510:
        /* <DEDUP_REMOVED lines=36> */
.L_x_513:
[----:B------:R-:W-:Y:S05]  /*10950*/  BSYNC B0 ;  /* 0x0000000000007941 */ /* 0x000fea0003800000 */
.L_x_512:
        /* <DEDUP_REMOVED lines=24> */
.L_x_515:
[----:B------:R-:W-:Y:S05]  /*10ae0*/  BSYNC B0 ;  /* 0x0000000000007941 */ /* 0x000fea0003800000 */
.L_x_514:
        /* <DEDUP_REMOVED lines=24> */
.L_x_517:
[----:B------:R-:W-:Y:S05]  /*10c70*/  BSYNC B0 ;  /* 0x0000000000007941 */ /* 0x000fea0003800000 */
.L_x_516:
        /* <DEDUP_REMOVED lines=23> */
.L_x_468:
        /* <DEDUP_REMOVED lines=86> */
.L_x_519:
[----:B------:R-:W-:Y:S05]  /*11350*/  BSYNC B0 ;  /* 0x0000000000007941 */ /* 0x000fea0003800000 */
.L_x_518:
        /* <DEDUP_REMOVED lines=22> */
.L_x_521:
[----:B------:R-:W-:Y:S05]  /*114c0*/  BSYNC B0 ;  /* 0x0000000000007941 */ /* 0x000fea0003800000 */
.L_x_520:
        /* <DEDUP_REMOVED lines=22> */
.L_x_523:
[----:B------:R-:W-:Y:S05]  /*11630*/  BSYNC B0 ;  /* 0x0000000000007941 */ /* 0x000fea0003800000 */
.L_x_522:
        /* <DEDUP_REMOVED lines=23> */
.L_x_525:
[----:B------:R-:W-:Y:S05]  /*117b0*/  BSYNC B0 ;  /* 0x0000000000007941 */ /* 0x000fea0003800000 */
.L_x_524:
        /* <DEDUP_REMOVED lines=10> */
.L_x_527:
[----:B------:R-:W-:Y:S05]  /*11860*/  BSYNC B0 ;  /* 0x0000000000007941 */ /* 0x000fea0003800000 */
.L_x_526:
        /* <DEDUP_REMOVED lines=10> */
.L_x_529:
[----:B------:R-:W-:Y:S05]  /*11910*/  BSYNC B0 ;  /* 0x0000000000007941 */ /* 0x000fea0003800000 */
.L_x_528:
        /* <DEDUP_REMOVED lines=10> */
.L_x_531:
[----:B------:R-:W-:Y:S05]  /*119c0*/  BSYNC B0 ;  /* 0x0000000000007941 */ /* 0x000fea0003800000 */
.L_x_530:
        /* <DEDUP_REMOVED lines=10> */
.L_x_532:
        /* <DEDUP_REMOVED lines=9> */
.L_x_808:


//--------------------- .text._ZN5flash16flash_fwd_kernelI23Flash_fwd_kernel_traitsILi192ELi64ELi64ELi4ELb0ELb0EN7cutlass10bfloat16_tE19Flash_kernel_traitsILi192ELi64ELi64ELi4ES3_EELb1ELb1ELb0ELb0ELb0ELb0ELb0ELb1EEEvNS_16Flash_fwd_paramsE --------------------------
	.section	.text._ZN5flash16flash_fwd_kernelI23Flash_fwd_kernel_traitsILi192ELi64ELi64ELi4ELb0ELb0EN7cutlass10bfloat16_tE19Flash_kernel_traitsILi192ELi64ELi64ELi4ES3_EELb1ELb1ELb0ELb0ELb0ELb0ELb0ELb1EEEvNS_16Flash_fwd_paramsE,"ax",@progbits
	.align	128
        .global         _ZN5flash16flash_fwd_kernelI23Flash_fwd_kernel_traitsILi192ELi64ELi64ELi4ELb0ELb0EN7cutlass10bfloat16_tE19Flash_kernel_traitsILi192ELi64ELi64ELi4ES3_EELb1ELb1ELb0ELb0ELb0ELb0ELb0ELb1EEEvNS_16Flash_fwd_paramsE
        .type           _ZN5flash16flash_fwd_kernelI23Flash_fwd_kernel_traitsILi192ELi64ELi64ELi4ELb0ELb0EN7cutlass10bfloat16_tE19Flash_kernel_traitsILi192ELi64ELi64ELi4ES3_EELb1ELb1ELb0ELb0ELb0ELb0ELb0ELb1EEEvNS_16Flash_fwd_paramsE,@function
        .size           _ZN5flash16flash_fwd_kernelI23Flash_fwd_kernel_traitsILi192ELi64ELi64ELi4ELb0ELb0EN7cutlass10bfloat16_tE19Flash_kernel_traitsILi192ELi64ELi64ELi4ES3_EELb1ELb1ELb0ELb0ELb0ELb0ELb0ELb1EEEvNS_16Flash_fwd_paramsE,(.L_x_809 - _ZN5flash16flash_fwd_kernelI23Flash_fwd_kernel_traitsILi192ELi64ELi64ELi4ELb0ELb0EN7cutlass10bfloat16_tE19Flash_kernel_traitsILi192ELi64ELi64ELi4ES3_EELb1ELb1ELb0ELb0ELb0ELb0ELb0ELb1EEEvNS_16Flash_fwd_paramsE)
        .other          _ZN5flash16flash_fwd_kernelI23Flash_fwd_kernel_traitsILi192ELi64ELi64ELi4ELb0ELb0EN7cutlass10bfloat16_tE19Flash_kernel_traitsILi192ELi64ELi64ELi4ES3_EELb1ELb1ELb0ELb0ELb0ELb0ELb0ELb1EEEvNS_16Flash_fwd_paramsE,@"STO_CUDA_ENTRY STV_DEFAULT"
_ZN5flash16flash_fwd_kernelI23Flash_fwd_kernel_traitsILi192ELi64ELi64ELi4ELb0ELb0EN7cutlass10bfloat16_tE19Flash_kernel_traitsILi192ELi64ELi64ELi4ES3_EELb1ELb1ELb0ELb0ELb0ELb0ELb0ELb1EEEvNS_16Flash_fwd_paramsE:
.text._ZN5flash16flash_fwd_kernelI23Flash_fwd_kernel_traitsILi192ELi64ELi64ELi4ELb0ELb0EN7cutlass10bfloat16_tE19Flash_kernel_traitsILi192ELi64ELi64ELi4ES3_EELb1ELb1ELb0ELb0ELb0ELb0ELb0ELb1EEEvNS_16Flash_fwd_paramsE:
[----:B------:R-:W1:Y:S08]  /*0000*/  LDC R1, c[0x0][0x28] ;  /* 0x00000a00ff017b82 */ /* 0x000e700000000800 */
[----:B------:R-:W2:Y:S01]  /*0010*/  LDC R9, c[0x0][0x3a8] ;  /* 0x0000ea00ff097b82 */ /* 0x000ea20000000800 */
[----:B------:R-:W-:Y:S01]  /*0020*/  ULDC.U8 UR4, c[0x0][0x3b4] ;  /* 0x0000ed0000047ab9 */ /* 0x000fe20000000000 */
[----:B------:R-:W-:Y:S01]  /*0030*/  ULDC.64 UR24, c[0x0][0x3a0] ;  /* 0x0000e80000187ab9 */ /* 0x000fe20000000a00 */
[----:B------:R-:W-:Y:S01]  /*0040*/  ISETP.NE.AND P2, PT, RZ, UR4, PT ;  /* 0x00000004ff007c0c */ /* 0x000fe2000bf45270 */
[----:B------:R-:W-:Y:S01]  /*0050*/  IMAD.U32 R2, RZ, RZ, UR24 ;  /* 0x00000018ff027e24 */ /* 0x000fe2000f8e00ff */
[----:B------:R-:W-:Y:S01]  /*0060*/  ULDC.64 UR20, c[0x0][0x208] ;  /* 0x0000820000147ab9 */ /* 0x000fe20000000a00 */
[----:B------:R-:W-:-:S02]  /*0070*/  IMAD.U32 R3, RZ, RZ, UR25 ;  /* 0x00000019ff037e24 */ /* 0x000fc4000f8e00ff */
[----:B------:R-:W3:Y:S01]  /*0080*/  LDC R8, c[0x0][0x3ac] ;  /* 0x0000eb00ff087b82 */ /* 0x000ee20000000800 */
[----:B------:R-:W4:Y:S01]  /*0090*/  S2R R109, SR_TID.X ;  /* 0x00000000006d7919 */ /* 0x000f220000002100 */
[----:B------:R-:W-:Y:S01]  /*00a0*/  ULDC.64 UR8, c[0x0][0x2f0] ;  /* 0x0000bc0000087ab9 */ /* 0x000fe20000000a00 */
[----:B------:R-:W-:Y:S01]  /*00b0*/  ULDC.64 UR6, c[0x0][0x300] ;  /* 0x0000c00000067ab9 */ /* 0x000fe20000000a00 */
[----:B-1----:R-:W-:-:S04]  /*00c0*/  VIADD R1, R1, 0xffffff50 ;  /* 0xffffff5001017836 */ /* 0x002fc80000000000 */
[----:B------:R2:W5:Y:S01]  /*00d0*/  @P2 LDG.E.64 R4, desc[UR20][R2.64] ;  /* 0x0000001402042981 */ /* 0x000562000c1e1b00 */
[----:B------:R-:W-:Y:S08]  /*00e0*/  S2UR UR13, SR_CTAID.X ;  /* 0x00000000000d79c3 */ /* 0x000ff00000002500 */
[----:B------:R-:W-:Y:S08]  /*00f0*/  S2UR UR26, SR_CTAID.Y ;  /* 0x00000000001a79c3 */ /* 0x000ff00000002600 */
[----:B------:R-:W1:Y:S01]  /*0100*/  S2UR UR4, SR_CTAID.Z ;  /* 0x00000000000479c3 */ /* 0x000e620000002700 */
[----:B--2---:R-:W-:-:S07]  /*0110*/  @P2 IMAD.MOV.U32 R2, RZ, RZ, R9 ;  /* 0x000000ffff022224 */ /* 0x004fce00078e0009 */
[----:B------:R-:W2:Y:S01]  /*0120*/  @P2 LDC R0, c[0x0][0x3b0] ;  /* 0x0000ec00ff002b82 */ /* 0x000ea20000000800 */
[----:B---3--:R-:W-:-:S06]  /*0130*/  @P2 IMAD.MOV.U32 R3, RZ, RZ, R8 ;  /* 0x000000ffff032224 */ /* 0x008fcc00078e0008 */
[----:B------:R-:W2:Y:S01]  /*0140*/  @P2 LDG.E.64 R2, desc[UR20][R2.64] ;  /* 0x0000001402022981 */ /* 0x000ea2000c1e1b00 */
[----:B------:R-:W-:Y:S02]  /*0150*/  UISETP.NE.U32.AND UP2, UPT, UR8, URZ, UPT ;  /* 0x0000003f0800728c */ /* 0x000fe4000bf45070 */
[----:B------:R-:W-:Y:S02]  /*0160*/  UISETP.NE.U32.AND UP1, UPT, UR6, URZ, UPT ;  /* 0x0000003f0600728c */ /* 0x000fe4000bf25070 */
[----:B------:R-:W-:Y:S02]  /*0170*/  UISETP.NE.AND.EX UP2, UPT, UR9, URZ, UPT, UP2 ;  /* 0x0000003f0900728c */ /* 0x000fe4000bf45320 */
[----:B------:R-:W-:Y:S02]  /*0180*/  UISETP.NE.AND.EX UP1, UPT, UR7, URZ, UPT, UP1 ;  /* 0x0000003f0700728c */ /* 0x000fe4000bf25310 */
[----:B-1----:R-:W-:Y:S01]  /*0190*/  ULOP3.LUT UR5, UR4, UR13, UR26, 0xfe, !UPT ;  /* 0x0000000d04057292 */ /* 0x002fe2000f8efe1a */
[----:B------:R-:W-:Y:S01]  /*01a0*/  ULDC.64 UR8, c[0x0][0x2f0] ;  /* 0x0000bc0000087ab9 */ /* 0x000fe20000000a00 */
[----:B------:R-:W-:Y:S01]  /*01b0*/  PLOP3.LUT P0, PT, PT, PT, UP2, 0x80, 0x0 ;  /* 0x000000000000781c */ /* 0x000fe20003f0f028 */
[----:B------:R-:W-:-:S03]  /*01c0*/  UIMAD.WIDE UR8, UR26, 0x4, UR8 ;  /* 0x000000041a0878a5 */ /* 0x000fc6000f8e0208 */
[----:B----4-:R-:W-:Y:S01]  /*01d0*/  LOP3.LUT P3, RZ, R109, UR5, RZ, 0xfc, !PT ;  /* 0x000000056dff7c12 */ /* 0x010fe2000f86fcff */
[----:B------:R-:W-:Y:S01]  /*01e0*/  ULDC.U8 UR5, c[0x0][0x3c2] ;  /* 0x0000f08000057ab9 */ /* 0x000fe20000000000 */
[----:B------:R-:W-:Y:S01]  /*01f0*/  ULDC.64 UR6, c[0x0][0x2f8] ;  /* 0x0000be0000067ab9 */ /* 0x000fe20000000a00 */
[----:B------:R-:W-:Y:S02]  /*0200*/  UISETP.NE.AND UP3, UPT, UR5, URZ, UPT ;  /* 0x0000003f0500728c */ /* 0x000fe4000bf65270 */
[----:B------:R-:W-:Y:S01]  /*0210*/  UISETP.EQ.U32.AND UP0, UPT, UR6, URZ, UPT ;  /* 0x0000003f0600728c */ /* 0x000fe2000bf02070 */
[----:B------:R-:W-:Y:S01]  /*0220*/  @UP1 ULDC.64 UR10, c[0x0][0x300] ;  /* 0x0000c000000a1ab9 */ /* 0x000fe20000000a00 */
[----:B------:R-:W-:Y:S02]  /*0230*/  UMOV UR12, 0xffffffff ;  /* 0xffffffff000c7882 */ /* 0x000fe40000000000 */
[----:B------:R-:W-:-:S04]  /*0240*/  UISETP.EQ.OR.EX UP0, UPT, UR7, URZ, !UP3, UP0 ;  /* 0x0000003f0700728c */ /* 0x000fc8000df02700 */
[----:B------:R-:W1:Y:S01]  /*0250*/  @!P3 LDC.64 R6, c[0x0][0x3b8] ;  /* 0x0000ee00ff06bb82 */ /* 0x000e620000000a00 */
[----:B------:R-:W-:Y:S01]  /*0260*/  @UP1 UIMAD.WIDE UR10, UR26, 0x4, UR10 ;  /* 0x000000041a0a18a5 */ /* 0x000fe2000f8e020a */
[----:B------:R-:W-:Y:S01]  /*0270*/  SHF.R.S32.HI R24, RZ, 0x1f, R109 ;  /* 0x0000001fff187819 */ /* 0x000fe2000001146d */
[----:B------:R-:W-:Y:S01]  /*0280*/  UMOV UR27, URZ ;  /* 0x0000003f001b7c82 */ /* 0x000fe20008000000 */
[----:B------:R-:W-:Y:S01]  /*0290*/  ULDC.U8 UR5, c[0x0][0x388] ;  /* 0x0000e20000057ab9 */ /* 0x000fe20000000000 */
[----:B-----5:R-:W-:Y:S02]  /*02a0*/  @P2 R2UR UR24, R4 ;  /* 0x00000000041822ca */ /* 0x020fe400000e0000 */
[----:B------:R-:W-:-:S11]  /*02b0*/  @P2 R2UR UR25, R5 ;  /* 0x00000000051922ca */ /* 0x000fd600000e0000 */
[----:B------:R-:W-:Y:S02]  /*02c0*/  IMAD.U32 R4, RZ, RZ, UR24 ;  /* 0x00000018ff047e24 */ /* 0x000fe4000f8e00ff */
[----:B------:R-:W-:-:S05]  /*02d0*/  IMAD.U32 R5, RZ, RZ, UR25 ;  /* 0x00000019ff057e24 */ /* 0x000fca000f8e00ff */
[----:B-1----:R1:W-:Y:S01]  /*02e0*/  @!P3 STG.E.64 desc[UR20][R6.64], R4 ;  /* 0x000000040600b986 */ /* 0x0023e2000c101b14 */
[----:B--2---:R-:W-:Y:S01]  /*02f0*/  @P2 IADD3 R9, P1, R2, R0, RZ ;  /* 0x0000000002092210 */ /* 0x004fe20007f3e0ff */
[----:B------:R-:W-:-:S04]  /*0300*/  IMAD.U32 R2, RZ, RZ, UR8 ;  /* 0x00000008ff027e24 */ /* 0x000fc8000f8e00ff */
[----:B------:R-:W-:Y:S01]  /*0310*/  @P2 IMAD.X R8, RZ, RZ, R3, P1 ;  /* 0x000000ffff082224 */ /* 0x000fe200008e0603 */
[----:B------:R-:W-:Y:S01]  /*0320*/  PLOP3.LUT P1, PT, PT, PT, UP1, 0x80, 0x0 ;  /* 0x000000000000781c */ /* 0x000fe20003f2f018 */
[----:B------:R-:W-:Y:S01]  /*0330*/  IMAD.U32 R3, RZ, RZ, UR9 ;  /* 0x00000009ff037e24 */ /* 0x000fe2000f8e00ff */
[----:B------:R-:W-:Y:S01]  /*0340*/  ULDC.64 UR8, c[0x0][0x2f8] ;  /* 0x0000be0000087ab9 */ /* 0x000fe20000000a00 */
[----:B-1----:R-:W-:Y:S02]  /*0350*/  @!P3 IMAD.MOV.U32 R4, RZ, RZ, R9 ;  /* 0x000000ffff04b224 */ /* 0x002fe400078e0009 */
[----:B------:R-:W-:-:S05]  /*0360*/  @!P3 IMAD.MOV.U32 R5, RZ, RZ, R8 ;  /* 0x000000ffff05b224 */ /* 0x000fca00078e0008 */
[----:B------:R1:W-:Y:S01]  /*0370*/  @!P3 STG.E.64 desc[UR20][R6.64+0x8], R4 ;  /* 0x000008040600b986 */ /* 0x0003e2000c101b14 */
[----:B------:R-:W-:Y:S01]  /*0380*/  PLOP3.LUT P2, PT, PT, PT, UP0, 0x80, 0x0 ;  /* 0x000000000000781c */ /* 0x000fe20003f4f008 */
[----:B------:R-:W-:Y:S02]  /*0390*/  UIMAD.WIDE UR8, UR26, 0x4, UR8 ;  /* 0x000000041a0878a5 */ /* 0x000fe4000f8e0208 */
[----:B-1----:R-:W2:Y:S04]  /*03a0*/  @P0 LDG.E R7, desc[UR20][R2.64] ;  /* 0x0000001402070981 */ /* 0x002ea8000c1e1900 */
[----:B------:R1:W3:Y:S01]  /*03b0*/  @P0 LDG.E R6, desc[UR20][R2.64+0x4] ;  /* 0x0000041402060981 */ /* 0x0002e2000c1e1900 */
[----:B------:R-:W-:Y:S02]  /*03c0*/  IMAD.U32 R4, RZ, RZ, UR10 ;  /* 0x0000000aff047e24 */ /* 0x000fe4000f8e00ff */
[----:B------:R-:W-:-:S05]  /*03d0*/  IMAD.U32 R5, RZ, RZ, UR11 ;  /* 0x0000000bff057e24 */ /* 0x000fca000f8e00ff */
[----:B------:R4:W5:Y:S01]  /*03e0*/  @P1 LDG.E R4, desc[UR20][R4.64] ;  /* 0x0000001404041981 */ /* 0x000962000c1e1900 */
[----:B-1----:R-:W-:Y:S02]  /*03f0*/  IMAD.U32 R2, RZ, RZ, UR8 ;  /* 0x00000008ff027e24 */ /* 0x002fe4000f8e00ff */
[----:B------:R-:W-:-:S05]  /*0400*/  IMAD.U32 R3, RZ, RZ, UR9 ;  /* 0x00000009ff037e24 */ /* 0x000fca000f8e00ff */
[----:B------:R-:W5:Y:S01]  /*0410*/  @!P2 LDG.E R0, desc[UR20][R2.64] ;  /* 0x000000140200a981 */ /* 0x000f62000c1e1900 */
[----:B------:R-:W-:Y:S01]  /*0420*/  UMOV UR8, 0xffffffff ;  /* 0xffffffff00087882 */ /* 0x000fe20000000000 */
[----:B----4-:R-:W-:Y:S02]  /*0430*/  LEA.HI R5, R24, R109, RZ, 0x5 ;  /* 0x0000006d18057211 */ /* 0x010fe400078f28ff */
[----:B--2---:R-:W-:Y:S02]  /*0440*/  @P0 R2UR UR12, R7 ;  /* 0x00000000070c02ca */ /* 0x004fe400000e0000 */
[----:B---3--:R-:W-:Y:S02]  /*0450*/  @P0 R2UR UR14, R6 ;  /* 0x00000000060e02ca */ /* 0x008fe400000e0000 */
[----:B------:R-:W-:-:S04]  /*0460*/  ISETP.NE.U32.AND P0, PT, RZ, UR6, PT ;  /* 0x00000006ff007c0c */ /* 0x000fc8000bf05070 */
[----:B------:R-:W-:-:S07]  /*0470*/  ISETP.NE.AND.EX P0, PT, RZ, UR7, PT, P0 ;  /* 0x00000007ff007c0c */ /* 0x000fce000bf05300 */
[----:B------:R-:W-:Y:S01]  /*0480*/  @UP2 UIADD3 UR14, UR14, -UR12, URZ ;  /* 0x8000000c0e0e2290 */ /* 0x000fe2000fffe03f */
[----:B-----5:R-:W-:-:S06]  /*0490*/  @P1 R2UR UR27, R4 ;  /* 0x00000000041b12ca */ /* 0x020fcc00000e0000 */
[----:B------:R-:W-:Y:S01]  /*04a0*/  @!UP2 ULDC UR14, c[0x0][0x2c4] ;  /* 0x0000b100000eaab9 */ /* 0x000fe20000000800 */
[----:B------:R-:W-:Y:S01]  /*04b0*/  @!P2 R2UR UR8, R0 ;  /* 0x000000000008a2ca */ /* 0x000fe200000e0000 */
[----:B------:R-:W-:-:S14]  /*04c0*/  @!P0 BRA `(.L_x_533) ;  /* 0x00000000001c8947 */ /* 0x000fdc0003800000 */
[----:B------:R-:W-:-:S13]  /*04d0*/  PLOP3.LUT P0, PT, PT, PT, UP3, 0x80, 0x0 ;  /* 0x000000000000781c */ /* 0x000fda0003f0f038 */
[----:B------:R-:W2:Y:S04]  /*04e0*/  @P0 LDG.E R0, desc[UR20][R2.64+0x4] ;  /* 0x0000041402000981 */ /* 0x000ea8000c1e1900 */
[----:B------:R-:W3:Y:S01]  /*04f0*/  @!P0 LDG.E R2, desc[UR20][R2.64] ;  /* 0x0000001402028981 */ /* 0x000ee2000c1e1900 */
[----:B--2---:R-:W-:-:S13]  /*0500*/  @P0 R2UR UR9, R0 ;  /* 0x00000000000902ca */ /* 0x004fda00000e0000 */
[----:B------:R-:W-:-:S07]  /*0510*/  @UP3 UIADD3 UR9, UR9, -UR8, URZ ;  /* 0x8000000809093290 */ /* 0x000fce000fffe03f */
[----:B---3--:R-:W-:Y:S01]  /*0520*/  @!P0 R2UR UR9, R2 ;  /* 0x00000000020982ca */ /* 0x008fe200000e0000 */
[----:B------:R-:W-:-:S14]  /*0530*/  BRA `(.L_x_534) ;  /* 0x0000000000047947 */ /* 0x000fdc0003800000 */
.L_x_533:
[----:B------:R-:W-:-:S05]  /*0540*/  ULDC UR9, c[0x0][0x2c8] ;  /* 0x0000b20000097ab9 */ /* 0x000fca0000000800 */
.L_x_534:
        /* <DEDUP_REMOVED lines=38> */
[----:B------:R-:W-:Y:S01]  /*07b0*/  ULDC UR9, c[0x0][0x270] ;  /* 0x00009c0000097ab9 */ /* 0x000fe20000000800 */
[----:B------:R-:W-:Y:S01]  /*07c0*/  UISETP.NE.AND UP1, UPT, UR12, -0x1, UPT ;  /* 0xffffffff0c00788c */ /* 0x000fe2000bf25270 */
[----:B------:R-:W-:Y:S01]  /*07d0*/  LOP3.LUT R4, R5, 0xffffffe0, RZ, 0xc0, !PT ;  /* 0xffffffe005047812 */ /* 0x000fe200078ec0ff */
[----:B------:R-:W-:Y:S01]  /*07e0*/  UIMAD UR9, UR26, UR9, UR4 ;  /* 0x000000091a0972a4 */ /* 0x000fe2000f8e0204 */
[----:B------:R-:W-:Y:S01]  /*07f0*/  SHF.R.S32.HI R30, RZ, 0x5, R5 ;  /* 0x00000005ff1e7819 */ /* 0x000fe20000011405 */
[----:B------:R-:W-:Y:S01]  /*0800*/  UISETP.NE.AND UP0, UPT, UR8, -0x1, UPT ;  /* 0xffffffff0800788c */ /* 0x000fe2000bf05270 */
[----:B------:R-:W-:Y:S01]  /*0810*/  IMAD.U32 R12, RZ, RZ, UR13 ;  /* 0x0000000dff0c7e24 */ /* 0x000fe2000f8e00ff */
[----:B------:R-:W-:Y:S01]  /*0820*/  USHF.L.U32 UR11, UR9, 0x5, URZ ;  /* 0x00000005090b7899 */ /* 0x000fe2000800063f */
[----:B------:R-:W-:-:S03]  /*0830*/  ULDC UR17, c[0x0][0x2d8] ;  /* 0x0000b60000117ab9 */ /* 0x000fc60000000800 */
[----:B------:R-:W-:Y:S01]  /*0840*/  USHF.R.S32.HI UR10, URZ, 0x1f, UR11 ;  /* 0x0000001f3f0a7899 */ /* 0x000fe2000801140b */
[----:B------:R-:W-:Y:S02]  /*0850*/  @UP1 ULDC.64 UR6, c[0x0][0x240] ;  /* 0x0000900000061ab9 */ /* 0x000fe40000000a00 */
[----:B------:R-:W-:-:S04]  /*0860*/  @UP1 UIMAD.WIDE.U32 UR30, UR12, UR6, URZ ;  /* 0x000000060c1e12a5 */ /* 0x000fc8000f8e003f */
[----:B------:R-:W-:Y:S02]  /*0870*/  @UP1 UIMAD UR15, UR12, UR7, UR31 ;  /* 0x000000070c0f12a4 */ /* 0x000fe4000f8e021f */
[----:B------:R-:W-:Y:S01]  /*0880*/  @UP0 UIADD3 UR31, UR27, UR8, URZ ;  /* 0x000000081b1f0290 */ /* 0x000fe2000fffe03f */
[----:B-1----:R-:W-:Y:S01]  /*0890*/  IABS R0, R15 ;  /* 0x0000000f00007213 */ /* 0x002fe20000000000 */
[----:B------:R-:W-:Y:S02]  /*08a0*/  @!UP1 ULDC.64 UR6, c[0x0][0x228] ;  /* 0x00008a0000069ab9 */ /* 0x000fe40000000a00 */
[----:B------:R-:W-:Y:S02]  /*08b0*/  @!UP1 UIMAD.WIDE.U32 UR28, UR26, UR6, URZ ;  /* 0x000000061a1c92a5 */ /* 0x000fe4000f8e003f */
[----:B------:R-:W-:-:S04]  /*08c0*/  IMAD.MOV.U32 R14, RZ, RZ, R0 ;  /* 0x000000ffff0e7224 */ /* 0x000fc800078e0000 */
[----:B------:R-:W1:Y:S01]  /*08d0*/  I2F.RP R2, R14 ;  /* 0x0000000e00027306 */ /* 0x000e620000209400 */
[----:B--2---:R-:W-:Y:S01]  /*08e0*/  IABS R6, R6 ;  /* 0x0000000600067213 */ /* 0x004fe20000000000 */
[----:B------:R-:W-:-:S06]  /*08f0*/  @!UP1 UMOV UR30, UR28 ;  /* 0x0000001c001e9c82 */ /* 0x000fcc0008000000 */
[----:B-1----:R-:W1:Y:S02]  /*0900*/  MUFU.RCP R2, R2 ;  /* 0x0000000200027308 */ /* 0x002e640000001000 */
[----:B-1----:R-:W-:-:S06]  /*0910*/  VIADD R2, R2, 0xffffffe ;  /* 0x0ffffffe02027836 */ /* 0x002fcc0000000000 */
[----:B------:R-:W1:Y:S02]  /*0920*/  F2I.FTZ.U32.TRUNC.NTZ R3, R2 ;  /* 0x0000000200037305 */ /* 0x000e64000021f000 */
[----:B-1----:R-:W-:Y:S02]  /*0930*/  IMAD.MOV R0, RZ, RZ, -R3 ;  /* 0x000000ffff007224 */ /* 0x002fe400078e0a03 */
[----:B------:R-:W-:Y:S02]  /*0940*/  IMAD.MOV.U32 R2, RZ, RZ, RZ ;  /* 0x000000ffff027224 */ /* 0x000fe400078e00ff */
[----:B------:R-:W-:-:S04]  /*0950*/  IMAD R0, R0, R14, RZ ;  /* 0x0000000e00007224 */ /* 0x000fc800078e02ff */
[----:B------:R-:W-:-:S04]  /*0960*/  IMAD.HI.U32 R0, R3, R0, R2 ;  /* 0x0000000003007227 */ /* 0x000fc800078e0002 */
[----:B------:R-:W-:Y:S01]  /*0970*/  IMAD.IADD R2, R109, 0x1, -R4 ;  /* 0x000000016d027824 */ /* 0x000fe200078e0a04 */
[----:B------:R-:W-:Y:S01]  /*0980*/  LEA.HI R4, R24, R109, RZ, 0x3 ;  /* 0x0000006d18047211 */ /* 0x000fe200078f18ff */
[----:B------:R-:W-:-:S03]  /*0990*/  IMAD.HI.U32 R0, R0, R6, RZ ;  /* 0x0000000600007227 */ /* 0x000fc600078e00ff */
[--C-:B------:R-:W-:Y:S02]  /*09a0*/  SHF.R.S32.HI R3, RZ, 0x1f, R2.reuse ;  /* 0x0000001fff037819 */ /* 0x100fe40000011402 */
[----:B------:R-:W-:Y:S02]  /*09b0*/  IADD3 R112, P1, P0, R9, UR11, R2 ;  /* 0x0000000b09707c10 */ /* 0x000fe4000f83e002 */
[----:B------:R-:W-:Y:S02]  /*09c0*/  SHF.R.S32.HI R10, RZ, 0x3, R4 ;  /* 0x00000003ff0a7819 */ /* 0x000fe40000011404 */
[----:B------:R-:W-:Y:S01]  /*09d0*/  IADD3.X R111, R8, UR10, R3, P1, P0 ;  /* 0x0000000a086f7c10 */ /* 0x000fe20008fe0403 */
[----:B------:R-:W-:Y:S01]  /*09e0*/  @!UP1 USHF.R.S32.HI UR10, URZ, 0x1f, UR26 ;  /* 0x0000001f3f0a9899 */ /* 0x000fe2000801141a */
[----:B------:R1:W-:Y:S01]  /*09f0*/  STL [R1+0x98], R112 ;  /* 0x0000987001007387 */ /* 0x0003e20000100800 */
[----:B------:R-:W-:Y:S01]  /*0a00*/  PLOP3.LUT P0, PT, PT, PT, UP0, 0x80, 0x0 ;  /* 0x000000000000781c */ /* 0x000fe20003f0f008 */
[----:B------:R-:W-:Y:S01]  /*0a10*/  IMAD.MOV R3, RZ, RZ, -R0 ;  /* 0x000000ffff037224 */ /* 0x000fe200078e0a00 */
[----:B------:R-:W-:Y:S01]  /*0a20*/  @!UP1 UIMAD UR10, UR10, UR6, URZ ;  /* 0x000000060a0a92a4 */ /* 0x000fe2000f8e023f */
[----:B------:R-:W-:-:S02]  /*0a30*/  LOP3.LUT R4, R4, 0xfffffff8, RZ, 0xc0, !PT ;  /* 0xfffffff804047812 */ /* 0x000fc400078ec0ff */
[----:B------:R-:W-:Y:S01]  /*0a40*/  SHF.R.S32.HI R8, RZ, 0x1f, R5 ;  /* 0x0000001fff087819 */ /* 0x000fe20000011405 */
[----:B------:R-:W-:Y:S01]  /*0a50*/  @!UP1 UIMAD UR7, UR26, UR7, UR10 ;  /* 0x000000071a0792a4 */ /* 0x000fe2000f8e020a */
[----:B------:R-:W-:Y:S01]  /*0a60*/  IMAD.SHL.U32 R5, R10, 0x40, RZ ;  /* 0x000000400a057824 */ /* 0x000fe200078e00ff */
[----:B------:R-:W-:Y:S01]  /*0a70*/  ULDC UR6, c[0x0][0x2d4] ;  /* 0x0000b50000067ab9 */ /* 0x000fe20000000800 */
[----:B------:R-:W-:Y:S01]  /*0a80*/  @UP0 ULDC.64 UR10, c[0x0][0x248] ;  /* 0x00009200000a0ab9 */ /* 0x000fe20000000a00 */
[----:B------:R-:W-:Y:S01]  /*0a90*/  IMAD.IADD R22, R109, 0x1, -R4 ;  /* 0x000000016d167824 */ /* 0x000fe200078e0a04 */
[----:B------:R-:W-:Y:S01]  /*0aa0*/  @UP0 UIMAD.WIDE.U32 UR32, UR31, UR10, URZ ;  /* 0x0000000a1f2002a5 */ /* 0x000fe2000f8e003f */
[----:B------:R-:W-:Y:S01]  /*0ab0*/  SHF.R.S32.HI R4, RZ, 0x1f, R2 ;  /* 0x0000001fff047819 */ /* 0x000fe20000011402 */
[----:B------:R-:W-:Y:S01]  /*0ac0*/  UIMAD UR6, UR9, UR6, UR19 ;  /* 0x00000006090672a4 */ /* 0x000fe2000f8e0213 */
[----:B------:R-:W-:Y:S01]  /*0ad0*/  IMAD.SHL.U32 R28, R22, 0x8, RZ ;  /* 0x00000008161c7824 */ /* 0x000fe200078e00ff */
[----:B------:R-:W-:Y:S01]  /*0ae0*/  @UP0 UIMAD UR31, UR31, UR11, URZ ;  /* 0x0000000b1f1f02a4 */ /* 0x000fe2000f8e023f */
[----:B------:R-:W-:Y:S01]  /*0af0*/  SHF.R.S32.HI R11, RZ, 0x1f, R10 ;  /* 0x0000001fff0b7819 */ /* 0x000fe2000001140a */
[----:B------:R-:W-:Y:S01]  /*0b00*/  IMAD R3, R14, R3, R6 ;  /* 0x000000030e037224 */ /* 0x000fe200078e0206 */
[----:B------:R-:W-:Y:S01]  /*0b10*/  LOP3.LUT R5, R5, 0x1c0, RZ, 0xc0, !PT ;  /* 0x000001c005057812 */ /* 0x000fe200078ec0ff */
[----:B------:R-:W-:Y:S01]  /*0b20*/  UIMAD UR23, UR6, UR17, URZ ;  /* 0x00000011061772a4 */ /* 0x000fe2000f8e023f */
[----:B------:R-:W-:Y:S01]  /*0b30*/  LEA.HI R4, R4, R2, RZ, 0x2 ;  /* 0x0000000204047211 */ /* 0x000fe200078f10ff */
[----:B------:R-:W-:Y:S01]  /*0b40*/  @UP0 UIADD3 UR31, UR33, UR31, URZ ;  /* 0x0000001f211f0290 */ /* 0x000fe2000fffe03f */
[----:B------:R-:W-:Y:S01]  /*0b50*/  LOP3.LUT R7, R5, 0x38, R28, 0xf8, !PT ;  /* 0x0000003805077812 */ /* 0x000fe200078ef81c */
[----:B------:R-:W-:Y:S01]  /*0b60*/  @!UP1 UIADD3 UR15, UR29, UR7, URZ ;  /* 0x000000071d0f9290 */ /* 0x000fe2000fffe03f */
[----:B------:R-:W-:Y:S01]  /*0b70*/  SHF.R.U32.HI R6, RZ, 0x3, R5 ;  /* 0x00000003ff067819 */ /* 0x000fe20000011605 */
[----:B------:R-:W-:Y:S01]  /*0b80*/  IMAD.WIDE R12, R12, 0x40, R10 ;  /* 0x000000400c0c7825 */ /* 0x000fe200078e020a */
[----:B------:R-:W-:-:S02]  /*0b90*/  LEA.HI R8, R8, R30, RZ, 0x2 ;  /* 0x0000001e08087211 */ /* 0x000fc400078f10ff */
[----:B------:R-:W-:Y:S02]  /*0ba0*/  ISETP.GT.U32.AND P2, PT, R14, R3, PT ;  /* 0x000000030e00720c */ /* 0x000fe40003f44070 */
[----:B------:R-:W-:Y:S01]  /*0bb0*/  LOP3.LUT R5, R4, 0x7ffffffc, RZ, 0xc0, !PT ;  /* 0x7ffffffc04057812 */ /* 0x000fe200078ec0ff */
[----:B-1----:R-:W-:Y:S10]  /*0bc0*/  @P0 BRA `(.L_x_536) ;  /* 0x0000000000340947 */ /* 0x002ff40003800000 */
        /* <DEDUP_REMOVED lines=8> */
[----:B------:R-:W-:Y:S01]  /*0c50*/  UIMAD UR9, UR9, UR6, URZ ;  /* 0x00000006090972a4 */ /* 0x000fe2000f8e023f */
[----:B------:R-:W-:-:S03]  /*0c60*/  UMOV UR28, UR32 ;  /* 0x00000020001c7c82 */ /* 0x000fc60008000000 */
[----:B------:R-:W-:Y:S02]  /*0c70*/  UIMAD UR7, UR26, UR7, UR9 ;  /* 0x000000071a0772a4 */ /* 0x000fe4000f8e0209 */
[----:B------:R-:W-:-:S04]  /*0c80*/  UIMAD.WIDE.U32 UR32, UR26, UR6, UR28 ;  /* 0x000000061a2072a5 */ /* 0x000fc8000f8e001c */
[----:B------:R-:W-:-:S12]  /*0c90*/  UIADD3 UR31, UR33, UR7, URZ ;  /* 0x00000007211f7290 */ /* 0x000fd8000fffe03f */
.L_x_536:
[----:B------:R-:W-:Y:S01]  /*0ca0*/  IMAD.IADD R5, R2, 0x1, -R5 ;  /* 0x0000000102057824 */ /* 0x000fe200078e0a05 */
[----:B------:R-:W-:Y:S01]  /*0cb0*/  LOP3.LUT R2, R8, 0xffffffc, RZ, 0xc0, !PT ;  /* 0x0ffffffc08027812 */ /* 0x000fe200078ec0ff */
[----:B------:R-:W-:Y:S01]  /*0cc0*/  @UP0 UIADD3 UR7, UR27, UR8, URZ ;  /* 0x000000081b070290 */ /* 0x000fe2000fffe03f */
[----:B------:R-:W-:Y:S01]  /*0cd0*/  LOP3.LUT R6, R7, R6, RZ, 0x3c, !PT ;  /* 0x0000000607067212 */ /* 0x000fe200078e3cff */
[----:B------:R-:W-:Y:S01]  /*0ce0*/  @!P2 IMAD.IADD R3, R3, 0x1, -R14 ;  /* 0x000000010303a824 */ /* 0x000fe200078e0a0e */
[----:B------:R-:W-:Y:S01]  /*0cf0*/  @UP0 ULDC.64 UR8, c[0x0][0x250] ;  /* 0x0000940000080ab9 */ /* 0x000fe20000000a00 */
[----:B------:R-:W-:Y:S01]  /*0d00*/  LEA.HI R7, R24, R109, RZ, 0x6 ;  /* 0x0000006d18077211 */ /* 0x000fe200078f30ff */
[----:B------:R-:W-:Y:S01]  /*0d10*/  @UP0 UIMAD.WIDE.U32 UR34, UR7, UR8, URZ ;  /* 0x00000008072202a5 */ /* 0x000fe2000f8e003f */
[----:B------:R-:W-:Y:S01]  /*0d20*/  SHF.R.S32.HI R20, RZ, 0x2, R4 ;  /* 0x00000002ff147819 */ /* 0x000fe20000011404 */
[----:B------:R-:W-:Y:S01]  /*0d30*/  IMAD.IADD R2, R30, 0x1, -R2 ;  /* 0x000000011e027824 */ /* 0x000fe200078e0a02 */
[----:B------:R-:W-:Y:S01]  /*0d40*/  @UP0 UIMAD UR7, UR7, UR9, URZ ;  /* 0x00000009070702a4 */ /* 0x000fe2000f8e023f */
[----:B------:R-:W-:Y:S01]  /*0d50*/  ISETP.GE.U32.AND P4, PT, R3, R14, PT ;  /* 0x0000000e0300720c */ /* 0x000fe20003f86070 */
[----:B------:R-:W-:Y:S01]  /*0d60*/  IMAD.SHL.U32 R4, R7, 0x8, RZ ;  /* 0x0000000807047824 */ /* 0x000fe200078e00ff */
[----:B------:R-:W-:Y:S01]  /*0d70*/  LOP3.LUT R9, R15, UR4, RZ, 0x3c, !PT ;  /* 0x000000040f097c12 */ /* 0x000fe2000f8e3cff */
[----:B------:R-:W-:Y:S01]  /*0d80*/  IMAD R3, R2, 0x10, R20 ;  /* 0x0000001002037824 */ /* 0x000fe200078e0214 */
[----:B------:R-:W-:Y:S01]  /*0d90*/  USHF.R.S32.HI UR28, URZ, 0x1f, UR4 ;  /* 0x0000001f3f1c7899 */ /* 0x000fe20008011404 */
[----:B------:R-:W-:Y:S01]  /*0da0*/  IMAD.SHL.U32 R2, R5, 0x2, RZ ;  /* 0x0000000205027824 */ /* 0x000fe200078e00ff */
[----:B------:R-:W-:Y:S01]  /*0db0*/  @UP0 UIADD3 UR7, UR35, UR7, URZ ;  /* 0x0000000723070290 */ /* 0x000fe2000fffe03f */
[----:B------:R-:W-:Y:S01]  /*0dc0*/  ISETP.GE.AND P1, PT, R9, RZ, PT ;  /* 0x000000ff0900720c */ /* 0x000fe20003f26270 */
[----:B------:R-:W-:Y:S01]  /*0dd0*/  @UP0 UMOV UR6, UR34 ;  /* 0x0000002200060c82 */ /* 0x000fe20008000000 */
[----:B------:R-:W-:Y:S01]  /*0de0*/  ISETP.NE.AND P3, PT, R15, RZ, PT ;  /* 0x000000ff0f00720c */ /* 0x000fe20003f65270 */
[----:B------:R-:W-:Y:S01]  /*0df0*/  IMAD R108, R3, UR17, R2 ;  /* 0x00000011036c7c24 */ /* 0x000fe2000f8e0202 */
[----:B------:R-:W-:-:S02]  /*0e00*/  SHF.R.S32.HI R29, RZ, 0x1f, R28 ;  /* 0x0000001fff1d7819 */ /* 0x000fc4000001141c */
[----:B------:R-:W-:Y:S01]  /*0e10*/  LOP3.LUT R203, R6, 0xfffffe00, R4, 0xf8, !PT ;  /* 0xfffffe0006cb7812 */ /* 0x000fe200078ef804 */
        /* <DEDUP_REMOVED lines=14> */
.L_x_537:
[C---:B------:R-:W-:Y:S01]  /*0f00*/  IMAD R6, R11.reuse, UR10, RZ ;  /* 0x0000000a0b067c24 */ /* 0x040fe2000f8e02ff */
[----:B------:R-:W-:Y:S01]  /*0f10*/  @!P2 IADD3 R0, R0, 0x1, RZ ;  /* 0x000000010000a810 */ /* 0x000fe20007ffe0ff */
[--C-:B------:R-:W-:Y:S01]  /*0f20*/  IMAD.WIDE.U32 R4, R10, UR10, R28.reuse ;  /* 0x0000000a0a047c25 */ /* 0x100fe2000f8e001c */
[----:B------:R-:W1:Y:S01]  /*0f30*/  S2UR UR29, SR_CgaCtaId ;  /* 0x00000000001d79c3 */ /* 0x000e620000008800 */
[----:B------:R-:W-:Y:S01]  /*0f40*/  ULDC.64 UR26, c[0x0][0x260] ;  /* 0x00009800001a7ab9 */ /* 0x000fe20000000a00 */
[----:B------:R-:W-:Y:S01]  /*0f50*/  @P4 IADD3 R0, R0, 0x1, RZ ;  /* 0x0000000100004810 */ /* 0x000fe20007ffe0ff */
[----:B------:R-:W-:Y:S01]  /*0f60*/  IMAD.WIDE.U32 R2, R10, UR8, R28 ;  /* 0x000000080a027c25 */ /* 0x000fe2000f8e001c */
[----:B------:R-:W-:Y:S01]  /*0f70*/  IADD3 R116, R28, 0x80, RZ ;  /* 0x000000801c747810 */ /* 0x000fe20007ffe0ff */
[----:B------:R-:W-:Y:S01]  /*0f80*/  BSSY B0, `(.L_x_538) ;  /* 0x000004b000007945 */ /* 0x000fe20003800000 */
[----:B------:R-:W-:Y:S01]  /*0f90*/  IADD3 R18, R10, 0x20, RZ ;  /* 0x000000200a127810 */ /* 0x000fe20007ffe0ff */
[----:B------:R-:W-:-:S02]  /*0fa0*/  IMAD R7, R11, UR8, RZ ;  /* 0x000000080b077c24 */ /* 0x000fc4000f8e02ff */
[----:B------:R-:W-:Y:S01]  /*0fb0*/  IMAD R9, R10, UR11, R6 ;  /* 0x0000000b0a097c24 */ /* 0x000fe2000f8e0206 */
[----:B------:R-:W-:Y:S01]  /*0fc0*/  IADD3 R6, P2, R4, UR32, RZ ;  /* 0x0000002004067c10 */ /* 0x000fe2000ff5e0ff */
[----:B------:R-:W-:Y:S01]  /*0fd0*/  IMAD R8, R10, UR9, R7 ;  /* 0x000000090a087c24 */ /* 0x000fe2000f8e0207 */
[----:B------:R-:W-:Y:S01]  /*0fe0*/  IADD3 R4, P0, R2, UR6, RZ ;  /* 0x0000000602047c10 */ /* 0x000fe2000ff1e0ff */
[----:B------:R-:W-:Y:S01]  /*0ff0*/  @!P1 IMAD.MOV R0, RZ, RZ, -R0 ;  /* 0x000000ffff009224 */ /* 0x000fe200078e0a00 */
[----:B------:R-:W-:Y:S01]  /*1000*/  IADD3.X R7, R5, UR31, R9, P2, !PT ;  /* 0x0000001f05077c10 */ /* 0x000fe200097fe409 */
[C---:B------:R-:W-:Y:S01]  /*1010*/  VIADD R118, R28.reuse, 0x40 ;  /* 0x000000401c767836 */ /* 0x040fe20000000000 */
[----:B------:R-:W-:Y:S01]  /*1020*/  IADD3.X R5, R3, UR7, R8, P0, !PT ;  /* 0x0000000703057c10 */ /* 0x000fe200087fe408 */
[----:B------:R-:W-:Y:S01]  /*1030*/  ULDC.64 UR6, c[0x0][0x258] ;  /* 0x0000960000067ab9 */ /* 0x000fe20000000a00 */
[----:B------:R-:W-:Y:S01]  /*1040*/  IADD3 R2, P1, R28, UR30, RZ ;  /* 0x0000001e1c027c10 */ /* 0x000fe2000ff3e0ff */
[----:B------:R-:W-:Y:S01]  /*1050*/  UIMAD UR30, UR28, UR6, URZ ;  /* 0x000000061c1e72a4 */ /* 0x000fe2000f8e023f */
[----:B------:R-:W-:Y:S01]  /*1060*/  @!P3 LOP3.LUT R0, RZ, R15, RZ, 0x33, !PT ;  /* 0x0000000fff00b212 */ /* 0x000fe200078e33ff */
[----:B------:R-:W-:Y:S01]  /*1070*/  UIADD3 UR28, -UR19, UR14, URZ ;  /* 0x0000000e131c7290 */ /* 0x000fe2000fffe13f */
[----:B------:R-:W-:Y:S01]  /*1080*/  MOV R14, UR6 ;  /* 0x00000006000e7c02 */ /* 0x000fe20008000f00 */
[----:B------:R-:W-:Y:S01]  /*1090*/  UIMAD UR30, UR4, UR7, UR30 ;  /* 0x00000007041e72a4 */ /* 0x000fe2000f8e021e */
[----:B------:R-:W-:Y:S01]  /*10a0*/  IADD3.X R3, R29, UR15, RZ, P1, !PT ;  /* 0x0000000f1d037c10 */ /* 0x000fe20008ffe4ff */
[----:B------:R-:W-:Y:S01]  /*10b0*/  IMAD.WIDE.U32 R32, R0, UR26, R6 ;  /* 0x0000001a00207c25 */ /* 0x000fe2000f8e0006 */
[----:B------:R-:W-:Y:S01]  /*10c0*/  ULDC.64 UR6, c[0x0][0x268] ;  /* 0x00009a0000067ab9 */ /* 0x000fe20000000a00 */
[----:B------:R-:W-:Y:S01]  /*10d0*/  ISETP.GE.AND P0, PT, R10, UR28, PT ;  /* 0x0000001c0a007c0c */ /* 0x000fe2000bf06270 */
[----:B------:R-:W-:Y:S01]  /*10e0*/  UIADD3 UR15, UR16, -0x1, URZ ;  /* 0xffffffff100f7890 */ /* 0x000fe2000fffe03f */
[----:B------:R-:W-:Y:S01]  /*10f0*/  IMAD.WIDE.U32 R26, R0, UR6, R4 ;  /* 0x00000006001a7c25 */ /* 0x000fe2000f8e0004 */
[----:B------:R2:W-:Y:S01]  /*1100*/  STL.64 [R1+0x70], R32 ;  /* 0x0000702001007387 */ /* 0x0005e20000100a00 */
[----:B------:R-:W-:-:S02]  /*1110*/  SHF.R.S32.HI R8, RZ, 0x1f, R0 ;  /* 0x0000001fff087819 */ /* 0x000fc40000011400 */
[----:B------:R-:W-:Y:S01]  /*1120*/  IMAD.WIDE.U32 R14, R14, UR4, R2 ;  /* 0x000000040e0e7c25 */ /* 0x000fe2000f8e0002 */
[----:B------:R2:W-:Y:S01]  /*1130*/  STL.64 [R1+0x90], R26 ;  /* 0x0000901a01007387 */ /* 0x0005e20000100a00 */
[----:B------:R-:W-:Y:S02]  /*1140*/  UMOV UR4, 0x400 ;  /* 0x0000040000047882 */ /* 0x000fe40000000000 */
[C---:B------:R-:W-:Y:S01]  /*1150*/  IMAD R2, R8.reuse, UR26, RZ ;  /* 0x0000001a08027c24 */ /* 0x040fe2000f8e02ff */
[----:B------:R2:W-:Y:S01]  /*1160*/  STL [R1+0x34], R118 ;  /* 0x0000347601007387 */ /* 0x0005e20000100800 */
[----:B------:R-:W-:Y:S01]  /*1170*/  IMAD R8, R8, UR6, RZ ;  /* 0x0000000608087c24 */ /* 0x000fe2000f8e02ff */
[----:B-1----:R-:W-:Y:S01]  /*1180*/  ULEA UR4, UR29, UR4, 0x18 ;  /* 0x000000041d047291 */ /* 0x002fe2000f8ec03f */
[C---:B------:R-:W-:Y:S01]  /*1190*/  IMAD R19, R0.reuse, UR27, R2 ;  /* 0x0000001b00137c24 */ /* 0x040fe2000f8e0202 */
[----:B------:R2:W-:Y:S01]  /*11a0*/  STL [R1+0x38], R116 ;  /* 0x0000387401007387 */ /* 0x0005e20000100800 */
[----:B------:R-:W-:Y:S01]  /*11b0*/  IMAD R23, R0, UR7, R8 ;  /* 0x0000000700177c24 */ /* 0x000fe2000f8e0208 */
[----:B------:R-:W-:Y:S01]  /*11c0*/  IADD3 R9, R15, UR30, RZ ;  /* 0x0000001e0f097c10 */ /* 0x000fe2000fffe0ff */
[----:B------:R-:W-:Y:S01]  /*11d0*/  VIADD R16, R10, 0x10 ;  /* 0x000000100a107836 */ /* 0x000fe20000000000 */
[----:B------:R-:W-:Y:S01]  /*11e0*/  LEA R203, R203, UR4, 0x1 ;  /* 0x00000004cbcb7c11 */ /* 0x000fe2000f8e08ff */
        /* <DEDUP_REMOVED lines=13> */
[----:B------:R-:W4:Y:S01]  /*12c0*/  @!P3 LDC.64 R2, c[0x0][0x210] ;  /* 0x00008400ff02bb82 */ /* 0x000f220000000a00 */
[----:B-1----:R-:W-:-:S04]  /*12d0*/  @!P4 LEA R4, P1, R6, R4, 0x1 ;  /* 0x000000040604c211 */ /* 0x002fc800078208ff */
[C---:B------:R-:W-:Y:S02]  /*12e0*/  @!P4 LEA.HI.X R5, R6.reuse, R5, R0, 0x1, P1 ;  /* 0x000000050605c211 */ /* 0x040fe400008f0c00 */
[----:B----4-:R-:W-:-:S03]  /*12f0*/  @!P3 LEA R2, P0, R6, R2, 0x1 ;  /* 0x000000020602b211 */ /* 0x010fc600078008ff */
        /* <DEDUP_REMOVED lines=19> */
.L_x_539:
[----:B------:R-:W-:Y:S05]  /*1430*/  BSYNC B0 ;  /* 0x0000000000007941 */ /* 0x000fea0003800000 */
.L_x_538:
[----:B------:R-:W-:Y:S01]  /*1440*/  ISETP.GE.AND P2, PT, R16, UR28, PT ;  /* 0x0000001c10007c0c */ /* 0x000fe2000bf46270 */
[----:B------:R-:W-:Y:S01]  /*1450*/  ULEA UR6, UR16, UR23, 0x6 ;  /* 0x0000001710067291 */ /* 0x000fe2000f8e303f */
[----:B------:R-:W-:Y:S01]  /*1460*/  VIADD R21, R10, 0x30 ;  /* 0x000000300a157836 */ /* 0x000fe20000000000 */
[----:B------:R-:W-:Y:S01]  /*1470*/  UIMAD UR23, UR15, -0x40, UR22 ;  /* 0xffffffc00f1778a4 */ /* 0x000fe2000f8e0216 */
[----:B------:R-:W-:Y:S01]  /*1480*/  BSSY B0, `(.L_x_540) ;  /* 0x000002d000007945 */ /* 0x000fe20003800000 */
[----:B------:R-:W-:Y:S01]  /*1490*/  UIADD3 UR6, UR6, -0x40, URZ ;  /* 0xffffffc006067890 */ /* 0x000fe2000fffe03f */
[----:B------:R-:W-:Y:S02]  /*14a0*/  ISETP.GE.AND P1, PT, R18, UR28, PT ;  /* 0x0000001c12007c0c */ /* 0x000fe4000bf26270 */
[----:B------:R-:W-:-:S03]  /*14b0*/  ISETP.GE.AND P0, PT, R21, UR28, PT ;  /* 0x0000001c15007c0c */ /* 0x000fc6000bf06270 */
[----:B------:R-:W-:Y:S01]  /*14c0*/  IADD3 R213, P4, R108, UR6, RZ ;  /* 0x000000066cd57c10 */ /* 0x000fe2000ff9e0ff */
[----:B------:R-:W-:Y:S01]  /*14d0*/  IMAD.U32 R110, RZ, RZ, UR6 ;  /* 0x00000006ff6e7e24 */ /* 0x000fe2000f8e00ff */
[----:B------:R-:W-:Y:S11]  /*14e0*/  @P2 BRA `(.L_x_541) ;  /* 0x0000000000982947 */ /* 0x000ff60003800000 */
[----:B------:R-:W-:Y:S01]  /*14f0*/  ULDC UR26, c[0x0][0x2d0] ;  /* 0x0000b400001a7ab9 */ /* 0x000fe20000000800 */
[----:B------:R-:W-:Y:S01]  /*1500*/  IADD3 R0, P2, R12, 0x10, RZ ;  /* 0x000000100c007810 */ /* 0x000fe20007f5e0ff */
[----:B------:R-:W-:Y:S01]  /*1510*/  ULDC.64 UR6, c[0x0][0x240] ;  /* 0x0000900000067ab9 */ /* 0x000fe20000000a00 */
[----:B------:R-:W-:Y:S01]  /*1520*/  ISETP.GE.AND P6, PT, R28, UR26, PT ;  /* 0x0000001a1c007c0c */ /* 0x000fe2000bfc6270 */
[----:B-1-3--:R-:W-:Y:S01]  /*1530*/  IMAD.MOV.U32 R3, RZ, RZ, R9 ;  /* 0x000000ffff037224 */ /* 0x00afe200078e0009 */
[----:B------:R-:W-:Y:S01]  /*1540*/  ISETP.GE.AND P5, PT, R118, UR26, PT ;  /* 0x0000001a76007c0c */ /* 0x000fe2000bfa6270 */
[----:B------:R-:W-:Y:S01]  /*1550*/  IMAD.X R2, RZ, RZ, R13, P2 ;  /* 0x000000ffff027224 */ /* 0x000fe200010e060d */
[----:B------:R-:W-:-:S03]  /*1560*/  ISETP.GE.AND P2, PT, R116, UR26, PT ;  /* 0x0000001a74007c0c */ /* 0x000fc6000bf46270 */
[----:B------:R-:W-:Y:S02]  /*1570*/  IMAD R17, R2, UR6, RZ ;  /* 0x0000000602117c24 */ /* 0x000fe4000f8e02ff */
[----:B------:R-:W-:-:S04]  /*1580*/  IMAD.MOV.U32 R2, RZ, RZ, R14 ;  /* 0x000000ffff027224 */ /* 0x000fc800078e000e */
[----:B------:R-:W1:Y:S01]  /*1590*/  @!P6 LDC.64 R6, c[0x0][0x210] ;  /* 0x00008400ff06eb82 */ /* 0x000e620000000a00 */
[C---:B------:R-:W-:Y:S01]  /*15a0*/  IMAD.WIDE.U32 R2, R0.reuse, UR6, R2 ;  /* 0x0000000600027c25 */ /* 0x040fe2000f8e0002 */
[----:B------:R4:W-:Y:S03]  /*15b0*/  @P6 STS.128 [R203+0x800], RZ ;  /* 0x000800ffcb006388 */ /* 0x0009e60000000c00 */
[----:B------:R-:W-:-:S03]  /*15c0*/  IMAD R0, R0, UR7, R17 ;  /* 0x0000000700007c24 */ /* 0x000fc6000f8e0211 */
[----:B------:R-:W3:Y:S01]  /*15d0*/  @!P5 LDC.64 R4, c[0x0][0x210] ;  /* 0x00008400ff04db82 */ /* 0x000ee20000000a00 */
[----:B------:R-:W-:Y:S01]  /*15e0*/  IMAD.IADD R0, R3, 0x1, R0 ;  /* 0x0000000103007824 */ /* 0x000fe200078e0200 */
        /* <DEDUP_REMOVED lines=22> */
.L_x_541:
[----:B------:R-:W-:Y:S05]  /*1750*/  BSYNC B0 ;  /* 0x0000000000007941 */ /* 0x000fea0003800000 */
.L_x_540:
[----:B------:R-:W-:Y:S01]  /*1760*/  BSSY B0, `(.L_x_542) ;  /* 0x0000029000007945 */ /* 0x000fe20003800000 */
[----:B------:R-:W-:-:S03]  /*1770*/  ISETP.GE.AND P5, PT, R16, UR23, PT ;  /* 0x0000001710007c0c */ /* 0x000fc6000bfa6270 */
[----:B------:R-:W-:Y:S10]  /*1780*/  @P1 BRA `(.L_x_543) ;  /* 0x0000000000981947 */ /* 0x000ff40003800000 */
        /* <DEDUP_REMOVED lines=10> */
[----:B----4-:R-:W1:Y:S01]  /*1830*/  @!P6 LDC.64 R6, c[0x0][0x210] ;  /* 0x00008400ff06eb82 */ /* 0x010e620000000a00 */
[C---:B------:R-:W-:Y:S01]  /*1840*/  IMAD.WIDE.U32 R2, R0.reuse, UR6, R2 ;  /* 0x0000000600027c25 */ /* 0x040fe2000f8e0002 */
[----:B------:R3:W-:Y:S03]  /*1850*/  @P6 STS.128 [R203+0x1000], RZ ;  /* 0x001000ffcb006388 */ /* 0x0007e60000000c00 */
[----:B------:R-:W-:-:S03]  /*1860*/  IMAD R0, R0, UR7, R17 ;  /* 0x0000000700007c24 */ /* 0x000fc6000f8e0211 */
[----:B------:R-:W4:Y:S01]  /*1870*/  @!P3 LDC.64 R4, c[0x0][0x210] ;  /* 0x00008400ff04bb82 */ /* 0x000f220000000a00 */
[----:B------:R-:W-:Y:S01]  /*1880*/  IMAD.IADD R0, R3, 0x1, R0 ;  /* 0x0000000103007824 */ /* 0x000fe200078e0200 */
[----:B-1----:R-:W-:-:S04]  /*1890*/  @!P6 LEA R6, P2, R2, R6, 0x1 ;  /* 0x000000060206e211 */ /* 0x002fc800078408ff */
        /* <DEDUP_REMOVED lines=21> */
.L_x_543:
[----:B------:R-:W-:Y:S05]  /*19f0*/  BSYNC B0 ;  /* 0x0000000000007941 */ /* 0x000fea0003800000 */
.L_x_542:
[----:B------:R-:W-:Y:S01]  /*1a00*/  USHF.R.S32.HI UR30, URZ, 0x1f, UR15 ;  /* 0x0000001f3f1e7899 */ /* 0x000fe2000801140f */
        /* <DEDUP_REMOVED lines=10> */
[----:B------:R-:W-:Y:S01]  /*1ab0*/  ISETP.GE.AND P0, PT, R116, UR26, PT ;  /* 0x0000001a74007c0c */ /* 0x000fe2000bf06270 */
[----:B------:R-:W-:Y:S02]  /*1ac0*/  IMAD.MOV.U32 R3, RZ, RZ, R9 ;  /* 0x000000ffff037224 */ /* 0x000fe400078e0009 */
[----:B------:R-:W-:-:S02]  /*1ad0*/  IMAD R12, R12, UR6, RZ ;  /* 0x000000060c0c7c24 */ /* 0x000fc4000f8e02ff */
[----:B----4-:R-:W-:-:S04]  /*1ae0*/  IMAD.WIDE.U32 R6, R0, UR6, R2 ;  /* 0x0000000600067c25 */ /* 0x010fc8000f8e0002 */
[----:B------:R-:W1:Y:S01]  /*1af0*/  @!P3 LDC.64 R4, c[0x0][0x210] ;  /* 0x00008400ff04bb82 */ /* 0x000e620000000a00 */
[----:B------:R-:W-:Y:S01]  /*1b00*/  IMAD R0, R0, UR7, R12 ;  /* 0x0000000700007c24 */ /* 0x000fe2000f8e020c */
[----:B------:R3:W-:Y:S03]  /*1b10*/  @P3 STS.128 [R203+0x1800], RZ ;  /* 0x001800ffcb003388 */ /* 0x0007e60000000c00 */
[----:B------:R-:W-:-:S03]  /*1b20*/  IMAD.IADD R0, R7, 0x1, R0 ;  /* 0x0000000107007824 */ /* 0x000fc600078e0200 */
[----:B------:R-:W4:Y:S01]  /*1b30*/  @!P2 LDC.64 R16, c[0x0][0x210] ;  /* 0x00008400ff10ab82 */ /* 0x000f220000000a00 */
        /* <DEDUP_REMOVED lines=22> */
.L_x_545:
[----:B------:R-:W-:Y:S05]  /*1ca0*/  BSYNC B0 ;  /* 0x0000000000007941 */ /* 0x000fea0003800000 */
.L_x_544:
[----:B------:R-:W-:Y:S01]  /*1cb0*/  IMAD.IADD R115, R33, 0x1, R19 ;  /* 0x0000000121737824 */ /* 0x000fe200078e0213 */
[----:B------:R-:W-:Y:S01]  /*1cc0*/  MOV R114, R32 ;  /* 0x0000002000727202 */ /* 0x000fe20000000f00 */
[----:B------:R-:W-:Y:S01]  /*1cd0*/  USHF.L.U64.HI UR26, UR10, 0x6, UR11 ;  /* 0x000000060a1a7899 */ /* 0x000fe2000801020b */
[----:B------:R-:W-:Y:S01]  /*1ce0*/  ISETP.GE.AND P0, PT, R10, UR23, PT ;  /* 0x000000170a007c0c */ /* 0x000fe2000bf06270 */
[----:B------:R-:W-:Y:S01]  /*1cf0*/  USHF.L.U32 UR27, UR10, 0x6, URZ ;  /* 0x000000060a1b7899 */ /* 0x000fe2000800063f */
[----:B------:R-:W-:Y:S01]  /*1d00*/  IMAD.U32 R19, RZ, RZ, UR15 ;  /* 0x0000000fff137e24 */ /* 0x000fe2000f8e00ff */
[----:B------:R2:W-:Y:S01]  /*1d10*/  STL.64 [R1+0x68], R114 ;  /* 0x0000687201007387 */ /* 0x0005e20000100a00 */
[----:B------:R-:W-:Y:S01]  /*1d20*/  UIMAD UR6, UR26, UR15, URZ ;  /* 0x0000000f1a0672a4 */ /* 0x000fe2000f8e023f */
[----:B------:R-:W-:Y:S01]  /*1d30*/  LEA.HI R16, R24, R109, RZ, 0x4 ;  /* 0x0000006d18107211 */ /* 0x000fe200078f20ff */
[----:B------:R-:W-:Y:S01]  /*1d40*/  BSSY B0, `(.L_x_546) ;  /* 0x0000023000007945 */ /* 0x000fe20003800000 */
[----:B-1-3--:R-:W-:Y:S01]  /*1d50*/  IMAD.WIDE.U32 R2, R19, UR27, R114 ;  /* 0x0000001b13027c25 */ /* 0x00afe2000f8e0072 */
[----:B------:R-:W-:Y:S01]  /*1d60*/  UIMAD UR6, UR30, UR27, UR6 ;  /* 0x0000001b1e0672a4 */ /* 0x000fe2000f8e0206 */
[----:B------:R-:W-:-:S05]  /*1d70*/  LOP3.LUT R13, R16, 0xfffffff0, RZ, 0xc0, !PT ;  /* 0xfffffff0100d7812 */ /* 0x000fca00078ec0ff */
[----:B----4-:R-:W-:Y:S01]  /*1d80*/  VIADD R5, R3, UR6 ;  /* 0x0000000603057c36 */ /* 0x010fe20008000000 */
[----:B------:R-:W-:Y:S06]  /*1d90*/  @P0 BRA `(.L_x_547) ;  /* 0x0000000000740947 */ /* 0x000fec0003800000 */
[----:B------:R-:W-:Y:S02]  /*1da0*/  ULDC UR6, c[0x0][0x2d0] ;  /* 0x0000b40000067ab9 */ /* 0x000fe40000000800 */
[----:B------:R-:W-:Y:S02]  /*1db0*/  ISETP.GE.AND P3, PT, R28, UR6, PT ;  /* 0x000000061c007c0c */ /* 0x000fe4000bf66270 */
[----:B------:R-:W-:Y:S02]  /*1dc0*/  ISETP.GE.AND P2, PT, R118, UR6, PT ;  /* 0x0000000676007c0c */ /* 0x000fe4000bf46270 */
[----:B------:R-:W-:-:S09]  /*1dd0*/  ISETP.GE.AND P0, PT, R116, UR6, PT ;  /* 0x0000000674007c0c */ /* 0x000fd2000bf06270 */
[----:B------:R-:W1:Y:S01]  /*1de0*/  @!P3 LDC.64 R8, c[0x0][0x218] ;  /* 0x00008600ff08bb82 */ /* 0x000e620000000a00 */
[----:B------:R3:W-:Y:S07]  /*1df0*/  @P3 STS.128 [R203+0x6000], RZ ;  /* 0x006000ffcb003388 */ /* 0x0007ee0000000c00 */
        /* <DEDUP_REMOVED lines=23> */
.L_x_547:
[----:B------:R-:W-:Y:S05]  /*1f70*/  BSYNC B0 ;  /* 0x0000000000007941 */ /* 0x000fea0003800000 */
.L_x_546:
[----:B------:R-:W-:Y:S01]  /*1f80*/  USHF.L.U64.HI UR28, UR10, 0x4, UR11 ;  /* 0x000000040a1c7899 */ /* 0x000fe2000801020b */
[----:B------:R-:W-:Y:S01]  /*1f90*/  BSSY B0, `(.L_x_548) ;  /* 0x0000023000007945 */ /* 0x000fe20003800000 */
[----:B------:R-:W-:Y:S01]  /*1fa0*/  USHF.L.U32 UR29, UR10, 0x4, URZ ;  /* 0x000000040a1d7899 */ /* 0x000fe2000800063f */
[----:B------:R-:W-:Y:S02]  /*1fb0*/  IADD3 R13, -R13, R109, RZ ;  /* 0x0000006d0d0d7210 */ /* 0x000fe40007ffe1ff */
[----:B------:R-:W-:Y:S09]  /*1fc0*/  @P5 BRA `(.L_x_549) ;  /* 0x00000000007c5947 */ /* 0x000ff20003800000 */
        /* <DEDUP_REMOVED lines=8> */
[----:B-1----:R-:W1:Y:S01]  /*2050*/  @!P2 LDC.64 R6, c[0x0][0x218] ;  /* 0x00008600ff06ab82 */ /* 0x002e620000000a00 */
[----:B---3--:R-:W-:-:S04]  /*2060*/  @!P3 LEA R8, P5, R0, R8, 0x1 ;  /* 0x000000080008b211 */ /* 0x008fc800078a08ff */
        /* <DEDUP_REMOVED lines=21> */
.L_x_549:
[----:B------:R-:W-:Y:S05]  /*21c0*/  BSYNC B0 ;  /* 0x0000000000007941 */ /* 0x000fea0003800000 */
.L_x_548:
[C---:B------:R-:W-:Y:S01]  /*21d0*/  ISETP.GE.AND P0, PT, R18.reuse, UR23, PT ;  /* 0x0000001712007c0c */ /* 0x040fe2000bf06270 */
[----:B------:R-:W-:Y:S01]  /*21e0*/  BSSY B0, `(.L_x_550) ;  /* 0x0000028000007945 */ /* 0x000fe20003800000 */
[----:B------:R-:W-:Y:S02]  /*21f0*/  SHF.R.S32.HI R17, RZ, 0x4, R16 ;  /* 0x00000004ff117819 */ /* 0x000fe40000011410 */
[----:B------:R-:W-:Y:S02]  /*2200*/  SHF.R.S32.HI R0, RZ, 0x1f, R13 ;  /* 0x0000001fff007819 */ /* 0x000fe4000001140d */
[----:B------:R-:W-:Y:S02]  /*2210*/  ISETP.GE.AND P5, PT, R18, UR23, PT ;  /* 0x0000001712007c0c */ /* 0x000fe4000bfa6270 */
[----:B------:R-:W-:Y:S02]  /*2220*/  LEA.HI R16, R16, R17, RZ, 0x1 ;  /* 0x0000001110107211 */ /* 0x000fe400078f08ff */
[----:B------:R-:W-:-:S03]  /*2230*/  LEA.HI R18, R0, R13, RZ, 0x3 ;  /* 0x0000000d00127211 */ /* 0x000fc600078f18ff */
[----:B------:R-:W-:Y:S06]  /*2240*/  @P0 BRA `(.L_x_551) ;  /* 0x0000000000840947 */ /* 0x000fec0003800000 */
[----:B------:R-:W-:Y:S01]  /*2250*/  ULDC UR6, c[0x0][0x2d0] ;  /* 0x0000b40000067ab9 */ /* 0x000fe20000000800 */
[----:B-1-34-:R-:W-:Y:S01]  /*2260*/  IMAD.U32 R6, RZ, RZ, UR10 ;  /* 0x0000000aff067e24 */ /* 0x01afe2000f8e00ff */
[----:B------:R-:W-:Y:S01]  /*2270*/  ISETP.GE.AND P3, PT, R28, UR6, PT ;  /* 0x000000061c007c0c */ /* 0x000fe2000bf66270 */
[----:B------:R-:W-:Y:S01]  /*2280*/  IMAD.U32 R12, RZ, RZ, UR11 ;  /* 0x0000000bff0c7e24 */ /* 0x000fe2000f8e00ff */
[----:B------:R-:W-:Y:S02]  /*2290*/  ISETP.GE.AND P2, PT, R118, UR6, PT ;  /* 0x0000000676007c0c */ /* 0x000fe4000bf46270 */
[----:B------:R-:W-:-:S04]  /*22a0*/  LEA R0, P0, R6, R2, 0x5 ;  /* 0x0000000206007211 */ /* 0x000fc800078028ff */
[----:B------:R-:W-:Y:S02]  /*22b0*/  LEA.HI.X R12, R6, R5, R12, 0x5, P0 ;  /* 0x00000005060c7211 */ /* 0x000fe400000f2c0c */
[----:B------:R-:W-:-:S03]  /*22c0*/  ISETP.GE.AND P0, PT, R116, UR6, PT ;  /* 0x0000000674007c0c */ /* 0x000fc6000bf06270 */
        /* <DEDUP_REMOVED lines=25> */
.L_x_551:
[----:B------:R-:W-:Y:S05]  /*2460*/  BSYNC B0 ;  /* 0x0000000000007941 */ /* 0x000fea0003800000 */
.L_x_550:
[----:B------:R-:W-:Y:S01]  /*2470*/  ISETP.GE.AND P0, PT, R21, UR23, PT ;  /* 0x0000001715007c0c */ /* 0x000fe2000bf06270 */
[----:B------:R-:W-:Y:S01]  /*2480*/  BSSY B0, `(.L_x_552) ;  /* 0x000002a000007945 */ /* 0x000fe20003800000 */
[----:B------:R-:W-:Y:S02]  /*2490*/  LOP3.LUT R16, R16, 0xfffffffe, RZ, 0xc0, !PT ;  /* 0xfffffffe10107812 */ /* 0x000fe400078ec0ff */
[----:B-1-34-:R-:W-:Y:S02]  /*24a0*/  LEA R6, R30, UR19, 0x4 ;  /* 0x000000131e067c11 */ /* 0x01afe4000f8e20ff */
[----:B------:R-:W-:Y:S01]  /*24b0*/  LOP3.LUT R0, R18, 0xfffffff8, RZ, 0xc0, !PT ;  /* 0xfffffff812007812 */ /* 0x000fe200078ec0ff */
[----:B------:R-:W-:Y:S01]  /*24c0*/  IMAD.IADD R16, R17, 0x1, -R16 ;  /* 0x0000000111107824 */ /* 0x000fe200078e0a10 */
[----:B------:R-:W-:-:S03]  /*24d0*/  IADD3 R12, R6, 0x1, R20 ;  /* 0x00000001060c7810 */ /* 0x000fc60007ffe014 */
[----:B------:R-:W-:Y:S02]  /*24e0*/  IMAD.IADD R20, R13, 0x1, -R0 ;  /* 0x000000010d147824 */ /* 0x000fe400078e0a00 */
        /* <DEDUP_REMOVED lines=35> */
.L_x_553:
[----:B------:R-:W-:Y:S05]  /*2720*/  BSYNC B0 ;  /* 0x0000000000007941 */ /* 0x000fea0003800000 */
.L_x_552:
[----:B------:R-:W0:Y:S01]  /*2730*/  LDGDEPBAR ;  /* 0x00000000000079af */ /* 0x000e220000000000 */
[----:B------:R-:W-:Y:S01]  /*2740*/  ISETP.GE.AND P0, PT, R10, UR23, PT ;  /* 0x000000170a007c0c */ /* 0x000fe2000bf06270 */
[----:B------:R-:W-:Y:S01]  /*2750*/  IMAD.SHL.U32 R0, R22, 0x40, RZ ;  /* 0x0000004016007824 */ /* 0x000fe200078e00ff */
[----:B------:R-:W-:Y:S01]  /*2760*/  USHF.L.U64.HI UR10, UR8, 0x6, UR9 ;  /* 0x00000006080a7899 */ /* 0x000fe20008010209 */
[----:B------:R-:W-:Y:S01]  /*2770*/  IMAD.SHL.U32 R3, R10, 0x8, RZ ;  /* 0x000000080a037824 */ /* 0x000fe200078e00ff */
[----:B------:R-:W-:Y:S01]  /*2780*/  USHF.L.U32 UR11, UR8, 0x6, URZ ;  /* 0x00000006080b7899 */ /* 0x000fe2000800063f */
[----:B------:R-:W-:Y:S01]  /*2790*/  IMAD.SHL.U32 R2, R20, 0x40, RZ ;  /* 0x0000004014027824 */ /* 0x000fe200078e00ff */
[----:B------:R-:W-:Y:S01]  /*27a0*/  LOP3.LUT R0, R0, 0x1c0, RZ, 0xc0, !PT ;  /* 0x000001c000007812 */ /* 0x000fe200078ec0ff */
[----:B------:R-:W-:Y:S01]  /*27b0*/  UIMAD UR6, UR10, UR15, URZ ;  /* 0x0000000f0a0672a4 */ /* 0x000fe2000f8e023f */
[----:B------:R-:W-:Y:S01]  /*27c0*/  IADD3 R9, R27, R23, RZ ;  /* 0x000000171b097210 */ /* 0x000fe20007ffe0ff */
[----:B------:R-:W-:Y:S01]  /*27d0*/  IMAD.MOV.U32 R8, RZ, RZ, R26 ;  /* 0x000000ffff087224 */ /* 0x000fe200078e001a */
[----:B---3--:R-:W-:Y:S01]  /*27e0*/  LOP3.LUT R6, R0, 0x8, R3, 0xf8, !PT ;  /* 0x0000000800067812 */ /* 0x008fe200078ef803 */
[----:B-1----:R-:W-:Y:S01]  /*27f0*/  IMAD.SHL.U32 R4, R16, 0x8, RZ ;  /* 0x0000000810047824 */ /* 0x002fe200078e00ff */
[----:B------:R-:W-:Y:S01]  /*2800*/  SHF.R.U32.HI R3, RZ, 0x3, R0 ;  /* 0x00000003ff037819 */ /* 0x000fe20000011600 */
[----:B------:R-:W-:Y:S01]  /*2810*/  IMAD.U32 R5, RZ, RZ, UR22 ;  /* 0x00000016ff057e24 */ /* 0x000fe2000f8e00ff */
[----:B------:R-:W-:Y:S01]  /*2820*/  LOP3.LUT R2, R2, 0x1c0, RZ, 0xc0, !PT ;  /* 0x000001c002027812 */ /* 0x000fe200078ec0ff */
[----:B------:R-:W-:Y:S01]  /*2830*/  UIMAD UR6, UR30, UR11, UR6 ;  /* 0x0000000b1e0672a4 */ /* 0x000fe2000f8e0206 */
[----:B------:R-:W-:Y:S01]  /*2840*/  LOP3.LUT R13, R6, R3, RZ, 0x3c, !PT ;  /* 0x00000003060d7212 */ /* 0x000fe200078e3cff */
[----:B------:R-:W-:Y:S01]  /*2850*/  IMAD.WIDE.U32 R6, R19, UR11, R8 ;  /* 0x0000000b13067c25 */ /* 0x000fe2000f8e0008 */
[----:B------:R-:W-:Y:S01]  /*2860*/  LOP3.LUT R4, R2, 0x8, R4, 0xf8, !PT ;  /* 0x0000000802047812 */ /* 0x000fe200078ef804 */
[----:B------:R1:W-:Y:S01]  /*2870*/  STL.64 [R1+0x88], R8 ;  /* 0x0000880801007387 */ /* 0x0003e20000100a00 */
[----:B------:R-:W-:Y:S01]  /*2880*/  SHF.R.U32.HI R0, RZ, 0x3, R2 ;  /* 0x00000003ff007819 */ /* 0x000fe20000011602 */
[----:B------:R-:W-:Y:S01]  /*2890*/  BSSY B0, `(.L_x_554) ;  /* 0x0000029000007945 */ /* 0x000fe20003800000 */
[----:B------:R-:W-:Y:S01]  /*28a0*/  IADD3 R2, R5, -UR14, R12 ;  /* 0x8000000e05027c10 */ /* 0x000fe2000fffe00c */
[----:B------:R-:W-:-:S04]  /*28b0*/  DEPBAR.LE SB0, 0x0 ;  /* 0x000080000000791a */ /* 0x000fc80000000000 */
[----:B------:R-:W-:Y:S01]  /*28c0*/  BAR.SYNC.DEFER_BLOCKING 0x0 ;  /* 0x0000000000007b1d */ /* 0x000fe20000010000 */
[----:B------:R-:W-:Y:S02]  /*28d0*/  LOP3.LUT R0, R4, R0, RZ, 0x3c, !PT ;  /* 0x0000000004007212 */ /* 0x000fe400078e3cff */
[----:B------:R-:W-:Y:S01]  /*28e0*/  IADD3 R31, R2, UR18, RZ ;  /* 0x00000012021f7c10 */ /* 0x000fe2000fffe0ff */
[----:B-1----:R-:W-:Y:S02]  /*28f0*/  VIADD R9, R7, UR6 ;  /* 0x0000000607097c36 */ /* 0x002fe40008000000 */
[----:B------:R-:W-:Y:S01]  /*2900*/  IMAD.SHL.U32 R8, R18, 0x40, RZ ;  /* 0x0000004012087824 */ /* 0x000fe200078e00ff */
        /* <DEDUP_REMOVED lines=8> */
[----:B------:R-:W3:Y:S01]  /*2990*/  @!P3 LDC.64 R4, c[0x0][0x220] ;  /* 0x00008800ff04bb82 */ /* 0x000ee20000000a00 */
[----:B------:R4:W-:Y:S07]  /*29a0*/  @P3 STS.128 [R203+0xc000], RZ ;  /* 0x00c000ffcb003388 */ /* 0x0009ee0000000c00 */
[----:B------:R-:W5:Y:S01]  /*29b0*/  @!P2 LDC.64 R2, c[0x0][0x220] ;  /* 0x00008800ff02ab82 */ /* 0x000f620000000a00 */
[----:B---3--:R-:W-:-:S04]  /*29c0*/  @!P3 LEA R4, P1, R6, R4, 0x1 ;  /* 0x000000040604b211 */ /* 0x008fc800078208ff */
[C---:B------:R-:W-:Y:S02]  /*29d0*/  @!P3 LEA.HI.X R5, R6.reuse, R5, R9, 0x1, P1 ;  /* 0x000000050605b211 */ /* 0x040fe400008f0c09 */
[----:B-----5:R-:W-:-:S03]  /*29e0*/  @!P2 LEA R2, P1, R6, R2, 0x1 ;  /* 0x000000020602a211 */ /* 0x020fc600078208ff */
        /* <DEDUP_REMOVED lines=19> */
.L_x_555:
[----:B------:R-:W-:Y:S05]  /*2b20*/  BSYNC B0 ;  /* 0x0000000000007941 */ /* 0x000fea0003800000 */
.L_x_554:
[----:B------:R1:W-:Y:S01]  /*2b30*/  @P6 STS.128 [R203+0xc800], RZ ;  /* 0x00c800ffcb006388 */ /* 0x0003e20000000c00 */
[----:B------:R-:W-:Y:S01]  /*2b40*/  USHF.L.U64.HI UR18, UR8, 0x4, UR9 ;  /* 0x0000000408127899 */ /* 0x000fe20008010209 */
[----:B------:R-:W-:Y:S01]  /*2b50*/  BSSY B0, `(.L_x_556) ;  /* 0x0000025000007945 */ /* 0x000fe20003800000 */
[----:B------:R-:W-:Y:S01]  /*2b60*/  USHF.L.U32 UR19, UR8, 0x4, URZ ;  /* 0x0000000408137899 */ /* 0x000fe2000800063f */
[----:B------:R1:W-:Y:S01]  /*2b70*/  @P6 STS.128 [R203+0xe800], RZ ;  /* 0x00e800ffcb006388 */ /* 0x0003e20000000c00 */
[----:B----4-:R-:W-:-:S03]  /*2b80*/  LOP3.LUT R5, R0, 0xfffffe00, R8, 0xf8, !PT ;  /* 0xfffffe0000057812 */ /* 0x010fc600078ef808 */
        /* <DEDUP_REMOVED lines=8> */
[----:B------:R-:W4:Y:S01]  /*2c10*/  @!P3 LDC.64 R10, c[0x0][0x220] ;  /* 0x00008800ff0abb82 */ /* 0x000f220000000a00 */
[----:B------:R1:W-:Y:S07]  /*2c20*/  @P3 STS.128 [R203+0xc800], RZ ;  /* 0x00c800ffcb003388 */ /* 0x0003ee0000000c00 */
[----:B---3--:R-:W3:Y:S01]  /*2c30*/  @!P2 LDC.64 R2, c[0x0][0x220] ;  /* 0x00008800ff02ab82 */ /* 0x008ee20000000a00 */
[----:B----4-:R-:W-:-:S04]  /*2c40*/  @!P3 LEA R10, P6, R0, R10, 0x1 ;  /* 0x0000000a000ab211 */ /* 0x010fc800078c08ff */
        /* <DEDUP_REMOVED lines=21> */
.L_x_557:
[----:B------:R-:W-:Y:S05]  /*2da0*/  BSYNC B0 ;  /* 0x0000000000007941 */ /* 0x000fea0003800000 */
.L_x_556:
[----:B------:R2:W-:Y:S01]  /*2db0*/  @P5 STS.128 [R203+0xd000], RZ ;  /* 0x00d000ffcb005388 */ /* 0x0005e20000000c00 */
[----:B-1-34-:R-:W-:Y:S01]  /*2dc0*/  IMAD R2, R30, 0x400, R5 ;  /* 0x000004001e027824 */ /* 0x01afe200078e0205 */
[----:B------:R-:W-:Y:S01]  /*2dd0*/  BSSY B0, `(.L_x_558) ;  /* 0x0000029000007945 */ /* 0x000fe20003800000 */
[----:B------:R-:W-:Y:S01]  /*2de0*/  IMAD R0, R16, 0x200, R13 ;  /* 0x0000020010007824 */ /* 0x000fe200078e020d */
[----:B------:R2:W-:Y:S01]  /*2df0*/  @P5 STS.128 [R203+0xf000], RZ ;  /* 0x00f000ffcb005388 */ /* 0x0005e20000000c00 */
[----:B------:R-:W-:Y:S02]  /*2e00*/  ISETP.GE.AND P0, PT, R21, UR23, PT ;  /* 0x0000001715007c0c */ /* 0x000fe4000bf06270 */
[----:B------:R-:W-:Y:S01]  /*2e10*/  LEA R187, R2, UR4, 0x1 ;  /* 0x0000000402bb7c11 */ /* 0x000fe2000f8e08ff */
[----:B------:R2:W-:Y:S01]  /*2e20*/  @P5 STS.128 [R203+0x11000], RZ ;  /* 0x011000ffcb005388 */ /* 0x0005e20000000c00 */
[----:B------:R-:W-:Y:S01]  /*2e30*/  LEA R180, R0, UR4, 0x1 ;  /* 0x0000000400b47c11 */ /* 0x000fe2000f8e08ff */
[----:B------:R-:W-:Y:S08]  /*2e40*/  @P5 BRA `(.L_x_559) ;  /* 0x0000000000845947 */ /* 0x000ff00003800000 */
        /* <DEDUP_REMOVED lines=33> */
.L_x_559:
[----:B------:R-:W-:Y:S05]  /*3060*/  BSYNC B0 ;  /* 0x0000000000007941 */ /* 0x000fea0003800000 */
.L_x_558:
[----:B------:R4:W-:Y:S01]  /*3070*/  @P0 STS.128 [R203+0xd800], RZ ;  /* 0x00d800ffcb000388 */ /* 0x0009e20000000c00 */
[----:B------:R-:W-:Y:S03]  /*3080*/  BSSY B0, `(.L_x_560) ;  /* 0x0000026000007945 */ /* 0x000fe60003800000 */
[----:B------:R4:W-:Y:S04]  /*3090*/  @P0 STS.128 [R203+0xf800], RZ ;  /* 0x00f800ffcb000388 */ /* 0x0009e80000000c00 */
[----:B------:R4:W-:Y:S01]  /*30a0*/  @P0 STS.128 [R203+0x11800], RZ ;  /* 0x011800ffcb000388 */ /* 0x0009e20000000c00 */
[----:B------:R-:W-:Y:S05]  /*30b0*/  @P0 BRA `(.L_x_561) ;  /* 0x0000000000880947 */ /* 0x000fea0003800000 */
[----:B------:R-:W-:Y:S01]  /*30c0*/  ULDC UR6, c[0x0][0x2d0] ;  /* 0x0000b40000067ab9 */ /* 0x000fe20000000800 */
[----:B-1-3--:R-:W-:Y:S01]  /*30d0*/  IMAD.U32 R2, RZ, RZ, UR8 ;  /* 0x00000008ff027e24 */ /* 0x00afe2000f8e00ff */
        /* <DEDUP_REMOVED lines=9> */
[----:B------:R-:W5:Y:S01]  /*3170*/  @!P2 LDC.64 R12, c[0x0][0x220] ;  /* 0x00008800ff0cab82 */ /* 0x000f620000000a00 */
[----:B-1----:R-:W-:-:S04]  /*3180*/  @!P3 LEA R8, P5, R2, R10, 0x1 ;  /* 0x0000000a0208b211 */ /* 0x002fc800078a08ff */
        /* <DEDUP_REMOVED lines=21> */
.L_x_561:
[----:B------:R-:W-:Y:S05]  /*32e0*/  BSYNC B0 ;  /* 0x0000000000007941 */ /* 0x000fea0003800000 */
.L_x_560:
[----:B------:R-:W-:Y:S01]  /*32f0*/  LDSM.16.M88.4 R12, [R187] ;  /* 0x00000000bb0c783b */ /* 0x000fe20000000200 */
[----:B------:R-:W-:Y:S01]  /*3300*/  LOP3.LUT P0, RZ, R22, 0x2, RZ, 0xc0, !PT ;  /* 0x0000000216ff7812 */ /* 0x000fe2000780c0ff */
[----:B------:R-:W-:Y:S01]  /*3310*/  IMAD.MOV.U32 R4, RZ, RZ, 0x10 ;  /* 0x00000010ff047424 */ /* 0x000fe200078e00ff */
[----:B------:R-:W-:Y:S01]  /*3320*/  LOP3.LUT P1, RZ, R20, 0x2, RZ, 0xc0, !PT ;  /* 0x0000000214ff7812 */ /* 0x000fe2000782c0ff */
[----:B------:R-:W5:Y:S01]  /*3330*/  LDSM.16.M88.4 R16, [R180+0x6000] ;  /* 0x00600000b410783b */ /* 0x000f620000000200 */
[----:B------:R-:W-:Y:S01]  /*3340*/  VIADD R0, R180, 0x6000 ;  /* 0x00006000b4007836 */ /* 0x000fe20000000000 */
[----:B------:R-:W-:Y:S01]  /*3350*/  UISETP.GE.AND UP0, UPT, UR16, 0x2, UPT ;  /* 0x000000021000788c */ /* 0x000fe2000bf06270 */
[----:B------:R-:W-:Y:S01]  /*3360*/  SEL R4, R4, 0xfffffff0, !P1 ;  /* 0xfffffff004047807 */ /* 0x000fe20004800000 */
[----:B------:R-:W-:Y:S01]  /*3370*/  VIADD R191, R180, 0x6020 ;  /* 0x00006020b4bf7836 */ /* 0x000fe20000000000 */
[----:B--2---:R-:W2:Y:S01]  /*3380*/  LDSM.16.M88.4 R32, [R180+0x6800] ;  /* 0x00680000b420783b */ /* 0x004ea20000000200 */
[----:B-1-3--:R-:W-:Y:S01]  /*3390*/  IMAD.MOV.U32 R2, RZ, RZ, 0x20 ;  /* 0x00000020ff027424 */ /* 0x00afe200078e00ff */
[----:B------:R-:W-:Y:S01]  /*33a0*/  LOP3.LUT P1, RZ, R20, 0x4, RZ, 0xc0, !PT ;  /* 0x0000000414ff7812 */ /* 0x000fe2000782c0ff */
[--C-:B------:R-:W-:Y:S01]  /*33b0*/  IMAD R188, R4, 0x2, R187.reuse ;  /* 0x0000000204bc7824 */ /* 0x100fe200078e02bb */
[----:B------:R-:W-:Y:S01]  /*33c0*/  LDSM.16.M88.4 R52, [R180+0x7000] ;  /* 0x00700000b434783b */ /* 0x000fe20000000200 */
[----:B------:R-:W-:Y:S01]  /*33d0*/  @P0 VIADD R191, R0, 0xffffffe0 ;  /* 0xffffffe000bf0836 */ /* 0x000fe20000000000 */
[----:B------:R-:W-:Y:S01]  /*33e0*/  LOP3.LUT P0, RZ, R22, 0x4, RZ, 0xc0, !PT ;  /* 0x0000000416ff7812 */ /* 0x000fe2000780c0ff */
[----:B------:R-:W-:Y:S01]  /*33f0*/  IMAD.SHL.U32 R6, R109, 0x2, RZ ;  /* 0x000000026d067824 */ /* 0x000fe200078e00ff */
[----:B------:R-:W-:Y:S01]  /*3400*/  LDSM.16.M88.4 R8, [R188] ;  /* 0x00000000bc08783b */ /* 0x000fe20000000200 */
[----:B------:R-:W-:Y:S01]  /*3410*/  IMAD.U32 R3, RZ, RZ, UR13 ;  /* 0x0000000dff037e24 */ /* 0x000fe2000f8e00ff */
[C---:B------:R-:W-:Y:S01]  /*3420*/  SEL R0, R2.reuse, 0xffffffe0, !P0 ;  /* 0xffffffe002007807 */ /* 0x040fe20004000000 */
[----:B------:R-:W-:Y:S01]  /*3430*/  UIADD3 UR9, UR25, 0x646e171e, URZ ;  /* 0x646e171e19097890 */ /* 0x000fe2000fffe03f */
[----:B------:R-:W1:Y:S01]  /*3440*/  LDSM.16.M88.4 R40, [R191] ;  /* 0x00000000bf28783b */ /* 0x000e620000000200 */
[----:B------:R-:W-:Y:S01]  /*3450*/  SEL R2, R2, 0xffffffe0, !P1 ;  /* 0xffffffe002027807 */ /* 0x000fe20004800000 */
[----:B------:R-:W-:Y:S01]  /*3460*/  IMAD R113, R3, 0x4, R30 ;  /* 0x0000000403717824 */ /* 0x000fe200078e021e */
[----:B------:R-:W-:Y:S01]  /*3470*/  LOP3.LUT R6, R6, 0x6, RZ, 0xc0, !PT ;  /* 0x0000000606067812 */ /* 0x000fe200078ec0ff */
[----:B------:R-:W3:Y:S01]  /*3480*/  LDSM.16.M88.4 R48, [R180+0x7800] ;  /* 0x00780000b430783b */ /* 0x000ee20000000200 */
[----:B------:R-:W-:Y:S01]  /*3490*/  IMAD R186, R0, 0x2, R180 ;  /* 0x0000000200ba7824 */ /* 0x000fe200078e02b4 */
[----:B------:R-:W-:Y:S01]  /*34a0*/  UIADD3 UR8, UR24, -0x4ab325aa, URZ ;  /* 0xb54cda5618087890 */ /* 0x000fe2000fffe03f */
[C---:B------:R-:W-:Y:S01]  /*34b0*/  IMAD R190, R2.reuse, 0x2, R187 ;  /* 0x0000000202be7824 */ /* 0x040fe200078e02bb */
[----:B------:R-:W4:Y:S01]  /*34c0*/  LDSM.16.M88.4 R64, [R191+0x800] ;  /* 0x00080000bf40783b */ /* 0x000f220000000200 */
[----:B------:R-:W-:-:S02]  /*34d0*/  IMAD R189, R2, 0x2, R188 ;  /* 0x0000000202bd7824 */ /* 0x000fc400078e02bc */
[----:B------:R-:W-:Y:S01]  /*34e0*/  IMAD R185, R0, 0x2, R191 ;  /* 0x0000000200b97824 */ /* 0x000fe200078e02bf */
[----:B------:R-:W-:Y:S01]  /*34f0*/  LDSM.16.M88.4 R20, [R190] ;  /* 0x00000000be14783b */ /* 0x000fe20000000200 */
[----:B------:R-:W-:Y:S02]  /*3500*/  IMAD.U32 R0, RZ, RZ, UR15 ;  /* 0x0000000fff007e24 */ /* 0x000fe4000f8e00ff */
[----:B------:R-:W-:Y:S01]  /*3510*/  VIADD R202, R191, 0x800 ;  /* 0x00000800bfca7836 */ /* 0x000fe20000000000 */
[----:B------:R-:W4:Y:S01]  /*3520*/  LDSM.16.M88.4 R72, [R186+0x6000] ;  /* 0x00600000ba48783b */ /* 0x000f220000000200 */
[----:B------:R-:W-:Y:S02]  /*3530*/  IMAD R0, R0, 0x40, R6 ;  /* 0x0000004000007824 */ /* 0x000fe400078e0206 */
[----:B------:R-:W-:Y:S01]  /*3540*/  IMAD.U32 R6, RZ, RZ, UR22 ;  /* 0x00000016ff067e24 */ /* 0x000fe2000f8e00ff */
[----:B------:R-:W4:Y:S01]  /*3550*/  LDSM.16.M88.4 R76, [R191+0x1000] ;  /* 0x00100000bf4c783b */ /* 0x000f220000000200 */
[C---:B------:R-:W-:Y:S01]  /*3560*/  VIADD R3, R0.reuse, 0x1 ;  /* 0x0000000100037836 */ /* 0x040fe20000000000 */
[----:B-----5:R-:W-:Y:S02]  /*3570*/  HMMA.16816.F32.BF16 R24, R12, R16, RZ ;  /* 0x000000100c18723c */ /* 0x020fe400000418ff */
[----:B------:R-:W5:Y:S01]  /*3580*/  LDSM.16.M88.4 R80, [R191+0x1800] ;  /* 0x00180000bf50783b */ /* 0x000f620000000200 */
[----:B------:R-:W-:-:S02]  /*3590*/  VIADD R7, R0, 0x30 ;  /* 0x0000003000077836 */ /* 0x000fc40000000000 */
[C---:B------:R-:W-:Y:S01]  /*35a0*/  VIADD R201, R191.reuse, 0x1000 ;  /* 0x00001000bfc97836 */ /* 0x040fe20000000000 */
[----:B------:R-:W5:Y:S01]  /*35b0*/  LDSM.16.M88.4 R92, [R186+0x6800] ;  /* 0x00680000ba5c783b */ /* 0x000f620000000200 */
[C---:B------:R-:W-:Y:S01]  /*35c0*/  HMMA.16816.F32.BF16 R36, R12.reuse, R18, RZ ;  /* 0x000000120c24723c */ /* 0x040fe200000418ff */
[C---:B------:R-:W-:Y:S02]  /*35d0*/  VIADD R200, R191.reuse, 0x1800 ;  /* 0x00001800bfc87836 */ /* 0x040fe40000000000 */
[----:B------:R-:W-:Y:S01]  /*35e0*/  LDSM.16.M88.4 R96, [R185] ;  /* 0x00000000b960783b */ /* 0x000fe20000000200 */
[C---:B------:R-:W-:Y:S02]  /*35f0*/  VIADD R199, R191.reuse, 0x2000 ;  /* 0x00002000bfc77836 */ /* 0x040fe40000000000 */
[----:B--2---:R-:W-:Y:S01]  /*3600*/  HMMA.16816.F32.BF16 R44, R12, R32, RZ ;  /* 0x000000200c2c723c */ /* 0x004fe200000418ff */
[----:B------:R-:W-:Y:S01]  /*3610*/  LDSM.16.M88.4 R84, [R186+0x7000] ;  /* 0x00700000ba54783b */ /* 0x000fe20000000200 */
[----:B------:R-:W-:-:S02]  /*3620*/  VIADD R198, R191, 0x2800 ;  /* 0x00002800bfc67836 */ /* 0x000fc40000000000 */
[C---:B------:R-:W-:Y:S01]  /*3630*/  VIADD R197, R191.reuse, 0x3000 ;  /* 0x00003000bfc57836 */ /* 0x040fe20000000000 */
[----:B------:R-:W-:Y:S01]  /*3640*/  LDSM.16.M88.4 R88, [R186+0x7800] ;  /* 0x00780000ba58783b */ /* 0x000fe20000000200 */
[----:B------:R-:W-:Y:S01]  /*3650*/  HMMA.16816.F32.BF16 R32, R12, R34, RZ ;  /* 0x000000220c20723c */ /* 0x000fe200000418ff */
[C---:B------:R-:W-:Y:S02]  /*3660*/  VIADD R196, R191.reuse, 0x3800 ;  /* 0x00003800bfc47836 */ /* 0x040fe40000000000 */
[----:B------:R-:W-:Y:S01]  /*3670*/  LDSM.16.M88.4 R100, [R185+0x800] ;  /* 0x00080000b964783b */ /* 0x000fe20000000200 */
[C---:B------:R-:W-:Y:S02]  /*3680*/  VIADD R195, R191.reuse, 0x4000 ;  /* 0x00004000bfc37836 */ /* 0x040fe40000000000 */
[----:B-1----:R-:W-:Y:S01]  /*3690*/  HMMA.16816.F32.BF16 R16, R8, R40, R24 ;  /* 0x000000280810723c */ /* 0x002fe20000041818 */
[----:B------:R-:W1:Y:S01]  /*36a0*/  LDSM.16.M88.4 R24, [R189] ;  /* 0x00000000bd18783b */ /* 0x000e620000000200 */
[----:B------:R-:W-:-:S02]  /*36b0*/  VIADD R194, R191, 0x4800 ;  /* 0x00004800bfc27836 */ /* 0x000fc40000000000 */
[C---:B------:R-:W-:Y:S01]  /*36c0*/  VIADD R193, R191.reuse, 0x5000 ;  /* 0x00005000bfc17836 */ /* 0x040fe20000000000 */
[----:B------:R-:W-:Y:S01]  /*36d0*/  LDSM.16.M88.4 R104, [R180+0x8000] ;  /* 0x00800000b468783b */ /* 0x000fe20000000200 */
[----:B------:R-:W-:Y:S01]  /*36e0*/  HMMA.16816.F32.BF16 R56, R12, R52, RZ ;  /* 0x000000340c38723c */ /* 0x000fe200000418ff */
[----:B------:R-:W-:Y:S02]  /*36f0*/  VIADD R192, R191, 0x5800 ;  /* 0x00005800bfc07836 */ /* 0x000fe40000000000 */
[----:B------:R-:W0:Y:S03]  /*3700*/  LDGDEPBAR ;  /* 0x00000000000079af */ /* 0x000e260000000000 */
[----:B------:R-:W-:Y:S01]  /*3710*/  HMMA.16816.F32.BF16 R36, R8, R42, R36 ;  /* 0x0000002a0824723c */ /* 0x000fe20000041824 */
[----:B------:R-:W-:Y:S05]  /*3720*/  STL [R1+0x80], R113 ;  /* 0x0000807101007387 */ /* 0x000fea0000100800 */
[C---:B------:R-:W-:Y:S06]  /*3730*/  HMMA.16816.F32.BF16 R60, R12.reuse, R54, RZ ;  /* 0x000000360c3c723c */ /* 0x040fec00000418ff */
[C---:B---3--:R-:W-:Y:S06]  /*3740*/  HMMA.16816.F32.BF16 R68, R12.reuse, R48, RZ ;  /* 0x000000300c44723c */ /* 0x048fec00000418ff */
[----:B------:R-:W-:Y:S06]  /*3750*/  HMMA.16816.F32.BF16 R40, R12, R50, RZ ;  /* 0x000000320c28723c */ /* 0x000fec00000418ff */
[C---:B----4-:R-:W-:Y:S06]  /*3760*/  HMMA.16816.F32.BF16 R44, R8.reuse, R64, R44 ;  /* 0x00000040082c723c */ /* 0x050fec000004182c */
[----:B------:R-:W-:Y:S01]  /*3770*/  HMMA.16816.F32.BF16 R48, R8, R66, R32 ;  /* 0x000000420830723c */ /* 0x000fe20000041820 */
[----:B------:R-:W-:Y:S04]  /*3780*/  LDSM.16.M88.4 R32, [R185+0x1000] ;  /* 0x00100000b920783b */ /* 0x000fe80000000200 */
[----:B------:R-:W-:Y:S01]  /*3790*/  LDSM.16.M88.4 R64, [R185+0x1800] ;  /* 0x00180000b940783b */ /* 0x000fe20000000200 */
[----:B------:R-:W-:Y:S03]  /*37a0*/  HMMA.16816.F32.BF16 R12, R20, R72, R16 ;  /* 0x00000048140c723c */ /* 0x000fe60000041810 */
[----:B------:R-:W2:Y:S03]  /*37b0*/  LDSM.16.M88.4 R16, [R187+0x2000] ;  /* 0x00200000bb10783b */ /* 0x000ea60000000200 */
[----:B------:R-:W-:Y:S06]  /*37c0*/  HMMA.16816.F32.BF16 R52, R8, R76, R56 ;  /* 0x0000004c0834723c */ /* 0x000fec0000041838 */
[----:B------:R-:W-:Y:S01]  /*37d0*/  HMMA.16816.F32.BF16 R36, R20, R74, R36 ;  /* 0x0000004a1424723c */ /* 0x000fe20000041824 */
[----:B------:R-:W-:Y:S05]  /*37e0*/  LDSM.16.M88.4 R72, [R180+0x9800] ;  /* 0x00980000b448783b */ /* 0x000fea0000000200 */
[C---:B------:R-:W-:Y:S01]  /*37f0*/  HMMA.16816.F32.BF16 R60, R8.reuse, R78, R60 ;  /* 0x0000004e083c723c */ /* 0x040fe2000004183c */
[----:B------:R-:W3:Y:S05]  /*3800*/  LDSM.16.M88.4 R76, [R180+0x8800] ;  /* 0x00880000b44c783b */ /* 0x000eea0000000200 */
[C---:B-----5:R-:W-:Y:S01]  /*3810*/  HMMA.16816.F32.BF16 R56, R8.reuse, R80, R68 ;  /* 0x000000500838723c */ /* 0x060fe20000041844 */
[----:B------:R-:W-:Y:S05]  /*3820*/  LDSM.16.M88.4 R68, [R180+0x9000] ;  /* 0x00900000b444783b */ /* 0x000fea0000000200 */
[----:B------:R-:W-:Y:S01]  /*3830*/  HMMA.16816.F32.BF16 R40, R8, R82, R40 ;  /* 0x000000520828723c */ /* 0x000fe20000041828 */
[----:B------:R-:W-:Y:S05]  /*3840*/  LDSM.16.M88.4 R80, [R186+0x8800] ;  /* 0x00880000ba50783b */ /* 0x000fea0000000200 */
[C---:B------:R-:W-:Y:S06]  /*3850*/  HMMA.16816.F32.BF16 R44, R20.reuse, R92, R44 ;  /* 0x0000005c142c723c */ /* 0x040fec000004182c */
[----:B------:R-:W-:Y:S01]  /*3860*/  HMMA.16816.F32.BF16 R48, R20, R94, R48 ;  /* 0x0000005e1430723c */ /* 0x000fe20000041830 */
[----:B------:R-:W-:Y:S05]  /*3870*/  LDSM.16.M88.4 R92, [R191+0x2000] ;  /* 0x00200000bf5c783b */ /* 0x000fea0000000200 */
[----:B-1----:R-:W-:Y:S01]  /*3880*/  HMMA.16816.F32.BF16 R8, R24, R96, R12 ;  /* 0x000000601808723c */ /* 0x002fe2000004180c */
[----:B------:R-:W1:Y:S05]  /*3890*/  LDSM.16.M88.4 R12, [R188+0x2000] ;  /* 0x00200000bc0c783b */ /* 0x000e6a0000000200 */
[----:B------:R-:W-:Y:S06]  /*38a0*/  HMMA.16816.F32.BF16 R52, R20, R84, R52 ;  /* 0x000000541434723c */ /* 0x000fec0000041834 */
[----:B------:R-:W-:Y:S01]  /*38b0*/  HMMA.16816.F32.BF16 R36, R24, R98, R36 ;  /* 0x000000621824723c */ /* 0x000fe20000041824 */
[----:B------:R-:W-:Y:S05]  /*38c0*/  LDSM.16.M88.4 R96, [R186+0x8000] ;  /* 0x00800000ba60783b */ /* 0x000fea0000000200 */
[C---:B------:R-:W-:Y:S01]  /*38d0*/  HMMA.16816.F32.BF16 R60, R20.reuse, R86, R60 ;  /* 0x00000056143c723c */ /* 0x040fe2000004183c */
[----:B------:R-:W4:Y:S05]  /*38e0*/  LDSM.16.M88.4 R84, [R191+0x2800] ;  /* 0x00280000bf54783b */ /* 0x000f2a0000000200 */
[C---:B------:R-:W-:Y:S06]  /*38f0*/  HMMA.16816.F32.BF16 R56, R20.reuse, R88, R56 ;  /* 0x000000581438723c */ /* 0x040fec0000041838 */
[----:B------:R-:W-:Y:S01]  /*3900*/  HMMA.16816.F32.BF16 R40, R20, R90, R40 ;  /* 0x0000005a1428723c */ /* 0x000fe20000041828 */
[----:B------:R-:W-:Y:S05]  /*3910*/  LDSM.16.M88.4 R88, [R185+0x2000] ;  /* 0x00200000b958783b */ /* 0x000fea0000000200 */
[C---:B------:R-:W-:Y:S06]  /*3920*/  HMMA.16816.F32.BF16 R44, R24.reuse, R100, R44 ;  /* 0x00000064182c723c */ /* 0x040fec000004182c */
[----:B------:R-:W-:Y:S06]  /*3930*/  HMMA.16816.F32.BF16 R48, R24, R102, R48 ;  /* 0x000000661830723c */ /* 0x000fec0000041830 */
[----:B--2---:R-:W-:Y:S01]  /*3940*/  HMMA.16816.F32.BF16 R20, R16, R104, R8 ;  /* 0x000000681014723c */ /* 0x004fe20000041808 */
[----:B------:R-:W2:Y:S05]  /*3950*/  LDSM.16.M88.4 R8, [R190+0x2000] ;  /* 0x00200000be08783b */ /* 0x000eaa0000000200 */
[----:B------:R-:W-:Y:S06]  /*3960*/  HMMA.16816.F32.BF16 R52, R24, R32, R52 ;  /* 0x000000201834723c */ /* 0x000fec0000041834 */
[----:B------:R-:W-:Y:S06]  /*3970*/  HMMA.16816.F32.BF16 R36, R16, R106, R36 ;  /* 0x0000006a1024723c */ /* 0x000fec0000041824 */
[C---:B------:R-:W-:Y:S01]  /*3980*/  HMMA.16816.F32.BF16 R60, R24.reuse, R34, R60 ;  /* 0x00000022183c723c */ /* 0x040fe2000004183c */
[----:B------:R-:W5:Y:S05]  /*3990*/  LDSM.16.M88.4 R32, [R191+0x3000] ;  /* 0x00300000bf20783b */ /* 0x000f6a0000000200 */
[C---:B------:R-:W-:Y:S06]  /*39a0*/  HMMA.16816.F32.BF16 R56, R24.reuse, R64, R56 ;  /* 0x000000401838723c */ /* 0x040fec0000041838 */
[----:B------:R-:W-:Y:S01]  /*39b0*/  HMMA.16816.F32.BF16 R40, R24, R66, R40 ;  /* 0x000000421828723c */ /* 0x000fe20000041828 */
[----:B------:R-:W5:Y:S04]  /*39c0*/  LDSM.16.M88.4 R64, [R191+0x3800] ;  /* 0x00380000bf40783b */ /* 0x000f680000000200 */
[----:B------:R-:W5:Y:S01]  /*39d0*/  LDSM.16.M88.4 R24, [R189+0x2000] ;  /* 0x00200000bd18783b */ /* 0x000f620000000200 */
[C---:B---3--:R-:W-:Y:S06]  /*39e0*/  HMMA.16816.F32.BF16 R44, R16.reuse, R76, R44 ;  /* 0x0000004c102c723c */ /* 0x048fec000004182c */
[----:B------:R-:W-:Y:S01]  /*39f0*/  HMMA.16816.F32.BF16 R48, R16, R78, R48 ;  /* 0x0000004e1030723c */ /* 0x000fe20000041830 */
[----:B------:R-:W-:Y:S05]  /*3a00*/  LDSM.16.M88.4 R76, [R186+0x9800] ;  /* 0x00980000ba4c783b */ /* 0x000fea0000000200 */
[----:B-1----:R-:W-:Y:S06]  /*3a10*/  HMMA.16816.F32.BF16 R20, R12, R92, R20 ;  /* 0x0000005c0c14723c */ /* 0x002fec0000041814 */
[----:B------:R-:W-:Y:S06]  /*3a20*/  HMMA.16816.F32.BF16 R52, R16, R68, R52 ;  /* 0x000000441034723c */ /* 0x000fec0000041834 */
[----:B------:R-:W-:Y:S01]  /*3a30*/  HMMA.16816.F32.BF16 R36, R12, R94, R36 ;  /* 0x0000005e0c24723c */ /* 0x000fe20000041824 */
[----:B------:R-:W-:Y:S05]  /*3a40*/  LDSM.16.M88.4 R92, [R191+0x4000] ;  /* 0x00400000bf5c783b */ /* 0x000fea0000000200 */
[C---:B------:R-:W-:Y:S01]  /*3a50*/  HMMA.16816.F32.BF16 R60, R16.reuse, R70, R60 ;  /* 0x00000046103c723c */ /* 0x040fe2000004183c */
[----:B------:R-:W-:Y:S05]  /*3a60*/  LDSM.16.M88.4 R68, [R185+0x3800] ;  /* 0x00380000b944783b */ /* 0x000fea0000000200 */
[C---:B------:R-:W-:Y:S06]  /*3a70*/  HMMA.16816.F32.BF16 R56, R16.reuse, R72, R56 ;  /* 0x000000481038723c */ /* 0x040fec0000041838 */
[----:B------:R-:W-:Y:S01]  /*3a80*/  HMMA.16816.F32.BF16 R40, R16, R74, R40 ;  /* 0x0000004a1028723c */ /* 0x000fe20000041828 */
[----:B------:R-:W1:Y:S05]  /*3a90*/  LDSM.16.M88.4 R72, [R186+0x9000] ;  /* 0x00900000ba48783b */ /* 0x000e6a0000000200 */
[C---:B----4-:R-:W-:Y:S06]  /*3aa0*/  HMMA.16816.F32.BF16 R44, R12.reuse, R84, R44 ;  /* 0x000000540c2c723c */ /* 0x050fec000004182c */
[----:B------:R-:W-:Y:S01]  /*3ab0*/  HMMA.16816.F32.BF16 R48, R12, R86, R48 ;  /* 0x000000560c30723c */ /* 0x000fe20000041830 */
[----:B------:R-:W3:Y:S05]  /*3ac0*/  LDSM.16.M88.4 R84, [R185+0x2800] ;  /* 0x00280000b954783b */ /* 0x000eea0000000200 */
[----:B--2---:R-:W-:Y:S01]  /*3ad0*/  HMMA.16816.F32.BF16 R16, R8, R96, R20 ;  /* 0x000000600810723c */ /* 0x004fe20000041814 */
[----:B------:R-:W-:Y:S05]  /*3ae0*/  LDSM.16.M88.4 R20, [R187+0x4000] ;  /* 0x00400000bb14783b */ /* 0x000fea0000000200 */
[----:B-----5:R-:W-:Y:S06]  /*3af0*/  HMMA.16816.F32.BF16 R52, R12, R32, R52 ;  /* 0x000000200c34723c */ /* 0x020fec0000041834 */
[----:B------:R-:W-:Y:S01]  /*3b00*/  HMMA.16816.F32.BF16 R36, R8, R98, R36 ;  /* 0x000000620824723c */ /* 0x000fe20000041824 */
[----:B------:R-:W2:Y:S05]  /*3b10*/  LDSM.16.M88.4 R96, [R180+0xa000] ;  /* 0x00a00000b460783b */ /* 0x000eaa0000000200 */
[C---:B------:R-:W-:Y:S06]  /*3b20*/  HMMA.16816.F32.BF16 R60, R12.reuse, R34, R60 ;  /* 0x000000220c3c723c */ /* 0x040fec000004183c */
[C---:B------:R-:W-:Y:S06]  /*3b30*/  HMMA.16816.F32.BF16 R56, R12.reuse, R64, R56 ;  /* 0x000000400c38723c */ /* 0x040fec0000041838 */
[----:B------:R-:W-:Y:S01]  /*3b40*/  HMMA.16816.F32.BF16 R40, R12, R66, R40 ;  /* 0x000000420c28723c */ /* 0x000fe20000041828 */
[----:B------:R-:W4:Y:S05]  /*3b50*/  LDSM.16.M88.4 R64, [R185+0x3000] ;  /* 0x00300000b940783b */ /* 0x000f2a0000000200 */
[C---:B------:R-:W-:Y:S06]  /*3b60*/  HMMA.16816.F32.BF16 R44, R8.reuse, R80, R44 ;  /* 0x00000050082c723c */ /* 0x040fec000004182c */
[----:B------:R-:W-:Y:S01]  /*3b70*/  HMMA.16816.F32.BF16 R48, R8, R82, R48 ;  /* 0x000000520830723c */ /* 0x000fe20000041830 */
[----:B------:R-:W5:Y:S05]  /*3b80*/  LDSM.16.M88.4 R80, [R180+0xa800] ;  /* 0x00a80000b450783b */ /* 0x000f6a0000000200 */
[----:B------:R-:W-:Y:S01]  /*3b90*/  HMMA.16816.F32.BF16 R32, R24, R88, R16 ;  /* 0x000000581820723c */ /* 0x000fe20000041810 */
[----:B------:R-:W5:Y:S05]  /*3ba0*/  LDSM.16.M88.4 R16, [R188+0x4000] ;  /* 0x00400000bc10783b */ /* 0x000f6a0000000200 */
[----:B-1----:R-:W-:Y:S06]  /*3bb0*/  HMMA.16816.F32.BF16 R52, R8, R72, R52 ;  /* 0x000000480834723c */ /* 0x002fec0000041834 */
[----:B------:R-:W-:Y:S01]  /*3bc0*/  HMMA.16816.F32.BF16 R12, R24, R90, R36 ;  /* 0x0000005a180c723c */ /* 0x000fe20000041824 */
[----:B------:R-:W-:Y:S05]  /*3bd0*/  LDSM.16.M88.4 R88, [R191+0x4800] ;  /* 0x00480000bf58783b */ /* 0x000fea0000000200 */
[C---:B------:R-:W-:Y:S01]  /*3be0*/  HMMA.16816.F32.BF16 R60, R8.reuse, R74, R60 ;  /* 0x0000004a083c723c */ /* 0x040fe2000004183c */
[----:B------:R-:W1:Y:S05]  /*3bf0*/  LDSM.16.M88.4 R72, [R180+0xb000] ;  /* 0x00b00000b448783b */ /* 0x000e6a0000000200 */
[C---:B------:R-:W-:Y:S06]  /*3c00*/  HMMA.16816.F32.BF16 R56, R8.reuse, R76, R56 ;  /* 0x0000004c0838723c */ /* 0x040fec0000041838 */
[----:B------:R-:W-:Y:S01]  /*3c10*/  HMMA.16816.F32.BF16 R36, R8, R78, R40 ;  /* 0x0000004e0824723c */ /* 0x000fe20000041828 */
[----:B------:R-:W1:Y:S05]  /*3c20*/  LDSM.16.M88.4 R76, [R180+0xb800] ;  /* 0x00b80000b44c783b */ /* 0x000e6a0000000200 */
[C---:B---3--:R-:W-:Y:S06]  /*3c30*/  HMMA.16816.F32.BF16 R44, R24.reuse, R84, R44 ;  /* 0x00000054182c723c */ /* 0x048fec000004182c */
[----:B------:R-:W-:Y:S01]  /*3c40*/  HMMA.16816.F32.BF16 R48, R24, R86, R48 ;  /* 0x000000561830723c */ /* 0x000fe20000041830 */
[----:B------:R-:W-:Y:S05]  /*3c50*/  LDSM.16.M88.4 R84, [R186+0xa800] ;  /* 0x00a80000ba54783b */ /* 0x000fea0000000200 */
[----:B--2---:R-:W-:Y:S06]  /*3c60*/  HMMA.16816.F32.BF16 R40, R20, R96, R32 ;  /* 0x000000601428723c */ /* 0x004fec0000041820 */
[----:B----4-:R-:W-:Y:S06]  /*3c70*/  HMMA.16816.F32.BF16 R52, R24, R64, R52 ;  /* 0x000000401834723c */ /* 0x010fec0000041834 */
[----:B------:R-:W-:Y:S01]  /*3c80*/  HMMA.16816.F32.BF16 R8, R20, R98, R12 ;  /* 0x000000621408723c */ /* 0x000fe2000004180c */
[----:B------:R-:W-:Y:S04]  /*3c90*/  LDSM.16.M88.4 R12, [R190+0x4000] ;  /* 0x00400000be0c783b */ /* 0x000fe80000000200 */
[----:B------:R-:W2:Y:S01]  /*3ca0*/  LDSM.16.M88.4 R96, [R186+0xa000] ;  /* 0x00a00000ba60783b */ /* 0x000ea20000000200 */
[C---:B------:R-:W-:Y:S03]  /*3cb0*/  HMMA.16816.F32.BF16 R60, R24.reuse, R66, R60 ;  /* 0x00000042183c723c */ /* 0x040fe6000004183c */
[----:B------:R-:W3:Y:S03]  /*3cc0*/  LDSM.16.M88.4 R64, [R191+0x5000] ;  /* 0x00500000bf40783b */ /* 0x000ee60000000200 */
[C---:B------:R-:W-:Y:S06]  /*3cd0*/  HMMA.16816.F32.BF16 R56, R24.reuse, R68, R56 ;  /* 0x000000441838723c */ /* 0x040fec0000041838 */
[----:B------:R-:W-:Y:S01]  /*3ce0*/  HMMA.16816.F32.BF16 R32, R24, R70, R36 ;  /* 0x000000461820723c */ /* 0x000fe20000041824 */
[----:B------:R-:W4:Y:S05]  /*3cf0*/  LDSM.16.M88.4 R68, [R191+0x5800] ;  /* 0x00580000bf44783b */ /* 0x000f2a0000000200 */
[C---:B-----5:R-:W-:Y:S06]  /*3d00*/  HMMA.16816.F32.BF16 R24, R20.reuse, R80, R44 ;  /* 0x000000501418723c */ /* 0x060fec000004182c */
[----:B------:R-:W-:Y:S01]  /*3d10*/  HMMA.16816.F32.BF16 R48, R20, R82, R48 ;  /* 0x000000521430723c */ /* 0x000fe20000041830 */
[----:B------:R-:W-:Y:S05]  /*3d20*/  LDSM.16.M88.4 R80, [R185+0x4800] ;  /* 0x00480000b950783b */ /* 0x000fea0000000200 */
[----:B------:R-:W-:Y:S06]  /*3d30*/  HMMA.16816.F32.BF16 R40, R16, R92, R40 ;  /* 0x0000005c1028723c */ /* 0x000fec0000041828 */
[C---:B-1----:R-:W-:Y:S06]  /*3d40*/  HMMA.16816.F32.BF16 R52, R20.reuse, R72, R52 ;  /* 0x000000481434723c */ /* 0x042fec0000041834 */
[C---:B------:R-:W-:Y:S06]  /*3d50*/  HMMA.16816.F32.BF16 R60, R20.reuse, R74, R60 ;  /* 0x0000004a143c723c */ /* 0x040fec000004183c */
[C---:B------:R-:W-:Y:S06]  /*3d60*/  HMMA.16816.F32.BF16 R56, R20.reuse, R76, R56 ;  /* 0x0000004c1438723c */ /* 0x040fec0000041838 */
[----:B------:R-:W-:Y:S01]  /*3d70*/  HMMA.16816.F32.BF16 R44, R20, R78, R32 ;  /* 0x0000004e142c723c */ /* 0x000fe20000041820 */
[----:B------:R-:W1:Y:S05]  /*3d80*/  LDSM.16.M88.4 R76, [R186+0xb000] ;  /* 0x00b00000ba4c783b */ /* 0x000e6a0000000200 */
[C---:B------:R-:W-:Y:S01]  /*3d90*/  HMMA.16816.F32.BF16 R36, R16.reuse, R94, R8 ;  /* 0x0000005e1024723c */ /* 0x040fe20000041808 */
[----:B------:R-:W-:Y:S04]  /*3da0*/  LDSM.16.M88.4 R8, [R189+0x4000] ;  /* 0x00400000bd08783b */ /* 0x000fe80000000200 */
[----:B------:R-:W5:Y:S01]  /*3db0*/  LDSM.16.M88.4 R92, [R185+0x4000] ;  /* 0x00400000b95c783b */ /* 0x000f620000000200 */
[C---:B------:R-:W-:Y:S06]  /*3dc0*/  HMMA.16816.F32.BF16 R32, R16.reuse, R88, R24 ;  /* 0x000000581020723c */ /* 0x040fec0000041818 */
[----:B------:R-:W-:Y:S06]  /*3dd0*/  HMMA.16816.F32.BF16 R24, R16, R90, R48 ;  /* 0x0000005a1018723c */ /* 0x000fec0000041830 */
[----:B--2---:R-:W-:Y:S06]  /*3de0*/  HMMA.16816.F32.BF16 R20, R12, R96, R40 ;  /* 0x000000600c14723c */ /* 0x004fec0000041828 */
[C---:B---3--:R-:W-:Y:S06]  /*3df0*/  HMMA.16816.F32.BF16 R40, R16.reuse, R64, R52 ;  /* 0x000000401028723c */ /* 0x048fec0000041834 */
[C---:B------:R-:W-:Y:S01]  /*3e00*/  HMMA.16816.F32.BF16 R52, R16.reuse, R66, R60 ;  /* 0x000000421034723c */ /* 0x040fe2000004183c */
[----:B------:R-:W-:Y:S05]  /*3e10*/  LDSM.16.M88.4 R60, [R185+0x5000] ;  /* 0x00500000b93c783b */ /* 0x000fea0000000200 */
[----:B----4-:R-:W-:Y:S01]  /*3e20*/  HMMA.16816.F32.BF16 R72, R16, R68, R56 ;  /* 0x000000441048723c */ /* 0x010fe20000041838 */
[----:B------:R-:W2:Y:S05]  /*3e30*/  LDSM.16.M88.4 R56, [R186+0xb800] ;  /* 0x00b80000ba38783b */ /* 0x000eaa0000000200 */
[----:B------:R-:W-:Y:S06]  /*3e40*/  HMMA.16816.F32.BF16 R36, R12, R98, R36 ;  /* 0x000000620c24723c */ /* 0x000fec0000041824 */
[----:B------:R-:W-:Y:S06]  /*3e50*/  HMMA.16816.F32.BF16 R68, R16, R70, R44 ;  /* 0x000000461044723c */ /* 0x000fec000004182c */
[----:B------:R-:W-:Y:S01]  /*3e60*/  HMMA.16816.F32.BF16 R44, R12, R86, R24 ;  /* 0x000000560c2c723c */ /* 0x000fe20000041818 */
[----:B------:R-:W-:-:S02]  /*3e70*/  VIMNMX R19, R31, UR22, PT ;  /* 0x000000161f137c48 */ /* 0x000fc4000bfe0100 */
[----:B------:R-:W-:Y:S01]  /*3e80*/  VIADDMNMX R18, R31, 0x8, R6, PT ;  /* 0x000000081f127846 */ /* 0x000fe20003800106 */
[C---:B------:R-:W-:Y:S01]  /*3e90*/  VIADD R6, R0.reuse, 0x8 ;  /* 0x0000000800067836 */ /* 0x040fe20000000000 */
[CC--:B------:R-:W-:Y:S01]  /*3ea0*/  ISETP.GE.AND P6, PT, R3.reuse, R19.reuse, PT ;  /* 0x000000130300720c */ /* 0x0c0fe20003fc6270 */
[C---:B-1----:R-:W-:Y:S01]  /*3eb0*/  HMMA.16816.F32.BF16 R24, R12.reuse, R76, R40 ;  /* 0x0000004c0c18723c */ /* 0x042fe20000041828 */
[-C--:B------:R-:W-:Y:S01]  /*3ec0*/  ISETP.GE.AND P2, PT, R3, R18.reuse, PT ;  /* 0x000000120300720c */ /* 0x080fe20003f46270 */
[----:B------:R-:W-:Y:S01]  /*3ed0*/  VIADD R3, R0, 0x9 ;  /* 0x0000000900037836 */ /* 0x000fe20000000000 */
[CC--:B------:R-:W-:Y:S02]  /*3ee0*/  ISETP.GE.AND P5, PT, R6.reuse, R19.reuse, PT ;  /* 0x000000130600720c */ /* 0x0c0fe40003fa6270 */
[----:B------:R-:W-:Y:S01]  /*3ef0*/  ISETP.GE.AND P1, PT, R6, R18, PT ;  /* 0x000000120600720c */ /* 0x000fe20003f26270 */
[----:B------:R-:W-:Y:S01]  /*3f00*/  HMMA.16816.F32.BF16 R32, R12, R84, R32 ;  /* 0x000000540c20723c */ /* 0x000fe20000041820 */
[----:B------:R-:W-:-:S02]  /*3f10*/  ISETP.GE.AND P3, PT, R3, R19, PT ;  /* 0x000000130300720c */ /* 0x000fc40003f66270 */
[----:B------:R-:W-:Y:S01]  /*3f20*/  ISETP.GE.AND P0, PT, R3, R18, PT ;  /* 0x000000120300720c */ /* 0x000fe20003f06270 */
[----:B------:R-:W-:Y:S01]  /*3f30*/  VIADD R3, R0, 0x10 ;  /* 0x0000001000037836 */ /* 0x000fe20000000000 */
[----:B------:R-:W-:Y:S01]  /*3f40*/  SHF.R.S32.HI R6, RZ, 0x1f, R108 ;  /* 0x0000001fff067819 */ /* 0x000fe2000001146c */
[----:B-----5:R-:W-:Y:S03]  /*3f50*/  HMMA.16816.F32.BF16 R64, R8, R92, R20 ;  /* 0x0000005c0840723c */ /* 0x020fe60000041814 */
[----:B------:R-:W-:Y:S01]  /*3f60*/  LEA.HI.X.SX32 R179, R110, R6, 0x1, P4 ;  /* 0x000000066eb37211 */ /* 0x000fe200020f0eff */
[----:B------:R-:W-:Y:S01]  /*3f70*/  VIADD R6, R0, 0x11 ;  /* 0x0000001100067836 */ /* 0x000fe20000000000 */
[----:B------:R-:W-:Y:S01]  /*3f80*/  ISETP.GE.AND P4, PT, R3, R19, PT ;  /* 0x000000130300720c */ /* 0x000fe20003f86270 */
[----:B------:R-:W-:Y:S01]  /*3f90*/  HMMA.16816.F32.BF16 R20, R12, R78, R52 ;  /* 0x0000004e0c14723c */ /* 0x000fe20000041834 */
[----:B------:R-:W1:Y:S01]  /*3fa0*/  LDSM.16.M88.4 R52, [R185+0x5800] ;  /* 0x00580000b934783b */ /* 0x000e620000000200 */
[----:B------:R-:W-:-:S04]  /*3fb0*/  DEPBAR.LE SB0, 0x0 ;  /* 0x000080000000791a */ /* 0x000fc80000000000 */
[----:B------:R-:W-:Y:S06]  /*3fc0*/  HMMA.16816.F32.BF16 R48, R8, R94, R36 ;  /* 0x0000005e0830723c */ /* 0x000fec0000041824 */
[----:B--2---:R-:W-:Y:S06]  /*3fd0*/  HMMA.16816.F32.BF16 R36, R12, R56, R72 ;  /* 0x000000380c24723c */ /* 0x004fec0000041848 */
[----:B------:R-:W-:Y:S01]  /*3fe0*/  HMMA.16816.F32.BF16 R40, R8, R60, R24 ;  /* 0x0000003c0828723c */ /* 0x000fe20000041818 */
[----:B------:R-:W-:-:S02]  /*3ff0*/  FSEL R65, R65, -INF , !P6 ;  /* 0xff80000041417808 */ /* 0x000fc40007000000 */
[----:B------:R-:W-:Y:S01]  /*4000*/  ISETP.GE.AND P6, PT, R3, R18, PT ;  /* 0x000000120300720c */ /* 0x000fe20003fc6270 */
[----:B------:R-:W-:Y:S01]  /*4010*/  VIADD R3, R0, 0x18 ;  /* 0x0000001800037836 */ /* 0x000fe20000000000 */
[----:B------:R-:W-:Y:S01]  /*4020*/  FSEL R67, R67, -INF , !P2 ;  /* 0xff80000043437808 */ /* 0x000fe20005000000 */
[----:B------:R-:W-:Y:S01]  /*4030*/  HMMA.16816.F32.BF16 R24, R12, R58, R68 ;  /* 0x0000003a0c18723c */ /* 0x000fe20000041844 */
[----:B------:R-:W-:-:S05]  /*4040*/  ISETP.GE.AND P2, PT, R6, R19, PT ;  /* 0x000000130600720c */ /* 0x000fca0003f46270 */
[C---:B------:R-:W-:Y:S01]  /*4050*/  HMMA.16816.F32.BF16 R32, R8.reuse, R80, R32 ;  /* 0x000000500820723c */ /* 0x040fe20000041820 */
[----:B------:R-:W-:Y:S02]  /*4060*/  FSEL R50, R50, -INF , !P1 ;  /* 0xff80000032327808 */ /* 0x000fe40004800000 */
[----:B------:R-:W-:Y:S02]  /*4070*/  FSEL R49, R49, -INF , !P3 ;  /* 0xff80000031317808 */ /* 0x000fe40005800000 */
[----:B------:R-:W-:Y:S01]  /*4080*/  FSEL R48, R48, -INF , !P5 ;  /* 0xff80000030307808 */ /* 0x000fe20006800000 */
[C---:B------:R-:W-:Y:S01]  /*4090*/  HMMA.16816.F32.BF16 R44, R8.reuse, R82, R44 ;  /* 0x00000052082c723c */ /* 0x040fe2000004182c */
[C---:B------:R-:W-:Y:S02]  /*40a0*/  ISETP.GE.AND P1, PT, R3.reuse, R19, PT ;  /* 0x000000130300720c */ /* 0x040fe40003f26270 */
[-C--:B------:R-:W-:Y:S01]  /*40b0*/  ISETP.GE.AND P3, PT, R3, R18.reuse, PT ;  /* 0x000000120300720c */ /* 0x080fe20003f66270 */
[----:B------:R-:W-:Y:S01]  /*40c0*/  VIADD R3, R0, 0x20 ;  /* 0x0000002000037836 */ /* 0x000fe20000000000 */
[----:B------:R-:W-:Y:S01]  /*40d0*/  ISETP.GE.AND P5, PT, R6, R18, PT ;  /* 0x000000120600720c */ /* 0x000fe20003fa6270 */
[----:B------:R-:W-:Y:S01]  /*40e0*/  HMMA.16816.F32.BF16 R20, R8, R62, R20 ;  /* 0x0000003e0814723c */ /* 0x000fe20000041814 */
[----:B------:R-:W-:Y:S01]  /*40f0*/  VIADD R6, R0, 0x19 ;  /* 0x0000001900067836 */ /* 0x000fe20000000000 */
[----:B------:R-:W-:-:S04]  /*4100*/  FSEL R51, R51, -INF , !P0 ;  /* 0xff80000033337808 */ /* 0x000fc80004000000 */
[----:B-1----:R-:W-:Y:S01]  /*4110*/  HMMA.16816.F32.BF16 R12, R8, R52, R36 ;  /* 0x00000034080c723c */ /* 0x002fe20000041824 */
[----:B------:R-:W-:-:S05]  /*4120*/  ISETP.GE.AND P0, PT, R6, R19, PT ;  /* 0x000000130600720c */ /* 0x000fca0003f06270 */
[----:B------:R-:W-:Y:S01]  /*4130*/  HMMA.16816.F32.BF16 R8, R8, R54, R24 ;  /* 0x000000360808723c */ /* 0x000fe20000041818 */
[----:B------:R-:W-:Y:S02]  /*4140*/  FSEL R34, R34, -INF , !P6 ;  /* 0xff80000022227808 */ /* 0x000fe40007000000 */
[----:B------:R-:W-:Y:S01]  /*4150*/  FSEL R33, R33, -INF , !P2 ;  /* 0xff80000021217808 */ /* 0x000fe20005000000 */
[----:B------:R-:W-:Y:S01]  /*4160*/  BAR.SYNC.DEFER_BLOCKING 0x0 ;  /* 0x0000000000007b1d */ /* 0x000fe20000010000 */
[C---:B------:R-:W-:Y:S02]  /*4170*/  ISETP.GE.AND P6, PT, R3.reuse, R19, PT ;  /* 0x000000130300720c */ /* 0x040fe40003fc6270 */
[----:B------:R-:W-:Y:S01]  /*4180*/  ISETP.GE.AND P2, PT, R3, R18, PT ;  /* 0x000000120300720c */ /* 0x000fe20003f46270 */
[----:B------:R-:W-:Y:S01]  /*4190*/  VIADD R3, R0, 0x28 ;  /* 0x0000002800037836 */ /* 0x000fe20000000000 */
[----:B------:R-:W-:Y:S02]  /*41a0*/  FSEL R46, R46, -INF , !P3 ;  /* 0xff8000002e2e7808 */ /* 0x000fe40005800000 */
[----:B------:R-:W-:-:S02]  /*41b0*/  FSEL R45, R45, -INF , !P0 ;  /* 0xff8000002d2d7808 */ /* 0x000fc40004000000 */
[----:B------:R-:W-:Y:S02]  /*41c0*/  FSEL R32, R32, -INF , !P4 ;  /* 0xff80000020207808 */ /* 0x000fe40006000000 */
[C---:B------:R-:W-:Y:S02]  /*41d0*/  ISETP.GE.AND P3, PT, R3.reuse, R19, PT ;  /* 0x000000130300720c */ /* 0x040fe40003f66270 */
[-C--:B------:R-:W-:Y:S01]  /*41e0*/  ISETP.GE.AND P0, PT, R3, R18.reuse, PT ;  /* 0x000000120300720c */ /* 0x080fe20003f06270 */
[----:B------:R-:W-:Y:S01]  /*41f0*/  VIADD R3, R0, 0x29 ;  /* 0x0000002900037836 */ /* 0x000fe20000000000 */
[----:B------:R-:W-:Y:S01]  /*4200*/  ISETP.GE.AND P4, PT, R6, R18, PT ;  /* 0x000000120600720c */ /* 0x000fe20003f86270 */
[----:B------:R-:W-:Y:S01]  /*4210*/  VIADD R6, R0, 0x21 ;  /* 0x0000002100067836 */ /* 0x000fe20000000000 */
[----:B------:R-:W-:Y:S02]  /*4220*/  FSEL R144, R40, -INF , !P6 ;  /* 0xff80000028907808 */ /* 0x000fe40007000000 */
[----:B------:R-:W-:-:S02]  /*4230*/  FSEL R47, R47, -INF , !P4 ;  /* 0xff8000002f2f7808 */ /* 0x000fc40006000000 */
[CC--:B------:R-:W-:Y:S02]  /*4240*/  ISETP.GE.AND P4, PT, R3.reuse, R19.reuse, PT ;  /* 0x000000130300720c */ /* 0x0c0fe40003f86270 */
[----:B------:R-:W-:Y:S01]  /*4250*/  ISETP.GE.AND P6, PT, R3, R18, PT ;  /* 0x000000120300720c */ /* 0x000fe20003fc6270 */
[----:B------:R-:W-:Y:S01]  /*4260*/  VIADD R3, R0, 0x38 ;  /* 0x0000003800037836 */ /* 0x000fe20000000000 */
[----:B------:R-:W-:Y:S02]  /*4270*/  FSEL R171, R22, -INF , !P0 ;  /* 0xff80000016ab7808 */ /* 0x000fe40004000000 */
[----:B------:R-:W-:Y:S02]  /*4280*/  FSEL R35, R35, -INF , !P5 ;  /* 0xff80000023237808 */ /* 0x000fe40006800000 */
[-C--:B------:R-:W-:Y:S02]  /*4290*/  ISETP.GE.AND P0, PT, R3, R19.reuse, PT ;  /* 0x000000130300720c */ /* 0x080fe40003f06270 */
[----:B------:R-:W-:-:S02]  /*42a0*/  ISETP.GE.AND P5, PT, R6, R19, PT ;  /* 0x000000130600720c */ /* 0x000fc40003fa6270 */
[----:B------:R-:W-:Y:S02]  /*42b0*/  FSEL R143, R8, -INF , !P0 ;  /* 0xff800000088f7808 */ /* 0x000fe40004000000 */
[----:B------:R-:W-:Y:S02]  /*42c0*/  PLOP3.LUT P0, PT, PT, PT, UP0, 0x80, 0x0 ;  /* 0x000000000000781c */ /* 0x000fe40003f0f008 */
[----:B------:R-:W-:Y:S02]  /*42d0*/  FSEL R44, R44, -INF , !P1 ;  /* 0xff8000002c2c7808 */ /* 0x000fe40004800000 */
[----:B------:R-:W-:Y:S02]  /*42e0*/  FSEL R141, R21, -INF , !P4 ;  /* 0xff800000158d7808 */ /* 0x000fe40006000000 */
[----:B------:R-:W-:Y:S01]  /*42f0*/  ISETP.GE.AND P1, PT, R6, R18, PT ;  /* 0x000000120600720c */ /* 0x000fe20003f26270 */
[----:B------:R-:W-:Y:S01]  /*4300*/  VIADD R6, R0, 0x31 ;  /* 0x0000003100067836 */ /* 0x000fe20000000000 */
[----:B------:R-:W-:-:S02]  /*4310*/  FSEL R175, R42, -INF , !P2 ;  /* 0xff8000002aaf7808 */ /* 0x000fc40005000000 */
[----:B------:R-:W-:Y:S02]  /*4320*/  FSEL R145, R41, -INF , !P5 ;  /* 0xff80000029917808 */ /* 0x000fe40006800000 */
[-C--:B------:R-:W-:Y:S01]  /*4330*/  ISETP.GE.AND P4, PT, R3, R18.reuse, PT ;  /* 0x000000120300720c */ /* 0x080fe20003f86270 */
[C---:B------:R-:W-:Y:S01]  /*4340*/  VIADD R3, R0.reuse, 0x39 ;  /* 0x0000003900037836 */ /* 0x040fe20000000000 */
[----:B------:R-:W-:Y:S02]  /*4350*/  FSEL R173, R23, -INF , !P6 ;  /* 0xff80000017ad7808 */ /* 0x000fe40007000000 */
[CC--:B------:R-:W-:Y:S02]  /*4360*/  ISETP.GE.AND P2, PT, R7.reuse, R19.reuse, PT ;  /* 0x000000130700720c */ /* 0x0c0fe40003f46270 */
[----:B------:R-:W-:Y:S02]  /*4370*/  ISETP.GE.AND P5, PT, R7, R18, PT ;  /* 0x000000120700720c */ /* 0x000fe40003fa6270 */
[----:B------:R-:W-:-:S02]  /*4380*/  ISETP.GE.AND P6, PT, R0, R19, PT ;  /* 0x000000130000720c */ /* 0x000fc40003fc6270 */
[----:B------:R-:W-:Y:S02]  /*4390*/  FSEL R204, R43, -INF , !P1 ;  /* 0xff8000002bcc7808 */ /* 0x000fe40004800000 */
[----:B------:R-:W-:Y:S02]  /*43a0*/  FSEL R168, R20, -INF , !P3 ;  /* 0xff80000014a87808 */ /* 0x000fe40005800000 */
[----:B------:R-:W-:Y:S02]  /*43b0*/  FSEL R140, R12, -INF , !P2 ;  /* 0xff8000000c8c7808 */ /* 0x000fe40005000000 */
[----:B------:R-:W-:Y:S02]  /*43c0*/  FSEL R174, R14, -INF , !P5 ;  /* 0xff8000000eae7808 */ /* 0x000fe40006800000 */
[----:B------:R-:W-:Y:S02]  /*43d0*/  FSEL R30, R64, -INF , !P6 ;  /* 0xff800000401e7808 */ /* 0x000fe40007000000 */
[----:B------:R-:W-:-:S02]  /*43e0*/  ISETP.GE.AND P1, PT, R6, R19, PT ;  /* 0x000000130600720c */ /* 0x000fc40003f26270 */
[-C--:B------:R-:W-:Y:S02]  /*43f0*/  ISETP.GE.AND P3, PT, R6, R18.reuse, PT ;  /* 0x000000120600720c */ /* 0x080fe40003f66270 */
[-C--:B------:R-:W-:Y:S02]  /*4400*/  ISETP.GE.AND P2, PT, R0, R18.reuse, PT ;  /* 0x000000120000720c */ /* 0x080fe40003f46270 */
[C---:B------:R-:W-:Y:S02]  /*4410*/  ISETP.GE.AND P5, PT, R3.reuse, R19, PT ;  /* 0x000000130300720c */ /* 0x040fe40003fa6270 */
[----:B------:R-:W-:Y:S02]  /*4420*/  ISETP.GE.AND P6, PT, R3, R18, PT ;  /* 0x000000120300720c */ /* 0x000fe40003fc6270 */
[----:B------:R-:W-:Y:S02]  /*4430*/  FSEL R66, R66, -INF , !P2 ;  /* 0xff80000042427808 */ /* 0x000fe40005000000 */
[----:B------:R-:W-:-:S02]  /*4440*/  FSEL R117, R13, -INF , !P1 ;  /* 0xff8000000d757808 */ /* 0x000fc40004800000 */
[----:B------:R-:W-:Y:S02]  /*4450*/  FSEL R172, R15, -INF , !P3 ;  /* 0xff8000000fac7808 */ /* 0x000fe40005800000 */
        /* <DEDUP_REMOVED lines=9> */
[----:B------:R-:W-:Y:S01]  /*44f0*/  USHF.R.S32.HI UR7, URZ, 0x1f, UR22 ;  /* 0x0000001f3f077899 */ /* 0x000fe20008011416 */
[----:B------:R-:W-:Y:S01]  /*4500*/  ISETP.GE.AND P3, PT, R116, UR6, PT ;  /* 0x0000000674007c0c */ /* 0x000fe2000bf66270 */
[----:B------:R-:W-:Y:S01]  /*4510*/  UIMAD UR6, UR26, UR22, URZ ;  /* 0x000000161a0672a4 */ /* 0x000fe2000f8e023f */
[----:B------:R-:W-:-:S03]  /*4520*/  IMAD.U32 R6, RZ, RZ, UR22 ;  /* 0x00000016ff067e24 */ /* 0x000fc6000f8e00ff */
[----:B------:R-:W-:Y:S01]  /*4530*/  UIMAD UR6, UR7, UR27, UR6 ;  /* 0x0000001b070672a4 */ /* 0x000fe2000f8e0206 */
[----:B------:R-:W-:-:S03]  /*4540*/  IMAD.WIDE.U32 R6, R6, UR27, R114 ;  /* 0x0000001b06067c25 */ /* 0x000fc6000f8e0072 */
        /* <DEDUP_REMOVED lines=16> */
[----:B------:R2:W-:Y:S02]  /*4650*/  @P4 STS.128 [R203+0x8000], RZ ;  /* 0x008000ffcb004388 */ /* 0x0005e40000000c00 */
[----:B------:R-:W3:Y:S02]  /*4660*/  @!P5 LDC.64 R28, c[0x0][0x218] ;  /* 0x00008600ff1cdb82 */ /* 0x000ee40000000a00 */
[----:B------:R-:W-:Y:S01]  /*4670*/  @!PT LDS RZ, [RZ] ;  /* 0x00000000fffff984 */ /* 0x000fe20000000800 */
[----:B------:R-:W-:Y:S01]  /*4680*/  @!PT LDS RZ, [RZ] ;  /* 0x00000000fffff984 */ /* 0x000fe20000000800 */
[----:B------:R-:W-:Y:S01]  /*4690*/  @!PT LDS RZ, [RZ] ;  /* 0x00000000fffff984 */ /* 0x000fe20000000800 */
[----:B------:R5:W-:Y:S04]  /*46a0*/  @!P4 LDGSTS.E.BYPASS.LTC128B.128 [R203+0x8000], desc[UR20][R8.64+0x80] ;  /* 0x0800008008cbcfae */ /* 0x000be8000b901d54 */
[----:B------:R2:W-:Y:S02]  /*46b0*/  @P3 STS.128 [R203+0xa000], RZ ;  /* 0x00a000ffcb003388 */ /* 0x0005e40000000c00 */
[----:B------:R-:W2:Y:S08]  /*46c0*/  @!P3 LDC.64 R24, c[0x0][0x218] ;  /* 0x00008600ff18bb82 */ /* 0x000eb00000000a00 */
[----:B------:R-:W2:Y:S01]  /*46d0*/  @!P3 LDC.64 R26, c[0x0][0x218] ;  /* 0x00008600ff1abb82 */ /* 0x000ea20000000a00 */
[----:B----4-:R-:W-:-:S07]  /*46e0*/  @!P3 LEA R10, P1, R6, R12, 0x1 ;  /* 0x0000000c060ab211 */ /* 0x010fce00078208ff */
[----:B------:R-:W4:Y:S01]  /*46f0*/  @!P5 LDC.64 R20, c[0x0][0x218] ;  /* 0x00008600ff14db82 */ /* 0x000f220000000a00 */
[----:B------:R-:W-:Y:S02]  /*4700*/  @!P3 LEA.HI.X R11, R6, R13, R0, 0x1, P1 ;  /* 0x0000000d060bb211 */ /* 0x000fe400008f0c00 */
[----:B------:R-:W-:Y:S02]  /*4710*/  IADD3.X R6, R0, UR28, RZ, P2, !PT ;  /* 0x0000001c00067c10 */ /* 0x000fe400097fe4ff */
[C---:B-----5:R-:W-:Y:S01]  /*4720*/  @!P5 LEA R8, P2, R3.reuse, R14, 0x1 ;  /* 0x0000000e0308d211 */ /* 0x060fe200078408ff */
[----:B------:R-:W-:Y:S01]  /*4730*/  @!PT LDS RZ, [RZ] ;  /* 0x00000000fffff984 */ /* 0x000fe20000000800 */
[----:B------:R-:W-:Y:S01]  /*4740*/  @!PT LDS RZ, [RZ] ;  /* 0x00000000fffff984 */ /* 0x000fe20000000800 */
[----:B------:R-:W-:Y:S01]  /*4750*/  @!PT LDS RZ, [RZ] ;  /* 0x00000000fffff984 */ /* 0x000fe20000000800 */
[----:B------:R1:W-:Y:S02]  /*4760*/  @!P3 LDGSTS.E.BYPASS.LTC128B.128 [R203+0xa000], desc[UR20][R10.64+0x100] ;  /* 0x0a0001000acbbfae */ /* 0x0003e4000b901d54 */
[----:B------:R-:W5:Y:S01]  /*4770*/  @!P4 LDC.64 R12, c[0x0][0x218] ;  /* 0x00008600ff0ccb82 */ /* 0x000f620000000a00 */
[C---:B------:R-:W-:Y:S01]  /*4780*/  @!P5 LEA.HI.X R9, R3.reuse, R15, R6, 0x1, P2 ;  /* 0x0000000f0309d211 */ /* 0x040fe200010f0c06 */
[----:B------:R1:W-:Y:S01]  /*4790*/  @P5 STS.128 [R203+0x6800], RZ ;  /* 0x006800ffcb005388 */ /* 0x0003e20000000c00 */
[----:B------:R-:W-:-:S03]  /*47a0*/  IADD3 R0, P2, R3, UR29, RZ ;  /* 0x0000001d03007c10 */ /* 0x000fc6000ff5e0ff */
[----:B------:R-:W-:Y:S01]  /*47b0*/  @!PT LDS RZ, [RZ] ;  /* 0x00000000fffff984 */ /* 0x000fe20000000800 */
[----:B------:R-:W-:Y:S01]  /*47c0*/  @!PT LDS RZ, [RZ] ;  /* 0x00000000fffff984 */ /* 0x000fe20000000800 */
[----:B------:R-:W-:Y:S01]  /*47d0*/  @!PT LDS RZ, [RZ] ;  /* 0x00000000fffff984 */ /* 0x000fe20000000800 */
[----:B------:R2:W-:Y:S01]  /*47e0*/  @!P5 LDGSTS.E.BYPASS.LTC128B.128 [R203+0x6800], desc[UR20][R8.64] ;  /* 0x0680000008cbdfae */ /* 0x0005e2000b901d54 */
[----:B------:R-:W-:Y:S01]  /*47f0*/  IADD3.X R7, R6, UR28, RZ, P2, !PT ;  /* 0x0000001c06077c10 */ /* 0x000fe200097fe4ff */
[----:B------:R-:W4:Y:S02]  /*4800*/  @!P4 LDC.64 R22, c[0x0][0x218] ;  /* 0x00008600ff16cb82 */ /* 0x000f240000000a00 */
[----:B------:R2:W-:Y:S01]  /*4810*/  @P4 STS.128 [R203+0x8800], RZ ;  /* 0x008800ffcb004388 */ /* 0x0005e20000000c00 */
[C---:B-1----:R-:W-:Y:S02]  /*4820*/  @!P4 LEA R10, P1, R3.reuse, R16, 0x1 ;  /* 0x00000010030ac211 */ /* 0x042fe400078208ff */
[C---:B---3--:R-:W-:Y:S02]  /*4830*/  @!P5 LEA R16, P2, R0.reuse, R28, 0x1 ;  /* 0x0000001c0010d211 */ /* 0x048fe400078408ff */
[----:B------:R-:W-:Y:S02]  /*4840*/  @!P4 LEA.HI.X R11, R3, R17, R6, 0x1, P1 ;  /* 0x00000011030bc211 */ /* 0x000fe400008f0c06 */
[----:B------:R-:W-:-:S02]  /*4850*/  @!P5 LEA.HI.X R17, R0, R29, R7, 0x1, P2 ;  /* 0x0000001d0011d211 */ /* 0x000fc400010f0c07 */
[C---:B--2---:R-:W-:Y:S01]  /*4860*/  @!P3 LEA R8, P1, R3.reuse, R24, 0x1 ;  /* 0x000000180308b211 */ /* 0x044fe200078208ff */
[----:B------:R-:W-:Y:S01]  /*4870*/  @!PT LDS RZ, [RZ] ;  /* 0x00000000fffff984 */ /* 0x000fe20000000800 */
[----:B------:R-:W-:Y:S01]  /*4880*/  @!PT LDS RZ, [RZ] ;  /* 0x00000000fffff984 */ /* 0x000fe20000000800 */
[----:B------:R-:W-:Y:S01]  /*4890*/  @!PT LDS RZ, [RZ] ;  /* 0x00000000fffff984 */ /* 0x000fe20000000800 */
[----:B------:R4:W-:Y:S01]  /*48a0*/  @!P4 LDGSTS.E.BYPASS.LTC128B.128 [R203+0x8800], desc[UR20][R10.64+0x80] ;  /* 0x088000800acbcfae */ /* 0x0009e2000b901d54 */
[C---:B-----5:R-:W-:Y:S02]  /*48b0*/  @!P4 LEA R14, P2, R0.reuse, R12, 0x1 ;  /* 0x0000000c000ec211 */ /* 0x060fe400078408ff */
[----:B------:R-:W-:Y:S01]  /*48c0*/  @!P3 LEA.HI.X R9, R3, R25, R6, 0x1, P1 ;  /* 0x000000190309b211 */ /* 0x000fe200008f0c06 */
[----:B------:R1:W-:Y:S01]  /*48d0*/  @P3 STS.128 [R203+0xa800], RZ ;  /* 0x00a800ffcb003388 */ /* 0x0003e20000000c00 */
[C---:B------:R-:W-:Y:S02]  /*48e0*/  @!P3 LEA R12, P1, R0.reuse, R26, 0x1 ;  /* 0x0000001a000cb211 */ /* 0x040fe400078208ff */
[C---:B------:R-:W-:Y:S01]  /*48f0*/  IADD3 R3, P6, R0.reuse, UR29, RZ ;  /* 0x0000001d00037c10 */ /* 0x040fe2000ffde0ff */
[----:B------:R-:W-:Y:S01]  /*4900*/  @!PT LDS RZ, [RZ] ;  /* 0x00000000fffff984 */ /* 0x000fe20000000800 */
[----:B------:R-:W-:Y:S01]  /*4910*/  @!PT LDS RZ, [RZ] ;  /* 0x00000000fffff984 */ /* 0x000fe20000000800 */
[----:B------:R-:W-:Y:S01]  /*4920*/  @!PT LDS RZ, [RZ] ;  /* 0x00000000fffff984 */ /* 0x000fe20000000800 */
[----:B------:R2:W-:Y:S01]  /*4930*/  @!P3 LDGSTS.E.BYPASS.LTC128B.128 [R203+0xa800], desc[UR20][R8.64+0x100] ;  /* 0x0a80010008cbbfae */ /* 0x0005e2000b901d54 */
[----:B------:R-:W-:-:S02]  /*4940*/  @!P4 LEA.HI.X R15, R0, R13, R7, 0x1, P2 ;  /* 0x0000000d000fc211 */ /* 0x000fc400010f0c07 */
[----:B------:R-:W-:Y:S01]  /*4950*/  @!P3 LEA.HI.X R13, R0, R27, R7, 0x1, P1 ;  /* 0x0000001b000db211 */ /* 0x000fe200008f0c07 */
[----:B------:R1:W-:Y:S01]  /*4960*/  @P5 STS.128 [R203+0x7000], RZ ;  /* 0x007000ffcb005388 */ /* 0x0003e20000000c00 */
[----:B------:R-:W-:-:S03]  /*4970*/  IADD3.X R7, R7, UR28, RZ, P6, !PT ;  /* 0x0000001c07077c10 */ /* 0x000fc6000b7fe4ff */
        /* <DEDUP_REMOVED lines=15> */
[----:B------:R1:W-:Y:S01]  /*4a70*/  @!P3 LDGSTS.E.BYPASS.LTC128B.128 [R203+0xb000], desc[UR20][R12.64+0x100] ;  /* 0x0b0001000ccbbfae */ /* 0x0003e2000b901d54 */
[----:B--2---:R-:W-:-:S03]  /*4a80*/  @!P4 LEA R8, P1, R3, R22, 0x1 ;  /* 0x000000160308c211 */ /* 0x004fc600078208ff */
        /* <DEDUP_REMOVED lines=14> */
[----:B------:R-:W-:-:S04]  /*4b70*/  LEA R6, P1, R3, UR6, 0x1 ;  /* 0x0000000603067c11 */ /* 0x000fc8000f8208ff */
[----:B------:R-:W-:-:S05]  /*4b80*/  LEA.HI.X R7, R3, UR7, R7, 0x1, P1 ;  /* 0x0000000703077c11 */ /* 0x000fca00088f0c07 */
[----:B------:R-:W-:Y:S01]  /*4b90*/  @!PT LDS RZ, [RZ] ;  /* 0x00000000fffff984 */ /* 0x000fe20000000800 */
[----:B------:R-:W-:Y:S01]  /*4ba0*/  @!PT LDS RZ, [RZ] ;  /* 0x00000000fffff984 */ /* 0x000fe20000000800 */
[----:B------:R-:W-:Y:S01]  /*4bb0*/  @!PT LDS RZ, [RZ] ;  /* 0x00000000fffff984 */ /* 0x000fe20000000800 */
[----:B------:R2:W-:Y:S04]  /*4bc0*/  LDGSTS.E.BYPASS.LTC128B.128 [R203+0xb800], desc[UR20][R6.64+0x100] ;  /* 0x0b80010006cb7fae */ /* 0x0005e8000b901d54 */
.L_x_564:
[----:B------:R-:W-:Y:S05]  /*4bd0*/  BSYNC B0 ;  /* 0x0000000000007941 */ /* 0x000fea0003800000 */
.L_x_563:
[----:B------:R-:W0:Y:S02]  /*4be0*/  LDGDEPBAR ;  /* 0x00000000000079af */ /* 0x000e240000000000 */
.L_x_562:
[----:B------:R-:W-:Y:S01]  /*4bf0*/  FMNMX.FTZ R0, R30, R65, !PT ;  /* 0x000000411e007209 */ /* 0x000fe20007810000 */
[----:B------:R-:W-:Y:S01]  /*4c00*/  STL [R1+0xa8], R185 ;  /* 0x0000a8b901007387 */ /* 0x000fe20000100800 */
[----:B------:R-:W-:Y:S01]  /*4c10*/  IMAD.WIDE.U32 R206, R113, -0x326172a9, RZ ;  /* 0xcd9e8d5771ce7825 */ /* 0x000fe200078e00ff */
[----:B------:R-:W-:Y:S01]  /*4c20*/  USHF.L.U32 UR35, UR15, 0x1, URZ ;  /* 0x000000010f237899 */ /* 0x000fe2000800063f */
[----:B------:R-:W-:Y:S01]  /*4c30*/  FMNMX.FTZ R0, R48, R0, !PT ;  /* 0x0000000030007209 */ /* 0x000fe20007810000 */
[----:B------:R-:W-:Y:S01]  /*4c40*/  STL [R1+0xa4], R180 ;  /* 0x0000a4b401007387 */ /* 0x000fe20000100800 */
[----:B------:R-:W-:Y:S01]  /*4c50*/  UIADD3 UR6, UR25, -0x4498517b, URZ ;  /* 0xbb67ae8519067890 */ /* 0x000fe2000fffe03f */
[----:B------:R-:W-:Y:S01]  /*4c60*/  IMAD.WIDE.U32 R118, R112, -0x2daee0ad, RZ ;  /* 0xd2511f5370767825 */ /* 0x000fe200078e00ff */
[----:B------:R-:W-:Y:S01]  /*4c70*/  FMNMX.FTZ R0, R49, R0, !PT ;  /* 0x0000000031007209 */ /* 0x000fe20007810000 */
[----:B------:R-:W-:Y:S01]  /*4c80*/  STL [R1+0xa0], R19 ;  /* 0x0000a01301007387 */ /* 0x000fe20000100800 */
[----:B------:R-:W-:Y:S01]  /*4c90*/  ULOP3.LUT UR7, UR35, UR25, URZ, 0x3c, !UPT ;  /* 0x0000001923077292 */ /* 0x000fe2000f8e3c3f */
[----:B------:R-:W-:Y:S01]  /*4ca0*/  LEA R181, R5, UR4, 0x1 ;  /* 0x0000000405b57c11 */ /* 0x000fe2000f8e08ff */
[----:B------:R-:W-:Y:S01]  /*4cb0*/  ULDC UR36, c[0x0][0x2ec] ;  /* 0x0000bb0000247ab9 */ /* 0x000fe20000000800 */
[----:B------:R-:W-:Y:S01]  /*4cc0*/  FMNMX.FTZ R0, R32, R0, !PT ;  /* 0x0000000020007209 */ /* 0x000fe20007810000 */
[----:B------:R-:W-:Y:S01]  /*4cd0*/  STL [R1+0x9c], R18 ;  /* 0x00009c1201007387 */ /* 0x000fe20000100800 */
[----:B------:R-:W-:Y:S01]  /*4ce0*/  UIADD3 UR34, UR24, -0x61c88647, URZ ;  /* 0x9e3779b918227890 */ /* 0x000fe2000fffe03f */
[----:B-1----:R-:W-:Y:S01]  /*4cf0*/  LOP3.LUT R8, R119, UR7, RZ, 0x3c, !PT ;  /* 0x0000000777087c12 */ /* 0x002fe2000f8e3cff */
[----:B------:R-:W-:Y:S01]  /*4d00*/  UIADD3 UR33, UR24, 0x3c6ef372, URZ ;  /* 0x3c6ef37218217890 */ /* 0x000fe2000fffe03f */
[----:B------:R-:W-:Y:S01]  /*4d10*/  FMNMX.FTZ R0, R33, R0, !PT ;  /* 0x0000000021007209 */ /* 0x000fe20007810000 */
[----:B------:R-:W-:Y:S01]  /*4d20*/  UIADD3 UR32, UR25, 0x76cf5d0a, URZ ;  /* 0x76cf5d0a19207890 */ /* 0x000fe2000fffe03f */
[----:B------:R-:W-:Y:S01]  /*4d30*/  LDSM.16.MT88.4 R24, [R181+0xc000] ;  /* 0x00c00000b518783b */ /* 0x000fe20000004200 */
[----:B------:R-:W-:Y:S01]  /*4d40*/  IMAD.WIDE.U32 R8, R8, -0x326172a9, RZ ;  /* 0xcd9e8d5708087825 */ /* 0x000fe200078e00ff */
[----:B------:R-:W-:Y:S01]  /*4d50*/  FMNMX.FTZ R0, R44, R0, !PT ;  /* 0x000000002c007209 */ /* 0x000fe20007810000 */
[----:B------:R-:W-:Y:S01]  /*4d60*/  UIADD3 UR30, UR25, 0x32370b8f, URZ ;  /* 0x32370b8f191e7890 */ /* 0x000fe2000fffe03f */
[----:B------:R-:W-:Y:S01]  /*4d70*/  LDSM.16.MT88.4 R52, [R181+0xc800] ;  /* 0x00c80000b534783b */ /* 0x000fe20000004200 */
[----:B------:R-:W-:Y:S01]  /*4d80*/  UIADD3 UR31, UR24, -0x255992d5, URZ ;  /* 0xdaa66d2b181f7890 */ /* 0x000fe2000fffe03f */
[----:B------:R-:W-:Y:S01]  /*4d90*/  FMNMX.FTZ R0, R45, R0, !PT ;  /* 0x000000002d007209 */ /* 0x000fe20007810000 */
[----:B------:R-:W-:Y:S01]  /*4da0*/  UIADD3 UR23, UR24, 0x78dde6e4, URZ ;  /* 0x78dde6e418177890 */ /* 0x000fe2000fffe03f */
[----:B------:R-:W-:Y:S01]  /*4db0*/  LOP3.LUT R9, R9, UR34, R206, 0x96, !PT ;  /* 0x0000002209097c12 */ /* 0x000fe2000f8e96ce */
[----:B------:R-:W-:Y:S01]  /*4dc0*/  UIADD3 UR22, UR25, -0x126145ec, URZ ;  /* 0xed9eba1419167890 */ /* 0x000fe2000fffe03f */
[----:B------:R-:W-:Y:S01]  /*4dd0*/  FMNMX.FTZ R0, R144, R0, !PT ;  /* 0x0000000090007209 */ /* 0x000fe20007810000 */
[----:B------:R-:W-:Y:S01]  /*4de0*/  UIADD3 UR7, UR24, 0x1715609d, URZ ;  /* 0x1715609d18077890 */ /* 0x000fe2000fffe03f */
[--C-:B------:R-:W-:Y:S01]  /*4df0*/  IMAD R182, R4, 0x2, R181.reuse ;  /* 0x0000000204b67824 */ /* 0x100fe200078e02b5 */
[----:B------:R-:W-:Y:S01]  /*4e00*/  LDSM.16.MT88.4 R80, [R181+0x10000] ;  /* 0x01000000b550783b */ /* 0x000fe20000004200 */
[----:B------:R-:W-:Y:S01]  /*4e10*/  FMNMX.FTZ R0, R145, R0, !PT ;  /* 0x0000000091007209 */ /* 0x000fe20007810000 */
[C---:B------:R-:W-:Y:S01]  /*4e20*/  IMAD R184, R2.reuse, 0x2, R181 ;  /* 0x0000000202b87824 */ /* 0x040fe200078e02b5 */
[----:B------:R-:W-:Y:S01]  /*4e30*/  UIADD3 UR4, UR35, 0x1, URZ ;  /* 0x0000000123047890 */ /* 0x000fe2000fffe03f */
[----:B------:R-:W-:Y:S01]  /*4e40*/  IMAD R183, R2, 0x2, R182 ;  /* 0x0000000202b77824 */ /* 0x000fe200078e02b6 */
[----:B------:R-:W-:Y:S01]  /*4e50*/  FMNMX.FTZ R0, R168, R0, !PT ;  /* 0x00000000a8007209 */ /* 0x000fe20007810000 */
[----:B------:R-:W-:Y:S01]  /*4e60*/  LDSM.16.MT88.4 R36, [R182+0xc000] ;  /* 0x00c00000b624783b */ /* 0x000fe20000004200 */
[----:B------:R-:W-:-:S02]  /*4e70*/  ULOP3.LUT UR4, UR4, UR25, URZ, 0x3c, !UPT ;  /* 0x0000001904047292 */ /* 0x000fc4000f8e3c3f */
[----:B------:R-:W-:Y:S01]  /*4e80*/  FMNMX.FTZ R0, R141, R0, !PT ;  /* 0x000000008d007209 */ /* 0x000fe20007810000 */
[----:B------:R-:W-:Y:S03]  /*4e90*/  LDSM.16.MT88.4 R72, [R183+0xe000] ;  /* 0x00e00000b748783b */ /* 0x000fe60000004200 */
        /* <DEDUP_REMOVED lines=11> */
[----:B------:R-:W-:-:S03]  /*4f50*/  FMNMX.FTZ R0, R34, R0, !PT ;  /* 0x0000000022007209 */ /* 0x000fc60007810000 */
[----:B------:R-:W1:Y:S01]  /*4f60*/  SHFL.BFLY PT, R3, R116, 0x2, 0x1f ;  /* 0x0c401f0074037f89 */ /* 0x000e6200000e0000 */
[----:B------:R-:W-:-:S03]  /*4f70*/  FMNMX.FTZ R0, R35, R0, !PT ;  /* 0x0000000023007209 */ /* 0x000fc60007810000 */
[----:B------:R-:W-:Y:S01]  /*4f80*/  LDSM.16.MT88.4 R100, [R182+0xe800] ;  /* 0x00e80000b664783b */ /* 0x000fe20000004200 */
[----:B------:R-:W-:-:S03]  /*4f90*/  FMNMX.FTZ R0, R46, R0, !PT ;  /* 0x000000002e007209 */ /* 0x000fc60007810000 */
[----:B------:R-:W-:Y:S01]  /*4fa0*/  LDSM.16.MT88.4 R104, [R181+0xe800] ;  /* 0x00e80000b568783b */ /* 0x000fe20000004200 */
[----:B------:R-:W-:-:S03]  /*4fb0*/  FMNMX.FTZ R0, R47, R0, !PT ;  /* 0x000000002f007209 */ /* 0x000fc60007810000 */
[----:B------:R-:W-:Y:S01]  /*4fc0*/  LDSM.16.MT88.4 R120, [R182+0xc800] ;  /* 0x00c80000b678783b */ /* 0x000fe20000004200 */
[----:B------:R-:W-:-:S03]  /*4fd0*/  FMNMX.FTZ R0, R175, R0, !PT ;  /* 0x00000000af007209 */ /* 0x000fc60007810000 */
[----:B------:R-:W-:Y:S01]  /*4fe0*/  LDSM.16.MT88.4 R56, [R184+0xe800] ;  /* 0x00e80000b838783b */ /* 0x000fe20000004200 */
[----:B------:R-:W-:-:S04]  /*4ff0*/  FMNMX.FTZ R0, R204, R0, !PT ;  /* 0x00000000cc007209 */ /* 0x000fc80007810000 */
[----:B------:R-:W-:Y:S02]  /*5000*/  FMNMX.FTZ R0, R171, R0, !PT ;  /* 0x00000000ab007209 */ /* 0x000fe40007810000 */
[----:B-1----:R-:W-:Y:S02]  /*5010*/  FMNMX.FTZ R116, R116, R3, !PT ;  /* 0x0000000374747209 */ /* 0x002fe40007810000 */
[----:B------:R-:W-:Y:S02]  /*5020*/  FMNMX.FTZ R0, R173, R0, !PT ;  /* 0x00000000ad007209 */ /* 0x000fe40007810000 */
[----:B------:R-:W-:Y:S01]  /*5030*/  LOP3.LUT R3, R111, UR24, RZ, 0x3c, !PT ;  /* 0x000000186f037c12 */ /* 0x000fe2000f8e3cff */
[----:B--2---:R-:W1:Y:S01]  /*5040*/  SHFL.BFLY PT, R6, R116, 0x1, 0x1f ;  /* 0x0c201f0074067f89 */ /* 0x004e6200000e0000 */
[----:B------:R-:W-:-:S03]  /*5050*/  FMNMX.FTZ R0, R174, R0, !PT ;  /* 0x00000000ae007209 */ /* 0x000fc60007810000 */
[----:B------:R2:W-:Y:S01]  /*5060*/  STL [R1+0x84], R3 ;  /* 0x0000840301007387 */ /* 0x0005e20000100800 */
[----:B------:R-:W-:-:S03]  /*5070*/  FMNMX.FTZ R0, R172, R0, !PT ;  /* 0x00000000ac007209 */ /* 0x000fc60007810000 */
[----:B------:R-:W-:Y:S01]  /*5080*/  LDSM.16.MT88.4 R108, [R183+0xc800] ;  /* 0x00c80000b76c783b */ /* 0x000fe20000004200 */
[----:B------:R-:W-:-:S04]  /*5090*/  FMNMX.FTZ R0, R170, R0, !PT ;  /* 0x00000000aa007209 */ /* 0x000fc80007810000 */
[----:B------:R-:W-:-:S05]  /*50a0*/  FMNMX.FTZ R0, R169, R0, !PT ;  /* 0x00000000a9007209 */ /* 0x000fca0007810000 */
[----:B------:R-:W3:Y:S01]  /*50b0*/  SHFL.BFLY PT, R12, R0, 0x2, 0x1f ;  /* 0x0c401f00000c7f89 */ /* 0x000ee200000e0000 */
[----:B-1----:R-:W-:-:S04]  /*50c0*/  FMNMX.FTZ R116, R116, R6, !PT ;  /* 0x0000000674747209 */ /* 0x002fc80007810000 */
[C---:B------:R-:W-:Y:S01]  /*50d0*/  FSETP.NEU.FTZ.AND P1, PT, R116.reuse, -INF , PT ;  /* 0xff8000007400780b */ /* 0x040fe20003f3d000 */
[----:B------:R-:W-:Y:S01]  /*50e0*/  FMUL.FTZ R7, R116, UR36 ;  /* 0x0000002474077c20 */ /* 0x000fe20008410000 */
[----:B--2---:R-:W-:-:S04]  /*50f0*/  LOP3.LUT R3, R207, R3, RZ, 0x3c, !PT ;  /* 0x00000003cf037212 */ /* 0x004fc800078e3cff */
[----:B------:R-:W-:Y:S01]  /*5100*/  FSEL R7, R7, RZ, P1 ;  /* 0x000000ff07077208 */ /* 0x000fe20000800000 */
[----:B------:R-:W-:-:S04]  /*5110*/  IMAD.WIDE.U32 R42, R3, -0x2daee0ad, RZ ;  /* 0xd2511f53032a7825 */ /* 0x000fc800078e00ff */
[--C-:B------:R-:W-:Y:S01]  /*5120*/  FFMA.FTZ R6, R49, UR36, -R7.reuse ;  /* 0x0000002431067c23 */ /* 0x100fe20008010807 */
[----:B------:R-:W-:Y:S01]  /*5130*/  LOP3.LUT R3, R43, UR6, R118, 0x96, !PT ;  /* 0x000000062b037c12 */ /* 0x000fe2000f8e9676 */
[----:B------:R-:W-:Y:S01]  /*5140*/  UIADD3 UR6, UR25, -0x56f99767, URZ ;  /* 0xa906689919067890 */ /* 0x000fe2000fffe03f */
[----:B---3--:R-:W-:Y:S01]  /*5150*/  FMNMX.FTZ R0, R0, R12, !PT ;  /* 0x0000000c00007209 */ /* 0x008fe20007810000 */
[----:B------:R1:W-:Y:S01]  /*5160*/  MUFU.EX2 R224, R6 ;  /* 0x0000000600e07308 */ /* 0x0003e20000000800 */
[----:B------:R-:W-:Y:S01]  /*5170*/  FFMA.FTZ R5, R45, UR36, -R7 ;  /* 0x000000242d057c23 */ /* 0x000fe20008010807 */
[----:B------:R-:W-:-:S04]  /*5180*/  IMAD.WIDE.U32 R40, R3, -0x326172a9, RZ ;  /* 0xcd9e8d5703287825 */ /* 0x000fc800078e00ff */
[----:B------:R-:W-:Y:S02]  /*5190*/  FFMA.FTZ R3, R30, UR36, -R7 ;  /* 0x000000241e037c23 */ /* 0x000fe40008010807 */
[----:B------:R-:W-:Y:S01]  /*51a0*/  LDSM.16.MT88.4 R28, [R184+0xc000] ;  /* 0x00c00000b81c783b */ /* 0x000fe20000004200 */
[----:B------:R-:W-:Y:S01]  /*51b0*/  LOP3.LUT R10, R41, UR33, R8, 0x96, !PT ;  /* 0x00000021290a7c12 */ /* 0x000fe2000f8e9608 */
[----:B------:R-:W-:Y:S01]  /*51c0*/  IMAD.WIDE.U32 R8, R9, -0x2daee0ad, RZ ;  /* 0xd2511f5309087825 */ /* 0x000fe200078e00ff */
[----:B------:R2:W-:Y:S03]  /*51d0*/  MUFU.EX2 R215, R3 ;  /* 0x0000000300d77308 */ /* 0x0005e60000000800 */
[----:B------:R-:W-:Y:S01]  /*51e0*/  IMAD.WIDE.U32 R10, R10, -0x2daee0ad, RZ ;  /* 0xd2511f530a0a7825 */ /* 0x000fe200078e00ff */
[----:B------:R-:W-:-:S04]  /*51f0*/  LOP3.LUT R9, R9, UR32, R42, 0x96, !PT ;  /* 0x0000002009097c12 */ /* 0x000fc8000f8e962a */
[----:B------:R-:W-:Y:S01]  /*5200*/  LOP3.LUT R12, R11, UR30, R8, 0x96, !PT ;  /* 0x0000001e0b0c7c12 */ /* 0x000fe2000f8e9608 */
[----:B------:R-:W-:Y:S01]  /*5210*/  IMAD.WIDE.U32 R8, R9, -0x326172a9, RZ ;  /* 0xcd9e8d5709087825 */ /* 0x000fe200078e00ff */
[----:B------:R-:W3:Y:S03]  /*5220*/  SHFL.BFLY PT, R11, R0, 0x1, 0x1f ;  /* 0x0c201f00000b7f89 */ /* 0x000ee600000e0000 */
[----:B-1----:R-:W-:Y:S01]  /*5230*/  FFMA.FTZ R6, R33, UR36, -R7 ;  /* 0x0000002421067c23 */ /* 0x002fe20008010807 */
[----:B------:R-:W-:Y:S01]  /*5240*/  MUFU.EX2 R18, R5 ;  /* 0x0000000500127308 */ /* 0x000fe20000000800 */
[----:B------:R-:W-:Y:S01]  /*5250*/  IMAD.WIDE.U32 R12, R12, -0x326172a9, RZ ;  /* 0xcd9e8d570c0c7825 */ /* 0x000fe200078e00ff */
[----:B------:R-:W-:-:S03]  /*5260*/  LOP3.LUT R9, R9, UR31, R40, 0x96, !PT ;  /* 0x0000001f09097c12 */ /* 0x000fc6000f8e9628 */
[----:B--2---:R-:W-:-:S03]  /*5270*/  FFMA.FTZ R3, R65, UR36, -R7 ;  /* 0x0000002441037c23 */ /* 0x004fc60008010807 */
[----:B------:R-:W-:Y:S08]  /*5280*/  MUFU.EX2 R185, R6 ;  /* 0x0000000600b97308 */ /* 0x000ff00000000800 */
[----:B------:R1:W-:Y:S02]  /*5290*/  MUFU.EX2 R216, R3 ;  /* 0x0000000300d87308 */ /* 0x0003e40000000800 */
[----:B-1----:R-:W-:-:S06]  /*52a0*/  FFMA.FTZ R3, R48, UR36, -R7 ;  /* 0x0000002430037c23 */ /* 0x002fcc0008010807 */
[----:B------:R1:W-:Y:S02]  /*52b0*/  MUFU.EX2 R177, R3 ;  /* 0x0000000300b17308 */ /* 0x0003e40000000800 */
[----:B-1----:R-:W-:Y:S01]  /*52c0*/  LOP3.LUT R3, R13, UR23, R8, 0x96, !PT ;  /* 0x000000170d037c12 */ /* 0x002fe2000f8e9608 */
[----:B------:R-:W-:-:S04]  /*52d0*/  IMAD.WIDE.U32 R8, R9, -0x2daee0ad, RZ ;  /* 0xd2511f5309087825 */ /* 0x000fc800078e00ff */
[----:B------:R-:W-:-:S04]  /*52e0*/  IMAD.WIDE.U32 R162, R3, -0x2daee0ad, RZ ;  /* 0xd2511f5303a27825 */ /* 0x000fc800078e00ff */
[----:B------:R-:W-:Y:S01]  /*52f0*/  FFMA.FTZ R3, R32, UR36, -R7 ;  /* 0x0000002420037c23 */ /* 0x000fe20008010807 */
[----:B------:R-:W-:-:S03]  /*5300*/  LOP3.LUT R16, R163, UR6, R8, 0x96, !PT ;  /* 0x00000006a3107c12 */ /* 0x000fc6000f8e9608 */
[----:B------:R3:W-:Y:S01]  /*5310*/  MUFU.EX2 R219, R3 ;  /* 0x0000000300db7308 */ /* 0x0007e20000000800 */
[----:B------:R-:W-:Y:S01]  /*5320*/  LOP3.LUT R8, R9, UR22, R10, 0x96, !PT ;  /* 0x0000001609087c12 */ /* 0x000fe2000f8e960a */
[----:B------:R-:W-:-:S04]  /*5330*/  IMAD.WIDE.U32 R16, R16, -0x326172a9, RZ ;  /* 0xcd9e8d5710107825 */ /* 0x000fc800078e00ff */
[----:B------:R-:W-:Y:S01]  /*5340*/  IMAD.WIDE.U32 R62, R8, -0x326172a9, RZ ;  /* 0xcd9e8d57083e7825 */ /* 0x000fe200078e00ff */
[----:B------:R-:W-:-:S03]  /*5350*/  LOP3.LUT R9, R16, 0xff, RZ, 0xc0, !PT ;  /* 0x000000ff10097812 */ /* 0x000fc600078ec0ff */
[----:B------:R-:W-:Y:S01]  /*5360*/  FFMA.FTZ R8, R44, UR36, -R7 ;  /* 0x000000242c087c23 */ /* 0x000fe20008010807 */
[----:B------:R-:W-:Y:S02]  /*5370*/  SHF.R.U32.HI R20, RZ, 0x18, R16 ;  /* 0x00000018ff147819 */ /* 0x000fe40000011610 */
[----:B------:R-:W-:Y:S01]  /*5380*/  LOP3.LUT R12, R63, UR7, R12, 0x96, !PT ;  /* 0x000000073f0c7c12 */ /* 0x000fe2000f8e960c */
[----:B------:R1:W-:Y:S01]  /*5390*/  MUFU.EX2 R212, R8 ;  /* 0x0000000800d47308 */ /* 0x0003e20000000800 */
[----:B------:R-:W-:Y:S02]  /*53a0*/  LOP3.LUT R238, R16, 0xffff, RZ, 0xc0, !PT ;  /* 0x0000ffff10ee7812 */ /* 0x000fe400078ec0ff */
[----:B---3--:R-:W-:Y:S01]  /*53b0*/  FMNMX.FTZ R3, R0, R11, !PT ;  /* 0x0000000b00037209 */ /* 0x008fe20007810000 */
[----:B------:R-:W-:Y:S01]  /*53c0*/  IMAD.WIDE.U32 R60, R12, -0x2daee0ad, RZ ;  /* 0xd2511f530c3c7825 */ /* 0x000fe200078e00ff */
[----:B------:R-:W-:Y:S02]  /*53d0*/  LOP3.LUT R0, R16, 0xffff, RZ, 0xc0, !PT ;  /* 0x0000ffff10007812 */ /* 0x000fe400078ec0ff */
[C---:B------:R-:W-:Y:S01]  /*53e0*/  FSETP.NEU.FTZ.AND P1, PT, R3.reuse, -INF , PT ;  /* 0xff8000000300780b */ /* 0x040fe20003f3d000 */
[----:B------:R-:W-:Y:S01]  /*53f0*/  FMUL.FTZ R6, R3, UR36 ;  /* 0x0000002403067c20 */ /* 0x000fe20008410000 */
[----:B------:R-:W-:-:S02]  /*5400*/  SHF.R.U32.HI R0, RZ, 0x8, R0 ;  /* 0x00000008ff007819 */ /* 0x000fc40000011600 */
[----:B------:R-:W-:Y:S02]  /*5410*/  LOP3.LUT R13, R60, 0xff, RZ, 0xc0, !PT ;  /* 0x000000ff3c0d7812 */ /* 0x000fe400078ec0ff */
[----:B------:R-:W-:Y:S02]  /*5420*/  FSEL R6, R6, RZ, P1 ;  /* 0x000000ff06067208 */ /* 0x000fe40000800000 */
[----:B------:R-:W-:Y:S02]  /*5430*/  PRMT R22, R9, 0x5410, R0 ;  /* 0x0000541009167816 */ /* 0x000fe40000000000 */
[----:B------:R-:W-:Y:S01]  /*5440*/  LOP3.LUT R0, R17, UR8, R62, 0x96, !PT ;  /* 0x0000000811007c12 */ /* 0x000fe2000f8e963e */
[--C-:B------:R-:W-:Y:S01]  /*5450*/  FFMA.FTZ R9, R67, UR36, -R6.reuse ;  /* 0x0000002443097c23 */ /* 0x100fe20008010806 */
[--C-:B-1----:R-:W-:Y:S01]  /*5460*/  FFMA.FTZ R8, R66, UR36, -R6.reuse ;  /* 0x0000002442087c23 */ /* 0x102fe20008010806 */
[----:B------:R-:W-:Y:S01]  /*5470*/  FFMA.FTZ R12, R34, UR36, -R6 ;  /* 0x00000024220c7c23 */ /* 0x000fe20008010806 */
[C---:B------:R-:W-:Y:S01]  /*5480*/  LOP3.LUT R10, R0.reuse, 0xffff, RZ, 0xc0, !PT ;  /* 0x0000ffff000a7812 */ /* 0x040fe200078ec0ff */
[----:B------:R1:W-:Y:S01]  /*5490*/  MUFU.EX2 R19, R9 ;  /* 0x0000000900137308 */ /* 0x0003e20000000800 */
[----:B------:R-:W-:Y:S01]  /*54a0*/  LOP3.LUT R21, R0, 0xff, RZ, 0xc0, !PT ;  /* 0x000000ff00157812 */ /* 0x000fe200078ec0ff */
[----:B------:R-:W-:Y:S01]  /*54b0*/  LDSM.16.MT88.4 R64, [R184+0xe000] ;  /* 0x00e00000b840783b */ /* 0x000fe20000004200 */
[----:B------:R-:W-:-:S02]  /*54c0*/  SHF.R.U32.HI R14, RZ, 0x10, R0 ;  /* 0x00000010ff0e7819 */ /* 0x000fc40000011600 */
[----:B------:R-:W-:Y:S02]  /*54d0*/  SHF.R.U32.HI R15, RZ, 0x18, R0 ;  /* 0x00000018ff0f7819 */ /* 0x000fe40000011600 */
[----:B------:R-:W-:Y:S01]  /*54e0*/  LOP3.LUT R0, R60, 0xffff, RZ, 0xc0, !PT ;  /* 0x0000ffff3c007812 */ /* 0x000fe200078ec0ff */
[----:B------:R2:W3:Y:S01]  /*54f0*/  MUFU.EX2 R180, R8 ;  /* 0x0000000800b47308 */ /* 0x0004e20000000800 */
[----:B------:R-:W-:Y:S02]  /*5500*/  LOP3.LUT R62, R17, UR8, R62, 0x96, !PT ;  /* 0x00000008113e7c12 */ /* 0x000fe4000f8e963e */
[----:B------:R-:W-:Y:S02]  /*5510*/  SHF.R.U32.HI R0, RZ, 0x8, R0 ;  /* 0x00000008ff007819 */ /* 0x000fe40000011600 */
[----:B------:R-:W-:Y:S02]  /*5520*/  SHF.R.U32.HI R237, RZ, 0x10, R16 ;  /* 0x00000010ffed7819 */ /* 0x000fe40000011610 */
[----:B------:R-:W-:Y:S01]  /*5530*/  PRMT R48, R13, 0x5410, R0 ;  /* 0x000054100d307816 */ /* 0x000fe20000000000 */
[----:B------:R-:W-:Y:S01]  /*5540*/  MUFU.EX2 R217, R12 ;  /* 0x0000000c00d97308 */ /* 0x000fe20000000800 */
[----:B-1----:R-:W-:Y:S01]  /*5550*/  SHF.R.U32.HI R9, RZ, 0x8, R10 ;  /* 0x00000008ff097819 */ /* 0x002fe2000001160a */
[----:B------:R-:W-:Y:S01]  /*5560*/  FFMA.FTZ R10, R50, UR36, -R6 ;  /* 0x00000024320a7c23 */ /* 0x000fe20008010806 */
[----:B------:R-:W-:-:S02]  /*5570*/  LOP3.LUT R0, R61, UR9, R162, 0x96, !PT ;  /* 0x000000093d007c12 */ /* 0x000fc4000f8e96a2 */
[----:B------:R-:W-:Y:S01]  /*5580*/  PRMT R21, R21, 0x5410, R9 ;  /* 0x0000541015157816 */ /* 0x000fe20000000009 */
[----:B------:R-:W-:Y:S01]  /*5590*/  FFMA.FTZ R9, R35, UR36, -R6 ;  /* 0x0000002423097c23 */ /* 0x000fe20008010806 */
[----:B------:R-:W-:Y:S01]  /*55a0*/  SHF.R.U32.HI R13, RZ, 0x18, R60 ;  /* 0x00000018ff0d7819 */ /* 0x000fe2000001163c */
[----:B------:R1:W-:Y:S01]  /*55b0*/  MUFU.EX2 R178, R10 ;  /* 0x0000000a00b27308 */ /* 0x0003e20000000800 */
[----:B--2---:R-:W-:Y:S02]  /*55c0*/  SHF.R.U32.HI R8, RZ, 0x10, R16 ;  /* 0x00000010ff087819 */ /* 0x004fe40000011610 */
[----:B---3--:R-:W-:Y:S02]  /*55d0*/  F2FP.BF16.F32.PACK_AB R5, R19, R180 ;  /* 0x000000b41305723e */ /* 0x008fe400000010ff */
[----:B------:R-:W-:Y:S02]  /*55e0*/  LOP3.LUT R11, R8, 0xff, RZ, 0xc0, !PT ;  /* 0x000000ff080b7812 */ /* 0x000fe400078ec0ff */
[----:B------:R-:W-:Y:S01]  /*55f0*/  LOP3.LUT R8, R14, 0xff, RZ, 0xc0, !PT ;  /* 0x000000ff0e087812 */ /* 0x000fe200078ec0ff */
[----:B------:R2:W3:Y:S01]  /*5600*/  MUFU.EX2 R214, R9 ;  /* 0x0000000900d67308 */ /* 0x0004e20000000800 */
[----:B------:R-:W-:-:S02]  /*5610*/  PRMT R20, R11, 0x5410, R20 ;  /* 0x000054100b147816 */ /* 0x000fc40000000014 */
[----:B------:R-:W-:Y:S02]  /*5620*/  PRMT R15, R8, 0x5410, R15 ;  /* 0x00005410080f7816 */ /* 0x000fe4000000000f */
[----:B------:R-:W-:Y:S02]  /*5630*/  SHF.R.U32.HI R8, RZ, 0x10, R60 ;  /* 0x00000010ff087819 */ /* 0x000fe4000001163c */
[----:B------:R-:W-:Y:S02]  /*5640*/  LOP3.LUT R14, R0, 0xff, RZ, 0xc0, !PT ;  /* 0x000000ff000e7812 */ /* 0x000fe400078ec0ff */
[----:B------:R-:W-:Y:S02]  /*5650*/  LOP3.LUT R11, R8, 0xff, RZ, 0xc0, !PT ;  /* 0x000000ff080b7812 */ /* 0x000fe400078ec0ff */
[----:B------:R-:W-:Y:S02]  /*5660*/  LOP3.LUT R8, R0, 0xffff, RZ, 0xc0, !PT ;  /* 0x0000ffff00087812 */ /* 0x000fe400078ec0ff */
[----:B-1----:R-:W-:-:S02]  /*5670*/  SHF.R.U32.HI R10, RZ, 0x18, R0 ;  /* 0x00000018ff0a7819 */ /* 0x002fc40000011600 */
[----:B------:R-:W-:Y:S01]  /*5680*/  SHF.R.U32.HI R12, RZ, 0x8, R8 ;  /* 0x00000008ff0c7819 */ /* 0x000fe20000011608 */
[----:B------:R-:W-:Y:S01]  /*5690*/  FFMA.FTZ R8, R51, UR36, -R6 ;  /* 0x0000002433087c23 */ /* 0x000fe20008010806 */
[----:B--2---:R-:W-:Y:S02]  /*56a0*/  SHF.R.U32.HI R9, RZ, 0x10, R0 ;  /* 0x00000010ff097819 */ /* 0x004fe40000011600 */
[----:B------:R-:W-:Y:S01]  /*56b0*/  PRMT R43, R11, 0x5410, R13 ;  /* 0x000054100b2b7816 */ /* 0x000fe2000000000d */
[----:B------:R1:W2:Y:S01]  /*56c0*/  MUFU.EX2 R218, R8 ;  /* 0x0000000800da7308 */ /* 0x0002a20000000800 */
[----:B------:R-:W-:Y:S02]  /*56d0*/  LOP3.LUT R0, R9, 0xff, RZ, 0xc0, !PT ;  /* 0x000000ff09007812 */ /* 0x000fe400078ec0ff */
[----:B------:R-:W-:Y:S02]  /*56e0*/  F2FP.BF16.F32.PACK_AB R9, R185, R219 ;  /* 0x000000dbb909723e */ /* 0x000fe400000010ff */
[----:B------:R-:W-:-:S02]  /*56f0*/  PRMT R13, R0, 0x5410, R10 ;  /* 0x00005410000d7816 */ /* 0x000fc4000000000a */
[----:B---3--:R-:W-:Y:S02]  /*5700*/  F2FP.BF16.F32.PACK_AB R0, R214, R217 ;  /* 0x000000d9d600723e */ /* 0x008fe400000010ff */
[C---:B------:R-:W-:Y:S02]  /*5710*/  PRMT R161, R9.reuse, 0x7610, R161 ;  /* 0x0000761009a17816 */ /* 0x040fe400000000a1 */
[C---:B------:R-:W-:Y:S02]  /*5720*/  PRMT R159, R0.reuse, 0x7610, R159 ;  /* 0x00007610009f7816 */ /* 0x040fe4000000009f */
[----:B------:R-:W-:Y:S02]  /*5730*/  PRMT R158, R0, 0x7632, R158 ;  /* 0x00007632009e7816 */ /* 0x000fe4000000009e */
[----:B------:R-:W-:Y:S02]  /*5740*/  F2FP.BF16.F32.PACK_AB R0, R216, R215 ;  /* 0x000000d7d800723e */ /* 0x000fe400000010ff */
[----:B------:R-:W-:Y:S01]  /*5750*/  PRMT R160, R9, 0x7632, R160 ;  /* 0x0000763209a07816 */ /* 0x000fe200000000a0 */
[----:B-1----:R-:W-:Y:S01]  /*5760*/  IMAD.U32 R8, RZ, RZ, UR5 ;  /* 0x00000005ff087e24 */ /* 0x002fe2000f8e00ff */
[C---:B------:R-:W-:Y:S01]  /*5770*/  PRMT R154, R0.reuse, 0x7610, R154 ;  /* 0x00007610009a7816 */ /* 0x040fe2000000009a */
[----:B------:R-:W-:Y:S01]  /*5780*/  FFMA.FTZ R9, R47, UR36, -R6 ;  /* 0x000000242f097c23 */ /* 0x000fe20008010806 */
[----:B------:R-:W-:Y:S01]  /*5790*/  PRMT R152, R0, 0x7632, R152 ;  /* 0x0000763200987816 */ /* 0x000fe20000000098 */
[----:B------:R-:W-:Y:S01]  /*57a0*/  FFMA.FTZ R0, R46, UR36, -R6 ;  /* 0x000000242e007c23 */ /* 0x000fe20008010806 */
[C---:B------:R-:W-:Y:S01]  /*57b0*/  PRMT R151, R5.reuse, 0x7610, R151 ;  /* 0x0000761005977816 */ /* 0x040fe20000000097 */
[----:B------:R-:W-:Y:S01]  /*57c0*/  MUFU.EX2 R205, R9 ;  /* 0x0000000900cd7308 */ /* 0x000fe20000000800 */
[----:B------:R-:W-:Y:S01]  /*57d0*/  PRMT R157, R5, 0x7632, R157 ;  /* 0x00007632059d7816 */ /* 0x000fe2000000009d */
[----:B------:R-:W-:Y:S01]  /*57e0*/  LDSM.16.MT88.4 R44, [R181+0xe000] ;  /* 0x00e00000b52c783b */ /* 0x000fe20000004200 */
[----:B------:R-:W-:-:S02]  /*57f0*/  F2FP.BF16.F32.PACK_AB R5, R224, R177 ;  /* 0x000000b1e005723e */ /* 0x000fc400000010ff */
[----:B------:R-:W-:Y:S02]  /*5800*/  PRMT R10, R151, 0x5410, R157 ;  /* 0x00005410970a7816 */ /* 0x000fe4000000009d */
[C---:B------:R-:W-:Y:S01]  /*5810*/  PRMT R153, R5.reuse, 0x7610, R153 ;  /* 0x0000761005997816 */ /* 0x040fe20000000099 */
[----:B------:R1:W3:Y:S01]  /*5820*/  MUFU.EX2 R176, R0 ;  /* 0x0000000000b07308 */ /* 0x0002e20000000800 */
[----:B------:R-:W-:Y:S02]  /*5830*/  PRMT R150, R5, 0x7632, R150 ;  /* 0x0000763205967816 */ /* 0x000fe40000000096 */
[----:B------:R-:W-:Y:S02]  /*5840*/  PRMT R14, R14, 0x5410, R12 ;  /* 0x000054100e0e7816 */ /* 0x000fe4000000000c */
[----:B------:R-:W-:Y:S02]  /*5850*/  F2FP.BF16.F32.PACK_AB R12, R18, R212 ;  /* 0x000000d4120c723e */ /* 0x000fe400000010ff */
[----:B------:R-:W-:-:S02]  /*5860*/  SHF.R.U32.HI R236, RZ, 0x18, R16 ;  /* 0x00000018ffec7819 */ /* 0x000fc40000011610 */
[C---:B------:R-:W-:Y:S02]  /*5870*/  PRMT R149, R12.reuse, 0x7610, R149 ;  /* 0x000076100c957816 */ /* 0x040fe40000000095 */
[----:B------:R-:W-:Y:S02]  /*5880*/  PRMT R148, R12, 0x7632, R148 ;  /* 0x000076320c947816 */ /* 0x000fe40000000094 */
[----:B-1----:R-:W-:Y:S02]  /*5890*/  LEA R0, R8, UR5, 0x10 ;  /* 0x0000000508007c11 */ /* 0x002fe4000f8e80ff */
[----:B--2---:R-:W-:-:S03]  /*58a0*/  F2FP.BF16.F32.PACK_AB R8, R218, R178 ;  /* 0x000000b2da08723e */ /* 0x004fc600000010ff */
[--C-:B------:R-:W-:Y:S02]  /*58b0*/  HSET2.LE.AND R5, R21, R0.reuse, PT ;  /* 0x0000000015057233 */ /* 0x100fe40003803000 */
[C---:B------:R-:W-:Y:S02]  /*58c0*/  PRMT R156, R8.reuse, 0x7610, R156 ;  /* 0x00007610089c7816 */ /* 0x040fe4000000009c */
[----:B------:R-:W-:Y:S02]  /*58d0*/  PRMT R155, R8, 0x7632, R155 ;  /* 0x00007632089b7816 */ /* 0x000fe4000000009b */
[--C-:B------:R-:W-:Y:S02]  /*58e0*/  HSET2.LE.AND R9, R15, R0.reuse, PT ;  /* 0x000000000f097233 */ /* 0x100fe40003803000 */
[----:B------:R-:W-:Y:S02]  /*58f0*/  PRMT R8, R154, 0x5410, R152 ;  /* 0x000054109a087816 */ /* 0x000fe40000000098 */
[----:B------:R-:W-:-:S02]  /*5900*/  HSET2.LE.AND R11, R20, R0, PT ;  /* 0x00000000140b7233 */ /* 0x000fc40003803000 */
[----:B------:R-:W-:Y:S02]  /*5910*/  LOP3.LUT R8, R5, R8, RZ, 0xc0, !PT ;  /* 0x0000000805087212 */ /* 0x000fe400078ec0ff */
[----:B------:R-:W-:Y:S02]  /*5920*/  HSET2.LE.AND R5, R22, R0, PT ;  /* 0x0000000016057233 */ /* 0x000fe40003803000 */
[----:B------:R-:W-:Y:S02]  /*5930*/  LOP3.LUT R9, R9, R10, RZ, 0xc0, !PT ;  /* 0x0000000a09097212 */ /* 0x000fe400078ec0ff */
[----:B------:R-:W-:Y:S02]  /*5940*/  PRMT R10, R153, 0x5410, R150 ;  /* 0x00005410990a7816 */ /* 0x000fe40000000096 */
[----:B------:R-:W-:Y:S02]  /*5950*/  PRMT R4, R156, 0x5410, R155 ;  /* 0x000054109c047816 */ /* 0x000fe4000000009b */
[----:B------:R-:W-:-:S02]  /*5960*/  LOP3.LUT R10, R5, R10, RZ, 0xc0, !PT ;  /* 0x0000000a050a7212 */ /* 0x000fc400078ec0ff */
[----:B------:R-:W-:Y:S02]  /*5970*/  LOP3.LUT R11, R11, R4, RZ, 0xc0, !PT ;  /* 0x000000040b0b7212 */ /* 0x000fe400078ec0ff */
[----:B---3--:R-:W-:Y:S02]  /*5980*/  F2FP.BF16.F32.PACK_AB R5, R205, R176 ;  /* 0x000000b0cd05723e */ /* 0x008fe400000010ff */
[----:B------:R-:W-:Y:S02]  /*5990*/  HSET2.LE.AND R4, R14, R0, PT ;  /* 0x000000000e047233 */ /* 0x000fe40003803000 */
[C---:B------:R-:W-:Y:S01]  /*59a0*/  PRMT R147, R5.reuse, 0x7610, R147 ;  /* 0x0000761005937816 */ /* 0x040fe20000000093 */
[----:B------:R-:W-:Y:S01]  /*59b0*/  HMMA.16816.F32.BF16 R32, R8, R24, RZ ;  /* 0x000000180820723c */ /* 0x000fe200000418ff */
[----:B------:R-:W-:Y:S02]  /*59c0*/  PRMT R146, R5, 0x7632, R146 ;  /* 0x0000763205927816 */ /* 0x000fe40000000092 */
[----:B------:R-:W-:-:S02]  /*59d0*/  PRMT R5, R161, 0x5410, R160 ;  /* 0x00005410a1057816 */ /* 0x000fc400000000a0 */
[--C-:B------:R-:W-:Y:S01]  /*59e0*/  HSET2.LE.AND R2, R13, R0.reuse, PT ;  /* 0x000000000d027233 */ /* 0x100fe20003803000 */
[C---:B------:R-:W-:Y:S01]  /*59f0*/  HMMA.16816.F32.BF16 R20, R8.reuse, R26, RZ ;  /* 0x0000001a0814723c */ /* 0x040fe200000418ff */
[----:B------:R-:W1:Y:S01]  /*5a00*/  LDSM.16.MT88.4 R24, [R183+0xc000] ;  /* 0x00c00000b718783b */ /* 0x000e620000004200 */
[----:B------:R-:W-:Y:S02]  /*5a10*/  LOP3.LUT R12, R4, R5, RZ, 0xc0, !PT ;  /* 0x00000005040c7212 */ /* 0x000fe400078ec0ff */
[--C-:B------:R-:W-:Y:S02]  /*5a20*/  HSET2.LE.AND R4, R48, R0.reuse, PT ;  /* 0x0000000030047233 */ /* 0x100fe40003803000 */
[----:B------:R-:W2:Y:S01]  /*5a30*/  LDSM.16.MT88.4 R48, [R182+0xe000] ;  /* 0x00e00000b630783b */ /* 0x000ea20000004200 */
[----:B------:R-:W-:Y:S01]  /*5a40*/  PRMT R13, R159, 0x5410, R158 ;  /* 0x000054109f0d7816 */ /* 0x000fe2000000009e */
[----:B------:R-:W-:Y:S01]  /*5a50*/  HMMA.16816.F32.BF16 R96, R8, R36, RZ ;  /* 0x000000240860723c */ /* 0x000fe200000418ff */
[----:B------:R-:W-:-:S02]  /*5a60*/  HSET2.LE.AND R5, R43, R0, PT ;  /* 0x000000002b057233 */ /* 0x000fc40003803000 */
[----:B------:R-:W-:Y:S02]  /*5a70*/  LOP3.LUT R13, R2, R13, RZ, 0xc0, !PT ;  /* 0x0000000d020d7212 */ /* 0x000fe400078ec0ff */
[----:B------:R-:W-:Y:S01]  /*5a80*/  PRMT R2, R149, 0x5410, R148 ;  /* 0x0000541095027816 */ /* 0x000fe20000000094 */
[C---:B------:R-:W-:Y:S03]  /*5a90*/  HMMA.16816.F32.BF16 R92, R8.reuse, R38, RZ ;  /* 0x00000026085c723c */ /* 0x040fe600000418ff */
[----:B------:R-:W-:Y:S02]  /*5aa0*/  LOP3.LUT R14, R4, R2, RZ, 0xc0, !PT ;  /* 0x00000002040e7212 */ /* 0x000fe400078ec0ff */
[----:B------:R-:W-:Y:S01]  /*5ab0*/  PRMT R2, R147, 0x5410, R146 ;  /* 0x0000541093027816 */ /* 0x000fe20000000092 */
[----:B------:R-:W-:Y:S03]  /*5ac0*/  HMMA.16816.F32.BF16 R84, R8, R28, RZ ;  /* 0x0000001c0854723c */ /* 0x000fe600000418ff */
[----:B------:R-:W-:-:S02]  /*5ad0*/  LOP3.LUT R15, R5, R2, RZ, 0xc0, !PT ;  /* 0x00000002050f7212 */ /* 0x000fc400078ec0ff */
[----:B------:R-:W-:Y:S01]  /*5ae0*/  LOP3.LUT R2, R119, UR4, RZ, 0x3c, !PT ;  /* 0x0000000477027c12 */ /* 0x000fe2000f8e3cff */
[----:B------:R-:W-:Y:S04]  /*5af0*/  HMMA.16816.F32.BF16 R68, R8, R72, RZ ;  /* 0x000000480844723c */ /* 0x000fe800000418ff */
[----:B------:R-:W-:Y:S02]  /*5b00*/  IMAD.WIDE.U32 R4, R2, -0x326172a9, RZ ;  /* 0xcd9e8d5702047825 */ /* 0x000fe400078e00ff */
[----:B------:R-:W-:Y:S03]  /*5b10*/  HMMA.16816.F32.BF16 R244, R12, R52, R32 ;  /* 0x000000340cf4723c */ /* 0x000fe60000041820 */
[----:B------:R-:W-:-:S02]  /*5b20*/  LOP3.LUT R5, R5, UR34, R206, 0x96, !PT ;  /* 0x0000002205057c12 */ /* 0x000fc4000f8e96ce */
[----:B------:R-:W-:Y:S01]  /*5b30*/  LOP3.LUT R2, R41, UR33, R4, 0x96, !PT ;  /* 0x0000002129027c12 */ /* 0x000fe2000f8e9604 */
[----:B------:R-:W-:Y:S02]  /*5b40*/  HMMA.16816.F32.BF16 R240, R12, R54, R20 ;  /* 0x000000360cf0723c */ /* 0x000fe40000041814 */
[----:B------:R-:W-:-:S04]  /*5b50*/  IMAD.WIDE.U32 R4, R5, -0x2daee0ad, RZ ;  /* 0xd2511f5305047825 */ /* 0x000fc800078e00ff */
[C---:B-1----:R-:W-:Y:S06]  /*5b60*/  HMMA.16816.F32.BF16 R36, R8.reuse, R24, RZ ;  /* 0x000000180824723c */ /* 0x042fec00000418ff */
[C---:B------:R-:W-:Y:S06]  /*5b70*/  HMMA.16816.F32.BF16 R52, R8.reuse, R30, RZ ;  /* 0x0000001e0834723c */ /* 0x040fec00000418ff */
[C---:B------:R-:W-:Y:S06]  /*5b80*/  HMMA.16816.F32.BF16 R32, R8.reuse, R26, RZ ;  /* 0x0000001a0820723c */ /* 0x040fec00000418ff */
[C---:B--2---:R-:W-:Y:S06]  /*5b90*/  HMMA.16816.F32.BF16 R20, R8.reuse, R48, RZ ;  /* 0x000000300814723c */ /* 0x044fec00000418ff */
        /* <DEDUP_REMOVED lines=14> */
[----:B------:R-:W1:Y:S05]  /*5c80*/  LDSM.16.MT88.4 R8, [R183+0xe800] ;  /* 0x00e80000b708783b */ /* 0x000e6a0000004200 */
[C---:B------:R-:W-:Y:S06]  /*5c90*/  HMMA.16816.F32.BF16 R232, R12.reuse, R112, R84 ;  /* 0x000000700ce8723c */ /* 0x040fec0000041854 */
[----:B------:R-:W-:Y:S01]  /*5ca0*/  HMMA.16816.F32.BF16 R84, R12, R108, R36 ;  /* 0x0000006c0c54723c */ /* 0x000fe20000041824 */
[----:B------:R-:W-:-:S02]  /*5cb0*/  IMAD.MOV.U32 R112, RZ, RZ, R177 ;  /* 0x000000ffff707224 */ /* 0x000fc400078e00b1 */
[----:B------:R-:W-:-:S03]  /*5cc0*/  IMAD.MOV.U32 R113, RZ, RZ, R176 ;  /* 0x000000ffff717224 */ /* 0x000fc600078e00b0 */
[C---:B------:R-:W-:Y:S01]  /*5cd0*/  HMMA.16816.F32.BF16 R220, R12.reuse, R114, R52 ;  /* 0x000000720cdc723c */ /* 0x040fe20000041834 */
[----:B------:R-:W-:Y:S02]  /*5ce0*/  IMAD.MOV.U32 R39, RZ, RZ, R215 ;  /* 0x000000ffff277224 */ /* 0x000fe400078e00d7 */
[----:B------:R-:W-:Y:S02]  /*5cf0*/  IMAD.MOV.U32 R38, RZ, RZ, R214 ;  /* 0x000000ffff267224 */ /* 0x000fe400078e00d6 */
[----:B------:R-:W-:Y:S01]  /*5d00*/  IMAD.MOV.U32 R37, RZ, RZ, R213 ;  /* 0x000000ffff257224 */ /* 0x000fe200078e00d5 */
[C---:B------:R-:W-:Y:S01]  /*5d10*/  HMMA.16816.F32.BF16 R108, R12.reuse, R110, R32 ;  /* 0x0000006e0c6c723c */ /* 0x040fe20000041820 */
[----:B------:R-:W-:Y:S02]  /*5d20*/  IMAD.MOV.U32 R55, RZ, RZ, R178 ;  /* 0x000000ffff377224 */ /* 0x000fe400078e00b2 */
[----:B------:R-:W-:Y:S02]  /*5d30*/  IMAD.MOV.U32 R53, RZ, RZ, R219 ;  /* 0x000000ffff357224 */ /* 0x000fe400078e00db */
[----:B------:R-:W-:Y:S01]  /*5d40*/  IMAD.MOV.U32 R52, RZ, RZ, R218 ;  /* 0x000000ffff347224 */ /* 0x000fe200078e00da */
[----:B------:R-:W-:Y:S01]  /*5d50*/  HMMA.16816.F32.BF16 R208, R12, R120, R96 ;  /* 0x000000780cd0723c */ /* 0x000fe20000041860 */
[----:B------:R-:W-:-:S02]  /*5d60*/  IMAD.MOV.U32 R34, RZ, RZ, R179 ;  /* 0x000000ffff227224 */ /* 0x000fc400078e00b3 */
[----:B------:R-:W-:Y:S02]  /*5d70*/  IMAD.MOV.U32 R115, RZ, RZ, R217 ;  /* 0x000000ffff737224 */ /* 0x000fe400078e00d9 */
[----:B------:R-:W-:Y:S01]  /*5d80*/  IMAD.MOV.U32 R114, RZ, RZ, R216 ;  /* 0x000000ffff727224 */ /* 0x000fe200078e00d8 */
[C---:B------:R-:W-:Y:S01]  /*5d90*/  HMMA.16816.F32.BF16 R176, R12.reuse, R100, R20 ;  /* 0x000000640cb0723c */ /* 0x040fe20000041814 */
[----:B------:R-:W2:Y:S01]  /*5da0*/  LDSM.16.MT88.4 R20, [R181+0x10800] ;  /* 0x01080000b514783b */ /* 0x000ea20000004200 */
[----:B------:R-:W-:Y:S02]  /*5db0*/  IMAD.MOV.U32 R54, RZ, RZ, R224 ;  /* 0x000000ffff367224 */ /* 0x000fe400078e00e0 */
[----:B------:R-:W-:Y:S02]  /*5dc0*/  IMAD.MOV.U32 R36, RZ, RZ, R212 ;  /* 0x000000ffff247224 */ /* 0x000fe400078e00d4 */
[----:B------:R-:W-:Y:S01]  /*5dd0*/  HMMA.16816.F32.BF16 R216, R12, R106, R24 ;  /* 0x0000006a0cd8723c */ /* 0x000fe20000041818 */
[----:B------:R-:W3:Y:S01]  /*5de0*/  LDSM.16.MT88.4 R24, [R182+0x10800] ;  /* 0x01080000b618783b */ /* 0x000ee20000004200 */
[----:B------:R-:W-:-:S04]  /*5df0*/  IMAD.MOV.U32 R35, RZ, RZ, R185 ;  /* 0x000000ffff237224 */ /* 0x000fc800078e00b9 */
[C---:B-1----:R-:W-:Y:S06]  /*5e00*/  HMMA.16816.F32.BF16 R96, R12.reuse, R8, R68 ;  /* 0x000000080c60723c */ /* 0x042fec0000041844 */
[----:B------:R-:W-:Y:S01]  /*5e10*/  HMMA.16816.F32.BF16 R72, R12, R10, R72 ;  /* 0x0000000a0c48723c */ /* 0x000fe20000041848 */
[----:B------:R-:W-:Y:S01]  /*5e20*/  IMAD.WIDE.U32 R8, R2, -0x2daee0ad, RZ ;  /* 0xd2511f5302087825 */ /* 0x000fe200078e00ff */
[C-C-:B------:R-:W-:Y:S02]  /*5e30*/  LOP3.LUT R2, R5.reuse, UR32, R42.reuse, 0x96, !PT ;  /* 0x0000002005027c12 */ /* 0x140fe4000f8e962a */
[----:B------:R-:W-:-:S02]  /*5e40*/  LOP3.LUT R5, R5, UR32, R42, 0x96, !PT ;  /* 0x0000002005057c12 */ /* 0x000fc4000f8e962a */
[----:B------:R-:W-:Y:S01]  /*5e50*/  HMMA.16816.F32.BF16 R224, R12, R56, R44 ;  /* 0x000000380ce0723c */ /* 0x000fe2000004182c */
[----:B------:R-:W-:-:S05]  /*5e60*/  IMAD.WIDE.U32 R10, R2, -0x326172a9, RZ ;  /* 0xcd9e8d57020a7825 */ /* 0x000fca00078e00ff */
[----:B------:R-:W-:Y:S01]  /*5e70*/  LOP3.LUT R11, R11, UR31, R40, 0x96, !PT ;  /* 0x0000001f0b0b7c12 */ /* 0x000fe2000f8e9628 */
[C---:B------:R-:W-:Y:S06]  /*5e80*/  HMMA.16816.F32.BF16 R92, R12.reuse, R122, R92 ;  /* 0x0000007a0c5c723c */ /* 0x040fec000004185c */
[C---:B------:R-:W-:Y:S06]  /*5e90*/  HMMA.16816.F32.BF16 R212, R12.reuse, R58, R64 ;  /* 0x0000003a0cd4723c */ /* 0x040fec0000041840 */
[C---:B--2---:R-:W-:Y:S06]  /*5ea0*/  HMMA.16816.F32.BF16 R80, R12.reuse, R22, R80 ;  /* 0x000000160c50723c */ /* 0x044fec0000041850 */
[----:B------:R-:W-:Y:S01]  /*5eb0*/  HMMA.16816.F32.BF16 R120, R12, R20, R76 ;  /* 0x000000140c78723c */ /* 0x000fe2000004184c */
[----:B------:R-:W-:-:S05]  /*5ec0*/  LOP3.LUT R22, R9, UR30, R4, 0x96, !PT ;  /* 0x0000001e09167c12 */ /* 0x000fca000f8e9604 */
[----:B------:R-:W-:Y:S01]  /*5ed0*/  IMAD.WIDE.U32 R22, R22, -0x326172a9, RZ ;  /* 0xcd9e8d5716167825 */ /* 0x000fe200078e00ff */
[C---:B---3--:R-:W-:Y:S03]  /*5ee0*/  HMMA.16816.F32.BF16 R88, R12.reuse, R24, R88 ;  /* 0x000000180c58723c */ /* 0x048fe60000041858 */
[----:B------:R-:W-:Y:S01]  /*5ef0*/  IMAD.WIDE.U32 R20, R5, -0x326172a9, RZ ;  /* 0xcd9e8d5705147825 */ /* 0x000fe200078e00ff */
[----:B------:R-:W-:Y:S02]  /*5f00*/  LOP3.LUT R2, R23, UR23, R10, 0x96, !PT ;  /* 0x0000001717027c12 */ /* 0x000fe4000f8e960a */
[----:B------:R-:W-:Y:S01]  /*5f10*/  HMMA.16816.F32.BF16 R132, R12, R26, R132 ;  /* 0x0000001a0c84723c */ /* 0x000fe20000041884 */
[----:B------:R-:W-:-:S04]  /*5f20*/  IMAD.WIDE.U32 R10, R11, -0x2daee0ad, RZ ;  /* 0xd2511f530b0a7825 */ /* 0x000fc800078e00ff */
[----:B------:R-:W-:Y:S01]  /*5f30*/  IMAD.WIDE.U32 R56, R2, -0x2daee0ad, RZ ;  /* 0xd2511f5302387825 */ /* 0x000fe200078e00ff */
[----:B------:R-:W-:Y:S01]  /*5f40*/  LOP3.LUT R2, R9, UR30, R4, 0x96, !PT ;  /* 0x0000001e09027c12 */ /* 0x000fe2000f8e9604 */
[C---:B------:R-:W-:Y:S01]  /*5f50*/  HMMA.16816.F32.BF16 R228, R12.reuse, R104, R28 ;  /* 0x000000680ce4723c */ /* 0x040fe2000004181c */
[----:B------:R-:W-:Y:S01]  /*5f60*/  LOP3.LUT R5, R11, UR22, R8, 0x96, !PT ;  /* 0x000000160b057c12 */ /* 0x000fe2000f8e9608 */
[----:B------:R-:W1:Y:S01]  /*5f70*/  LDSM.16.MT88.4 R28, [R184+0x10800] ;  /* 0x01080000b81c783b */ /* 0x000e620000004200 */
[----:B------:R-:W-:Y:S01]  /*5f80*/  LOP3.LUT R4, R57, UR6, R10, 0x96, !PT ;  /* 0x0000000639047c12 */ /* 0x000fe2000f8e960a */
[----:B------:R-:W-:Y:S01]  /*5f90*/  IMAD.WIDE.U32 R24, R2, -0x326172a9, RZ ;  /* 0xcd9e8d5702187825 */ /* 0x000fe200078e00ff */
[----:B------:R-:W-:Y:S01]  /*5fa0*/  LOP3.LUT R9, R21, UR31, R40, 0x96, !PT ;  /* 0x0000001f15097c12 */ /* 0x000fe2000f8e9628 */
[----:B------:R-:W-:Y:S01]  /*5fb0*/  HMMA.16816.F32.BF16 R104, R12, R102, R48 ;  /* 0x000000660c68723c */ /* 0x000fe20000041830 */
[----:B------:R-:W-:Y:S01]  /*5fc0*/  LOP3.LUT R57, R16, 0xff, RZ, 0xc0, !PT ;  /* 0x000000ff10397812 */ /* 0x000fe200078ec0ff */
[----:B------:R-:W-:Y:S01]  /*5fd0*/  IMAD.WIDE.U32 R10, R5, -0x326172a9, RZ ;  /* 0xcd9e8d57050a7825 */ /* 0x000fe200078e00ff */
[----:B------:R-:W-:-:S03]  /*5fe0*/  LOP3.LUT R2, R25, UR23, R20, 0x96, !PT ;  /* 0x0000001719027c12 */ /* 0x000fc6000f8e9614 */
[----:B------:R-:W-:Y:S01]  /*5ff0*/  IMAD.WIDE.U32 R4, R4, -0x326172a9, RZ ;  /* 0xcd9e8d5704047825 */ /* 0x000fe200078e00ff */
[----:B------:R-:W-:-:S04]  /*6000*/  LOP3.LUT R163, R11, UR7, R22, 0x96, !PT ;  /* 0x000000070ba37c12 */ /* 0x000fc8000f8e9616 */
[----:B------:R-:W-:Y:S01]  /*6010*/  LOP3.LUT R26, R5, UR8, R10, 0x96, !PT ;  /* 0x00000008051a7c12 */ /* 0x000fe2000f8e960a */
[----:B------:R-:W-:Y:S01]  /*6020*/  IMAD.WIDE.U32 R10, R2, -0x2daee0ad, RZ ;  /* 0xd2511f53020a7825 */ /* 0x000fe200078e00ff */
[----:B------:R-:W-:-:S03]  /*6030*/  LOP3.LUT R20, R4, 0xff, RZ, 0xc0, !PT ;  /* 0x000000ff04147812 */ /* 0x000fc600078ec0ff */
[----:B------:R-:W-:Y:S01]  /*6040*/  FFMA.FTZ R2, R144, UR36, -R7 ;  /* 0x0000002490027c23 */ /* 0x000fe20008010807 */
[----:B------:R-:W-:Y:S02]  /*6050*/  LOP3.LUT R59, R4, 0xffff, RZ, 0xc0, !PT ;  /* 0x0000ffff043b7812 */ /* 0x000fe400078ec0ff */
[--C-:B------:R-:W-:Y:S01]  /*6060*/  SHF.R.U32.HI R63, RZ, 0x10, R4.reuse ;  /* 0x00000010ff3f7819 */ /* 0x100fe20000011604 */
[----:B------:R2:W-:Y:S01]  /*6070*/  MUFU.EX2 R101, R2 ;  /* 0x0000000200657308 */ /* 0x0005e20000000800 */
[----:B------:R-:W-:Y:S01]  /*6080*/  SHF.R.U32.HI R58, RZ, 0x18, R4 ;  /* 0x00000018ff3a7819 */ /* 0x000fe20000011604 */
[----:B------:R-:W-:Y:S01]  /*6090*/  IMAD.WIDE.U32 R4, R9, -0x2daee0ad, RZ ;  /* 0xd2511f5309047825 */ /* 0x000fe200078e00ff */
[----:B------:R-:W-:-:S04]  /*60a0*/  ISETP.LE.U32.AND P4, PT, R20, UR5, PT ;  /* 0x0000000514007c0c */ /* 0x000fc8000bf83070 */
[----:B------:R-:W-:Y:S02]  /*60b0*/  LOP3.LUT R5, R5, UR22, R8, 0x96, !PT ;  /* 0x0000001605057c12 */ /* 0x000fe4000f8e9608 */
[----:B------:R-:W-:-:S03]  /*60c0*/  LOP3.LUT R4, R11, UR6, R4, 0x96, !PT ;  /* 0x000000060b047c12 */ /* 0x000fc6000f8e9604 */
[----:B------:R-:W-:-:S04]  /*60d0*/  IMAD.WIDE.U32 R8, R5, -0x326172a9, RZ ;  /* 0xcd9e8d5705087825 */ /* 0x000fc800078e00ff */
[----:B------:R-:W-:-:S04]  /*60e0*/  IMAD.WIDE.U32 R4, R4, -0x326172a9, RZ ;  /* 0xcd9e8d5704047825 */ /* 0x000fc800078e00ff */
[----:B--2---:R-:W-:Y:S01]  /*60f0*/  FFMA.FTZ R2, R145, UR36, -R7 ;  /* 0x0000002491027c23 */ /* 0x004fe20008010807 */
[----:B------:R-:W-:Y:S01]  /*6100*/  LOP3.LUT R17, R9, UR7, R24, 0x96, !PT ;  /* 0x0000000709117c12 */ /* 0x000fe2000f8e9618 */
[C---:B-1----:R-:W-:Y:S06]  /*6110*/  HMMA.16816.F32.BF16 R48, R12.reuse, R28, R136 ;  /* 0x0000001c0c30723c */ /* 0x042fec0000041888 */
[----:B------:R-:W-:Y:S01]  /*6120*/  HMMA.16816.F32.BF16 R40, R12, R30, R128 ;  /* 0x0000001e0c28723c */ /* 0x000fe20000041880 */
[----:B------:R1:W-:Y:S01]  /*6130*/  MUFU.EX2 R102, R2 ;  /* 0x0000000200667308 */ /* 0x0003e20000000800 */
[----:B------:R-:W-:Y:S01]  /*6140*/  LOP3.LUT R8, R5, UR8, R8, 0x96, !PT ;  /* 0x0000000805087c12 */ /* 0x000fe2000f8e9608 */
[----:B------:R-:W-:Y:S01]  /*6150*/  ULDC.64 UR6, c[0x0][0x2a8] ;  /* 0x0000aa0000067ab9 */ /* 0x000fe20000000a00 */
[----:B------:R-:W-:-:S02]  /*6160*/  LOP3.LUT R5, R4, 0xffff, RZ, 0xc0, !PT ;  /* 0x0000ffff04057812 */ /* 0x000fc400078ec0ff */
[----:B------:R-:W-:Y:S02]  /*6170*/  LOP3.LUT R11, R4, 0xff, RZ, 0xc0, !PT ;  /* 0x000000ff040b7812 */ /* 0x000fe400078ec0ff */
[--C-:B------:R-:W-:Y:S02]  /*6180*/  SHF.R.U32.HI R9, RZ, 0x10, R4.reuse ;  /* 0x00000010ff097819 */ /* 0x100fe40000011604 */
[----:B------:R-:W-:Y:S01]  /*6190*/  SHF.R.U32.HI R16, RZ, 0x18, R4 ;  /* 0x00000018ff107819 */ /* 0x000fe20000011604 */
[----:B------:R-:W-:-:S04]  /*61a0*/  FFMA.FTZ R4, R141, UR36, -R7 ;  /* 0x000000248d047c23 */ /* 0x000fc80008010807 */
[----:B------:R-:W-:Y:S01]  /*61b0*/  MUFU.EX2 R185, R4 ;  /* 0x0000000400b97308 */ /* 0x000fe20000000800 */
[----:B-1----:R-:W-:-:S07]  /*61c0*/  FFMA.FTZ R2, R168, UR36, -R7 ;  /* 0x00000024a8027c23 */ /* 0x002fce0008010807 */
[----:B------:R1:W-:Y:S02]  /*61d0*/  MUFU.EX2 R168, R2 ;  /* 0x0000000200a87308 */ /* 0x0003e40000000800 */
[----:B-1----:R-:W-:Y:S01]  /*61e0*/  SHF.R.U32.HI R2, RZ, 0x8, R5 ;  /* 0x00000008ff027819 */ /* 0x002fe20000011605 */
[----:B------:R-:W-:-:S03]  /*61f0*/  IMAD.WIDE.U32 R4, R17, -0x2daee0ad, RZ ;  /* 0xd2511f5311047825 */ /* 0x000fc600078e00ff */
[----:B------:R-:W-:Y:S01]  /*6200*/  PRMT R25, R11, 0x5410, R2 ;  /* 0x000054100b197816 */ /* 0x000fe20000000002 */
[--C-:B------:R-:W-:Y:S01]  /*6210*/  FFMA.FTZ R11, R142, UR36, -R7.reuse ;  /* 0x000000248e0b7c23 */ /* 0x100fe20008010807 */
[----:B------:R-:W-:Y:S01]  /*6220*/  LOP3.LUT R2, R9, 0xff, RZ, 0xc0, !PT ;  /* 0x000000ff09027812 */ /* 0x000fe200078ec0ff */
[--C-:B------:R-:W-:Y:S01]  /*6230*/  FFMA.FTZ R9, R140, UR36, -R7.reuse ;  /* 0x000000248c097c23 */ /* 0x100fe20008010807 */
[----:B------:R-:W-:Y:S01]  /*6240*/  LOP3.LUT R20, R4, 0xff, RZ, 0xc0, !PT ;  /* 0x000000ff04147812 */ /* 0x000fe200078ec0ff */
[----:B------:R-:W1:Y:S01]  /*6250*/  MUFU.EX2 R100, R11 ;  /* 0x0000000b00647308 */ /* 0x000e620000000800 */
[----:B------:R-:W-:Y:S02]  /*6260*/  PRMT R24, R2, 0x5410, R16 ;  /* 0x0000541002187816 */ /* 0x000fe40000000010 */
[----:B------:R-:W-:Y:S02]  /*6270*/  LOP3.LUT R2, R5, UR9, R10, 0x96, !PT ;  /* 0x0000000905027c12 */ /* 0x000fe4000f8e960a */
[----:B------:R-:W-:Y:S01]  /*6280*/  LOP3.LUT R16, R4, 0xffff, RZ, 0xc0, !PT ;  /* 0x0000ffff04107812 */ /* 0x000fe200078ec0ff */
[----:B------:R-:W-:Y:S01]  /*6290*/  FFMA.FTZ R5, R117, UR36, -R7 ;  /* 0x0000002475057c23 */ /* 0x000fe20008010807 */
[--C-:B------:R-:W-:Y:S01]  /*62a0*/  SHF.R.U32.HI R17, RZ, 0x10, R4.reuse ;  /* 0x00000010ff117819 */ /* 0x100fe20000011604 */
[----:B------:R2:W-:Y:S01]  /*62b0*/  MUFU.EX2 R33, R9 ;  /* 0x0000000900217308 */ /* 0x0005e20000000800 */
[----:B------:R-:W-:-:S02]  /*62c0*/  SHF.R.U32.HI R21, RZ, 0x18, R4 ;  /* 0x00000018ff157819 */ /* 0x000fc40000011604 */
[C---:B------:R-:W-:Y:S02]  /*62d0*/  LOP3.LUT R4, R8.reuse, 0xffff, RZ, 0xc0, !PT ;  /* 0x0000ffff08047812 */ /* 0x040fe400078ec0ff */
[----:B------:R-:W-:-:S03]  /*62e0*/  LOP3.LUT R10, R8, 0xff, RZ, 0xc0, !PT ;  /* 0x000000ff080a7812 */ /* 0x000fc600078ec0ff */
[----:B------:R3:W-:Y:S01]  /*62f0*/  MUFU.EX2 R47, R5 ;  /* 0x00000005002f7308 */ /* 0x0007e20000000800 */
[----:B-1----:R-:W-:Y:S02]  /*6300*/  IMAD.MOV.U32 R130, RZ, RZ, R100 ;  /* 0x000000ffff827224 */ /* 0x002fe400078e0064 */
[----:B--2---:R-:W-:Y:S01]  /*6310*/  FFMA.FTZ R9, R143, UR36, -R7 ;  /* 0x000000248f097c23 */ /* 0x004fe20008010807 */
[----:B------:R-:W-:Y:S02]  /*6320*/  SHF.R.U32.HI R7, RZ, 0x8, R4 ;  /* 0x00000008ff077819 */ /* 0x000fe40000011604 */
[----:B------:R-:W-:Y:S02]  /*6330*/  SHF.R.U32.HI R4, RZ, 0x8, R16 ;  /* 0x00000008ff047819 */ /* 0x000fe40000011610 */
[----:B------:R-:W1:Y:S01]  /*6340*/  MUFU.EX2 R32, R9 ;  /* 0x0000000900207308 */ /* 0x000e620000000800 */
[----:B------:R-:W-:Y:S01]  /*6350*/  PRMT R23, R10, 0x5410, R7 ;  /* 0x000054100a177816 */ /* 0x000fe20000000007 */
[----:B------:R-:W-:Y:S01]  /*6360*/  FFMA.FTZ R7, R175, UR36, -R6 ;  /* 0x00000024af077c23 */ /* 0x000fe20008010806 */
[----:B------:R-:W-:Y:S01]  /*6370*/  PRMT R16, R20, 0x5410, R4 ;  /* 0x0000541014107816 */ /* 0x000fe20000000004 */
[----:B------:R-:W-:Y:S01]  /*6380*/  FFMA.FTZ R20, R170, UR36, -R6 ;  /* 0x00000024aa147c23 */ /* 0x000fe20008010806 */
[----:B---3--:R-:W-:Y:S01]  /*6390*/  SHF.R.U32.HI R5, RZ, 0x10, R8 ;  /* 0x00000010ff057819 */ /* 0x008fe20000011608 */
[----:B------:R-:W-:Y:S01]  /*63a0*/  IMAD.MOV.U32 R170, RZ, RZ, R102 ;  /* 0x000000ffffaa7224 */ /* 0x000fe200078e0066 */
[----:B------:R-:W-:Y:S01]  /*63b0*/  SHF.R.U32.HI R8, RZ, 0x18, R8 ;  /* 0x00000018ff087819 */ /* 0x000fe20000011608 */
[----:B------:R2:W-:Y:S01]  /*63c0*/  MUFU.EX2 R103, R7 ;  /* 0x0000000700677308 */ /* 0x0005e20000000800 */
[----:B------:R-:W-:-:S02]  /*63d0*/  LOP3.LUT R5, R5, 0xff, RZ, 0xc0, !PT ;  /* 0x000000ff05057812 */ /* 0x000fc400078ec0ff */
[----:B------:R-:W-:Y:S02]  /*63e0*/  LOP3.LUT R4, R2, 0xffff, RZ, 0xc0, !PT ;  /* 0x0000ffff02047812 */ /* 0x000fe400078ec0ff */
[----:B------:R-:W-:Y:S02]  /*63f0*/  PRMT R22, R5, 0x5410, R8 ;  /* 0x0000541005167816 */ /* 0x000fe40000000008 */
[----:B------:R-:W-:Y:S01]  /*6400*/  LOP3.LUT R5, R17, 0xff, RZ, 0xc0, !PT ;  /* 0x000000ff11057812 */ /* 0x000fe200078ec0ff */
[----:B------:R-:W-:Y:S01]  /*6410*/  MUFU.EX2 R128, R20 ;  /* 0x0000001400807308 */ /* 0x000fe20000000800 */
[----:B------:R-:W-:Y:S01]  /*6420*/  HSET2.LE.AND R8, R24, R0, PT ;  /* 0x0000000018087233 */ /* 0x000fe20003803000 */
[----:B-1----:R-:W-:Y:S01]  /*6430*/  IMAD.MOV.U32 R131, RZ, RZ, R32 ;  /* 0x000000ffff837224 */ /* 0x002fe200078e0020 */
[----:B------:R-:W-:Y:S02]  /*6440*/  PRMT R11, R5, 0x5410, R21 ;  /* 0x00005410050b7816 */ /* 0x000fe40000000015 */
[----:B------:R-:W-:-:S02]  /*6450*/  SHF.R.U32.HI R5, RZ, 0x8, R4 ;  /* 0x00000008ff057819 */ /* 0x000fc40000011604 */
[----:B------:R-:W-:Y:S01]  /*6460*/  LOP3.LUT R4, R2, 0xff, RZ, 0xc0, !PT ;  /* 0x000000ff02047812 */ /* 0x000fe200078ec0ff */
[----:B--2---:R-:W-:Y:S01]  /*6470*/  FFMA.FTZ R7, R204, UR36, -R6 ;  /* 0x00000024cc077c23 */ /* 0x004fe20008010806 */
[----:B------:R-:W-:Y:S02]  /*6480*/  IMAD.MOV.U32 R204, RZ, RZ, R33 ;  /* 0x000000ffffcc7224 */ /* 0x000fe400078e0021 */
[----:B------:R-:W-:Y:S01]  /*6490*/  PRMT R9, R4, 0x5410, R5 ;  /* 0x0000541004097816 */ /* 0x000fe20000000005 */
[----:B------:R-:W-:Y:S01]  /*64a0*/  IMAD.MOV.U32 R33, RZ, RZ, R34 ;  /* 0x000000ffff217224 */ /* 0x000fe200078e0022 */
[--C-:B------:R-:W-:Y:S01]  /*64b0*/  SHF.R.U32.HI R4, RZ, 0x10, R2.reuse ;  /* 0x00000010ff047819 */ /* 0x100fe20000011602 */
[----:B------:R1:W-:Y:S01]  /*64c0*/  MUFU.EX2 R207, R7 ;  /* 0x0000000700cf7308 */ /* 0x0003e20000000800 */
[----:B------:R-:W-:Y:S01]  /*64d0*/  SHF.R.U32.HI R5, RZ, 0x18, R2 ;  /* 0x00000018ff057819 */ /* 0x000fe20000011602 */
[----:B------:R-:W-:Y:S01]  /*64e0*/  IMAD.MOV.U32 R34, RZ, RZ, R35 ;  /* 0x000000ffff227224 */ /* 0x000fe200078e0023 */
[----:B------:R-:W-:Y:S01]  /*64f0*/  LOP3.LUT R2, R4, 0xff, RZ, 0xc0, !PT ;  /* 0x000000ff04027812 */ /* 0x000fe200078ec0ff */
[----:B------:R-:W-:Y:S01]  /*6500*/  FFMA.FTZ R4, R171, UR36, -R6 ;  /* 0x00000024ab047c23 */ /* 0x000fe20008010806 */
[----:B------:R-:W-:Y:S01]  /*6510*/  IMAD.MOV.U32 R35, RZ, RZ, R36 ;  /* 0x000000ffff237224 */ /* 0x000fe200078e0024 */
[--C-:B------:R-:W-:Y:S01]  /*6520*/  HSET2.LE.AND R16, R16, R0.reuse, PT ;  /* 0x0000000010107233 */ /* 0x100fe20003803000 */
[----:B------:R-:W-:Y:S01]  /*6530*/  IMAD.MOV.U32 R36, RZ, RZ, R37 ;  /* 0x000000ffff247224 */ /* 0x000fe200078e0025 */
[----:B------:R2:W3:Y:S01]  /*6540*/  MUFU.EX2 R17, R4 ;  /* 0x0000000400117308 */ /* 0x0004e20000000800 */
[----:B------:R-:W-:Y:S01]  /*6550*/  PRMT R10, R2, 0x5410, R5 ;  /* 0x00005410020a7816 */ /* 0x000fe20000000005 */
[----:B------:R-:W-:Y:S01]  /*6560*/  IMAD.MOV.U32 R37, RZ, RZ, R38 ;  /* 0x000000ffff257224 */ /* 0x000fe200078e0026 */
[--C-:B------:R-:W-:Y:S01]  /*6570*/  HSET2.LE.AND R2, R23, R0.reuse, PT ;  /* 0x0000000017027233 */ /* 0x100fe20003803000 */
[----:B------:R-:W-:Y:S01]  /*6580*/  IMAD.MOV.U32 R38, RZ, RZ, R39 ;  /* 0x000000ffff267224 */ /* 0x000fe200078e0027 */
[--C-:B------:R-:W-:Y:S01]  /*6590*/  HSET2.LE.AND R5, R22, R0.reuse, PT ;  /* 0x0000000016057233 */ /* 0x100fe20003803000 */
[----:B------:R-:W-:Y:S01]  /*65a0*/  IMAD.MOV.U32 R39, RZ, RZ, R114 ;  /* 0x000000ffff277224 */ /* 0x000fe200078e0072 */
[--C-:B------:R-:W-:Y:S01]  /*65b0*/  HSET2.LE.AND R9, R9, R0.reuse, PT ;  /* 0x0000000009097233 */ /* 0x100fe20003803000 */
[----:B------:R-:W-:Y:S01]  /*65c0*/  IMAD.MOV.U32 R114, RZ, RZ, R115 ;  /* 0x000000ffff727224 */ /* 0x000fe200078e0073 */
[----:B-1----:R-:W-:Y:S01]  /*65d0*/  HSET2.LE.AND R7, R25, R0, PT ;  /* 0x0000000019077233 */ /* 0x002fe20003803000 */
[----:B------:R-:W-:-:S02]  /*65e0*/  IMAD.MOV.U32 R115, RZ, RZ, R52 ;  /* 0x000000ffff737224 */ /* 0x000fc400078e0034 */
[----:B------:R-:W-:Y:S02]  /*65f0*/  IMAD.MOV.U32 R52, RZ, RZ, R53 ;  /* 0x000000ffff347224 */ /* 0x000fe400078e0035 */
[----:B------:R-:W-:Y:S02]  /*6600*/  IMAD.MOV.U32 R53, RZ, RZ, R54 ;  /* 0x000000ffff357224 */ /* 0x000fe400078e0036 */
[----:B------:R-:W-:Y:S02]  /*6610*/  IMAD.MOV.U32 R54, RZ, RZ, R205 ;  /* 0x000000ffff367224 */ /* 0x000fe400078e00cd */
[--C-:B--2---:R-:W-:Y:S01]  /*6620*/  FFMA.FTZ R4, R173, UR36, -R6.reuse ;  /* 0x00000024ad047c23 */ /* 0x104fe20008010806 */
[----:B---3--:R-:W-:Y:S01]  /*6630*/  IMAD.MOV.U32 R173, RZ, RZ, R17 ;  /* 0x000000ffffad7224 */ /* 0x008fe200078e0011 */
[--C-:B------:R-:W-:Y:S01]  /*6640*/  HSET2.LE.AND R17, R11, R0.reuse, PT ;  /* 0x000000000b117233 */ /* 0x100fe20003803000 */
[----:B------:R-:W-:Y:S01]  /*6650*/  IMAD.MOV.U32 R171, RZ, RZ, R55 ;  /* 0x000000ffffab7224 */ /* 0x000fe200078e0037 */
[----:B------:R-:W-:Y:S01]  /*6660*/  HSET2.LE.AND R11, R10, R0, PT ;  /* 0x000000000a0b7233 */ /* 0x000fe20003803000 */
[--C-:B------:R-:W-:Y:S01]  /*6670*/  FFMA.FTZ R0, R174, UR36, -R6.reuse ;  /* 0x00000024ae007c23 */ /* 0x100fe20008010806 */
[--C-:B------:R-:W-:Y:S01]  /*6680*/  FFMA.FTZ R10, R172, UR36, -R6.reuse ;  /* 0x00000024ac0a7c23 */ /* 0x100fe20008010806 */
[----:B------:R-:W-:Y:S01]  /*6690*/  FFMA.FTZ R6, R169, UR36, -R6 ;  /* 0x00000024a9067c23 */ /* 0x000fe20008010806 */
[----:B------:R-:W-:Y:S01]  /*66a0*/  IMAD.MOV.U32 R169, RZ, RZ, R103 ;  /* 0x000000ffffa97224 */ /* 0x000fe200078e0067 */
[----:B------:R1:W2:Y:S01]  /*66b0*/  MUFU.EX2 R205, R4 ;  /* 0x0000000400cd7308 */ /* 0x0002a20000000800 */
[----:B------:R-:W-:-:S02]  /*66c0*/  IMAD.MOV.U32 R174, RZ, RZ, R47 ;  /* 0x000000ffffae7224 */ /* 0x000fc400078e002f */
[----:B------:R-:W-:Y:S02]  /*66d0*/  IMAD.MOV.U32 R55, RZ, RZ, R113 ;  /* 0x000000ffff377224 */ /* 0x000fe400078e0071 */
[----:B------:R-:W-:Y:S02]  /*66e0*/  IMAD.MOV.U32 R113, RZ, RZ, R18 ;  /* 0x000000ffff717224 */ /* 0x000fe400078e0012 */
[----:B------:R-:W-:Y:S01]  /*66f0*/  IMAD.MOV.U32 R172, RZ, RZ, R112 ;  /* 0x000000ffffac7224 */ /* 0x000fe200078e0070 */
[----:B------:R3:W-:Y:S01]  /*6700*/  MUFU.EX2 R206, R0 ;  /* 0x0000000000ce7308 */ /* 0x0007e20000000800 */
[----:B------:R-:W-:Y:S02]  /*6710*/  IMAD.MOV.U32 R129, RZ, RZ, R33 ;  /* 0x000000ffff817224 */ /* 0x000fe400078e0021 */
[----:B------:R-:W-:Y:S02]  /*6720*/  IMAD.MOV.U32 R100, RZ, RZ, R34 ;  /* 0x000000ffff647224 */ /* 0x000fe400078e0022 */
[----:B------:R-:W-:-:S02]  /*6730*/  IMAD.MOV.U32 R103, RZ, RZ, R35 ;  /* 0x000000ffff677224 */ /* 0x000fc400078e0023 */
[----:B------:R-:W-:Y:S01]  /*6740*/  IMAD.MOV.U32 R68, RZ, RZ, R114 ;  /* 0x000000ffff447224 */ /* 0x000fe200078e0072 */
[----:B------:R-:W4:Y:S01]  /*6750*/  MUFU.EX2 R175, R10 ;  /* 0x0000000a00af7308 */ /* 0x000f220000000800 */
[----:B-1----:R-:W-:Y:S01]  /*6760*/  F2FP.BF16.F32.PACK_AB R4, R170, R101 ;  /* 0x00000065aa04723e */ /* 0x002fe200000010ff */
[----:B------:R-:W-:Y:S02]  /*6770*/  IMAD.MOV.U32 R102, RZ, RZ, R36 ;  /* 0x000000ffff667224 */ /* 0x000fe400078e0024 */
[----:B------:R-:W-:Y:S01]  /*6780*/  IMAD.MOV.U32 R71, RZ, RZ, R37 ;  /* 0x000000ffff477224 */ /* 0x000fe200078e0025 */
[C---:B------:R-:W-:Y:S01]  /*6790*/  PRMT R145, R4.reuse, 0x7610, R145 ;  /* 0x0000761004917816 */ /* 0x040fe20000000091 */
[----:B------:R-:W-:Y:S01]  /*67a0*/  IMAD.MOV.U32 R70, RZ, RZ, R38 ;  /* 0x000000ffff467224 */ /* 0x000fe200078e0026 */
[----:B------:R-:W-:Y:S01]  /*67b0*/  PRMT R144, R4, 0x7632, R144 ;  /* 0x0000763204907816 */ /* 0x000fe20000000090 */
[----:B------:R1:W4:Y:S01]  /*67c0*/  MUFU.EX2 R18, R6 ;  /* 0x0000000600127308 */ /* 0x0003220000000800 */
[----:B---3--:R-:W-:Y:S01]  /*67d0*/  F2FP.BF16.F32.PACK_AB R0, R207, R169 ;  /* 0x000000a9cf00723e */ /* 0x008fe200000010ff */
[----:B------:R-:W-:-:S02]  /*67e0*/  IMAD.MOV.U32 R69, RZ, RZ, R39 ;  /* 0x000000ffff457224 */ /* 0x000fc400078e0027 */
[----:B------:R-:W-:Y:S01]  /*67f0*/  IMAD.MOV.U32 R78, RZ, RZ, R52 ;  /* 0x000000ffff4e7224 */ /* 0x000fe200078e0034 */
[C---:B------:R-:W-:Y:S01]  /*6800*/  PRMT R143, R0.reuse, 0x7632, R143 ;  /* 0x00007632008f7816 */ /* 0x040fe2000000008f */
[----:B------:R-:W-:Y:S01]  /*6810*/  IMAD.MOV.U32 R77, RZ, RZ, R53 ;  /* 0x000000ffff4d7224 */ /* 0x000fe200078e0035 */
[----:B------:R-:W-:Y:S01]  /*6820*/  PRMT R142, R0, 0x7610, R142 ;  /* 0x00007610008e7816 */ /* 0x000fe2000000008e */
[----:B------:R-:W-:Y:S01]  /*6830*/  IMAD.MOV.U32 R76, RZ, RZ, R54 ;  /* 0x000000ffff4c7224 */ /* 0x000fe200078e0036 */
[----:B------:R-:W-:Y:S01]  /*6840*/  PRMT R0, R145, 0x5410, R144 ;  /* 0x0000541091007816 */ /* 0x000fe20000000090 */
[----:B------:R-:W-:-:S03]  /*6850*/  IMAD.MOV.U32 R79, RZ, RZ, R115 ;  /* 0x000000ffff4f7224 */ /* 0x000fc600078e0073 */
[----:B------:R-:W-:Y:S02]  /*6860*/  LOP3.LUT R4, R2, R0, RZ, 0xc0, !PT ;  /* 0x0000000002047212 */ /* 0x000fe400078ec0ff */
[----:B------:R-:W-:Y:S02]  /*6870*/  PRMT R0, R142, 0x5410, R143 ;  /* 0x000054108e007816 */ /* 0x000fe4000000008f */
[----:B--2---:R-:W-:Y:S02]  /*6880*/  F2FP.BF16.F32.PACK_AB R2, R205, R173 ;  /* 0x000000adcd02723e */ /* 0x004fe400000010ff */
[----:B------:R-:W-:Y:S02]  /*6890*/  LOP3.LUT R5, R5, R0, RZ, 0xc0, !PT ;  /* 0x0000000005057212 */ /* 0x000fe400078ec0ff */
[----:B------:R-:W-:Y:S02]  /*68a0*/  F2FP.BF16.F32.PACK_AB R0, R185, R168 ;  /* 0x000000a8b900723e */ /* 0x000fe400000010ff */
[----:B------:R-:W-:-:S02]  /*68b0*/  PRMT R139, R2, 0x7632, R139 ;  /* 0x00007632028b7816 */ /* 0x000fc4000000008b */
[C---:B------:R-:W-:Y:S02]  /*68c0*/  PRMT R141, R0.reuse, 0x7610, R141 ;  /* 0x00007610008d7816 */ /* 0x040fe4000000008d */
[----:B------:R-:W-:Y:S02]  /*68d0*/  PRMT R140, R0, 0x7632, R140 ;  /* 0x00007632008c7816 */ /* 0x000fe4000000008c */
[----:B------:R-:W-:Y:S02]  /*68e0*/  F2FP.BF16.F32.PACK_AB R0, R174, R204 ;  /* 0x000000ccae00723e */ /* 0x000fe400000010ff */
[----:B------:R-:W-:Y:S02]  /*68f0*/  PRMT R138, R2, 0x7610, R138 ;  /* 0x00007610028a7816 */ /* 0x000fe4000000008a */
[C---:B------:R-:W-:Y:S02]  /*6900*/  PRMT R137, R0.reuse, 0x7610, R137 ;  /* 0x0000761000897816 */ /* 0x040fe40000000089 */
[----:B------:R-:W-:-:S02]  /*6910*/  PRMT R136, R0, 0x7632, R136 ;  /* 0x0000763200887816 */ /* 0x000fc40000000088 */
[----:B------:R-:W-:Y:S02]  /*6920*/  PRMT R0, R141, 0x5410, R140 ;  /* 0x000054108d007816 */ /* 0x000fe4000000008c */
[----:B------:R-:W-:Y:S02]  /*6930*/  F2FP.BF16.F32.PACK_AB R2, R130, R131 ;  /* 0x000000838202723e */ /* 0x000fe400000010ff */
[----:B-1----:R-:W-:Y:S02]  /*6940*/  LOP3.LUT R6, R7, R0, RZ, 0xc0, !PT ;  /* 0x0000000007067212 */ /* 0x002fe400078ec0ff */
[----:B------:R-:W-:Y:S02]  /*6950*/  PRMT R0, R138, 0x5410, R139 ;  /* 0x000054108a007816 */ /* 0x000fe4000000008b */
[----:B------:R-:W-:Y:S02]  /*6960*/  PRMT R117, R2, 0x7610, R117 ;  /* 0x0000761002757816 */ /* 0x000fe40000000075 */
[----:B------:R-:W-:-:S02]  /*6970*/  LOP3.LUT R7, R8, R0, RZ, 0xc0, !PT ;  /* 0x0000000008077212 */ /* 0x000fc400078ec0ff */
[----:B------:R-:W-:Y:S02]  /*6980*/  PRMT R0, R137, 0x5410, R136 ;  /* 0x0000541089007816 */ /* 0x000fe40000000088 */
[----:B------:R-:W-:Y:S01]  /*6990*/  PRMT R27, R2, 0x7632, R27 ;  /* 0x00007632021b7816 */ /* 0x000fe2000000001b */
[----:B------:R-:W-:Y:S01]  /*69a0*/  IMAD.MOV.U32 R2, RZ, RZ, R113 ;  /* 0x000000ffff027224 */ /* 0x000fe200078e0071 */
[----:B------:R-:W-:Y:S02]  /*69b0*/  LOP3.LUT R112, R9, R0, RZ, 0xc0, !PT ;  /* 0x0000000009707212 */ /* 0x000fe400078ec0ff */
[----:B----4-:R-:W-:-:S04]  /*69c0*/  F2FP.BF16.F32.PACK_AB R0, R175, R206 ;  /* 0x000000ceaf00723e */ /* 0x010fc800000010ff */
[C---:B------:R-:W-:Y:S02]  /*69d0*/  PRMT R119, R0.reuse, 0x7632, R119 ;  /* 0x0000763200777816 */ /* 0x040fe40000000077 */
[----:B------:R-:W-:Y:S02]  /*69e0*/  PRMT R118, R0, 0x7610, R118 ;  /* 0x0000761000767816 */ /* 0x000fe40000000076 */
[----:B------:R-:W-:-:S04]  /*69f0*/  F2FP.BF16.F32.PACK_AB R0, R18, R128 ;  /* 0x000000801200723e */ /* 0x000fc800000010ff */
[C---:B------:R-:W-:Y:S02]  /*6a00*/  PRMT R25, R0.reuse, 0x7610, R25 ;  /* 0x0000761000197816 */ /* 0x040fe40000000019 */
[----:B------:R-:W-:Y:S02]  /*6a10*/  PRMT R24, R0, 0x7632, R24 ;  /* 0x0000763200187816 */ /* 0x000fe40000000018 */
[----:B------:R-:W-:-:S04]  /*6a20*/  PRMT R0, R118, 0x5410, R119 ;  /* 0x0000541076007816 */ /* 0x000fc80000000077 */
[----:B------:R-:W-:Y:S02]  /*6a30*/  LOP3.LUT R113, R11, R0, RZ, 0xc0, !PT ;  /* 0x000000000b717212 */ /* 0x000fe400078ec0ff */
[----:B------:R-:W1:Y:S01]  /*6a40*/  LDSM.16.MT88.4 R8, [R183+0x10800] ;  /* 0x01080000b708783b */ /* 0x000e620000004200 */
[----:B------:R-:W-:-:S04]  /*6a50*/  PRMT R0, R117, 0x5410, R27 ;  /* 0x0000541075007816 */ /* 0x000fc8000000001b */
[----:B------:R-:W-:Y:S01]  /*6a60*/  LOP3.LUT R114, R16, R0, RZ, 0xc0, !PT ;  /* 0x0000000010727212 */ /* 0x000fe200078ec0ff */
[----:B------:R-:W-:Y:S01]  /*6a70*/  IMAD.MOV.U32 R16, RZ, RZ, R55 ;  /* 0x000000ffff107224 */ /* 0x000fe200078e0037 */
[----:B------:R-:W-:-:S04]  /*6a80*/  PRMT R0, R25, 0x5410, R24 ;  /* 0x0000541019007816 */ /* 0x000fc80000000018 */
[----:B------:R-:W-:Y:S01]  /*6a90*/  LOP3.LUT R115, R17, R0, RZ, 0xc0, !PT ;  /* 0x0000000011737212 */ /* 0x000fe200078ec0ff */
[----:B------:R-:W-:Y:S02]  /*6aa0*/  IMAD.MOV.U32 R0, RZ, RZ, R78 ;  /* 0x000000ffff007224 */ /* 0x000fe400078e004e */
[----:B------:R-:W-:Y:S01]  /*6ab0*/  IMAD.MOV.U32 R17, RZ, RZ, R128 ;  /* 0x000000ffff117224 */ /* 0x000fe200078e0080 */
[C---:B-1----:R-:W-:Y:S06]  /*6ac0*/  HMMA.16816.F32.BF16 R28, R12.reuse, R8, R164 ;  /* 0x000000080c1c723c */ /* 0x042fec00000418a4 */
[----:B------:R-:W-:Y:S01]  /*6ad0*/  HMMA.16816.F32.BF16 R20, R12, R10, R124 ;  /* 0x0000000a0c14723c */ /* 0x000fe2000004187c */
[----:B------:R-:W1:Y:S04]  /*6ae0*/  LDSM.16.MT88.4 R12, [R181+0xd000] ;  /* 0x00d00000b50c783b */ /* 0x000e680000004200 */
[----:B------:R-:W2:Y:S01]  /*6af0*/  LDSM.16.MT88.4 R8, [R182+0xd000] ;  /* 0x00d00000b608783b */ /* 0x000ea20000004200 */
[C---:B-1----:R-:W-:Y:S06]  /*6b00*/  HMMA.16816.F32.BF16 R124, R4.reuse, R12, R244 ;  /* 0x0000000c047c723c */ /* 0x042fec00000418f4 */
[----:B------:R-:W-:Y:S01]  /*6b10*/  HMMA.16816.F32.BF16 R32, R4, R14, R240 ;  /* 0x0000000e0420723c */ /* 0x000fe200000418f0 */
[----:B------:R-:W1:Y:S01]  /*6b20*/  LDSM.16.MT88.4 R12, [R184+0xd000] ;  /* 0x00d00000b80c783b */ /* 0x000e620000004200 */
[----:B------:R-:W-:-:S02]  /*6b30*/  IMAD.MOV.U32 R245, RZ, RZ, R76 ;  /* 0x000000fffff57224 */ /* 0x000fc400078e004c */
[----:B------:R-:W-:Y:S02]  /*6b40*/  IMAD.MOV.U32 R246, RZ, RZ, R77 ;  /* 0x000000fffff67224 */ /* 0x000fe400078e004d */
[C---:B--2---:R-:W-:Y:S01]  /*6b50*/  HMMA.16816.F32.BF16 R36, R4.reuse, R8, R208 ;  /* 0x000000080424723c */ /* 0x044fe200000418d0 */
[----:B------:R-:W-:Y:S02]  /*6b60*/  IMAD.MOV.U32 R243, RZ, RZ, R172 ;  /* 0x000000fffff37224 */ /* 0x000fe400078e00ac */
[----:B------:R-:W-:Y:S02]  /*6b70*/  IMAD.MOV.U32 R172, RZ, RZ, R70 ;  /* 0x000000ffffac7224 */ /* 0x000fe400078e0046 */
[----:B------:R-:W-:Y:S01]  /*6b80*/  IMAD.MOV.U32 R244, RZ, RZ, R171 ;  /* 0x000000fffff47224 */ /* 0x000fe200078e00ab */
[----:B------:R-:W-:Y:S01]  /*6b90*/  HMMA.16816.F32.BF16 R44, R4, R10, R92 ;  /* 0x0000000a042c723c */ /* 0x000fe2000004185c */
[----:B------:R-:W2:Y:S01]  /*6ba0*/  LDSM.16.MT88.4 R8, [R183+0xd000] ;  /* 0x00d00000b708783b */ /* 0x000ea20000004200 */
[----:B------:R-:W-:-:S02]  /*6bb0*/  IMAD.MOV.U32 R171, RZ, RZ, R102 ;  /* 0x000000ffffab7224 */ /* 0x000fc400078e0066 */
[----:B------:R-:W-:Y:S02]  /*6bc0*/  IMAD.MOV.U32 R247, RZ, RZ, R131 ;  /* 0x000000fffff77224 */ /* 0x000fe400078e0083 */
[----:B------:R-:W-:Y:S02]  /*6bd0*/  IMAD.MOV.U32 R240, RZ, RZ, R173 ;  /* 0x000000fffff07224 */ /* 0x000fe400078e00ad */
[----:B------:R-:W-:Y:S02]  /*6be0*/  IMAD.MOV.U32 R241, RZ, RZ, R168 ;  /* 0x000000fffff17224 */ /* 0x000fe400078e00a8 */
[----:B------:R-:W-:Y:S01]  /*6bf0*/  IMAD.MOV.U32 R242, RZ, RZ, R205 ;  /* 0x000000fffff27224 */ /* 0x000fe200078e00cd */
[C---:B-1----:R-:W-:Y:S06]  /*6c00*/  HMMA.16816.F32.BF16 R52, R4.reuse, R12, R232 ;  /* 0x0000000c0434723c */ /* 0x042fec00000418e8 */
[----:B------:R-:W-:Y:S01]  /*6c10*/  HMMA.16816.F32.BF16 R64, R4, R14, R220 ;  /* 0x0000000e0440723c */ /* 0x000fe200000418dc */
[----:B------:R-:W1:Y:S01]  /*6c20*/  LDSM.16.MT88.4 R12, [R181+0xf000] ;  /* 0x00f00000b50c783b */ /* 0x000e620000004200 */
[----:B------:R-:W-:-:S02]  /*6c30*/  IMAD.MOV.U32 R232, RZ, RZ, R169 ;  /* 0x000000ffffe87224 */ /* 0x000fc400078e00a9 */
[----:B------:R-:W-:Y:S02]  /*6c40*/  IMAD.MOV.U32 R234, RZ, RZ, R170 ;  /* 0x000000ffffea7224 */ /* 0x000fe400078e00aa */
[----:B------:R-:W-:Y:S02]  /*6c50*/  IMAD.MOV.U32 R169, RZ, RZ, R68 ;  /* 0x000000ffffa97224 */ /* 0x000fe400078e0044 */
[----:B------:R-:W-:Y:S02]  /*6c60*/  IMAD.MOV.U32 R221, RZ, RZ, R2 ;  /* 0x000000ffffdd7224 */ /* 0x000fe400078e0002 */
[----:B------:R-:W-:Y:S02]  /*6c70*/  IMAD.MOV.U32 R170, RZ, RZ, R69 ;  /* 0x000000ffffaa7224 */ /* 0x000fe400078e0045 */
[----:B------:R-:W-:Y:S02]  /*6c80*/  IMAD.MOV.U32 R233, RZ, RZ, R71 ;  /* 0x000000ffffe97224 */ /* 0x000fe400078e0047 */
[----:B------:R-:W-:Y:S01]  /*6c90*/  IMAD.MOV.U32 R2, RZ, RZ, R79 ;  /* 0x000000ffff027224 */ /* 0x000fe200078e004f */
[----:B--2---:R-:W-:Y:S01]  /*6ca0*/  HMMA.16816.F32.BF16 R68, R4, R8, R84 ;  /* 0x000000080444723c */ /* 0x004fe20000041854 */
[----:B------:R-:W-:-:S02]  /*6cb0*/  IMAD.MOV.U32 R223, RZ, RZ, R101 ;  /* 0x000000ffffdf7224 */ /* 0x000fc400078e0065 */
[----:B------:R-:W-:Y:S02]  /*6cc0*/  IMAD.MOV.U32 R220, RZ, RZ, R16 ;  /* 0x000000ffffdc7224 */ /* 0x000fe400078e0010 */
[----:B------:R-:W-:Y:S01]  /*6cd0*/  IMAD.MOV.U32 R16, RZ, RZ, R130 ;  /* 0x000000ffff107224 */ /* 0x000fe200078e0082 */
[C---:B------:R-:W-:Y:S01]  /*6ce0*/  HMMA.16816.F32.BF16 R76, R4.reuse, R10, R108 ;  /* 0x0000000a044c723c */ /* 0x040fe2000004186c */
[----:B------:R-:W2:Y:S01]  /*6cf0*/  LDSM.16.MT88.4 R8, [R182+0xf000] ;  /* 0x00f00000b608783b */ /* 0x000ea20000004200 */
        /* <DEDUP_REMOVED lines=10> */
[----:B------:R-:W-:Y:S01]  /*6da0*/  IMAD.MOV.U32 R229, RZ, RZ, R169 ;  /* 0x000000ffffe57224 */ /* 0x000fe200078e00a9 */
[C---:B--2---:R-:W-:Y:S06]  /*6db0*/  HMMA.16816.F32.BF16 R100, R4.reuse, R8, R176 ;  /* 0x000000080464723c */ /* 0x044fec00000418b0 */
[C---:B------:R-:W-:Y:S01]  /*6dc0*/  HMMA.16816.F32.BF16 R104, R4.reuse, R10, R104 ;  /* 0x0000000a0468723c */ /* 0x040fe20000041868 */
[----:B------:R-:W2:Y:S05]  /*6dd0*/  LDSM.16.MT88.4 R8, [R183+0xf000] ;  /* 0x00f00000b708783b */ /* 0x000eaa0000004200 */
[----:B-1----:R-:W-:Y:S07]  /*6de0*/  HMMA.16816.F32.BF16 R108, R4, R12, R224 ;  /* 0x0000000c046c723c */ /* 0x002fee00000418e0 */
[----:B------:R-:W-:-:S02]  /*6df0*/  IMAD.MOV.U32 R225, RZ, RZ, R129 ;  /* 0x000000ffffe17224 */ /* 0x000fc400078e0081 */
[C---:B------:R-:W-:Y:S01]  /*6e00*/  HMMA.16816.F32.BF16 R128, R4.reuse, R14, R212 ;  /* 0x0000000e0480723c */ /* 0x040fe200000418d4 */
[----:B------:R-:W1:Y:S01]  /*6e10*/  LDSM.16.MT88.4 R12, [R181+0x11000] ;  /* 0x01100000b50c783b */ /* 0x000e620000004200 */
[----:B------:R-:W-:Y:S02]  /*6e20*/  IMAD.MOV.U32 R226, RZ, RZ, R171 ;  /* 0x000000ffffe27224 */ /* 0x000fe400078e00ab */
[----:B------:R-:W-:Y:S02]  /*6e30*/  IMAD.MOV.U32 R227, RZ, RZ, R0 ;  /* 0x000000ffffe37224 */ /* 0x000fe400078e0000 */
[----:B------:R-:W-:Y:S01]  /*6e40*/  @!P4 HFMA2.BF16_V2 R252, -RZ.H0_H0, RZ.H0_H0, -R141.H0_H0 ;  /* 0x200000fffffcc231 */ /* 0x000fe2000034098d */
[----:B------:R-:W-:Y:S01]  /*6e50*/  ISETP.LE.U32.AND P2, PT, R58, UR5, PT ;  /* 0x000000053a007c0c */ /* 0x000fe2000bf43070 */
[----:B------:R-:W-:Y:S01]  /*6e60*/  IMAD.MOV.U32 R224, RZ, RZ, R2 ;  /* 0x000000ffffe07224 */ /* 0x000fe200078e0002 */
[----:B--2---:R-:W-:Y:S07]  /*6e70*/  HMMA.16816.F32.BF16 R164, R4, R8, R96 ;  /* 0x0000000804a4723c */ /* 0x004fee0000041860 */
[----:B------:R-:W-:-:S02]  /*6e80*/  IMAD.MOV.U32 R96, RZ, RZ, R172 ;  /* 0x000000ffff607224 */ /* 0x000fc400078e00ac */
[----:B------:R-:W-:Y:S02]  /*6e90*/  IMAD.MOV.U32 R97, RZ, RZ, R170 ;  /* 0x000000ffff617224 */ /* 0x000fe400078e00aa */
[C---:B------:R-:W-:Y:S01]  /*6ea0*/  HMMA.16816.F32.BF16 R168, R4.reuse, R10, R72 ;  /* 0x0000000a04a8723c */ /* 0x040fe20000041848 */
[----:B------:R2:W3:Y:S05]  /*6eb0*/  LDL.LU.S16 R75, [R1] ;  /* 0x00000000014b7983 */ /* 0x0004ea0000300600 */
[----:B-1----:R-:W-:Y:S01]  /*6ec0*/  HMMA.16816.F32.BF16 R176, R4, R14, R80 ;  /* 0x0000000e04b0723c */ /* 0x002fe20000041850 */
[----:B------:R-:W-:Y:S01]  /*6ed0*/  LDSM.16.MT88.4 R8, [R182+0x11000] ;  /* 0x01100000b608783b */ /* 0x000fe20000004200 */
[----:B------:R-:W-:Y:S01]  /*6ee0*/  LOP3.LUT R0, R26, 0xff, RZ, 0xc0, !PT ;  /* 0x000000ff1a007812 */ /* 0x000fe200078ec0ff */
[----:B------:R-:W-:-:S02]  /*6ef0*/  IMAD.MOV.U32 R98, RZ, RZ, R243 ;  /* 0x000000ffff627224 */ /* 0x000fc400078e00f3 */
[----:B------:R-:W-:Y:S01]  /*6f00*/  IMAD.MOV.U32 R99, RZ, RZ, R244 ;  /* 0x000000ffff637224 */ /* 0x000fe200078e00f4 */
[C---:B------:R-:W-:Y:S01]  /*6f10*/  HMMA.16816.F32.BF16 R172, R4.reuse, R12, R120 ;  /* 0x0000000c04ac723c */ /* 0x040fe20000041878 */
[----:B------:R-:W1:Y:S01]  /*6f20*/  LDSM.16.MT88.4 R12, [R184+0x11000] ;  /* 0x01100000b80c783b */ /* 0x000e620000004200 */
[----:B------:R-:W-:Y:S01]  /*6f30*/  ISETP.LE.U32.AND P6, PT, R0, UR5, PT ;  /* 0x0000000500007c0c */ /* 0x000fe2000bfc3070 */
[----:B------:R-:W-:Y:S02]  /*6f40*/  IMAD.MOV.U32 R243, RZ, RZ, R204 ;  /* 0x000000fffff37224 */ /* 0x000fe400078e00cc */
[----:B------:R-:W-:Y:S01]  /*6f50*/  IMAD.MOV.U32 R244, RZ, RZ, R206 ;  /* 0x000000fffff47224 */ /* 0x000fe200078e00ce */
[----:B------:R-:W-:Y:S01]  /*6f60*/  @!P4 PRMT R141, R252, 0x5410, RZ ;  /* 0x00005410fc8dc816 */ /* 0x000fe200000000ff */
[----:B------:R-:W-:Y:S01]  /*6f70*/  LDSM.16.MT88.4 R120, [R181+0xd800] ;  /* 0x00d80000b578783b */ /* 0x000fe20000004200 */
[----:B------:R-:W-:Y:S02]  /*6f80*/  LOP3.LUT R2, R61, UR9, R162, 0x96, !PT ;  /* 0x000000093d027c12 */ /* 0x000fe4000f8e96a2 */
[----:B------:R-:W-:Y:S01]  /*6f90*/  ISETP.LE.U32.AND P1, PT, R57, UR5, PT ;  /* 0x0000000539007c0c */ /* 0x000fe2000bf23070 */
[----:B------:R-:W-:Y:S01]  /*6fa0*/  USHF.L.U32 UR17, UR17, 0x3, URZ ;  /* 0x0000000311117899 */ /* 0x000fe2000800063f */
[----:B------:R-:W-:Y:S01]  /*6fb0*/  LDSM.16.MT88.4 R80, [R184+0xf800] ;  /* 0x00f80000b850783b */ /* 0x000fe20000004200 */
[----:B-1----:R-:W-:Y:S03]  /*6fc0*/  HMMA.16816.F32.BF16 R208, R4, R14, R40 ;  /* 0x0000000e04d0723c */ /* 0x002fe60000041828 */
[----:B------:R-:W1:Y:S03]  /*6fd0*/  LDSM.16.MT88.4 R40, [R182+0xd800] ;  /* 0x00d80000b628783b */ /* 0x000e660000004200 */
[C---:B-1----:R-:W-:Y:S06]  /*6fe0*/  HMMA.16816.F32.BF16 R36, R112.reuse, R40, R36 ;  /* 0x000000287024723c */ /* 0x042fec0000041824 */
[----:B------:R-:W-:Y:S01]  /*6ff0*/  HMMA.16816.F32.BF16 R40, R112, R42, R44 ;  /* 0x0000002a7028723c */ /* 0x000fe2000004182c */
[----:B------:R2:W4:Y:S05]  /*7000*/  LDL.LU.S16 R44, [R1+0x4] ;  /* 0x00000400012c7983 */ /* 0x00052a0000300600 */
[C---:B------:R-:W-:Y:S06]  /*7010*/  HMMA.16816.F32.BF16 R216, R4.reuse, R8, R88 ;  /* 0x0000000804d8723c */ /* 0x040fec0000041858 */
[----:B------:R-:W-:Y:S01]  /*7020*/  HMMA.16816.F32.BF16 R212, R4, R10, R132 ;  /* 0x0000000a04d4723c */ /* 0x000fe20000041884 */
[----:B------:R-:W1:Y:S01]  /*7030*/  LDSM.16.MT88.4 R8, [R183+0x11000] ;  /* 0x01100000b708783b */ /* 0x000e620000004200 */
[----:B------:R-:W-:Y:S01]  /*7040*/  LOP3.LUT R0, R26, 0xffff, RZ, 0xc0, !PT ;  /* 0x0000ffff1a007812 */ /* 0x000fe200078ec0ff */
[----:B------:R-:W-:-:S02]  /*7050*/  @!P6 HFMA2.BF16_V2 R239, -RZ.H0_H0, RZ.H0_H0, -R145.H0_H0 ;  /* 0x200000ffffefe231 */ /* 0x000fc40000340991 */
[----:B------:R-:W-:Y:S01]  /*7060*/  LDSM.16.MT88.4 R88, [R183+0xf800] ;  /* 0x00f80000b758783b */ /* 0x000fe20000004200 */
[----:B------:R-:W-:-:S04]  /*7070*/  SHF.R.U32.HI R0, RZ, 0x8, R0 ;  /* 0x00000008ff007819 */ /* 0x000fc80000011600 */
[----:B------:R-:W-:Y:S01]  /*7080*/  LOP3.LUT R0, R0, 0xffff, RZ, 0xc0, !PT ;  /* 0x0000ffff00007812 */ /* 0x000fe200078ec0ff */
[----:B------:R-:W-:Y:S01]  /*7090*/  HMMA.16816.F32.BF16 R204, R4, R12, R48 ;  /* 0x0000000c04cc723c */ /* 0x000fe20000041830 */
[----:B------:R-:W2:Y:S02]  /*70a0*/  LDSM.16.MT88.4 R48, [R184+0xd800] ;  /* 0x00d80000b830783b */ /* 0x000ea40000004200 */
[----:B------:R-:W-:Y:S02]  /*70b0*/  ISETP.LE.U32.AND P3, PT, R0, UR5, PT ;  /* 0x0000000500007c0c */ /* 0x000fe4000bf63070 */
[----:B------:R-:W-:-:S04]  /*70c0*/  SHF.R.U32.HI R0, RZ, 0x18, R26 ;  /* 0x00000018ff007819 */ /* 0x000fc8000001161a */
[----:B------:R-:W-:Y:S02]  /*70d0*/  ISETP.LE.U32.AND P5, PT, R0, UR5, PT ;  /* 0x0000000500007c0c */ /* 0x000fe4000bfa3070 */
[----:B------:R-:W-:-:S05]  /*70e0*/  @!P6 PRMT R145, R239, 0x5410, RZ ;  /* 0x00005410ef91e816 */ /* 0x000fca00000000ff */
[----:B------:R-:W-:Y:S01]  /*70f0*/  @!P3 HFMA2.BF16_V2 R248, -RZ.H0_H0, RZ.H0_H0, -R144.H0_H0 ;  /* 0x200000fffff8b231 */ /* 0x000fe20000340990 */
[C---:B-1----:R-:W-:Y:S06]  /*7100*/  HMMA.16816.F32.BF16 R28, R4.reuse, R8, R28 ;  /* 0x00000008041c723c */ /* 0x042fec000004181c */
[----:B------:R-:W-:Y:S07]  /*7110*/  HMMA.16816.F32.BF16 R20, R4, R10, R20 ;  /* 0x0000000a0414723c */ /* 0x000fee0000041814 */
[----:B------:R-:W-:-:S04]  /*7120*/  SHF.R.U32.HI R4, RZ, 0x10, R26 ;  /* 0x00000010ff047819 */ /* 0x000fc8000001161a */
[----:B------:R-:W-:-:S04]  /*7130*/  LOP3.LUT R0, R4, 0xff, RZ, 0xc0, !PT ;  /* 0x000000ff04007812 */ /* 0x000fc800078ec0ff */
[----:B------:R-:W-:Y:S02]  /*7140*/  ISETP.LE.U32.AND P6, PT, R0, UR5, PT ;  /* 0x0000000500007c0c */ /* 0x000fe4000bfc3070 */
[----:B------:R-:W-:Y:S01]  /*7150*/  SHF.R.U32.HI R0, RZ, 0x8, R59 ;  /* 0x00000008ff007819 */ /* 0x000fe2000001163b */
[----:B------:R-:W-:-:S03]  /*7160*/  @!P5 HFMA2.BF16_V2 R249, -RZ.H0_H0, RZ.H0_H0, -R143.H0_H0 ;  /* 0x200000fffff9d231 */ /* 0x000fc6000034098f */
[----:B------:R-:W-:Y:S02]  /*7170*/  LOP3.LUT R0, R0, 0xffff, RZ, 0xc0, !PT ;  /* 0x0000ffff00007812 */ /* 0x000fe400078ec0ff */
[----:B------:R-:W-:Y:S01]  /*7180*/  @!P3 PRMT R144, R248, 0x5410, RZ ;  /* 0x00005410f890b816 */ /* 0x000fe200000000ff */
[----:B------:R-:W-:Y:S01]  /*7190*/  IMAD.WIDE.U32 R4, R163, -0x2daee0ad, RZ ;  /* 0xd2511f53a3047825 */ /* 0x000fe200078e00ff */
[----:B------:R-:W-:Y:S02]  /*71a0*/  ISETP.LE.U32.AND P3, PT, R0, UR5, PT ;  /* 0x0000000500007c0c */ /* 0x000fe4000bf63070 */
[----:B------:R-:W-:Y:S02]  /*71b0*/  LOP3.LUT R0, R63, 0xff, RZ, 0xc0, !PT ;  /* 0x000000ff3f007812 */ /* 0x000fe400078ec0ff */
[----:B------:R-:W-:Y:S02]  /*71c0*/  @!P5 PRMT R143, R249, 0x5410, RZ ;  /* 0x00005410f98fd816 */ /* 0x000fe400000000ff */
[----:B------:R-:W-:-:S02]  /*71d0*/  ISETP.LE.U32.AND P5, PT, R0, UR5, PT ;  /* 0x0000000500007c0c */ /* 0x000fc4000bfa3070 */
[----:B------:R-:W-:Y:S01]  /*71e0*/  LOP3.LUT R0, R5, UR9, R56, 0x96, !PT ;  /* 0x0000000905007c12 */ /* 0x000fe2000f8e9638 */
[----:B------:R-:W-:Y:S01]  /*71f0*/  HMMA.16816.F32.BF16 R124, R112, R120, R124 ;  /* 0x00000078707c723c */ /* 0x000fe2000004187c */
[----:B------:R-:W-:Y:S02]  /*7200*/  @!P6 HFMA2.BF16_V2 R250, -RZ.H0_H0, RZ.H0_H0, -R142.H0_H0 ;  /* 0x200000fffffae231 */ /* 0x000fe4000034098e */
[----:B---3--:R-:W-:Y:S01]  /*7210*/  @!P2 HFMA2.BF16_V2 R75, -RZ.H0_H0, RZ.H0_H0, -R139.H0_H0 ;  /* 0x200000ffff4ba231 */ /* 0x008fe2000034098b */
[----:B------:R-:W-:Y:S01]  /*7220*/  LOP3.LUT R6, R0, 0xffff, RZ, 0xc0, !PT ;  /* 0x0000ffff00067812 */ /* 0x000fe200078ec0ff */
[----:B------:R-:W-:Y:S02]  /*7230*/  @!P3 HFMA2.BF16_V2 R251, -RZ.H0_H0, RZ.H0_H0, -R140.H0_H0 ;  /* 0x200000fffffbb231 */ /* 0x000fe4000034098c */
[----:B------:R-:W-:Y:S01]  /*7240*/  IMAD.MOV.U32 R132, RZ, RZ, R96 ;  /* 0x000000ffff847224 */ /* 0x000fe200078e0060 */
[----:B------:R-:W1:Y:S01]  /*7250*/  LDSM.16.MT88.4 R56, [R183+0xd800] ;  /* 0x00d80000b738783b */ /* 0x000e620000004200 */
[----:B------:R-:W-:-:S04]  /*7260*/  SHF.R.U32.HI R6, RZ, 0x8, R6 ;  /* 0x00000008ff067819 */ /* 0x000fc80000011606 */
[----:B------:R-:W-:-:S04]  /*7270*/  LOP3.LUT R6, R6, 0xffff, RZ, 0xc0, !PT ;  /* 0x0000ffff06067812 */ /* 0x000fc800078ec0ff */
[----:B------:R-:W-:Y:S01]  /*7280*/  ISETP.LE.U32.AND P4, PT, R6, UR5, PT ;  /* 0x0000000506007c0c */ /* 0x000fe2000bf83070 */
[----:B----4-:R-:W-:-:S05]  /*7290*/  @!P5 HFMA2.BF16_V2 R44, -RZ.H0_H0, RZ.H0_H0, -R138.H0_H0 ;  /* 0x200000ffff2cd231 */ /* 0x010fca000034098a */
[----:B------:R-:W-:Y:S02]  /*72a0*/  PRMT R6, R44, 0x7610, R6 ;  /* 0x000076102c067816 */ /* 0x000fe40000000006 */
[C---:B--2---:R-:W-:Y:S02]  /*72b0*/  HMMA.16816.F32.BF16 R44, R112.reuse, R48, R52 ;  /* 0x00000030702c723c */ /* 0x044fe40000041834 */
[----:B------:R-:W-:Y:S02]  /*72c0*/  @!P5 PRMT R138, R6, 0x5410, RZ ;  /* 0x00005410068ad816 */ /* 0x000fe400000000ff */
[----:B------:R2:W3:Y:S04]  /*72d0*/  LDL.LU.S16 R6, [R1+0x8] ;  /* 0x0000080001067983 */ /* 0x0004e80000300600 */
[----:B------:R2:W4:Y:S01]  /*72e0*/  LDL.LU.S16 R48, [R1+0xc] ;  /* 0x00000c0001307983 */ /* 0x0005220000300600 */
[----:B------:R-:W-:Y:S01]  /*72f0*/  HMMA.16816.F32.BF16 R120, R112, R122, R32 ;  /* 0x0000007a7078723c */ /* 0x000fe20000041820 */
[----:B------:R-:W-:-:S02]  /*7300*/  LOP3.LUT R8, R0, 0xff, RZ, 0xc0, !PT ;  /* 0x000000ff00087812 */ /* 0x000fc400078ec0ff */
[----:B------:R-:W-:Y:S02]  /*7310*/  @!P6 PRMT R142, R250, 0x5410, RZ ;  /* 0x00005410fa8ee816 */ /* 0x000fe400000000ff */
[----:B------:R-:W-:Y:S02]  /*7320*/  ISETP.LE.U32.AND P6, PT, R8, UR5, PT ;  /* 0x0000000508007c0c */ /* 0x000fe4000bfc3070 */
[--C-:B------:R-:W-:Y:S02]  /*7330*/  SHF.R.U32.HI R7, RZ, 0x18, R0.reuse ;  /* 0x00000018ff077819 */ /* 0x100fe40000011600 */
[----:B------:R-:W-:Y:S01]  /*7340*/  SHF.R.U32.HI R0, RZ, 0x10, R0 ;  /* 0x00000010ff007819 */ /* 0x000fe20000011600 */
[----:B----4-:R-:W-:-:S05]  /*7350*/  @!P4 HFMA2.BF16_V2 R48, -RZ.H0_H0, RZ.H0_H0, -R136.H0_H0 ;  /* 0x200000ffff30c231 */ /* 0x010fca0000340988 */
[----:B------:R-:W-:-:S04]  /*7360*/  PRMT R34, R48, 0x7610, R34 ;  /* 0x0000761030227816 */ /* 0x000fc80000000022 */
[----:B------:R-:W-:Y:S02]  /*7370*/  @!P4 PRMT R136, R34, 0x5410, RZ ;  /* 0x000054102288c816 */ /* 0x000fe400000000ff */
[----:B------:R2:W4:Y:S01]  /*7380*/  LDL.LU.S16 R34, [R1+0x10] ;  /* 0x0000100001227983 */ /* 0x0005220000300600 */
[----:B------:R-:W-:Y:S02]  /*7390*/  PRMT R63, R75, 0x7610, R63 ;  /* 0x000076104b3f7816 */ /* 0x000fe4000000003f */
[----:B------:R-:W-:Y:S01]  /*73a0*/  LOP3.LUT R0, R0, 0xff, RZ, 0xc0, !PT ;  /* 0x000000ff00007812 */ /* 0x000fe200078ec0ff */
[----:B---3--:R-:W-:Y:S01]  /*73b0*/  @!P6 HFMA2.BF16_V2 R6, -RZ.H0_H0, RZ.H0_H0, -R137.H0_H0 ;  /* 0x200000ffff06e231 */ /* 0x008fe20000340989 */
[----:B------:R-:W-:Y:S01]  /*73c0*/  @!P3 PRMT R140, R251, 0x5410, RZ ;  /* 0x00005410fb8cb816 */ /* 0x000fe200000000ff */
[----:B------:R-:W-:Y:S01]  /*73d0*/  IMAD.MOV.U32 R133, RZ, RZ, R97 ;  /* 0x000000ffff857224 */ /* 0x000fe200078e0061 */
[----:B------:R-:W-:Y:S01]  /*73e0*/  @!P2 PRMT R139, R63, 0x5410, RZ ;  /* 0x000054103f8ba816 */ /* 0x000fe200000000ff */
[----:B------:R-:W-:Y:S01]  /*73f0*/  IMAD.MOV.U32 R134, RZ, RZ, R98 ;  /* 0x000000ffff867224 */ /* 0x000fe200078e0062 */
[----:B------:R-:W-:Y:S01]  /*7400*/  ISETP.LE.U32.AND P3, PT, R7, UR5, PT ;  /* 0x0000000507007c0c */ /* 0x000fe2000bf63070 */
[----:B------:R-:W-:Y:S01]  /*7410*/  IMAD.MOV.U32 R135, RZ, RZ, R99 ;  /* 0x000000ffff877224 */ /* 0x000fe200078e0063 */
[----:B------:R-:W-:Y:S01]  /*7420*/  ISETP.LE.U32.AND P2, PT, R0, UR5, PT ;  /* 0x0000000500007c0c */ /* 0x000fe2000bf43070 */
[----:B------:R-:W3:Y:S01]  /*7430*/  LDSM.16.MT88.4 R72, [R182+0xf800] ;  /* 0x00f80000b648783b */ /* 0x000ee20000004200 */
[----:B------:R-:W-:-:S02]  /*7440*/  LOP3.LUT R0, R2, 0xffff, RZ, 0xc0, !PT ;  /* 0x0000ffff02007812 */ /* 0x000fc400078ec0ff */
[----:B------:R-:W-:Y:S01]  /*7450*/  PRMT R35, R6, 0x7610, R35 ;  /* 0x0000761006237816 */ /* 0x000fe20000000023 */
[C---:B------:R-:W-:Y:S01]  /*7460*/  HMMA.16816.F32.BF16 R48, R112.reuse, R50, R64 ;  /* 0x000000327030723c */ /* 0x040fe20000041840 */
[----:B------:R-:W-:Y:S01]  /*7470*/  LOP3.LUT R6, R2, 0xff, RZ, 0xc0, !PT ;  /* 0x000000ff02067812 */ /* 0x000fe200078ec0ff */
[----:B------:R-:W2:Y:S01]  /*7480*/  LDSM.16.MT88.4 R64, [R181+0xf800] ;  /* 0x00f80000b540783b */ /* 0x000ea20000004200 */
[----:B------:R-:W-:Y:S02]  /*7490*/  SHF.R.U32.HI R0, RZ, 0x8, R0 ;  /* 0x00000008ff007819 */ /* 0x000fe40000011600 */
[----:B------:R-:W-:Y:S01]  /*74a0*/  ISETP.LE.U32.AND P5, PT, R6, UR5, PT ;  /* 0x0000000506007c0c */ /* 0x000fe2000bfa3070 */
[----:B-1----:R-:W-:Y:S01]  /*74b0*/  HMMA.16816.F32.BF16 R52, R112, R56, R68 ;  /* 0x000000387034723c */ /* 0x002fe20000041844 */
[----:B------:R-:W-:Y:S01]  /*74c0*/  LOP3.LUT R0, R0, 0xffff, RZ, 0xc0, !PT ;  /* 0x0000ffff00007812 */ /* 0x000fe200078ec0ff */
[----:B------:R-:W1:Y:S01]  /*74d0*/  LDSM.16.MT88.4 R96, [R181+0x11800] ;  /* 0x01180000b560783b */ /* 0x000e620000004200 */
[----:B------:R-:W-:-:S02]  /*74e0*/  SHF.R.U32.HI R6, RZ, 0x10, R2 ;  /* 0x00000010ff067819 */ /* 0x000fc40000011602 */
[----:B------:R-:W-:Y:S02]  /*74f0*/  @!P6 PRMT R137, R35, 0x5410, RZ ;  /* 0x000054102389e816 */ /* 0x000fe400000000ff */
[----:B------:R-:W-:Y:S02]  /*7500*/  ISETP.LE.U32.AND P6, PT, R0, UR5, PT ;  /* 0x0000000500007c0c */ /* 0x000fe4000bfc3070 */
[----:B------:R-:W-:-:S04]  /*7510*/  LOP3.LUT R0, R6, 0xff, RZ, 0xc0, !PT ;  /* 0x000000ff06007812 */ /* 0x000fc800078ec0ff */
[----:B------:R-:W-:Y:S01]  /*7520*/  ISETP.LE.U32.AND P4, PT, R0, UR5, PT ;  /* 0x0000000500007c0c */ /* 0x000fe2000bf83070 */
[----:B----4-:R-:W-:-:S05]  /*7530*/  @!P3 HFMA2.BF16_V2 R34, -RZ.H0_H0, RZ.H0_H0, -R119.H0_H0 ;  /* 0x200000ffff22b231 */ /* 0x010fca0000340977 */
[----:B------:R-:W-:Y:S02]  /*7540*/  PRMT R32, R34, 0x7610, R32 ;  /* 0x0000761022207816 */ /* 0x000fe40000000020 */
[----:B------:R4:W3:Y:S04]  /*7550*/  LDL.LU.S16 R34, [R1+0x1c] ;  /* 0x00001c0001227983 */ /* 0x0008e80000300600 */
[----:B------:R4:W2:Y:S02]  /*7560*/  LDL.LU.S16 R0, [R1+0x18] ;  /* 0x0000180001007983 */ /* 0x0008a40000300600 */
[----:B--2---:R-:W-:-:S05]  /*7570*/  @!P5 HFMA2.BF16_V2 R0, -RZ.H0_H0, RZ.H0_H0, -R161.H0_H0 ;  /* 0x200000ffff00d231 */ /* 0x004fca00003409a1 */
[----:B------:R-:W-:Y:S02]  /*7580*/  PRMT R6, R0, 0x7610, R6 ;  /* 0x0000761000067816 */ /* 0x000fe40000000006 */
[----:B------:R4:W2:Y:S01]  /*7590*/  LDL.LU.S16 R0, [R1+0x14] ;  /* 0x0000140001007983 */ /* 0x0008a20000300600 */
[----:B------:R-:W-:Y:S02]  /*75a0*/  SHF.R.U32.HI R2, RZ, 0x18, R2 ;  /* 0x00000018ff027819 */ /* 0x000fe40000011602 */
[----:B------:R-:W-:Y:S02]  /*75b0*/  @!P3 PRMT R119, R32, 0x5410, RZ ;  /* 0x000054102077b816 */ /* 0x000fe400000000ff */
[----:B------:R-:W-:Y:S01]  /*75c0*/  ISETP.LE.U32.AND P3, PT, R2, UR5, PT ;  /* 0x0000000502007c0c */ /* 0x000fe2000bf63070 */
[----:B--2---:R-:W-:-:S05]  /*75d0*/  @!P6 HFMA2.BF16_V2 R0, -RZ.H0_H0, RZ.H0_H0, -R160.H0_H0 ;  /* 0x200000ffff00e231 */ /* 0x004fca00003409a0 */
[----:B------:R-:W-:-:S04]  /*75e0*/  PRMT R2, R0, 0x7610, R2 ;  /* 0x0000761000027816 */ /* 0x000fc80000000002 */
[----:B------:R-:W-:Y:S02]  /*75f0*/  @!P6 PRMT R160, R2, 0x5410, RZ ;  /* 0x0000541002a0e816 */ /* 0x000fe400000000ff */
[----:B------:R4:W2:Y:S01]  /*7600*/  LDL.LU.S16 R2, [R1+0x20] ;  /* 0x0000200001027983 */ /* 0x0008a20000300600 */
[----:B------:R-:W-:Y:S02]  /*7610*/  LOP3.LUT R0, R62, 0xff, RZ, 0xc0, !PT ;  /* 0x000000ff3e007812 */ /* 0x000fe400078ec0ff */
[----:B------:R-:W-:Y:S02]  /*7620*/  @!P5 PRMT R161, R6, 0x5410, RZ ;  /* 0x0000541006a1d816 */ /* 0x000fe400000000ff */
[----:B------:R-:W-:Y:S02]  /*7630*/  ISETP.LE.U32.AND P5, PT, R0, UR5, PT ;  /* 0x0000000500007c0c */ /* 0x000fe4000bfa3070 */
[----:B------:R-:W-:Y:S01]  /*7640*/  LOP3.LUT R0, R62, 0xffff, RZ, 0xc0, !PT ;  /* 0x0000ffff3e007812 */ /* 0x000fe200078ec0ff */
[----:B---3--:R-:W-:-:S03]  /*7650*/  @!P2 HFMA2.BF16_V2 R34, -RZ.H0_H0, RZ.H0_H0, -R118.H0_H0 ;  /* 0x200000ffff22a231 */ /* 0x008fc60000340976 */
[----:B------:R-:W-:Y:S02]  /*7660*/  SHF.R.U32.HI R0, RZ, 0x8, R0 ;  /* 0x00000008ff007819 */ /* 0x000fe40000011600 */
[----:B------:R-:W-:Y:S02]  /*7670*/  PRMT R15, R34, 0x7610, R15 ;  /* 0x00007610220f7816 */ /* 0x000fe4000000000f */
[----:B------:R-:W-:Y:S02]  /*7680*/  LOP3.LUT R0, R0, 0xffff, RZ, 0xc0, !PT ;  /* 0x0000ffff00007812 */ /* 0x000fe400078ec0ff */
[----:B------:R-:W-:Y:S02]  /*7690*/  @!P2 PRMT R118, R15, 0x5410, RZ ;  /* 0x000054100f76a816 */ /* 0x000fe400000000ff */
[----:B------:R4:W3:Y:S01]  /*76a0*/  LDL.LU.S16 R15, [R1+0x24] ;  /* 0x00002400010f7983 */ /* 0x0008e20000300600 */
[----:B--2---:R-:W-:-:S05]  /*76b0*/  @!P4 HFMA2.BF16_V2 R2, -RZ.H0_H0, RZ.H0_H0, -R159.H0_H0 ;  /* 0x200000ffff02c231 */ /* 0x004fca000034099f */
[----:B------:R-:W-:-:S04]  /*76c0*/  PRMT R8, R2, 0x7610, R8 ;  /* 0x0000761002087816 */ /* 0x000fc80000000008 */
[----:B------:R-:W-:Y:S02]  /*76d0*/  @!P4 PRMT R159, R8, 0x5410, RZ ;  /* 0x00005410089fc816 */ /* 0x000fe400000000ff */
[----:B------:R-:W-:Y:S02]  /*76e0*/  ISETP.LE.U32.AND P4, PT, R0, UR5, PT ;  /* 0x0000000500007c0c */ /* 0x000fe4000bf83070 */
[----:B------:R4:W2:Y:S02]  /*76f0*/  LDL.LU.S16 R0, [R1+0x28] ;  /* 0x0000280001007983 */ /* 0x0008a40000300600 */
[----:B--2---:R-:W-:-:S05]  /*7700*/  @!P5 HFMA2.BF16_V2 R0, -RZ.H0_H0, RZ.H0_H0, -R154.H0_H0 ;  /* 0x200000ffff00d231 */ /* 0x004fca000034099a */
[----:B------:R-:W-:-:S04]  /*7710*/  PRMT R14, R0, 0x7610, R14 ;  /* 0x00007610000e7816 */ /* 0x000fc8000000000e */
[----:B------:R-:W-:Y:S02]  /*7720*/  @!P5 PRMT R154, R14, 0x5410, RZ ;  /* 0x000054100e9ad816 */ /* 0x000fe400000000ff */
[----:B------:R4:W2:Y:S01]  /*7730*/  LDL.LU.S16 R14, [R1+0x2c] ;  /* 0x00002c00010e7983 */ /* 0x0008a20000300600 */
[----:B---3--:R-:W-:Y:S01]  /*7740*/  @!P3 HFMA2.BF16_V2 R15, -RZ.H0_H0, RZ.H0_H0, -R158.H0_H0 ;  /* 0x200000ffff0fb231 */ /* 0x008fe2000034099e */
[--C-:B------:R-:W-:Y:S02]  /*7750*/  SHF.R.U32.HI R2, RZ, 0x18, R62.reuse ;  /* 0x00000018ff027819 */ /* 0x100fe4000001163e */
[----:B------:R-:W-:Y:S02]  /*7760*/  SHF.R.U32.HI R6, RZ, 0x10, R62 ;  /* 0x00000010ff067819 */ /* 0x000fe4000001163e */
[----:B------:R-:W-:Y:S02]  /*7770*/  PRMT R7, R15, 0x7610, R7 ;  /* 0x000076100f077816 */ /* 0x000fe40000000007 */
[----:B------:R-:W-:-:S02]  /*7780*/  ISETP.LE.U32.AND P6, PT, R2, UR5, PT ;  /* 0x0000000502007c0c */ /* 0x000fc4000bfc3070 */
[----:B------:R-:W-:Y:S01]  /*7790*/  LOP3.LUT R2, R6, 0xff, RZ, 0xc0, !PT ;  /* 0x000000ff06027812 */ /* 0x000fe200078ec0ff */
[----:B--2---:R-:W-:-:S05]  /*77a0*/  @!P4 HFMA2.BF16_V2 R14, -RZ.H0_H0, RZ.H0_H0, -R152.H0_H0 ;  /* 0x200000ffff0ec231 */ /* 0x004fca0000340998 */
[----:B------:R-:W-:Y:S02]  /*77b0*/  PRMT R13, R14, 0x7610, R13 ;  /* 0x000076100e0d7816 */ /* 0x000fe4000000000d */
[----:B------:R4:W2:Y:S01]  /*77c0*/  LDL.LU.S16 R14, [R1+0x30] ;  /* 0x00003000010e7983 */ /* 0x0008a20000300600 */
[----:B------:R-:W-:Y:S02]  /*77d0*/  @!P3 PRMT R158, R7, 0x5410, RZ ;  /* 0x00005410079eb816 */ /* 0x000fe400000000ff */
[----:B------:R-:W-:Y:S02]  /*77e0*/  ISETP.LE.U32.AND P3, PT, R2, UR5, PT ;  /* 0x0000000502007c0c */ /* 0x000fe4000bf63070 */
[----:B------:R-:W-:-:S11]  /*77f0*/  LOP3.LUT R6, R60, 0xff, RZ, 0xc0, !PT ;  /* 0x000000ff3c067812 */ /* 0x000fd600078ec0ff */
[----:B--2---:R-:W-:-:S05]  /*7800*/  @!P3 HFMA2.BF16_V2 R14, -RZ.H0_H0, RZ.H0_H0, -R151.H0_H0 ;  /* 0x200000ffff0eb231 */ /* 0x004fca0000340997 */
[----:B------:R-:W-:Y:S02]  /*7810*/  PRMT R11, R14, 0x7610, R11 ;  /* 0x000076100e0b7816 */ /* 0x000fe4000000000b */
[----:B------:R4:W2:Y:S02]  /*7820*/  LDL.LU.S16 R14, [R1+0x3c] ;  /* 0x00003c00010e7983 */ /* 0x0008a40000300600 */
[----:B------:R-:W-:Y:S02]  /*7830*/  @!P3 PRMT R151, R11, 0x5410, RZ ;  /* 0x000054100b97b816 */ /* 0x000fe400000000ff */
[----:B------:R-:W-:Y:S02]  /*7840*/  ISETP.LE.U32.AND P3, PT, R6, UR5, PT ;  /* 0x0000000506007c0c */ /* 0x000fe4000bf63070 */
[----:B------:R4:W3:Y:S01]  /*7850*/  LDL.LU.S16 R6, [R1+0x40] ;  /* 0x0000400001067983 */ /* 0x0008e20000300600 */
[----:B------:R-:W-:-:S04]  /*7860*/  LOP3.LUT R0, R237, 0xff, RZ, 0xc0, !PT ;  /* 0x000000ffed007812 */ /* 0x000fc800078ec0ff */
[----:B------:R-:W-:Y:S02]  /*7870*/  ISETP.LE.U32.AND P5, PT, R0, UR5, PT ;  /* 0x0000000500007c0c */ /* 0x000fe4000bfa3070 */
[----:B------:R-:W-:-:S04]  /*7880*/  SHF.R.U32.HI R0, RZ, 0x8, R238 ;  /* 0x00000008ff007819 */ /* 0x000fc800000116ee */
[----:B------:R-:W-:Y:S02]  /*7890*/  LOP3.LUT R0, R0, 0xffff, RZ, 0xc0, !PT ;  /* 0x0000ffff00007812 */ /* 0x000fe400078ec0ff */
[----:B------:R-:W-:Y:S02]  /*78a0*/  @!P4 PRMT R152, R13, 0x5410, RZ ;  /* 0x000054100d98c816 */ /* 0x000fe400000000ff */
[----:B------:R-:W-:Y:S01]  /*78b0*/  ISETP.LE.U32.AND P4, PT, R0, UR5, PT ;  /* 0x0000000500007c0c */ /* 0x000fe2000bf83070 */
[----:B---3--:R-:W-:-:S05]  /*78c0*/  @!P1 HFMA2.BF16_V2 R6, -RZ.H0_H0, RZ.H0_H0, -R153.H0_H0 ;  /* 0x200000ffff069231 */ /* 0x008fca0000340999 */
[----:B------:R-:W-:-:S04]  /*78d0*/  PRMT R0, R6, 0x7610, R0 ;  /* 0x0000761006007816 */ /* 0x000fc80000000000 */
[----:B------:R-:W-:Y:S02]  /*78e0*/  @!P1 PRMT R153, R0, 0x5410, RZ ;  /* 0x0000541000999816 */ /* 0x000fe400000000ff */
[----:B------:R4:W3:Y:S04]  /*78f0*/  LDL.LU.S16 R0, [R1+0x44] ;  /* 0x0000440001007983 */ /* 0x0008e80000300600 */
[----:B------:R4:W2:Y:S01]  /*7900*/  LDL.LU.S16 R11, [R1+0x48] ;  /* 0x00004800010b7983 */ /* 0x0008a20000300600 */
[----:B------:R-:W-:Y:S02]  /*7910*/  IMAD.MOV.U32 R13, RZ, RZ, R132 ;  /* 0x000000ffff0d7224 */ /* 0x000fe400078e0084 */
[----:B------:R-:W-:Y:S02]  /*7920*/  IMAD.MOV.U32 R132, RZ, RZ, R133 ;  /* 0x000000ffff847224 */ /* 0x000fe400078e0085 */
[----:B------:R-:W-:-:S02]  /*7930*/  IMAD.MOV.U32 R133, RZ, RZ, R134 ;  /* 0x000000ffff857224 */ /* 0x000fc400078e0086 */
[----:B------:R-:W-:Y:S02]  /*7940*/  IMAD.MOV.U32 R134, RZ, RZ, R135 ;  /* 0x000000ffff867224 */ /* 0x000fe400078e0087 */
[----:B------:R-:W-:Y:S02]  /*7950*/  IMAD.MOV.U32 R135, RZ, RZ, R228 ;  /* 0x000000ffff877224 */ /* 0x000fe400078e00e4 */
[----:B------:R-:W-:Y:S01]  /*7960*/  IMAD.MOV.U32 R228, RZ, RZ, R229 ;  /* 0x000000ffffe47224 */ /* 0x000fe200078e00e5 */
[----:B------:R-:W-:Y:S01]  /*7970*/  SHF.R.U32.HI R8, RZ, 0x10, R60 ;  /* 0x00000010ff087819 */ /* 0x000fe2000001163c */
[----:B------:R-:W-:Y:S02]  /*7980*/  IMAD.MOV.U32 R229, RZ, RZ, R230 ;  /* 0x000000ffffe57224 */ /* 0x000fe400078e00e6 */
[----:B------:R-:W-:Y:S02]  /*7990*/  IMAD.MOV.U32 R230, RZ, RZ, R233 ;  /* 0x000000ffffe67224 */ /* 0x000fe400078e00e9 */
[----:B------:R-:W-:-:S02]  /*79a0*/  IMAD.MOV.U32 R233, RZ, RZ, R234 ;  /* 0x000000ffffe97224 */ /* 0x000fc400078e00ea */
[----:B------:R-:W-:Y:S02]  /*79b0*/  IMAD.MOV.U32 R234, RZ, RZ, R235 ;  /* 0x000000ffffea7224 */ /* 0x000fe400078e00eb */
[----:B------:R-:W-:Y:S02]  /*79c0*/  IMAD.MOV.U32 R235, RZ, RZ, R241 ;  /* 0x000000ffffeb7224 */ /* 0x000fe400078e00f1 */
[----:B------:R-:W-:Y:S02]  /*79d0*/  IMAD.MOV.U32 R241, RZ, RZ, R185 ;  /* 0x000000fffff17224 */ /* 0x000fe400078e00b9 */
[----:B------:R4:W5:Y:S01]  /*79e0*/  LDL.LU R185, [R1+0xa8] ;  /* 0x0000a80001b97983 */ /* 0x0009620000300800 */
[----:B---3--:R-:W-:Y:S02]  /*79f0*/  @!P4 HFMA2.BF16_V2 R0, -RZ.H0_H0, RZ.H0_H0, -R150.H0_H0 ;  /* 0x200000ffff00c231 */ /* 0x008fe40000340996 */
[----:B--2---:R-:W-:-:S03]  /*7a00*/  @!P5 HFMA2.BF16_V2 R11, -RZ.H0_H0, RZ.H0_H0, -R156.H0_H0 ;  /* 0x200000ffff0bd231 */ /* 0x004fc6000034099c */
[----:B------:R-:W-:Y:S02]  /*7a10*/  PRMT R10, R0, 0x7610, R10 ;  /* 0x00007610000a7816 */ /* 0x000fe4000000000a */
[----:B------:R-:W-:Y:S02]  /*7a20*/  LOP3.LUT R0, R8, 0xff, RZ, 0xc0, !PT ;  /* 0x000000ff08007812 */ /* 0x000fe400078ec0ff */
[----:B------:R-:W-:Y:S02]  /*7a30*/  PRMT R8, R11, 0x7610, R8 ;  /* 0x000076100b087816 */ /* 0x000fe40000000008 */
[----:B------:R-:W-:Y:S02]  /*7a40*/  @!P4 PRMT R150, R10, 0x5410, RZ ;  /* 0x000054100a96c816 */ /* 0x000fe400000000ff */
[----:B------:R4:W2:Y:S01]  /*7a50*/  LDL.LU.S16 R10, [R1+0x4c] ;  /* 0x00004c00010a7983 */ /* 0x0008a20000300600 */
[----:B------:R-:W-:-:S03]  /*7a60*/  @!P5 PRMT R156, R8, 0x5410, RZ ;  /* 0x00005410089cd816 */ /* 0x000fc600000000ff */
[----:B------:R4:W3:Y:S01]  /*7a70*/  LDL.LU.S16 R8, [R1+0x50] ;  /* 0x0000500001087983 */ /* 0x0008e20000300600 */
[----:B------:R-:W-:Y:S01]  /*7a80*/  ISETP.LE.U32.AND P2, PT, R236, UR5, PT ;  /* 0x00000005ec007c0c */ /* 0x000fe2000bf43070 */
[----:B------:R-:W-:Y:S01]  /*7a90*/  @!P6 HFMA2.BF16_V2 R14, -RZ.H0_H0, RZ.H0_H0, -R157.H0_H0 ;  /* 0x200000ffff0ee231 */ /* 0x000fe2000034099d */
[----:B------:R-:W-:Y:S02]  /*7aa0*/  SHF.R.U32.HI R2, RZ, 0x18, R60 ;  /* 0x00000018ff027819 */ /* 0x000fe4000001163c */
[----:B------:R-:W-:Y:S02]  /*7ab0*/  LOP3.LUT R7, R60, 0xffff, RZ, 0xc0, !PT ;  /* 0x0000ffff3c077812 */ /* 0x000fe400078ec0ff */
[----:B------:R-:W-:-:S04]  /*7ac0*/  PRMT R9, R14, 0x7610, R9 ;  /* 0x000076100e097816 */ /* 0x000fc80000000009 */
[----:B------:R-:W-:Y:S02]  /*7ad0*/  @!P6 PRMT R157, R9, 0x5410, RZ ;  /* 0x00005410099de816 */ /* 0x000fe400000000ff */
[----:B------:R-:W-:Y:S02]  /*7ae0*/  ISETP.LE.U32.AND P6, PT, R2, UR5, PT ;  /* 0x0000000502007c0c */ /* 0x000fe4000bfc3070 */
[----:B------:R-:W-:Y:S02]  /*7af0*/  SHF.R.U32.HI R2, RZ, 0x8, R7 ;  /* 0x00000008ff027819 */ /* 0x000fe40000011607 */
[----:B------:R-:W-:Y:S02]  /*7b00*/  ISETP.LE.U32.AND P1, PT, R0, UR5, PT ;  /* 0x0000000500007c0c */ /* 0x000fe4000bf23070 */
[----:B------:R-:W-:Y:S02]  /*7b10*/  LOP3.LUT R9, R4, 0xffff, RZ, 0xc0, !PT ;  /* 0x0000ffff04097812 */ /* 0x000fe400078ec0ff */
[----:B------:R-:W-:-:S02]  /*7b20*/  LOP3.LUT R2, R2, 0xffff, RZ, 0xc0, !PT ;  /* 0x0000ffff02027812 */ /* 0x000fc400078ec0ff */
[----:B------:R-:W-:Y:S01]  /*7b30*/  SHF.R.U32.HI R5, RZ, 0x10, R4 ;  /* 0x00000010ff057819 */ /* 0x000fe20000011604 */
[----:B------:R-:W-:Y:S01]  /*7b40*/  IMAD.MOV.U32 R11, RZ, RZ, R132 ;  /* 0x000000ffff0b7224 */ /* 0x000fe200078e0084 */
[----:B------:R-:W-:-:S03]  /*7b50*/  ISETP.LE.U32.AND P4, PT, R2, UR5, PT ;  /* 0x0000000502007c0c */ /* 0x000fc6000bf83070 */
[----:B------:R-:W-:Y:S02]  /*7b60*/  IMAD.MOV.U32 R34, RZ, RZ, R11 ;  /* 0x000000ffff227224 */ /* 0x000fe400078e000b */
[----:B------:R-:W-:Y:S02]  /*7b70*/  IMAD.MOV.U32 R11, RZ, RZ, R180 ;  /* 0x000000ffff0b7224 */ /* 0x000fe400078e00b4 */
[----:B------:R4:W5:Y:S01]  /*7b80*/  LDL.LU R180, [R1+0xa4] ;  /* 0x0000a40001b47983 */ /* 0x0009620000300800 */
[----:B--2---:R-:W-:Y:S02]  /*7b90*/  @!P2 HFMA2.BF16_V2 R10, -RZ.H0_H0, RZ.H0_H0, -R155.H0_H0 ;  /* 0x200000ffff0aa231 */ /* 0x004fe4000034099b */
[----:B---3--:R-:W-:-:S03]  /*7ba0*/  @!P3 HFMA2.BF16_V2 R8, -RZ.H0_H0, RZ.H0_H0, -R149.H0_H0 ;  /* 0x200000ffff08b231 */ /* 0x008fc60000340995 */
[----:B------:R-:W-:Y:S01]  /*7bb0*/  PRMT R0, R10, 0x7610, R0 ;  /* 0x000076100a007816 */ /* 0x000fe20000000000 */
[----:B------:R-:W-:-:S03]  /*7bc0*/  IMAD.MOV.U32 R10, RZ, RZ, R13 ;  /* 0x000000ffff0a7224 */ /* 0x000fc600078e000d */
[----:B------:R-:W-:Y:S02]  /*7bd0*/  @!P2 PRMT R155, R0, 0x5410, RZ ;  /* 0x00005410009ba816 */ /* 0x000fe400000000ff */
[----:B------:R-:W-:Y:S02]  /*7be0*/  PRMT R2, R8, 0x7610, R2 ;  /* 0x0000761008027816 */ /* 0x000fe40000000002 */
[----:B------:R-:W-:Y:S01]  /*7bf0*/  LOP3.LUT R0, R5, 0xff, RZ, 0xc0, !PT ;  /* 0x000000ff05007812 */ /* 0x000fe200078ec0ff */
[----:B------:R-:W-:Y:S01]  /*7c00*/  IMAD.MOV.U32 R35, RZ, RZ, R10 ;  /* 0x000000ffff237224 */ /* 0x000fe200078e000a */
[----:B------:R-:W-:Y:S01]  /*7c10*/  @!P3 PRMT R149, R2, 0x5410, RZ ;  /* 0x000054100295b816 */ /* 0x000fe200000000ff */
[----:B------:R-:W-:Y:S01]  /*7c20*/  IMAD.MOV.U32 R10, RZ, RZ, R19 ;  /* 0x000000ffff0a7224 */ /* 0x000fe200078e0013 */
[----:B------:R-:W-:Y:S01]  /*7c30*/  ISETP.LE.U32.AND P3, PT, R0, UR5, PT ;  /* 0x0000000500007c0c */ /* 0x000fe2000bf63070 */
[----:B------:R4:W5:Y:S04]  /*7c40*/  LDL.LU R19, [R1+0xa0] ;  /* 0x0000a00001137983 */ /* 0x0009680000300800 */
[----:B------:R4:W2:Y:S01]  /*7c50*/  LDL.LU.S16 R0, [R1+0x54] ;  /* 0x0000540001007983 */ /* 0x0008a20000300600 */
[----:B------:R-:W-:-:S02]  /*7c60*/  LOP3.LUT R6, R4, 0xff, RZ, 0xc0, !PT ;  /* 0x000000ff04067812 */ /* 0x000fc400078ec0ff */
[----:B------:R-:W-:Y:S01]  /*7c70*/  SHF.R.U32.HI R4, RZ, 0x18, R4 ;  /* 0x00000018ff047819 */ /* 0x000fe20000011604 */
[----:B------:R-:W-:Y:S02]  /*7c80*/  IMAD.MOV.U32 R15, RZ, RZ, R134 ;  /* 0x000000ffff0f7224 */ /* 0x000fe400078e0086 */
[----:B------:R-:W-:Y:S01]  /*7c90*/  FADD.FTZ R2, R11, R10 ;  /* 0x0000000a0b027221 */ /* 0x000fe20000010000 */
[----:B------:R-:W-:Y:S01]  /*7ca0*/  IMAD.MOV.U32 R13, RZ, RZ, R135 ;  /* 0x000000ffff0d7224 */ /* 0x000fe200078e0087 */
[----:B------:R-:W-:Y:S01]  /*7cb0*/  ISETP.LE.U32.AND P2, PT, R4, UR5, PT ;  /* 0x0000000504007c0c */ /* 0x000fe2000bf43070 */
[----:B------:R-:W-:Y:S02]  /*7cc0*/  IMAD.MOV.U32 R14, RZ, RZ, R133 ;  /* 0x000000ffff0e7224 */ /* 0x000fe400078e0085 */
[----:B------:R-:W-:Y:S01]  /*7cd0*/  FADD.FTZ R4, R35, R34 ;  /* 0x0000002223047221 */ /* 0x000fe20000010000 */
[----:B------:R-:W-:Y:S01]  /*7ce0*/  FADD.FTZ R2, R15, R2 ;  /* 0x000000020f027221 */ /* 0x000fe20000010000 */
[----:B------:R-:W-:Y:S01]  /*7cf0*/  IMAD.MOV.U32 R15, RZ, RZ, R13 ;  /* 0x000000ffff0f7224 */ /* 0x000fe200078e000d */
[----:B------:R4:W3:Y:S01]  /*7d00*/  LDL.LU.S16 R8, [R1+0x58] ;  /* 0x0000580001087983 */ /* 0x0008e20000300600 */
[----:B--2---:R-:W-:Y:S01]  /*7d10*/  @!P4 HFMA2.BF16_V2 R0, -RZ.H0_H0, RZ.H0_H0, -R148.H0_H0 ;  /* 0x200000ffff00c231 */ /* 0x004fe20000340994 */
[----:B------:R-:W-:Y:S01]  /*7d20*/  ISETP.LE.U32.AND P5, PT, R6, UR5, PT ;  /* 0x0000000506007c0c */ /* 0x000fe2000bfa3070 */
[----:B------:R-:W-:Y:S01]  /*7d30*/  HMMA.16816.F32.BF16 R68, R112, R72, R100 ;  /* 0x000000487044723c */ /* 0x000fe20000041864 */
[----:B------:R-:W-:Y:S02]  /*7d40*/  LDSM.16.MT88.4 R132, [R184+0x11800] ;  /* 0x01180000b884783b */ /* 0x000fe40000004200 */
[----:B------:R-:W-:-:S02]  /*7d50*/  PRMT R26, R0, 0x7610, R26 ;  /* 0x00007610001a7816 */ /* 0x000fc4000000001a */
[----:B------:R-:W-:-:S04]  /*7d60*/  SHF.R.U32.HI R0, RZ, 0x8, R9 ;  /* 0x00000008ff007819 */ /* 0x000fc80000011609 */
[----:B------:R-:W-:Y:S02]  /*7d70*/  LOP3.LUT R0, R0, 0xffff, RZ, 0xc0, !PT ;  /* 0x0000ffff00007812 */ /* 0x000fe400078ec0ff */
[----:B------:R-:W-:Y:S02]  /*7d80*/  @!P4 PRMT R148, R26, 0x5410, RZ ;  /* 0x000054101a94c816 */ /* 0x000fe400000000ff */
[----:B------:R-:W-:Y:S01]  /*7d90*/  ISETP.LE.U32.AND P4, PT, R0, UR5, PT ;  /* 0x0000000500007c0c */ /* 0x000fe2000bf83070 */
[----:B------:R-:W-:Y:S02]  /*7da0*/  FADD.FTZ R0, R14, R4 ;  /* 0x000000040e007221 */ /* 0x000fe40000010000 */
[----:B------:R4:W2:Y:S02]  /*7db0*/  LDL.LU.S16 R4, [R1+0x5c] ;  /* 0x00005c0001047983 */ /* 0x0008a40000300600 */
[----:B------:R-:W-:Y:S02]  /*7dc0*/  FADD.FTZ R0, R15, R0 ;  /* 0x000000000f007221 */ /* 0x000fe40000010000 */
[----:B------:R4:W4:Y:S04]  /*7dd0*/  LDL.LU.S16 R32, [R1+0x64] ;  /* 0x0000640001207983 */ /* 0x0009280000300600 */
[----:B------:R1:W4:Y:S04]  /*7de0*/  LDL.LU.S16 R26, [R1+0x60] ;  /* 0x00006000011a7983 */ /* 0x0003280000300600 */
[----:B------:R1:W4:Y:S04]  /*7df0*/  LDL.LU.S16 R15, [R1+0x7c] ;  /* 0x00007c00010f7983 */ /* 0x0003280000300600 */
[----:B------:R1:W4:Y:S01]  /*7e00*/  LDL.LU.S16 R14, [R1+0x78] ;  /* 0x00007800010e7983 */ /* 0x0003220000300600 */
[----:B---3--:R-:W-:-:S02]  /*7e10*/  @!P1 HFMA2.BF16_V2 R8, -RZ.H0_H0, RZ.H0_H0, -R147.H0_H0 ;  /* 0x200000ffff089231 */ /* 0x008fc40000340993 */
[----:B------:R-:W-:-:S03]  /*7e20*/  FADD.FTZ R2, R224, R2 ;  /* 0x00000002e0027221 */ /* 0x000fc60000010000 */
[----:B------:R-:W-:Y:S01]  /*7e30*/  PRMT R12, R8, 0x7610, R12 ;  /* 0x00007610080c7816 */ /* 0x000fe2000000000c */
[----:B------:R-:W-:Y:S01]  /*7e40*/  FADD.FTZ R2, R228, R2 ;  /* 0x00000002e4027221 */ /* 0x000fe20000010000 */
[----:B------:R-:W-:Y:S01]  /*7e50*/  HMMA.16816.F32.BF16 R72, R112, R74, R104 ;  /* 0x0000004a7048723c */ /* 0x000fe20000041868 */
[----:B------:R-:W3:Y:S01]  /*7e60*/  LDSM.16.MT88.4 R104, [R182+0x11800] ;  /* 0x01180000b668783b */ /* 0x000ee20000004200 */
[----:B------:R-:W-:Y:S02]  /*7e70*/  @!P1 PRMT R147, R12, 0x5410, RZ ;  /* 0x000054100c939816 */ /* 0x000fe400000000ff */
[----:B------:R-:W-:Y:S01]  /*7e80*/  LEA R12, P1, R226, UR6, 0x1 ;  /* 0x00000006e20c7c11 */ /* 0x000fe2000f8208ff */
[----:B------:R-:W-:Y:S01]  /*7e90*/  FADD.FTZ R2, R230, R2 ;  /* 0x00000002e6027221 */ /* 0x000fe20000010000 */
[----:B------:R-:W3:Y:S02]  /*7ea0*/  LDSM.16.MT88.4 R8, [R183+0x11800] ;  /* 0x01180000b708783b */ /* 0x000ee40000004200 */
[----:B------:R-:W-:Y:S01]  /*7eb0*/  LEA.HI.X R13, R226, UR7, R225, 0x1, P1 ;  /* 0x00000007e20d7c11 */ /* 0x000fe200088f0ce1 */
[----:B------:R-:W-:-:S04]  /*7ec0*/  FADD.FTZ R2, R220, R2 ;  /* 0x00000002dc027221 */ /* 0x000fc80000010000 */
[----:B------:R-:W-:Y:S04]  /*7ed0*/  STG.E.U16 desc[UR20][R12.64], R154 ;  /* 0x0000009a0c007986 */ /* 0x000fe8000c101514 */
[----:B------:R-:W-:Y:S01]  /*7ee0*/  STG.E.U16 desc[UR20][R12.64+0x2], R152 ;  /* 0x000002980c007986 */ /* 0x000fe2000c101514 */
[C---:B------:R-:W-:Y:S06]  /*7ef0*/  HMMA.16816.F32.BF16 R56, R112.reuse, R58, R76 ;  /* 0x0000003a7038723c */ /* 0x040fec000004184c */
[C---:B------:R-:W-:Y:S06]  /*7f00*/  HMMA.16816.F32.BF16 R60, R112.reuse, R64, R84 ;  /* 0x00000040703c723c */ /* 0x040fec0000041854 */
[C---:B------:R-:W-:Y:S06]  /*7f10*/  HMMA.16816.F32.BF16 R76, R112.reuse, R80, R108 ;  /* 0x00000050704c723c */ /* 0x040fec000004186c */
[C---:B------:R-:W-:Y:S06]  /*7f20*/  HMMA.16816.F32.BF16 R64, R112.reuse, R66, R92 ;  /* 0x000000427040723c */ /* 0x040fec000004185c */
[C---:B------:R-:W-:Y:S06]  /*7f30*/  HMMA.16816.F32.BF16 R80, R112.reuse, R82, R128 ;  /* 0x000000527050723c */ /* 0x040fec0000041880 */
[C---:B------:R-:W-:Y:S06]  /*7f40*/  HMMA.16816.F32.BF16 R84, R112.reuse, R88, R164 ;  /* 0x000000587054723c */ /* 0x040fec00000418a4 */
[C---:B-1----:R-:W-:Y:S06]  /*7f50*/  HMMA.16816.F32.BF16 R92, R112.reuse, R96, R172 ;  /* 0x00000060705c723c */ /* 0x042fec00000418ac */
[C---:B---3--:R-:W-:Y:S06]  /*7f60*/  HMMA.16816.F32.BF16 R100, R112.reuse, R104, R216 ;  /* 0x000000687064723c */ /* 0x048fec00000418d8 */
[C---:B------:R-:W-:Y:S06]  /*7f70*/  HMMA.16816.F32.BF16 R128, R112.reuse, R132, R204 ;  /* 0x000000847080723c */ /* 0x040fec00000418cc */
[----:B------:R-:W-:Y:S01]  /*7f80*/  HMMA.16816.F32.BF16 R88, R112, R90, R168 ;  /* 0x0000005a7058723c */ /* 0x000fe200000418a8 */
[----:B------:R-:W-:-:S05]  /*7f90*/  IADD3 R205, P1, R12, -0x80, RZ ;  /* 0xffffff800ccd7810 */ /* 0x000fca0007f3e0ff */
[----:B------:R-:W-:Y:S01]  /*7fa0*/  HMMA.16816.F32.BF16 R96, R112, R98, R176 ;  /* 0x000000627060723c */ /* 0x000fe200000418b0 */
[----:B------:R-:W-:-:S05]  /*7fb0*/  IADD3.X R204, R13, -0x1, RZ, P1, !PT ;  /* 0xffffffff0dcc7810 */ /* 0x000fca0000ffe4ff */
[C---:B------:R-:W-:Y:S06]  /*7fc0*/  HMMA.16816.F32.BF16 R104, R112.reuse, R106, R212 ;  /* 0x0000006a7068723c */ /* 0x040fec00000418d4 */
[C---:B------:R-:W-:Y:S06]  /*7fd0*/  HMMA.16816.F32.BF16 R132, R112.reuse, R134, R208 ;  /* 0x000000867084723c */ /* 0x040fec00000418d0 */
[C---:B------:R-:W-:Y:S06]  /*7fe0*/  HMMA.16816.F32.BF16 R108, R112.reuse, R8, R28 ;  /* 0x00000008706c723c */ /* 0x040fec000004181c */
[----:B------:R-:W-:Y:S01]  /*7ff0*/  HMMA.16816.F32.BF16 R112, R112, R10, R20 ;  /* 0x0000000a7070723c */ /* 0x000fe20000041814 */
[----:B--2---:R-:W-:-:S05]  /*8000*/  @!P6 HFMA2.BF16_V2 R4, -RZ.H0_H0, RZ.H0_H0, -R146.H0_H0 ;  /* 0x200000ffff04e231 */ /* 0x004fca0000340992 */
[----:B------:R-:W-:Y:S01]  /*8010*/  PRMT R33, R4, 0x7610, R33 ;  /* 0x0000761004217816 */ /* 0x000fe20000000021 */
[----:B----4-:R-:W-:Y:S02]  /*8020*/  @!P4 HFMA2.BF16_V2 R26, -RZ.H0_H0, RZ.H0_H0, -R27.H0_H0 ;  /* 0x200000ffff1ac231 */ /* 0x010fe4000034091b */
[----:B------:R-:W-:Y:S01]  /*8030*/  FADD.FTZ R4, R227, R0 ;  /* 0x00000000e3047221 */ /* 0x000fe20000010000 */
[----:B------:R-:W-:Y:S02]  /*8040*/  @!P3 HFMA2.BF16_V2 R15, -RZ.H0_H0, RZ.H0_H0, -R25.H0_H0 ;  /* 0x200000ffff0fb231 */ /* 0x000fe40000340919 */
[----:B------:R-:W-:Y:S01]  /*8050*/  @!P2 HFMA2.BF16_V2 R14, -RZ.H0_H0, RZ.H0_H0, -R24.H0_H0 ;  /* 0x200000ffff0ea231 */ /* 0x000fe20000340918 */
[----:B------:R-:W-:-:S04]  /*8060*/  PRMT R6, R26, 0x7610, R6 ;  /* 0x000076101a067816 */ /* 0x000fc80000000006 */
[----:B------:R-:W-:Y:S02]  /*8070*/  PRMT R0, R14, 0x7610, R0 ;  /* 0x000076100e007816 */ /* 0x000fe40000000000 */
[----:B------:R-:W-:Y:S02]  /*8080*/  PRMT R5, R15, 0x7610, R5 ;  /* 0x000076100f057816 */ /* 0x000fe40000000005 */
[----:B------:R-:W-:Y:S01]  /*8090*/  @!P2 PRMT R24, R0, 0x5410, RZ ;  /* 0x000054100018a816 */ /* 0x000fe200000000ff */
[----:B------:R-:W-:Y:S01]  /*80a0*/  IMAD.U32 R0, RZ, RZ, UR17 ;  /* 0x00000011ff007e24 */ /* 0x000fe2000f8e00ff */
[----:B------:R-:W-:Y:S01]  /*80b0*/  @!P4 PRMT R27, R6, 0x5410, RZ ;  /* 0x00005410061bc816 */ /* 0x000fe200000000ff */
[----:B------:R-:W-:Y:S01]  /*80c0*/  FADD.FTZ R6, R229, R4 ;  /* 0x00000004e5067221 */ /* 0x000fe20000010000 */
[----:B------:R-:W-:Y:S01]  /*80d0*/  @!P3 PRMT R25, R5, 0x5410, RZ ;  /* 0x000054100519b816 */ /* 0x000fe200000000ff */
[----:B------:R-:W-:-:S04]  /*80e0*/  IMAD.WIDE R4, R0, 0x2, R12 ;  /* 0x0000000200047825 */ /* 0x000fc800078e020c */
[----:B------:R-:W-:-:S04]  /*80f0*/  FADD.FTZ R0, R231, R6 ;  /* 0x00000006e7007221 */ /* 0x000fc80000010000 */
[----:B------:R-:W-:Y:S01]  /*8100*/  FADD.FTZ R6, R221, R0 ;  /* 0x00000000dd067221 */ /* 0x000fe20000010000 */
[----:B------:R-:W-:-:S03]  /*8110*/  FADD.FTZ R0, R222, R2 ;  /* 0x00000002de007221 */ /* 0x000fc60000010000 */
[----:B------:R-:W-:Y:S01]  /*8120*/  FADD.FTZ R2, R223, R6 ;  /* 0x00000006df027221 */ /* 0x000fe20000010000 */
[----:B------:R-:W-:-:S03]  /*8130*/  FADD.FTZ R0, R232, R0 ;  /* 0x00000000e8007221 */ /* 0x000fc60000010000 */
[----:B------:R-:W-:Y:S01]  /*8140*/  FADD.FTZ R2, R233, R2 ;  /* 0x00000002e9027221 */ /* 0x000fe20000010000 */
[----:B------:R-:W-:-:S03]  /*8150*/  FADD.FTZ R0, R234, R0 ;  /* 0x00000000ea007221 */ /* 0x000fc60000010000 */
[----:B------:R-:W-:Y:S01]  /*8160*/  FADD.FTZ R2, R235, R2 ;  /* 0x00000002eb027221 */ /* 0x000fe20000010000 */
[----:B------:R-:W-:-:S03]  /*8170*/  FADD.FTZ R0, R240, R0 ;  /* 0x00000000f0007221 */ /* 0x000fc60000010000 */
[----:B------:R-:W-:Y:S01]  /*8180*/  FADD.FTZ R2, R241, R2 ;  /* 0x00000002f1027221 */ /* 0x000fe20000010000 */
[----:B------:R-:W-:Y:S01]  /*8190*/  FADD.FTZ R0, R242, R0 ;  /* 0x00000000f2007221 */ /* 0x000fe20000010000 */
[----:B------:R-:W-:Y:S01]  /*81a0*/  STG.E.U16 desc[UR20][R4.64], R151 ;  /* 0x0000009704007986 */ /* 0x000fe2000c101514 */
[----:B------:R-:W-:Y:S01]  /*81b0*/  @!P6 PRMT R146, R33, 0x5410, RZ ;  /* 0x000054102192e816 */ /* 0x000fe200000000ff */
[----:B------:R-:W-:Y:S01]  /*81c0*/  FADD.FTZ R2, R243, R2 ;  /* 0x00000002f3027221 */ /* 0x000fe20000010000 */
[----:B------:R-:W-:Y:S01]  /*81d0*/  FADD.FTZ R0, R244, R0 ;  /* 0x00000000f4007221 */ /* 0x000fe20000010000 */
[----:B------:R-:W-:Y:S01]  /*81e0*/  STG.E.U16 desc[UR20][R4.64+0x2], R157 ;  /* 0x0000029d04007986 */ /* 0x000fe2000c101514 */
[----:B------:R-:W-:-:S03]  /*81f0*/  @!P5 HFMA2.BF16_V2 R32, -RZ.H0_H0, RZ.H0_H0, -R117.H0_H0 ;  /* 0x200000ffff20d231 */ /* 0x000fc60000340975 */
[----:B------:R-:W-:Y:S01]  /*8200*/  STG.E.U16 desc[UR20][R12.64+0x10], R153 ;  /* 0x000010990c007986 */ /* 0x000fe2000c101514 */
[----:B------:R-:W-:-:S03]  /*8210*/  FADD.FTZ R2, R245, R2 ;  /* 0x00000002f5027221 */ /* 0x000fc60000010000 */
[----:B------:R-:W-:Y:S01]  /*8220*/  STG.E.U16 desc[UR20][R12.64+0x12], R150 ;  /* 0x000012960c007986 */ /* 0x000fe2000c101514 */
[----:B------:R-:W-:-:S03]  /*8230*/  FADD.FTZ R0, R246, R0 ;  /* 0x00000000f6007221 */ /* 0x000fc60000010000 */
[----:B------:R-:W-:Y:S04]  /*8240*/  STG.E.U16 desc[UR20][R4.64+0x10], R156 ;  /* 0x0000109c04007986 */ /* 0x000fe8000c101514 */
[----:B------:R-:W-:Y:S04]  /*8250*/  STG.E.U16 desc[UR20][R4.64+0x12], R155 ;  /* 0x0000129b04007986 */ /* 0x000fe8000c101514 */
[----:B------:R-:W-:Y:S04]  /*8260*/  STG.E.U16 desc[UR20][R12.64+0x20], R161 ;  /* 0x000020a10c007986 */ /* 0x000fe8000c101514 */
[----:B------:R-:W-:Y:S04]  /*8270*/  STG.E.U16 desc[UR20][R12.64+0x22], R160 ;  /* 0x000022a00c007986 */ /* 0x000fe8000c101514 */
[----:B------:R-:W-:Y:S04]  /*8280*/  STG.E.U16 desc[UR20][R4.64+0x20], R159 ;  /* 0x0000209f04007986 */ /* 0x000fe8000c101514 */
[----:B------:R-:W-:Y:S01]  /*8290*/  STG.E.U16 desc[UR20][R4.64+0x22], R158 ;  /* 0x0000229e04007986 */ /* 0x000fe2000c101514 */
[----:B------:R-:W-:-:S03]  /*82a0*/  PRMT R7, R32, 0x7610, R7 ;  /* 0x0000761020077816 */ /* 0x000fc60000000007 */
        /* <DEDUP_REMOVED lines=10> */
[----:B------:R-:W-:-:S03]  /*8350*/  @!P5 PRMT R117, R7, 0x5410, RZ ;  /* 0x000054100775d816 */ /* 0x000fc600000000ff */
[----:B------:R-:W-:Y:S01]  /*8360*/  STG.E.U16 desc[UR20][R12.64+0x50], R141 ;  /* 0x0000508d0c007986 */ /* 0x000fe2000c101514 */
[----:B------:R-:W-:-:S03]  /*8370*/  FADD.FTZ R232, R16, R2 ;  /* 0x0000000210e87221 */ /* 0x000fc60000010000 */
[----:B------:R-:W-:Y:S04]  /*8380*/  STG.E.U16 desc[UR20][R12.64+0x52], R140 ;  /* 0x0000528c0c007986 */ /* 0x000fe8000c101514 */
[----:B------:R-:W-:Y:S04]  /*8390*/  STG.E.U16 desc[UR20][R4.64+0x50], R138 ;  /* 0x0000508a04007986 */ /* 0x000fe8000c101514 */
[----:B------:R-:W-:Y:S04]  /*83a0*/  STG.E.U16 desc[UR20][R4.64+0x52], R139 ;  /* 0x0000528b04007986 */ /* 0x000fe8000c101514 */
[----:B------:R-:W-:Y:S04]  /*83b0*/  STG.E.U16 desc[UR20][R12.64+0x60], R137 ;  /* 0x000060890c007986 */ /* 0x000fe8000c101514 */
[----:B------:R-:W-:Y:S04]  /*83c0*/  STG.E.U16 desc[UR20][R12.64+0x62], R136 ;  /* 0x000062880c007986 */ /* 0x000fe8000c101514 */
[----:B------:R1:W-:Y:S04]  /*83d0*/  STG.E.U16 desc[UR20][R4.64+0x60], R118 ;  /* 0x0000607604007986 */ /* 0x0003e8000c101514 */
[----:B------:R2:W-:Y:S04]  /*83e0*/  STG.E.U16 desc[UR20][R4.64+0x62], R119 ;  /* 0x0000627704007986 */ /* 0x0005e8000c101514 */
[----:B------:R2:W-:Y:S04]  /*83f0*/  STG.E.U16 desc[UR20][R12.64+0x70], R117 ;  /* 0x000070750c007986 */ /* 0x0005e8000c101514 */
[----:B------:R2:W-:Y:S04]  /*8400*/  STG.E.U16 desc[UR20][R12.64+0x72], R27 ;  /* 0x0000721b0c007986 */ /* 0x0005e8000c101514 */
[----:B------:R2:W-:Y:S04]  /*8410*/  STG.E.U16 desc[UR20][R4.64+0x70], R25 ;  /* 0x0000701904007986 */ /* 0x0005e8000c101514 */
[----:B------:R2:W-:Y:S01]  /*8420*/  STG.E.U16 desc[UR20][R4.64+0x72], R24 ;  /* 0x0000721804007986 */ /* 0x0005e2000c101514 */
[----:B-1----:R-:W-:-:S03]  /*8430*/  FADD.FTZ R118, R18, R0 ;  /* 0x0000000012767221 */ /* 0x002fc60000010000 */
[----:B------:R2:W5:Y:S04]  /*8440*/  LDL.LU R18, [R1+0x9c] ;  /* 0x00009c0001127983 */ /* 0x0005680000300800 */
[----:B------:R2:W-:Y:S04]  /*8450*/  STL [R1+0x24], R232 ;  /* 0x000024e801007387 */ /* 0x0005e80000100800 */
[----:B------:R2:W-:Y:S01]  /*8460*/  STL [R1+0x30], R118 ;  /* 0x0000307601007387 */ /* 0x0005e20000100800 */
[----:B------:R-:W-:Y:S05]  /*8470*/  @!P0 BRA `(.L_x_565) ;  /* 0x0000005c00248947 */ /* 0x000fea0003800000 */
[----:B------:R-:W3:Y:S01]  /*8480*/  LDL R244, [R1+0x34] ;  /* 0x0000340001f47983 */ /* 0x000ee20000100800 */
[----:B------:R-:W-:Y:S01]  /*8490*/  ULDC UR4, c[0x0][0x2d0] ;  /* 0x0000b40000047ab9 */ /* 0x000fe20000000800 */
[----:B------:R-:W-:-:S04]  /*84a0*/  DEPBAR.LE SB0, 0x0 ;  /* 0x000080000000791a */ /* 0x000fc80000000000 */
[----:B------:R-:W4:Y:S04]  /*84b0*/  LDL R245, [R1+0x38] ;  /* 0x0000380001f57983 */ /* 0x000f280000100800 */
[----:B------:R-:W4:Y:S04]  /*84c0*/  LDL.64 R246, [R1+0x88] ;  /* 0x0000880001f67983 */ /* 0x000f280000100a00 */
[----:B------:R-:W4:Y:S01]  /*84d0*/  LDL.64 R16, [R1+0x90] ;  /* 0x0000900001107983 */ /* 0x000f220000100a00 */
[----:B------:R-:W-:Y:S02]  /*84e0*/  UIADD3 UR15, UR16, -0x2, URZ ;  /* 0xfffffffe100f7890 */ /* 0x000fe4000fffe03f */
[----:B------:R-:W-:Y:S01]  /*84f0*/  UISETP.GE.AND UP0, UPT, UR16, 0x3, UPT ;  /* 0x000000031000788c */ /* 0x000fe2000bf06270 */
[----:B--2---:R-:W1:Y:S01]  /*8500*/  S2R R117, SR_TID.X ;  /* 0x0000000000757919 */ /* 0x004e620000002100 */
[----:B------:R-:W-:Y:S01]  /*8510*/  USHF.R.S32.HI UR6, URZ, 0x1f, UR15 ;  /* 0x0000001f3f067899 */ /* 0x000fe2000801140f */
[----:B-1----:R-:W-:-:S04]  /*8520*/  SHF.R.S32.HI R0, RZ, 0x1f, R117 ;  /* 0x0000001fff007819 */ /* 0x002fc80000011475 */
[----:B------:R-:W-:-:S04]  /*8530*/  LEA.HI R0, R0, R117, RZ, 0x3 ;  /* 0x0000007500007211 */ /* 0x000fc800078f18ff */
[----:B------:R-:W-:-:S05]  /*8540*/  LOP3.LUT R0, R0, 0xfffffff8, RZ, 0xc0, !PT ;  /* 0xfffffff800007812 */ /* 0x000fca00078ec0ff */
[----:B------:R-:W-:-:S04]  /*8550*/  IMAD.IADD R0, R117, 0x1, -R0 ;  /* 0x0000000175007824 */ /* 0x000fc800078e0a00 */
[----:B------:R-:W-:Y:S01]  /*8560*/  IMAD.SHL.U32 R0, R0, 0x8, RZ ;  /* 0x0000000800007824 */ /* 0x000fe200078e00ff */
[----:B------:R-:W-:Y:S04]  /*8570*/  BAR.SYNC.DEFER_BLOCKING 0x0 ;  /* 0x0000000000007b1d */ /* 0x000fe80000010000 */
[----:B------:R-:W-:Y:S01]  /*8580*/  ISETP.GE.AND P5, PT, R0, UR4, PT ;  /* 0x0000000400007c0c */ /* 0x000fe2000bfa6270 */
[----:B------:R-:W-:-:S12]  /*8590*/  IMAD.U32 R0, RZ, RZ, UR15 ;  /* 0x0000000fff007e24 */ /* 0x000fd8000f8e00ff */
[----:B------:R-:W1:Y:S01]  /*85a0*/  @!P5 LDC.64 R8, c[0x0][0x220] ;  /* 0x00008800ff08db82 */ /* 0x000e620000000a00 */
[----:B------:R-:W-:Y:S07]  /*85b0*/  @P5 STS.128 [R203+0xc000], RZ ;  /* 0x00c000ffcb005388 */ /* 0x000fee0000000c00 */
[----:B------:R-:W2:Y:S08]  /*85c0*/  @!P5 LDC.64 R14, c[0x0][0x220] ;  /* 0x00008800ff0edb82 */ /* 0x000eb00000000a00 */
[----:B------:R-:W2:Y:S08]  /*85d0*/  @!P5 LDC.64 R32, c[0x0][0x220] ;  /* 0x00008800ff20db82 */ /* 0x000eb00000000a00 */
[----:B------:R-:W2:Y:S01]  /*85e0*/  @!P5 LDC.64 R26, c[0x0][0x220] ;  /* 0x00008800ff1adb82 */ /* 0x000ea20000000a00 */
[----:B---3--:R-:W-:-:S02]  /*85f0*/  ISETP.GE.AND P4, PT, R244, UR4, PT ;  /* 0x00000004f4007c0c */ /* 0x008fc4000bf86270 */
[----:B----4-:R-:W-:Y:S01]  /*8600*/  ISETP.GE.AND P3, PT, R245, UR4, PT ;  /* 0x00000004f5007c0c */ /* 0x010fe2000bf66270 */
[----:B------:R-:W-:Y:S01]  /*8610*/  UIMAD UR4, UR10, UR15, URZ ;  /* 0x0000000f0a0472a4 */ /* 0x000fe2000f8e023f */
[----:B------:R-:W-:-:S03]  /*8620*/  IMAD.MOV.U32 R5, RZ, RZ, R247 ;  /* 0x000000ffff057224 */ /* 0x000fc600078e00f7 */
[----:B------:R-:W-:-:S06]  /*8630*/  UIMAD UR4, UR6, UR11, UR4 ;  /* 0x0000000b060472a4 */ /* 0x000fcc000f8e0204 */
[----:B------:R-:W3:Y:S01]  /*8640*/  @!P4 LDC.64 R6, c[0x0][0x220] ;  /* 0x00008800ff06cb82 */ /* 0x000ee20000000a00 */
[----:B------:R-:W-:-:S04]  /*8650*/  IMAD.MOV.U32 R4, RZ, RZ, R16 ;  /* 0x000000ffff047224 */ /* 0x000fc800078e0010 */
[----:B------:R-:W-:-:S03]  /*8660*/  IMAD.WIDE.U32 R4, R0, UR11, R4 ;  /* 0x0000000b00047c25 */ /* 0x000fc6000f8e0004 */
[----:B------:R-:W4:Y:S01]  /*8670*/  @!P3 LDC.64 R10, c[0x0][0x220] ;  /* 0x00008800ff0abb82 */ /* 0x000f220000000a00 */
[----:B------:R-:W-:Y:S01]  /*8680*/  VIADD R0, R5, UR4 ;  /* 0x0000000405007c36 */ /* 0x000fe20008000000 */
[----:B-1----:R-:W-:-:S04]  /*8690*/  @!P5 LEA R8, P1, R4, R8, 0x1 ;  /* 0x000000080408d211 */ /* 0x002fc800078208ff */
[C---:B------:R-:W-:Y:S02]  /*86a0*/  @!P5 LEA.HI.X R9, R4.reuse, R9, R0, 0x1, P1 ;  /* 0x000000090409d211 */ /* 0x040fe400008f0c00 */
[----:B------:R-:W1:Y:S01]  /*86b0*/  @!P4 LDC.64 R16, c[0x0][0x220] ;  /* 0x00008800ff10cb82 */ /* 0x000e620000000a00 */
[C---:B------:R-:W-:Y:S02]  /*86c0*/  IADD3 R2, P1, R4.reuse, UR19, RZ ;  /* 0x0000001304027c10 */ /* 0x040fe4000ff3e0ff */
[----:B------:R-:W-:Y:S01]  /*86d0*/  @!PT LDS RZ, [RZ] ;  /* 0x00000000fffff984 */ /* 0x000fe20000000800 */
[----:B------:R-:W-:Y:S01]  /*86e0*/  @!PT LDS RZ, [RZ] ;  /* 0x00000000fffff984 */ /* 0x000fe20000000800 */
[----:B------:R-:W-:Y:S01]  /*86f0*/  @!PT LDS RZ, [RZ] ;  /* 0x00000000fffff984 */ /* 0x000fe20000000800 */
[----:B------:R4:W-:Y:S04]  /*8700*/  @!P5 LDGSTS.E.BYPASS.LTC128B.128 [R203+0xc000], desc[UR20][R8.64] ;  /* 0x0c00000008cbdfae */ /* 0x0009e8000b901d54 */
[----:B------:R-:W-:Y:S01]  /*8710*/  @P4 STS.128 [R203+0xe000], RZ ;  /* 0x00e000ffcb004388 */ /* 0x000fe20000000c00 */
[----:B------:R-:W2:Y:S01]  /*8720*/  @!P3 LDC.64 R28, c[0x0][0x220] ;  /* 0x00008800ff1cbb82 */ /* 0x000ea20000000a00 */
[----:B---3--:R-:W-:-:S04]  /*8730*/  @!P4 LEA R6, P0, R4, R6, 0x1 ;  /* 0x000000060406c211 */ /* 0x008fc800078008ff */
[----:B------:R-:W-:-:S03]  /*8740*/  @!P4 LEA.HI.X R7, R4, R7, R0, 0x1, P0 ;  /* 0x000000070407c211 */ /* 0x000fc600000f0c00 */
[----:B------:R-:W3:Y:S02]  /*8750*/  @!P4 LDC.64 R24, c[0x0][0x220] ;  /* 0x00008800ff18cb82 */ /* 0x000ee40000000a00 */
[----:B------:R-:W-:Y:S01]  /*8760*/  @!PT LDS RZ, [RZ] ;  /* 0x00000000fffff984 */ /* 0x000fe20000000800 */
[----:B------:R-:W-:Y:S01]  /*8770*/  @!PT LDS RZ, [RZ] ;  /* 0x00000000fffff984 */ /* 0x000fe20000000800 */
[----:B------:R-:W-:Y:S01]  /*8780*/  @!PT LDS RZ, [RZ] ;  /* 0x00000000fffff984 */ /* 0x000fe20000000800 */
[----:B------:R2:W-:Y:S04]  /*8790*/  @!P4 LDGSTS.E.BYPASS.LTC128B.128 [R203+0xe000], desc[UR20][R6.64+0x80] ;  /* 0x0e00008006cbcfae */ /* 0x0005e8000b901d54 */
[----:B------:R-:W-:Y:S02]  /*87a0*/  @P3 STS.128 [R203+0x10000], RZ ;  /* 0x010000ffcb003388 */ /* 0x000fe40000000c00 */
[----:B------:R-:W3:Y:S01]  /*87b0*/  @!P3 LDC.64 R30, c[0x0][0x220] ;  /* 0x00008800ff1ebb82 */ /* 0x000ee20000000a00 */
[----:B----4-:R-:W-:-:S07]  /*87c0*/  @!P3 LEA R8, P0, R4, R10, 0x1 ;  /* 0x0000000a0408b211 */ /* 0x010fce00078008ff */
[----:B------:R-:W4:Y:S01]  /*87d0*/  @!P4 LDC.64 R20, c[0x0][0x220] ;  /* 0x00008800ff14cb82 */ /* 0x000f220000000a00 */
[----:B------:R-:W-:Y:S02]  /*87e0*/  @!P3 LEA.HI.X R9, R4, R11, R0, 0x1, P0 ;  /* 0x0000000b0409b211 */ /* 0x000fe400000f0c00 */
[----:B------:R-:W-:Y:S02]  /*87f0*/  IADD3.X R4, R0, UR18, RZ, P1, !PT ;  /* 0x0000001200047c10 */ /* 0x000fe40008ffe4ff */
[C---:B-1----:R-:W-:Y:S01]  /*8800*/  @!P4 LEA R10, P0, R2.reuse, R16, 0x1 ;  /* 0x00000010020ac211 */ /* 0x042fe200078008ff */
[----:B------:R-:W-:Y:S01]  /*8810*/  @!PT LDS RZ, [RZ] ;  /* 0x00000000fffff984 */ /* 0x000fe20000000800 */
[----:B------:R-:W-:Y:S01]  /*8820*/  @!PT LDS RZ, [RZ] ;  /* 0x00000000fffff984 */ /* 0x000fe20000000800 */
[----:B------:R-:W-:Y:S01]  /*8830*/  @!PT LDS RZ, [RZ] ;  /* 0x00000000fffff984 */ /* 0x000fe20000000800 */
[----:B------:R1:W-:Y:S02]  /*8840*/  @!P3 LDGSTS.E.BYPASS.LTC128B.128 [R203+0x10000], desc[UR20][R8.64+0x100] ;  /* 0x1000010008cbbfae */ /* 0x0003e4000b901d54 */
[----:B------:R-:W4:Y:S01]  /*8850*/  @!P3 LDC.64 R22, c[0x0][0x220] ;  /* 0x00008800ff16bb82 */ /* 0x000f220000000a00 */
[C---:B------:R-:W-:Y:S01]  /*8860*/  @!P4 LEA.HI.X R11, R2.reuse, R17, R4, 0x1, P0 ;  /* 0x00000011020bc211 */ /* 0x040fe200000f0c04 */
[----:B------:R-:W-:Y:S01]  /*8870*/  @P5 STS.128 [R203+0xc800], RZ ;  /* 0x00c800ffcb005388 */ /* 0x000fe20000000c00 */
[----:B--2---:R-:W-:-:S04]  /*8880*/  @!P5 LEA R6, P1, R2, R14, 0x1 ;  /* 0x0000000e0206d211 */ /* 0x004fc800078208ff */
[C---:B------:R-:W-:Y:S02]  /*8890*/  @!P5 LEA.HI.X R7, R2.reuse, R15, R4, 0x1, P1 ;  /* 0x0000000f0207d211 */ /* 0x040fe400008f0c04 */
[----:B------:R-:W-:-:S03]  /*88a0*/  IADD3 R0, P1, R2, UR19, RZ ;  /* 0x0000001302007c10 */ /* 0x000fc6000ff3e0ff */
[----:B------:R-:W-:Y:S01]  /*88b0*/  @!PT LDS RZ, [RZ] ;  /* 0x00000000fffff984 */ /* 0x000fe20000000800 */
[----:B------:R-:W-:Y:S01]  /*88c0*/  @!PT LDS RZ, [RZ] ;  /* 0x00000000fffff984 */ /* 0x000fe20000000800 */
[----:B------:R-:W-:Y:S01]  /*88d0*/  @!PT LDS RZ, [RZ] ;  /* 0x00000000fffff984 */ /* 0x000fe20000000800 */
[----:B------:R2:W-:Y:S04]  /*88e0*/  @!P5 LDGSTS.E.BYPASS.LTC128B.128 [R203+0xc800], desc[UR20][R6.64] ;  /* 0x0c80000006cbdfae */ /* 0x0005e8000b901d54 */
[----:B------:R-:W-:Y:S04]  /*88f0*/  @P4 STS.128 [R203+0xe800], RZ ;  /* 0x00e800ffcb004388 */ /* 0x000fe80000000c00 */
[----:B------:R-:W-:Y:S01]  /*8900*/  @!PT LDS RZ, [RZ] ;  /* 0x00000000fffff984 */ /* 0x000fe20000000800 */
[----:B------:R-:W-:Y:S01]  /*8910*/  @!PT LDS RZ, [RZ] ;  /* 0x00000000fffff984 */ /* 0x000fe20000000800 */
[----:B------:R-:W-:Y:S01]  /*8920*/  @!PT LDS RZ, [RZ] ;  /* 0x00000000fffff984 */ /* 0x000fe20000000800 */
[----:B------:R4:W-:Y:S01]  /*8930*/  @!P4 LDGSTS.E.BYPASS.LTC128B.128 [R203+0xe800], desc[UR20][R10.64+0x80] ;  /* 0x0e8000800acbcfae */ /* 0x0009e2000b901d54 */
[----:B-1----:R-:W-:-:S03]  /*8940*/  @!P3 LEA R8, P0, R2, R28, 0x1 ;  /* 0x0000001c0208b211 */ /* 0x002fc600078008ff */
[----:B------:R-:W-:Y:S01]  /*8950*/  @P3 STS.128 [R203+0x10800], RZ ;  /* 0x010800ffcb003388 */ /* 0x000fe20000000c00 */
[----:B------:R-:W-:Y:S02]  /*8960*/  @!P3 LEA.HI.X R9, R2, R29, R4, 0x1, P0 ;  /* 0x0000001d0209b211 */ /* 0x000fe400000f0c04 */
[----:B------:R-:W-:Y:S02]  /*8970*/  IADD3.X R4, R4, UR18, RZ, P1, !PT ;  /* 0x0000001204047c10 */ /* 0x000fe40008ffe4ff */
[C---:B---3--:R-:W-:Y:S01]  /*8980*/  @!P4 LEA R16, P1, R0.reuse, R24, 0x1 ;  /* 0x000000180010c211 */ /* 0x048fe200078208ff */
[----:B------:R-:W-:Y:S01]  /*8990*/  @!PT LDS RZ, [RZ] ;  /* 0x00000000fffff984 */ /* 0x000fe20000000800 */
[----:B------:R-:W-:Y:S01]  /*89a0*/  @!PT LDS RZ, [RZ] ;  /* 0x00000000fffff984 */ /* 0x000fe20000000800 */
[----:B------:R-:W-:Y:S01]  /*89b0*/  @!PT LDS RZ, [RZ] ;  /* 0x00000000fffff984 */ /* 0x000fe20000000800 */
[----:B------:R1:W-:Y:S01]  /*89c0*/  @!P3 LDGSTS.E.BYPASS.LTC128B.128 [R203+0x10800], desc[UR20][R8.64+0x100] ;  /* 0x1080010008cbbfae */ /* 0x0003e2000b901d54 */
[C---:B------:R-:W-:Y:S02]  /*89d0*/  IADD3 R2, P2, R0.reuse, UR19, RZ ;  /* 0x0000001300027c10 */ /* 0x040fe4000ff5e0ff */
[C---:B------:R-:W-:Y:S01]  /*89e0*/  @!P4 LEA.HI.X R17, R0.reuse, R25, R4, 0x1, P1 ;  /* 0x000000190011c211 */ /* 0x040fe200008f0c04 */
[----:B------:R-:W-:Y:S01]  /*89f0*/  @P5 STS.128 [R203+0xd000], RZ ;  /* 0x00d000ffcb005388 */ /* 0x000fe20000000c00 */
[----:B--2---:R-:W-:-:S04]  /*8a00*/  @!P5 LEA R6, P0, R0, R32, 0x1 ;  /* 0x000000200006d211 */ /* 0x004fc800078008ff */
[C---:B------:R-:W-:Y:S02]  /*8a10*/  @!P5 LEA.HI.X R7, R0.reuse, R33, R4, 0x1, P0 ;  /* 0x000000210007d211 */ /* 0x040fe400000f0c04 */
[----:B------:R-:W-:-:S03]  /*8a20*/  @!P3 LEA R14, P0, R0, R30, 0x1 ;  /* 0x0000001e000eb211 */ /* 0x000fc600078008ff */
[----:B------:R-:W-:Y:S01]  /*8a30*/  @!PT LDS RZ, [RZ] ;  /* 0x00000000fffff984 */ /* 0x000fe20000000800 */
[----:B------:R-:W-:Y:S01]  /*8a40*/  @!PT LDS RZ, [RZ] ;  /* 0x00000000fffff984 */ /* 0x000fe20000000800 */
[----:B------:R-:W-:Y:S01]  /*8a50*/  @!PT LDS RZ, [RZ] ;  /* 0x00000000fffff984 */ /* 0x000fe20000000800 */
[----:B------:R2:W-:Y:S01]  /*8a60*/  @!P5 LDGSTS.E.BYPASS.LTC128B.128 [R203+0xd000], desc[UR20][R6.64] ;  /* 0x0d00000006cbdfae */ /* 0x0005e2000b901d54 */
[----:B------:R-:W-:Y:S01]  /*8a70*/  @!P3 LEA.HI.X R15, R0, R31, R4, 0x1, P0 ;  /* 0x0000001f000fb211 */ /* 0x000fe200000f0c04 */
[----:B------:R-:W-:Y:S01]  /*8a80*/  IMAD.U32 R0, RZ, RZ, UR15 ;  /* 0x0000000fff007e24 */ /* 0x000fe2000f8e00ff */
[----:B------:R-:W-:Y:S01]  /*8a90*/  IADD3.X R4, R4, UR18, RZ, P2, !PT ;  /* 0x0000001204047c10 */ /* 0x000fe200097fe4ff */
[----:B------:R-:W-:Y:S01]  /*8aa0*/  @P4 STS.128 [R203+0xf000], RZ ;  /* 0x00f000ffcb004388 */ /* 0x000fe20000000c00 */
[----:B----4-:R-:W-:-:S03]  /*8ab0*/  @!P5 LEA R10, P2, R2, R26, 0x1 ;  /* 0x0000001a020ad211 */ /* 0x010fc600078408ff */
[----:B------:R-:W-:Y:S01]  /*8ac0*/  @!PT LDS RZ, [RZ] ;  /* 0x00000000fffff984 */ /* 0x000fe20000000800 */
[----:B------:R-:W-:Y:S01]  /*8ad0*/  @!PT LDS RZ, [RZ] ;  /* 0x00000000fffff984 */ /* 0x000fe20000000800 */
[----:B------:R-:W-:Y:S01]  /*8ae0*/  @!PT LDS RZ, [RZ] ;  /* 0x00000000fffff984 */ /* 0x000fe20000000800 */
[----:B------:R-:W-:Y:S01]  /*8af0*/  @!P4 LDGSTS.E.BYPASS.LTC128B.128 [R203+0xf000], desc[UR20][R16.64+0x80] ;  /* 0x0f00008010cbcfae */ /* 0x000fe2000b901d54 */
[C-C-:B------:R-:W-:Y:S02]  /*8b00*/  @!P5 LEA.HI.X R11, R2.reuse, R27, R4.reuse, 0x1, P2 ;  /* 0x0000001b020bd211 */ /* 0x140fe400010f0c04 */
[C---:B-1----:R-:W-:Y:S01]  /*8b10*/  @!P4 LEA R8, P1, R2.reuse, R20, 0x1 ;  /* 0x000000140208c211 */ /* 0x042fe200078208ff */
[----:B------:R-:W-:Y:S03]  /*8b20*/  @P3 STS.128 [R203+0x11000], RZ ;  /* 0x011000ffcb003388 */ /* 0x000fe60000000c00 */
[C---:B------:R-:W-:Y:S01]  /*8b30*/  @!P4 LEA.HI.X R9, R2.reuse, R21, R4, 0x1, P1 ;  /* 0x000000150209c211 */ /* 0x040fe200008f0c04 */
        /* <DEDUP_REMOVED lines=8> */
[----:B------:R-:W-:Y:S01]  /*8bc0*/  @!P5 LDGSTS.E.BYPASS.LTC128B.128 [R203+0xd800], desc[UR20][R10.64] ;  /* 0x0d8000000acbdfae */ /* 0x000fe2000b901d54 */
[----:B--2---:R-:W-:-:S03]  /*8bd0*/  @!P3 LEA R6, P0, R2, R22, 0x1 ;  /* 0x000000160206b211 */ /* 0x004fc600078008ff */
[----:B------:R-:W-:Y:S01]  /*8be0*/  @P4 STS.128 [R203+0xf800], RZ ;  /* 0x00f800ffcb004388 */ /* 0x000fe20000000c00 */
[----:B------:R-:W-:Y:S01]  /*8bf0*/  @!P3 LEA.HI.X R7, R2, R23, R4, 0x1, P0 ;  /* 0x000000170207b211 */ /* 0x000fe200000f0c04 */
[----:B------:R-:W-:Y:S02]  /*8c00*/  IMAD.SHL.U32 R2, R117, 0x2, RZ ;  /* 0x0000000275027824 */ /* 0x000fe400078e00ff */
[----:B------:R-:W-:Y:S01]  /*8c10*/  @!PT LDS RZ, [RZ] ;  /* 0x00000000fffff984 */ /* 0x000fe20000000800 */
[----:B------:R-:W-:Y:S01]  /*8c20*/  @!PT LDS RZ, [RZ] ;  /* 0x00000000fffff984 */ /* 0x000fe20000000800 */
[----:B------:R-:W-:Y:S01]  /*8c30*/  @!PT LDS RZ, [RZ] ;  /* 0x00000000fffff984 */ /* 0x000fe20000000800 */
[----:B------:R2:W-:Y:S04]  /*8c40*/  @!P4 LDGSTS.E.BYPASS.LTC128B.128 [R203+0xf800], desc[UR20][R8.64+0x80] ;  /* 0x0f80008008cbcfae */ /* 0x0005e8000b901d54 */
[----:B------:R-:W-:Y:S01]  /*8c50*/  @P3 STS.128 [R203+0x11800], RZ ;  /* 0x011800ffcb003388 */ /* 0x000fe20000000c00 */
[----:B------:R-:W-:-:S03]  /*8c60*/  LOP3.LUT R2, R2, 0x6, RZ, 0xc0, !PT ;  /* 0x0000000602027812 */ /* 0x000fc600078ec0ff */
[----:B------:R-:W-:Y:S01]  /*8c70*/  @!PT LDS RZ, [RZ] ;  /* 0x00000000fffff984 */ /* 0x000fe20000000800 */
[----:B------:R-:W-:Y:S01]  /*8c80*/  @!PT LDS RZ, [RZ] ;  /* 0x00000000fffff984 */ /* 0x000fe20000000800 */
[----:B------:R-:W-:Y:S01]  /*8c90*/  @!PT LDS RZ, [RZ] ;  /* 0x00000000fffff984 */ /* 0x000fe20000000800 */
[----:B------:R3:W-:Y:S02]  /*8ca0*/  @!P3 LDGSTS.E.BYPASS.LTC128B.128 [R203+0x11800], desc[UR20][R6.64+0x100] ;  /* 0x1180010006cbbfae */ /* 0x0007e4000b901d54 */
[----:B------:R-:W-:Y:S02]  /*8cb0*/  IMAD R0, R0, 0x40, R2 ;  /* 0x0000004000007824 */ /* 0x000fe400078e0202 */
[----:B-----5:R-:W-:Y:S02]  /*8cc0*/  LDSM.16.M88.4 R24, [R180+0x6000] ;  /* 0x00600000b418783b */ /* 0x020fe40000000200 */
[C---:B-1----:R-:W-:Y:S02]  /*8cd0*/  VIADD R14, R0.reuse, 0x1 ;  /* 0x00000001000e7836 */ /* 0x042fe40000000000 */
[----:B------:R-:W-:Y:S01]  /*8ce0*/  LDSM.16.M88.4 R20, [R180+0x6800] ;  /* 0x00680000b414783b */ /* 0x000fe20000000200 */
[----:B------:R-:W-:Y:S02]  /*8cf0*/  VIADD R2, R0, 0x8 ;  /* 0x0000000800027836 */ /* 0x000fe40000000000 */
[CC--:B------:R-:W-:Y:S01]  /*8d00*/  ISETP.GE.AND P0, PT, R14.reuse, R19.reuse, PT ;  /* 0x000000130e00720c */ /* 0x0c0fe20003f06270 */
[----:B------:R-:W-:Y:S01]  /*8d10*/  LDSM.16.M88.4 R140, [R180+0x7000] ;  /* 0x00700000b48c783b */ /* 0x000fe20000000200 */
[-C--:B------:R-:W-:Y:S01]  /*8d20*/  ISETP.GE.AND P1, PT, R14, R18.reuse, PT ;  /* 0x000000120e00720c */ /* 0x080fe20003f26270 */
[----:B------:R-:W-:Y:S01]  /*8d30*/  VIADD R14, R0, 0x9 ;  /* 0x00000009000e7836 */ /* 0x000fe20000000000 */
[C---:B------:R-:W-:Y:S01]  /*8d40*/  ISETP.GE.AND P2, PT, R2.reuse, R19, PT ;  /* 0x000000130200720c */ /* 0x040fe20003f46270 */
[----:B------:R-:W-:Y:S01]  /*8d50*/  LDSM.16.M88.4 R148, [R180+0x7800] ;  /* 0x00780000b494783b */ /* 0x000fe20000000200 */
[----:B------:R-:W-:Y:S01]  /*8d60*/  ISETP.GE.AND P6, PT, R2, R18, PT ;  /* 0x000000120200720c */ /* 0x000fe20003fc6270 */
[----:B------:R-:W-:-:S02]  /*8d70*/  VIADD R2, R0, 0x10 ;  /* 0x0000001000027836 */ /* 0x000fc40000000000 */
[----:B--2---:R-:W1:Y:S04]  /*8d80*/  LDSM.16.M88.4 R8, [R187] ;  /* 0x00000000bb08783b */ /* 0x004e680000000200 */
[----:B------:R-:W-:Y:S04]  /*8d90*/  LDSM.16.M88.4 R144, [R191] ;  /* 0x00000000bf90783b */ /* 0x000fe80000000200 */
[----:B---3--:R-:W2:Y:S04]  /*8da0*/  LDSM.16.M88.4 R4, [R188] ;  /* 0x00000000bc04783b */ /* 0x008ea80000000200 */
[----:B------:R-:W3:Y:S04]  /*8db0*/  LDSM.16.M88.4 R164, [R202] ;  /* 0x00000000caa4783b */ /* 0x000ee80000000200 */
[----:B------:R-:W4:Y:S04]  /*8dc0*/  LDSM.16.M88.4 R172, [R201] ;  /* 0x00000000c9ac783b */ /* 0x000f280000000200 */
[----:B------:R-:W4:Y:S04]  /*8dd0*/  LDSM.16.M88.4 R176, [R200] ;  /* 0x00000000c8b0783b */ /* 0x000f280000000200 */
[----:B------:R-:W-:Y:S04]  /*8de0*/  LDSM.16.M88.4 R216, [R186+0x6000] ;  /* 0x00600000bad8783b */ /* 0x000fe80000000200 */
[----:B------:R-:W-:Y:S04]  /*8df0*/  LDSM.16.M88.4 R212, [R186+0x6800] ;  /* 0x00680000bad4783b */ /* 0x000fe80000000200 */
[----:B------:R-:W-:Y:S04]  /*8e00*/  LDSM.16.M88.4 R208, [R186+0x7000] ;  /* 0x00700000bad0783b */ /* 0x000fe80000000200 */
[----:B------:R-:W-:Y:S01]  /*8e10*/  LDSM.16.M88.4 R204, [R186+0x7800] ;  /* 0x00780000bacc783b */ /* 0x000fe20000000200 */
[C---:B-1----:R-:W-:Y:S03]  /*8e20*/  HMMA.16816.F32.BF16 R136, R8.reuse, R24, RZ ;  /* 0x000000180888723c */ /* 0x042fe600000418ff */
[----:B------:R-:W-:Y:S04]  /*8e30*/  LDSM.16.M88.4 R220, [R185] ;  /* 0x00000000b9dc783b */ /* 0x000fe80000000200 */
[----:B------:R-:W-:Y:S01]  /*8e40*/  LDSM.16.M88.4 R224, [R186+0x8000] ;  /* 0x00800000bae0783b */ /* 0x000fe20000000200 */
[C---:B------:R-:W-:Y:S03]  /*8e50*/  HMMA.16816.F32.BF16 R32, R8.reuse, R26, RZ ;  /* 0x0000001a0820723c */ /* 0x040fe600000418ff */
[----:B------:R-:W1:Y:S03]  /*8e60*/  LDSM.16.M88.4 R24, [R190] ;  /* 0x00000000be18783b */ /* 0x000e660000000200 */
[C---:B------:R-:W-:Y:S01]  /*8e70*/  HMMA.16816.F32.BF16 R28, R8.reuse, R20, RZ ;  /* 0x00000014081c723c */ /* 0x040fe200000418ff */
[----:B------:R-:W-:Y:S04]  /*8e80*/  LDSM.16.M88.4 R228, [R195] ;  /* 0x00000000c3e4783b */ /* 0x000fe80000000200 */
[----:B------:R-:W0:Y:S01]  /*8e90*/  LDGDEPBAR ;  /* 0x00000000000079af */ /* 0x000e220000000000 */
[C---:B------:R-:W-:Y:S06]  /*8ea0*/  HMMA.16816.F32.BF16 R20, R8.reuse, R22, RZ ;  /* 0x000000160814723c */ /* 0x040fec00000418ff */
[C---:B------:R-:W-:Y:S06]  /*8eb0*/  HMMA.16816.F32.BF16 R152, R8.reuse, R140, RZ ;  /* 0x0000008c0898723c */ /* 0x040fec00000418ff */
[C---:B------:R-:W-:Y:S06]  /*8ec0*/  HMMA.16816.F32.BF16 R156, R8.reuse, R142, RZ ;  /* 0x0000008e089c723c */ /* 0x040fec00000418ff */
[C---:B------:R-:W-:Y:S06]  /*8ed0*/  HMMA.16816.F32.BF16 R160, R8.reuse, R148, RZ ;  /* 0x0000009408a0723c */ /* 0x040fec00000418ff */
[----:B------:R-:W-:Y:S06]  /*8ee0*/  HMMA.16816.F32.BF16 R168, R8, R150, RZ ;  /* 0x0000009608a8723c */ /* 0x000fec00000418ff */
[C---:B--2---:R-:W-:Y:S06]  /*8ef0*/  HMMA.16816.F32.BF16 R148, R4.reuse, R144, R136 ;  /* 0x000000900494723c */ /* 0x044fec0000041888 */
[C---:B------:R-:W-:Y:S06]  /*8f00*/  HMMA.16816.F32.BF16 R144, R4.reuse, R146, R32 ;  /* 0x000000920490723c */ /* 0x040fec0000041820 */
[C---:B---3--:R-:W-:Y:S06]  /*8f10*/  HMMA.16816.F32.BF16 R140, R4.reuse, R164, R28 ;  /* 0x000000a4048c723c */ /* 0x048fec000004181c */
[C---:B------:R-:W-:Y:S01]  /*8f20*/  HMMA.16816.F32.BF16 R136, R4.reuse, R166, R20 ;  /* 0x000000a60488723c */ /* 0x040fe20000041814 */
[----:B------:R-:W2:Y:S05]  /*8f30*/  LDSM.16.M88.4 R20, [R189] ;  /* 0x00000000bd14783b */ /* 0x000eaa0000000200 */
[C---:B----4-:R-:W-:Y:S06]  /*8f40*/  HMMA.16816.F32.BF16 R32, R4.reuse, R172, R152 ;  /* 0x000000ac0420723c */ /* 0x050fec0000041898 */
[C---:B------:R-:W-:Y:S01]  /*8f50*/  HMMA.16816.F32.BF16 R28, R4.reuse, R174, R156 ;  /* 0x000000ae041c723c */ /* 0x040fe2000004189c */
[----:B------:R-:W3:Y:S05]  /*8f60*/  LDSM.16.M88.4 R172, [R185+0x1000] ;  /* 0x00100000b9ac783b */ /* 0x000eea0000000200 */
[C---:B------:R-:W-:Y:S06]  /*8f70*/  HMMA.16816.F32.BF16 R8, R4.reuse, R176, R160 ;  /* 0x000000b00408723c */ /* 0x040fec00000418a0 */
[----:B------:R-:W-:Y:S01]  /*8f80*/  HMMA.16816.F32.BF16 R168, R4, R178, R168 ;  /* 0x000000b204a8723c */ /* 0x000fe200000418a8 */
[----:B------:R-:W4:Y:S05]  /*8f90*/  LDSM.16.M88.4 R176, [R185+0x800] ;  /* 0x00080000b9b0783b */ /* 0x000f2a0000000200 */
[C---:B-1----:R-:W-:Y:S06]  /*8fa0*/  HMMA.16816.F32.BF16 R164, R24.reuse, R216, R148 ;  /* 0x000000d818a4723c */ /* 0x042fec0000041894 */
[C---:B------:R-:W-:Y:S01]  /*8fb0*/  HMMA.16816.F32.BF16 R160, R24.reuse, R218, R144 ;  /* 0x000000da18a0723c */ /* 0x040fe20000041890 */
[----:B------:R-:W-:Y:S05]  /*8fc0*/  LDSM.16.M88.4 R216, [R180+0x8000] ;  /* 0x00800000b4d8783b */ /* 0x000fea0000000200 */
[C---:B------:R-:W-:Y:S06]  /*8fd0*/  HMMA.16816.F32.BF16 R156, R24.reuse, R212, R140 ;  /* 0x000000d4189c723c */ /* 0x040fec000004188c */
[C---:B------:R-:W-:Y:S01]  /*8fe0*/  HMMA.16816.F32.BF16 R152, R24.reuse, R214, R136 ;  /* 0x000000d61898723c */ /* 0x040fe20000041888 */
[----:B------:R-:W1:Y:S05]  /*8ff0*/  LDSM.16.M88.4 R212, [R185+0x1800] ;  /* 0x00180000b9d4783b */ /* 0x000e6a0000000200 */
[C---:B------:R-:W-:Y:S06]  /*9000*/  HMMA.16816.F32.BF16 R148, R24.reuse, R208, R32 ;  /* 0x000000d01894723c */ /* 0x040fec0000041820 */
[C---:B------:R-:W-:Y:S01]  /*9010*/  HMMA.16816.F32.BF16 R144, R24.reuse, R210, R28 ;  /* 0x000000d21890723c */ /* 0x040fe2000004181c */
[----:B------:R-:W-:Y:S05]  /*9020*/  LDSM.16.M88.4 R208, [R180+0x8800] ;  /* 0x00880000b4d0783b */ /* 0x000fea0000000200 */
[C---:B------:R-:W-:Y:S01]  /*9030*/  HMMA.16816.F32.BF16 R4, R24.reuse, R204, R8 ;  /* 0x000000cc1804723c */ /* 0x040fe20000041808 */
[----:B------:R-:W1:Y:S05]  /*9040*/  LDSM.16.M88.4 R8, [R187+0x2000] ;  /* 0x00200000bb08783b */ /* 0x000e6a0000000200 */
[----:B------:R-:W-:Y:S01]  /*9050*/  HMMA.16816.F32.BF16 R140, R24, R206, R168 ;  /* 0x000000ce188c723c */ /* 0x000fe200000418a8 */
[----:B------:R-:W-:Y:S05]  /*9060*/  LDSM.16.M88.4 R204, [R198] ;  /* 0x00000000c6cc783b */ /* 0x000fea0000000200 */
[C---:B--2---:R-:W-:Y:S06]  /*9070*/  HMMA.16816.F32.BF16 R32, R20.reuse, R222, R160 ;  /* 0x000000de1420723c */ /* 0x044fec00000418a0 */
[C---:B------:R-:W-:Y:S01]  /*9080*/  HMMA.16816.F32.BF16 R136, R20.reuse, R220, R164 ;  /* 0x000000dc1488723c */ /* 0x040fe200000418a4 */
[----:B------:R-:W2:Y:S05]  /*9090*/  LDSM.16.M88.4 R220, [R180+0x9000] ;  /* 0x00900000b4dc783b */ /* 0x000eaa0000000200 */
[C---:B---3--:R-:W-:Y:S06]  /*90a0*/  HMMA.16816.F32.BF16 R160, R20.reuse, R172, R148 ;  /* 0x000000ac14a0723c */ /* 0x048fec0000041894 */
[C---:B------:R-:W-:Y:S01]  /*90b0*/  HMMA.16816.F32.BF16 R168, R20.reuse, R174, R144 ;  /* 0x000000ae14a8723c */ /* 0x040fe20000041890 */
[----:B------:R-:W3:Y:S05]  /*90c0*/  LDSM.16.M88.4 R172, [R180+0x9800] ;  /* 0x00980000b4ac783b */ /* 0x000eea0000000200 */
[C---:B----4-:R-:W-:Y:S06]  /*90d0*/  HMMA.16816.F32.BF16 R28, R20.reuse, R176, R156 ;  /* 0x000000b0141c723c */ /* 0x050fec000004189c */
[C---:B------:R-:W-:Y:S01]  /*90e0*/  HMMA.16816.F32.BF16 R24, R20.reuse, R178, R152 ;  /* 0x000000b21418723c */ /* 0x040fe20000041898 */
[----:B------:R-:W-:Y:S05]  /*90f0*/  LDSM.16.M88.4 R176, [R199] ;  /* 0x00000000c7b0783b */ /* 0x000fea0000000200 */
[C---:B-1----:R-:W-:Y:S01]  /*9100*/  HMMA.16816.F32.BF16 R164, R20.reuse, R212, R4 ;  /* 0x000000d414a4723c */ /* 0x042fe20000041804 */
[----:B------:R-:W1:Y:S05]  /*9110*/  LDSM.16.M88.4 R4, [R188+0x2000] ;  /* 0x00200000bc04783b */ /* 0x000e6a0000000200 */
[----:B------:R-:W-:Y:S01]  /*9120*/  HMMA.16816.F32.BF16 R156, R20, R214, R140 ;  /* 0x000000d6149c723c */ /* 0x000fe2000004188c */
[----:B------:R-:W4:Y:S04]  /*9130*/  LDSM.16.M88.4 R140, [R197] ;  /* 0x00000000c58c783b */ /* 0x000f280000000200 */
[----:B------:R-:W-:Y:S01]  /*9140*/  LDSM.16.M88.4 R20, [R190+0x2000] ;  /* 0x00200000be14783b */ /* 0x000fe20000000200 */
[C---:B------:R-:W-:Y:S03]  /*9150*/  HMMA.16816.F32.BF16 R152, R8.reuse, R216, R136 ;  /* 0x000000d80898723c */ /* 0x040fe60000041888 */
[----:B------:R-:W-:Y:S03]  /*9160*/  LDSM.16.M88.4 R212, [R186+0x9000] ;  /* 0x00900000bad4783b */ /* 0x000fe60000000200 */
[C---:B------:R-:W-:Y:S06]  /*9170*/  HMMA.16816.F32.BF16 R144, R8.reuse, R208, R28 ;  /* 0x000000d00890723c */ /* 0x040fec000004181c */
[C---:B------:R-:W-:Y:S01]  /*9180*/  HMMA.16816.F32.BF16 R136, R8.reuse, R210, R24 ;  /* 0x000000d20888723c */ /* 0x040fe20000041818 */
[----:B------:R-:W4:Y:S05]  /*9190*/  LDSM.16.M88.4 R208, [R196] ;  /* 0x00000000c4d0783b */ /* 0x000f2a0000000200 */
[C---:B------:R-:W-:Y:S01]  /*91a0*/  HMMA.16816.F32.BF16 R148, R8.reuse, R218, R32 ;  /* 0x000000da0894723c */ /* 0x040fe20000041820 */
[----:B------:R-:W-:Y:S05]  /*91b0*/  LDSM.16.M88.4 R216, [R186+0x9800] ;  /* 0x00980000bad8783b */ /* 0x000fea0000000200 */
[C---:B--2---:R-:W-:Y:S06]  /*91c0*/  HMMA.16816.F32.BF16 R32, R8.reuse, R220, R160 ;  /* 0x000000dc0820723c */ /* 0x044fec00000418a0 */
[C---:B------:R-:W-:Y:S01]  /*91d0*/  HMMA.16816.F32.BF16 R28, R8.reuse, R222, R168 ;  /* 0x000000de081c723c */ /* 0x040fe200000418a8 */
[----:B------:R-:W2:Y:S05]  /*91e0*/  LDSM.16.M88.4 R220, [R186+0x8800] ;  /* 0x00880000badc783b */ /* 0x000eaa0000000200 */
[C---:B---3--:R-:W-:Y:S06]  /*91f0*/  HMMA.16816.F32.BF16 R24, R8.reuse, R172, R164 ;  /* 0x000000ac0818723c */ /* 0x048fec00000418a4 */
[----:B------:R-:W-:Y:S06]  /*9200*/  HMMA.16816.F32.BF16 R8, R8, R174, R156 ;  /* 0x000000ae0808723c */ /* 0x000fec000004189c */
[C---:B-1----:R-:W-:Y:S06]  /*9210*/  HMMA.16816.F32.BF16 R160, R4.reuse, R176, R152 ;  /* 0x000000b004a0723c */ /* 0x042fec0000041898 */
[C---:B------:R-:W-:Y:S06]  /*9220*/  HMMA.16816.F32.BF16 R176, R4.reuse, R178, R148 ;  /* 0x000000b204b0723c */ /* 0x040fec0000041894 */
[C---:B------:R-:W-:Y:S06]  /*9230*/  HMMA.16816.F32.BF16 R168, R4.reuse, R206, R136 ;  /* 0x000000ce04a8723c */ /* 0x040fec0000041888 */
[C---:B------:R-:W-:Y:S01]  /*9240*/  HMMA.16816.F32.BF16 R172, R4.reuse, R204, R144 ;  /* 0x000000cc04ac723c */ /* 0x040fe20000041890 */
[----:B------:R-:W-:Y:S04]  /*9250*/  LDSM.16.M88.4 R144, [R185+0x2000] ;  /* 0x00200000b990783b */ /* 0x000fe80000000200 */
[----:B------:R-:W-:Y:S01]  /*9260*/  LDSM.16.M88.4 R204, [R185+0x3800] ;  /* 0x00380000b9cc783b */ /* 0x000fe20000000200 */
[C---:B----4-:R-:W-:Y:S06]  /*9270*/  HMMA.16816.F32.BF16 R164, R4.reuse, R140, R32 ;  /* 0x0000008c04a4723c */ /* 0x050fec0000041820 */
[C---:B------:R-:W-:Y:S01]  /*9280*/  HMMA.16816.F32.BF16 R156, R4.reuse, R142, R28 ;  /* 0x0000008e049c723c */ /* 0x040fe2000004181c */
[----:B------:R-:W-:Y:S05]  /*9290*/  LDSM.16.M88.4 R140, [R185+0x2800] ;  /* 0x00280000b98c783b */ /* 0x000fea0000000200 */
[C---:B------:R-:W-:Y:S01]  /*92a0*/  HMMA.16816.F32.BF16 R148, R4.reuse, R210, R8 ;  /* 0x000000d20494723c */ /* 0x040fe20000041808 */
[----:B------:R-:W1:Y:S05]  /*92b0*/  LDSM.16.M88.4 R8, [R189+0x2000] ;  /* 0x00200000bd08783b */ /* 0x000e6a0000000200 */
[----:B------:R-:W-:Y:S01]  /*92c0*/  HMMA.16816.F32.BF16 R152, R4, R208, R24 ;  /* 0x000000d00498723c */ /* 0x000fe20000041818 */
[----:B------:R-:W3:Y:S04]  /*92d0*/  LDSM.16.M88.4 R208, [R185+0x3000] ;  /* 0x00300000b9d0783b */ /* 0x000ee80000000200 */
[----:B------:R-:W-:Y:S01]  /*92e0*/  LDSM.16.M88.4 R4, [R187+0x4000] ;  /* 0x00400000bb04783b */ /* 0x000fe20000000200 */
[C---:B------:R-:W-:Y:S06]  /*92f0*/  HMMA.16816.F32.BF16 R136, R20.reuse, R224, R160 ;  /* 0x000000e01488723c */ /* 0x040fec00000418a0 */
[C---:B------:R-:W-:Y:S01]  /*9300*/  HMMA.16816.F32.BF16 R32, R20.reuse, R226, R176 ;  /* 0x000000e21420723c */ /* 0x040fe200000418b0 */
[----:B------:R-:W-:Y:S05]  /*9310*/  LDSM.16.M88.4 R224, [R194] ;  /* 0x00000000c2e0783b */ /* 0x000fea0000000200 */
[C---:B--2---:R-:W-:Y:S06]  /*9320*/  HMMA.16816.F32.BF16 R24, R20.reuse, R222, R168 ;  /* 0x000000de1418723c */ /* 0x044fec00000418a8 */
[C---:B------:R-:W-:Y:S01]  /*9330*/  HMMA.16816.F32.BF16 R28, R20.reuse, R220, R172 ;  /* 0x000000dc141c723c */ /* 0x040fe200000418ac */
[----:B------:R-:W-:Y:S05]  /*9340*/  LDSM.16.M88.4 R220, [R193] ;  /* 0x00000000c1dc783b */ /* 0x000fea0000000200 */
[C---:B------:R-:W-:Y:S06]  /*9350*/  HMMA.16816.F32.BF16 R168, R20.reuse, R212, R164 ;  /* 0x000000d414a8723c */ /* 0x040fec00000418a4 */
[C---:B------:R-:W-:Y:S01]  /*9360*/  HMMA.16816.F32.BF16 R176, R20.reuse, R214, R156 ;  /* 0x000000d614b0723c */ /* 0x040fe2000004189c */
[----:B------:R-:W2:Y:S05]  /*9370*/  LDSM.16.M88.4 R212, [R180+0xa000] ;  /* 0x00a00000b4d4783b */ /* 0x000eaa0000000200 */
[C---:B------:R-:W-:Y:S06]  /*9380*/  HMMA.16816.F32.BF16 R172, R20.reuse, R216, R152 ;  /* 0x000000d814ac723c */ /* 0x040fec0000041898 */
[----:B------:R-:W-:Y:S01]  /*9390*/  HMMA.16816.F32.BF16 R164, R20, R218, R148 ;  /* 0x000000da14a4723c */ /* 0x000fe20000041894 */
[----:B------:R-:W4:Y:S04]  /*93a0*/  LDSM.16.M88.4 R216, [R180+0xa800] ;  /* 0x00a80000b4d8783b */ /* 0x000f280000000200 */
[----:B------:R-:W4:Y:S01]  /*93b0*/  LDSM.16.M88.4 R148, [R180+0xb000] ;  /* 0x00b00000b494783b */ /* 0x000f220000000200 */
[C---:B-1----:R-:W-:Y:S03]  /*93c0*/  HMMA.16816.F32.BF16 R160, R8.reuse, R144, R136 ;  /* 0x0000009008a0723c */ /* 0x042fe60000041888 */
[----:B------:R-:W-:Y:S03]  /*93d0*/  LDSM.16.M88.4 R20, [R188+0x4000] ;  /* 0x00400000bc14783b */ /* 0x000fe60000000200 */
[C---:B------:R-:W-:Y:S01]  /*93e0*/  HMMA.16816.F32.BF16 R156, R8.reuse, R146, R32 ;  /* 0x00000092089c723c */ /* 0x040fe20000041820 */
[----:B------:R-:W1:Y:S05]  /*93f0*/  LDSM.16.M88.4 R144, [R180+0xb800] ;  /* 0x00b80000b490783b */ /* 0x000e6a0000000200 */
[C---:B------:R-:W-:Y:S06]  /*9400*/  HMMA.16816.F32.BF16 R152, R8.reuse, R140, R28 ;  /* 0x0000008c0898723c */ /* 0x040fec000004181c */
[C---:B------:R-:W-:Y:S06]  /*9410*/  HMMA.16816.F32.BF16 R140, R8.reuse, R142, R24 ;  /* 0x0000008e088c723c */ /* 0x040fec0000041818 */
[C---:B---3--:R-:W-:Y:S06]  /*9420*/  HMMA.16816.F32.BF16 R136, R8.reuse, R208, R168 ;  /* 0x000000d00888723c */ /* 0x048fec00000418a8 */
[C---:B------:R-:W-:Y:S06]  /*9430*/  HMMA.16816.F32.BF16 R28, R8.reuse, R204, R172 ;  /* 0x000000cc081c723c */ /* 0x040fec00000418ac */
[----:B------:R-:W-:Y:S01]  /*9440*/  HMMA.16816.F32.BF16 R24, R8, R206, R164 ;  /* 0x000000ce0818723c */ /* 0x000fe200000418a4 */
[----:B------:R-:W-:Y:S05]  /*9450*/  LDSM.16.M88.4 R164, [R186+0xa800] ;  /* 0x00a80000baa4783b */ /* 0x000fea0000000200 */
[C---:B--2---:R-:W-:Y:S06]  /*9460*/  HMMA.16816.F32.BF16 R160, R4.reuse, R212, R160 ;  /* 0x000000d404a0723c */ /* 0x044fec00000418a0 */
[----:B------:R-:W-:Y:S01]  /*9470*/  HMMA.16816.F32.BF16 R156, R4, R214, R156 ;  /* 0x000000d6049c723c */ /* 0x000fe2000004189c */
[----:B------:R-:W-:Y:S05]  /*9480*/  LDSM.16.M88.4 R212, [R185+0x4800] ;  /* 0x00480000b9d4783b */ /* 0x000fea0000000200 */
[----:B------:R-:W-:Y:S01]  /*9490*/  HMMA.16816.F32.BF16 R32, R8, R210, R176 ;  /* 0x000000d20820723c */ /* 0x000fe200000418b0 */
[----:B------:R-:W-:Y:S04]  /*94a0*/  LDSM.16.M88.4 R8, [R190+0x4000] ;  /* 0x00400000be08783b */ /* 0x000fe80000000200 */
[----:B------:R-:W2:Y:S01]  /*94b0*/  LDSM.16.M88.4 R208, [R186+0xa000] ;  /* 0x00a00000bad0783b */ /* 0x000ea20000000200 */
[C---:B----4-:R-:W-:Y:S06]  /*94c0*/  HMMA.16816.F32.BF16 R152, R4.reuse, R216, R152 ;  /* 0x000000d80498723c */ /* 0x050fec0000041898 */
[C---:B------:R-:W-:Y:S01]  /*94d0*/  HMMA.16816.F32.BF16 R172, R4.reuse, R218, R140 ;  /* 0x000000da04ac723c */ /* 0x040fe2000004188c */
[----:B------:R-:W3:Y:S05]  /*94e0*/  LDSM.16.M88.4 R140, [R192] ;  /* 0x00000000c08c783b */ /* 0x000eea0000000200 */
[C---:B------:R-:W-:Y:S06]  /*94f0*/  HMMA.16816.F32.BF16 R168, R4.reuse, R148, R136 ;  /* 0x0000009404a8723c */ /* 0x040fec0000041888 */
[C---:B-1----:R-:W-:Y:S06]  /*9500*/  HMMA.16816.F32.BF16 R176, R4.reuse, R144, R28 ;  /* 0x0000009004b0723c */ /* 0x042fec000004181c */
[----:B------:R-:W-:Y:S06]  /*9510*/  HMMA.16816.F32.BF16 R136, R4, R146, R24 ;  /* 0x000000920488723c */ /* 0x000fec0000041818 */
[C---:B------:R-:W-:Y:S06]  /*9520*/  HMMA.16816.F32.BF16 R28, R20.reuse, R228, R160 ;  /* 0x000000e4141c723c */ /* 0x040fec00000418a0 */
[----:B------:R-:W-:Y:S06]  /*9530*/  HMMA.16816.F32.BF16 R24, R20, R230, R156 ;  /* 0x000000e61418723c */ /* 0x000fec000004189c */
[----:B------:R-:W-:Y:S01]  /*9540*/  HMMA.16816.F32.BF16 R204, R4, R150, R32 ;  /* 0x0000009604cc723c */ /* 0x000fe20000041820 */
[----:B------:R-:W-:Y:S05]  /*9550*/  LDSM.16.M88.4 R4, [R189+0x4000] ;  /* 0x00400000bd04783b */ /* 0x000fea0000000200 */
[C---:B------:R-:W-:Y:S01]  /*9560*/  HMMA.16816.F32.BF16 R32, R20.reuse, R224, R152 ;  /* 0x000000e01420723c */ /* 0x040fe20000041898 */
[----:B------:R-:W1:Y:S05]  /*9570*/  LDSM.16.M88.4 R152, [R185+0x4000] ;  /* 0x00400000b998783b */ /* 0x000e6a0000000200 */
[C---:B------:R-:W-:Y:S01]  /*9580*/  HMMA.16816.F32.BF16 R148, R20.reuse, R226, R172 ;  /* 0x000000e21494723c */ /* 0x040fe200000418ac */
[----:B------:R-:W-:Y:S05]  /*9590*/  LDSM.16.M88.4 R172, [R186+0xb800] ;  /* 0x00b80000baac783b */ /* 0x000fea0000000200 */
[----:B------:R-:W-:Y:S01]  /*95a0*/  HMMA.16816.F32.BF16 R160, R20, R220, R168 ;  /* 0x000000dc14a0723c */ /* 0x000fe200000418a8 */
[----:B------:R-:W4:Y:S05]  /*95b0*/  LDSM.16.M88.4 R168, [R186+0xb000] ;  /* 0x00b00000baa8783b */ /* 0x000f2a0000000200 */
[C---:B--2---:R-:W-:Y:S06]  /*95c0*/  HMMA.16816.F32.BF16 R144, R8.reuse, R208, R28 ;  /* 0x000000d00890723c */ /* 0x044fec000004181c */
[----:B------:R-:W-:Y:S06]  /*95d0*/  HMMA.16816.F32.BF16 R24, R8, R210, R24 ;  /* 0x000000d20818723c */ /* 0x000fec0000041818 */
[----:B------:R-:W-:Y:S06]  /*95e0*/  HMMA.16816.F32.BF16 R156, R20, R222, R204 ;  /* 0x000000de149c723c */ /* 0x000fec00000418cc */
[C---:B------:R-:W-:Y:S06]  /*95f0*/  HMMA.16816.F32.BF16 R28, R8.reuse, R164, R32 ;  /* 0x000000a4081c723c */ /* 0x040fec0000041820 */
[----:B------:R-:W-:Y:S01]  /*9600*/  HMMA.16816.F32.BF16 R32, R8, R166, R148 ;  /* 0x000000a60820723c */ /* 0x000fe20000041894 */
[----:B------:R-:W2:Y:S05]  /*9610*/  LDSM.16.M88.4 R164, [R185+0x5000] ;  /* 0x00500000b9a4783b */ /* 0x000eaa0000000200 */
[C---:B---3--:R-:W-:Y:S06]  /*9620*/  HMMA.16816.F32.BF16 R176, R20.reuse, R140, R176 ;  /* 0x0000008c14b0723c */ /* 0x048fec00000418b0 */
[----:B------:R-:W-:Y:S06]  /*9630*/  HMMA.16816.F32.BF16 R208, R20, R142, R136 ;  /* 0x0000008e14d0723c */ /* 0x000fec0000041888 */
[C---:B-1----:R-:W-:Y:S06]  /*9640*/  HMMA.16816.F32.BF16 R204, R4.reuse, R152, R144 ;  /* 0x0000009804cc723c */ /* 0x042fec0000041890 */
[----:B------:R-:W-:Y:S01]  /*9650*/  HMMA.16816.F32.BF16 R24, R4, R154, R24 ;  /* 0x0000009a0418723c */ /* 0x000fe20000041818 */
[----:B------:R-:W1:Y:S01]  /*9660*/  LDSM.16.M88.4 R152, [R185+0x5800] ;  /* 0x00580000b998783b */ /* 0x000e620000000200 */
[----:B------:R-:W-:-:S04]  /*9670*/  DEPBAR.LE SB0, 0x0 ;  /* 0x000080000000791a */ /* 0x000fc80000000000 */
[C---:B----4-:R-:W-:Y:S06]  /*9680*/  HMMA.16816.F32.BF16 R20, R8.reuse, R168, R160 ;  /* 0x000000a80814723c */ /* 0x050fec00000418a0 */
[----:B------:R-:W-:Y:S06]  /*9690*/  HMMA.16816.F32.BF16 R148, R8, R170, R156 ;  /* 0x000000aa0894723c */ /* 0x000fec000004189c */
[----:B------:R-:W-:Y:S01]  /*96a0*/  HMMA.16816.F32.BF16 R140, R4, R212, R28 ;  /* 0x000000d4048c723c */ /* 0x000fe2000004181c */
[----:B------:R-:W-:Y:S01]  /*96b0*/  FSEL R117, R205, -INF , !P0 ;  /* 0xff800000cd757808 */ /* 0x000fe20004000000 */
[----:B------:R-:W-:Y:S01]  /*96c0*/  BAR.SYNC.DEFER_BLOCKING 0x0 ;  /* 0x0000000000007b1d */ /* 0x000fe20000010000 */
[----:B------:R-:W-:-:S03]  /*96d0*/  ISETP.GE.AND P0, PT, R14, R19, PT ;  /* 0x000000130e00720c */ /* 0x000fc60003f06270 */
[----:B------:R-:W-:Y:S01]  /*96e0*/  HMMA.16816.F32.BF16 R136, R8, R172, R176 ;  /* 0x000000ac0888723c */ /* 0x000fe200000418b0 */
[----:B------:R-:W-:Y:S02]  /*96f0*/  FSEL R156, R24, -INF , !P2 ;  /* 0xff800000189c7808 */ /* 0x000fe40005000000 */
[-C--:B------:R-:W-:Y:S01]  /*9700*/  ISETP.GE.AND P2, PT, R14, R18.reuse, PT ;  /* 0x000000120e00720c */ /* 0x080fe20003f46270 */
[----:B------:R-:W-:Y:S01]  /*9710*/  VIADD R14, R0, 0x11 ;  /* 0x00000011000e7836 */ /* 0x000fe20000000000 */
[----:B------:R-:W-:Y:S01]  /*9720*/  FSEL R159, R26, -INF , !P6 ;  /* 0xff8000001a9f7808 */ /* 0x000fe20007000000 */
[C---:B------:R-:W-:Y:S01]  /*9730*/  HMMA.16816.F32.BF16 R144, R4.reuse, R214, R32 ;  /* 0x000000d60490723c */ /* 0x040fe20000041820 */
[CC--:B------:R-:W-:Y:S02]  /*9740*/  ISETP.GE.AND P6, PT, R2.reuse, R19.reuse, PT ;  /* 0x000000130200720c */ /* 0x0c0fe40003fc6270 */
[----:B------:R-:W-:Y:S02]  /*9750*/  FSEL R157, R25, -INF , !P0 ;  /* 0xff800000199d7808 */ /* 0x000fe40004000000 */
[----:B------:R-:W-:Y:S01]  /*9760*/  ISETP.GE.AND P0, PT, R2, R18, PT ;  /* 0x000000120200720c */ /* 0x000fe20003f06270 */
[----:B--2---:R-:W-:Y:S01]  /*9770*/  HMMA.16816.F32.BF16 R32, R4, R164, R20 ;  /* 0x000000a40420723c */ /* 0x004fe20000041814 */
[----:B------:R-:W-:Y:S01]  /*9780*/  FSEL R158, R27, -INF , !P2 ;  /* 0xff8000001b9e7808 */ /* 0x000fe20005000000 */
[----:B------:R-:W-:Y:S01]  /*9790*/  VIADD R2, R0, 0x18 ;  /* 0x0000001800027836 */ /* 0x000fe20000000000 */
[----:B------:R-:W-:-:S03]  /*97a0*/  ISETP.GE.AND P2, PT, R14, R19, PT ;  /* 0x000000130e00720c */ /* 0x000fc60003f46270 */
[----:B------:R-:W-:Y:S01]  /*97b0*/  HMMA.16816.F32.BF16 R20, R8, R174, R208 ;  /* 0x000000ae0814723c */ /* 0x000fe200000418d0 */
[----:B------:R-:W-:Y:S02]  /*97c0*/  FSEL R160, R140, -INF , !P6 ;  /* 0xff8000008ca07808 */ /* 0x000fe40007000000 */
[----:B------:R-:W-:Y:S02]  /*97d0*/  ISETP.GE.AND P6, PT, R14, R18, PT ;  /* 0x000000120e00720c */ /* 0x000fe40003fc6270 */
[----:B------:R-:W-:Y:S01]  /*97e0*/  FSEL R162, R142, -INF , !P0 ;  /* 0xff8000008ea27808 */ /* 0x000fe20004000000 */
[----:B------:R-:W-:Y:S01]  /*97f0*/  HMMA.16816.F32.BF16 R28, R4, R166, R148 ;  /* 0x000000a6041c723c */ /* 0x000fe20000041894 */
[----:B------:R-:W-:Y:S01]  /*9800*/  VIADD R8, R0, 0x19 ;  /* 0x0000001900087836 */ /* 0x000fe20000000000 */
[----:B------:R-:W-:Y:S02]  /*9810*/  FSEL R161, R141, -INF , !P2 ;  /* 0xff8000008da17808 */ /* 0x000fe40005000000 */
[----:B------:R-:W-:-:S02]  /*9820*/  ISETP.GE.AND P0, PT, R2, R19, PT ;  /* 0x000000130200720c */ /* 0x000fc40003f06270 */
[----:B------:R-:W-:Y:S01]  /*9830*/  ISETP.GE.AND P2, PT, R2, R18, PT ;  /* 0x000000120200720c */ /* 0x000fe20003f46270 */
[----:B------:R-:W-:Y:S01]  /*9840*/  VIADD R2, R0, 0x20 ;  /* 0x0000002000027836 */ /* 0x000fe20000000000 */
[----:B------:R-:W-:Y:S01]  /*9850*/  FSEL R148, R143, -INF , !P6 ;  /* 0xff8000008f947808 */ /* 0x000fe20007000000 */
[----:B-1----:R-:W-:Y:S01]  /*9860*/  HMMA.16816.F32.BF16 R24, R4, R152, R136 ;  /* 0x000000980418723c */ /* 0x002fe20000041888 */
[----:B------:R-:W-:Y:S02]  /*9870*/  ISETP.GE.AND P6, PT, R8, R19, PT ;  /* 0x000000130800720c */ /* 0x000fe40003fc6270 */
[----:B------:R-:W-:Y:S02]  /*9880*/  FSEL R146, R146, -INF , !P2 ;  /* 0xff80000092927808 */ /* 0x000fe40005000000 */
[----:B------:R-:W-:Y:S02]  /*9890*/  FSEL R145, R145, -INF , !P6 ;  /* 0xff80000091917808 */ /* 0x000fe40007000000 */
[----:B------:R-:W-:-:S02]  /*98a0*/  FSEL R144, R144, -INF , !P0 ;  /* 0xff80000090907808 */ /* 0x000fc40004000000 */
[CC--:B------:R-:W-:Y:S01]  /*98b0*/  ISETP.GE.AND P2, PT, R2.reuse, R19.reuse, PT ;  /* 0x000000130200720c */ /* 0x0c0fe20003f46270 */
[----:B------:R-:W-:Y:S01]  /*98c0*/  HMMA.16816.F32.BF16 R4, R4, R154, R20 ;  /* 0x0000009a0404723c */ /* 0x000fe20000041814 */
[-C--:B------:R-:W-:Y:S01]  /*98d0*/  ISETP.GE.AND P6, PT, R2, R18.reuse, PT ;  /* 0x000000120200720c */ /* 0x080fe20003fc6270 */
[----:B------:R-:W-:Y:S01]  /*98e0*/  VIADD R2, R0, 0x21 ;  /* 0x0000002100027836 */ /* 0x000fe20000000000 */
[----:B------:R-:W-:Y:S01]  /*98f0*/  ISETP.GE.AND P0, PT, R8, R18, PT ;  /* 0x000000120800720c */ /* 0x000fe20003f06270 */
[----:B------:R-:W-:Y:S01]  /*9900*/  VIADD R8, R0, 0x28 ;  /* 0x0000002800087836 */ /* 0x000fe20000000000 */
[----:B------:R-:W-:Y:S02]  /*9910*/  FSEL R241, R32, -INF , !P2 ;  /* 0xff80000020f17808 */ /* 0x000fe40005000000 */
[----:B------:R-:W-:Y:S02]  /*9920*/  FSEL R163, R147, -INF , !P0 ;  /* 0xff80000093a37808 */ /* 0x000fe40004000000 */
[----:B------:R-:W-:-:S02]  /*9930*/  ISETP.GE.AND P0, PT, R2, R19, PT ;  /* 0x000000130200720c */ /* 0x000fc40003f06270 */
[-C--:B------:R-:W-:Y:S01]  /*9940*/  ISETP.GE.AND P2, PT, R2, R18.reuse, PT ;  /* 0x000000120200720c */ /* 0x080fe20003f46270 */
[----:B------:R-:W-:Y:S01]  /*9950*/  VIADD R2, R0, 0x29 ;  /* 0x0000002900027836 */ /* 0x000fe20000000000 */
[----:B------:R-:W-:Y:S02]  /*9960*/  FSEL R245, R34, -INF , !P6 ;  /* 0xff80000022f57808 */ /* 0x000fe40007000000 */
[C---:B------:R-:W-:Y:S02]  /*9970*/  ISETP.GE.AND P6, PT, R8.reuse, R19, PT ;  /* 0x000000130800720c */ /* 0x040fe40003fc6270 */
[----:B------:R-:W-:Y:S02]  /*9980*/  FSEL R243, R33, -INF , !P0 ;  /* 0xff80000021f37808 */ /* 0x000fe40004000000 */
[----:B------:R-:W-:Y:S01]  /*9990*/  ISETP.GE.AND P0, PT, R8, R18, PT ;  /* 0x000000120800720c */ /* 0x000fe20003f06270 */
[----:B------:R-:W-:Y:S01]  /*99a0*/  VIADD R8, R0, 0x30 ;  /* 0x0000003000087836 */ /* 0x000fe20000000000 */
[----:B------:R-:W-:-:S02]  /*99b0*/  FSEL R246, R35, -INF , !P2 ;  /* 0xff80000023f67808 */ /* 0x000fc40005000000 */
[----:B------:R-:W-:Y:S02]  /*99c0*/  FSEL R242, R28, -INF , !P6 ;  /* 0xff8000001cf27808 */ /* 0x000fe40007000000 */
[CC--:B------:R-:W-:Y:S02]  /*99d0*/  ISETP.GE.AND P2, PT, R2.reuse, R19.reuse, PT ;  /* 0x000000130200720c */ /* 0x0c0fe40003f46270 */
[----:B------:R-:W-:Y:S01]  /*99e0*/  ISETP.GE.AND P6, PT, R2, R18, PT ;  /* 0x000000120200720c */ /* 0x000fe20003fc6270 */
[----:B------:R-:W-:Y:S01]  /*99f0*/  VIADD R2, R0, 0x31 ;  /* 0x0000003100027836 */ /* 0x000fe20000000000 */
[----:B------:R-:W-:Y:S02]  /*9a00*/  FSEL R240, R30, -INF , !P0 ;  /* 0xff8000001ef07808 */ /* 0x000fe40004000000 */
[----:B------:R-:W-:Y:S02]  /*9a10*/  ISETP.GE.AND P0, PT, R8, R19, PT ;  /* 0x000000130800720c */ /* 0x000fe40003f06270 */
[----:B------:R-:W-:-:S02]  /*9a20*/  FSEL R239, R29, -INF , !P2 ;  /* 0xff8000001def7808 */ /* 0x000fc40005000000 */
[----:B------:R-:W-:Y:S02]  /*9a30*/  FSEL R244, R31, -INF , !P6 ;  /* 0xff8000001ff47808 */ /* 0x000fe40007000000 */
[-C--:B------:R-:W-:Y:S02]  /*9a40*/  ISETP.GE.AND P2, PT, R8, R18.reuse, PT ;  /* 0x000000120800720c */ /* 0x080fe40003f46270 */
[----:B------:R-:W-:Y:S02]  /*9a50*/  ISETP.GE.AND P6, PT, R2, R19, PT ;  /* 0x000000130200720c */ /* 0x000fe40003fc6270 */
[----:B------:R-:W-:Y:S02]  /*9a60*/  FSEL R247, R24, -INF , !P0 ;  /* 0xff80000018f77808 */ /* 0x000fe40004000000 */
[----:B------:R-:W-:Y:S01]  /*9a70*/  ISETP.GE.AND P0, PT, R2, R18, PT ;  /* 0x000000120200720c */ /* 0x000fe20003f06270 */
[----:B------:R-:W-:Y:S01]  /*9a80*/  VIADD R2, R0, 0x38 ;  /* 0x0000003800027836 */ /* 0x000fe20000000000 */
[----:B------:R-:W-:-:S02]  /*9a90*/  FSEL R251, R26, -INF , !P2 ;  /* 0xff8000001afb7808 */ /* 0x000fc40005000000 */
[----:B------:R-:W-:Y:S02]  /*9aa0*/  FSEL R249, R25, -INF , !P6 ;  /* 0xff80000019f97808 */ /* 0x000fe40007000000 */
[CC--:B------:R-:W-:Y:S02]  /*9ab0*/  ISETP.GE.AND P2, PT, R0.reuse, R19.reuse, PT ;  /* 0x000000130000720c */ /* 0x0c0fe40003f46270 */
[C---:B------:R-:W-:Y:S01]  /*9ac0*/  ISETP.GE.AND P6, PT, R0.reuse, R18, PT ;  /* 0x000000120000720c */ /* 0x040fe20003fc6270 */
[----:B------:R-:W-:Y:S01]  /*9ad0*/  VIADD R0, R0, 0x39 ;  /* 0x0000003900007836 */ /* 0x000fe20000000000 */
[----:B------:R-:W-:Y:S02]  /*9ae0*/  FSEL R233, R27, -INF , !P0 ;  /* 0xff8000001be97808 */ /* 0x000fe40004000000 */
[----:B------:R-:W-:Y:S02]  /*9af0*/  FSEL R30, R207, -INF , !P1 ;  /* 0xff800000cf1e7808 */ /* 0x000fe40004800000 */
[----:B------:R-:W-:-:S02]  /*9b00*/  ISETP.GE.AND P0, PT, R0, R19, PT ;  /* 0x000000130000720c */ /* 0x000fc40003f06270 */
[----:B------:R-:W-:Y:S02]  /*9b10*/  ISETP.GE.AND P1, PT, R2, R19, PT ;  /* 0x000000130200720c */ /* 0x000fe40003f26270 */
[----:B------:R-:W-:Y:S02]  /*9b20*/  FSEL R250, R5, -INF , !P0 ;  /* 0xff80000005fa7808 */ /* 0x000fe40004000000 */
[----:B------:R-:W-:Y:S02]  /*9b30*/  PLOP3.LUT P0, PT, PT, PT, UP0, 0x80, 0x0 ;  /* 0x000000000000781c */ /* 0x000fe40003f0f008 */
[----:B------:R-:W-:Y:S02]  /*9b40*/  FSEL R22, R204, -INF , !P2 ;  /* 0xff800000cc167808 */ /* 0x000fe40005000000 */
[----:B------:R-:W-:Y:S02]  /*9b50*/  FSEL R248, R4, -INF , !P1 ;  /* 0xff80000004f87808 */ /* 0x000fe40004800000 */
[----:B------:R-:W-:-:S02]  /*9b60*/  ISETP.GE.AND P2, PT, R2, R18, PT ;  /* 0x000000120200720c */ /* 0x000fc40003f46270 */
[----:B------:R-:W-:Y:S02]  /*9b70*/  ISETP.GE.AND P1, PT, R0, R18, PT ;  /* 0x000000120000720c */ /* 0x000fe40003f26270 */
[----:B------:R-:W-:Y:S02]  /*9b80*/  FSEL R23, R206, -INF , !P6 ;  /* 0xff800000ce177808 */ /* 0x000fe40007000000 */
[----:B------:R-:W-:Y:S02]  /*9b90*/  FSEL R252, R6, -INF , !P2 ;  /* 0xff80000006fc7808 */ /* 0x000fe40005000000 */
[----:B------:R-:W-:Y:S01]  /*9ba0*/  FSEL R234, R7, -INF , !P1 ;  /* 0xff80000007ea7808 */ /* 0x000fe20004800000 */
[----:B------:R-:W-:Y:S06]  /*9bb0*/  @!P0 BRA `(.L_x_566) ;  /* 0x0000000400d48947 */ /* 0x000fec0003800000 */
[----:B------:R-:W2:Y:S01]  /*9bc0*/  LDL.64 R16, [R1+0x68] ;  /* 0x0000680001107983 */ /* 0x000ea20000100a00 */
[----:B------:R-:W1:Y:S03]  /*9bd0*/  @!P5 LDC.64 R8, c[0x0][0x218] ;  /* 0x00008600ff08db82 */ /* 0x000e660000000a00 */
[----:B------:R-:W3:Y:S01]  /*9be0*/  LDL.64 R236, [R1+0x70] ;  /* 0x0000700001ec7983 */ /* 0x000ee20000100a00 */
[----:B------:R-:W-:Y:S01]  /*9bf0*/  UIADD3 UR6, UR16, -0x3, URZ ;  /* 0xfffffffd10067890 */ /* 0x000fe2000fffe03f */
[----:B------:R-:W-:Y:S02]  /*9c00*/  BSSY B0, `(.L_x_567) ;  /* 0x000006f000007945 */ /* 0x000fe40003800000 */
[----:B------:R4:W-:Y:S01]  /*9c10*/  @P5 STS.128 [R203+0x6000], RZ ;  /* 0x006000ffcb005388 */ /* 0x0009e20000000c00 */
[----:B------:R-:W5:Y:S01]  /*9c20*/  @!P4 LDC.64 R6, c[0x0][0x218] ;  /* 0x00008600ff06cb82 */ /* 0x000f620000000a00 */
[----:B------:R-:W-:Y:S01]  /*9c30*/  USHF.R.S32.HI UR4, URZ, 0x1f, UR6 ;  /* 0x0000001f3f047899 */ /* 0x000fe20008011406 */
[----:B------:R-:W-:Y:S01]  /*9c40*/  IMAD.U32 R0, RZ, RZ, UR6 ;  /* 0x00000006ff007e24 */ /* 0x000fe2000f8e00ff */
[----:B------:R-:W-:-:S04]  /*9c50*/  UIMAD UR26, UR26, UR6, URZ ;  /* 0x000000061a1a72a4 */ /* 0x000fc8000f8e023f */
[----:B------:R-:W-:Y:S01]  /*9c60*/  UIMAD UR4, UR4, UR27, UR26 ;  /* 0x0000001b040472a4 */ /* 0x000fe2000f8e021a */
[----:B------:R-:W4:Y:S08]  /*9c70*/  @!P3 LDC.64 R10, c[0x0][0x218] ;  /* 0x00008600ff0abb82 */ /* 0x000f300000000a00 */
[----:B------:R-:W4:Y:S08]  /*9c80*/  @!P5 LDC.64 R14, c[0x0][0x218] ;  /* 0x00008600ff0edb82 */ /* 0x000f300000000a00 */
[----:B------:R-:W4:Y:S08]  /*9c90*/  @!P5 LDC.64 R28, c[0x0][0x218] ;  /* 0x00008600ff1cdb82 */ /* 0x000f300000000a00 */
[----:B------:R-:W4:Y:S08]  /*9ca0*/  @!P3 LDC.64 R24, c[0x0][0x218] ;  /* 0x00008600ff18bb82 */ /* 0x000f300000000a00 */
[----:B------:R-:W4:Y:S08]  /*9cb0*/  @!P3 LDC.64 R26, c[0x0][0x218] ;  /* 0x00008600ff1abb82 */ /* 0x000f300000000a00 */
[----:B------:R-:W4:Y:S08]  /*9cc0*/  @!P5 LDC.64 R18, c[0x0][0x218] ;  /* 0x00008600ff12db82 */ /* 0x000f300000000a00 */
[----:B------:R-:W4:Y:S01]  /*9cd0*/  @!P4 LDC.64 R20, c[0x0][0x218] ;  /* 0x00008600ff14cb82 */ /* 0x000f220000000a00 */
[----:B--2---:R-:W-:-:S07]  /*9ce0*/  IMAD.MOV.U32 R5, RZ, RZ, R17 ;  /* 0x000000ffff057224 */ /* 0x004fce00078e0011 */
[----:B------:R-:W2:Y:S01]  /*9cf0*/  @!P4 LDC.64 R16, c[0x0][0x218] ;  /* 0x00008600ff10cb82 */ /* 0x000ea20000000a00 */
[----:B---3--:R-:W-:-:S04]  /*9d00*/  IMAD.MOV.U32 R4, RZ, RZ, R236 ;  /* 0x000000ffff047224 */ /* 0x008fc800078e00ec */
[----:B------:R-:W-:-:S04]  /*9d10*/  IMAD.WIDE.U32 R4, R0, UR27, R4 ;  /* 0x0000001b00047c25 */ /* 0x000fc8000f8e0004 */
[----:B------:R-:W-:Y:S01]  /*9d20*/  VIADD R0, R5, UR4 ;  /* 0x0000000405007c36 */ /* 0x000fe20008000000 */
[C---:B-1----:R-:W-:Y:S02]  /*9d30*/  @!P5 LEA R8, P2, R4.reuse, R8, 0x1 ;  /* 0x000000080408d211 */ /* 0x042fe400078408ff */
[C---:B-----5:R-:W-:Y:S02]  /*9d40*/  @!P4 LEA R6, P1, R4.reuse, R6, 0x1 ;  /* 0x000000060406c211 */ /* 0x060fe400078208ff */
[C-C-:B------:R-:W-:Y:S02]  /*9d50*/  @!P5 LEA.HI.X R9, R4.reuse, R9, R0.reuse, 0x1, P2 ;  /* 0x000000090409d211 */ /* 0x140fe400010f0c00 */
[C---:B------:R-:W-:Y:S02]  /*9d60*/  @!P4 LEA.HI.X R7, R4.reuse, R7, R0, 0x1, P1 ;  /* 0x000000070407c211 */ /* 0x040fe400008f0c00 */
[C---:B------:R-:W-:Y:S01]  /*9d70*/  IADD3 R2, P2, R4.reuse, UR29, RZ ;  /* 0x0000001d04027c10 */ /* 0x040fe2000ff5e0ff */
        /* <DEDUP_REMOVED lines=10> */
[----:B----4-:R-:W-:-:S04]  /*9e20*/  @!P3 LEA R8, P1, R4, R10, 0x1 ;  /* 0x0000000a0408b211 */ /* 0x010fc800078208ff */
[----:B------:R-:W-:Y:S02]  /*9e30*/  @!P3 LEA.HI.X R9, R4, R11, R0, 0x1, P1 ;  /* 0x0000000b0409b211 */ /* 0x000fe400008f0c00 */
[----:B------:R-:W4:Y:S01]  /*9e40*/  @!P4 LDC.64 R10, c[0x0][0x218] ;  /* 0x00008600ff0acb82 */ /* 0x000f220000000a00 */
[----:B------:R-:W-:Y:S02]  /*9e50*/  IADD3.X R4, R0, UR28, RZ, P2, !PT ;  /* 0x0000001c00047c10 */ /* 0x000fe400097fe4ff */
[C---:B---3--:R-:W-:Y:S01]  /*9e60*/  @!P5 LEA R6, P2, R2.reuse, R14, 0x1 ;  /* 0x0000000e0206d211 */ /* 0x048fe200078408ff */
[----:B------:R-:W-:Y:S01]  /*9e70*/  @!PT LDS RZ, [RZ] ;  /* 0x00000000fffff984 */ /* 0x000fe20000000800 */
[----:B------:R-:W-:Y:S01]  /*9e80*/  @!PT LDS RZ, [RZ] ;  /* 0x00000000fffff984 */ /* 0x000fe20000000800 */
[----:B------:R-:W-:Y:S01]  /*9e90*/  @!PT LDS RZ, [RZ] ;  /* 0x00000000fffff984 */ /* 0x000fe20000000800 */
[----:B------:R2:W-:Y:S03]  /*9ea0*/  @!P3 LDGSTS.E.BYPASS.LTC128B.128 [R203+0xa000], desc[UR20][R8.64+0x100] ;  /* 0x0a00010008cbbfae */ /* 0x0005e6000b901d54 */
[C---:B------:R-:W-:Y:S01]  /*9eb0*/  @!P5 LEA.HI.X R7, R2.reuse, R15, R4, 0x1, P2 ;  /* 0x0000000f0207d211 */ /* 0x040fe200010f0c04 */
[----:B------:R1:W-:Y:S01]  /*9ec0*/  @P5 STS.128 [R203+0x6800], RZ ;  /* 0x006800ffcb005388 */ /* 0x0003e20000000c00 */
[----:B------:R-:W-:-:S03]  /*9ed0*/  IADD3 R0, P2, R2, UR29, RZ ;  /* 0x0000001d02007c10 */ /* 0x000fc6000ff5e0ff */
[----:B------:R-:W-:Y:S01]  /*9ee0*/  @!PT LDS RZ, [RZ] ;  /* 0x00000000fffff984 */ /* 0x000fe20000000800 */
[----:B------:R-:W-:Y:S01]  /*9ef0*/  @!PT LDS RZ, [RZ] ;  /* 0x00000000fffff984 */ /* 0x000fe20000000800 */
[----:B------:R-:W-:Y:S01]  /*9f00*/  @!PT LDS RZ, [RZ] ;  /* 0x00000000fffff984 */ /* 0x000fe20000000800 */
[----:B------:R3:W-:Y:S01]  /*9f10*/  @!P5 LDGSTS.E.BYPASS.LTC128B.128 [R203+0x6800], desc[UR20][R6.64] ;  /* 0x0680000006cbdfae */ /* 0x0007e2000b901d54 */
[----:B------:R-:W-:-:S03]  /*9f20*/  IADD3.X R5, R4, UR28, RZ, P2, !PT ;  /* 0x0000001c04057c10 */ /* 0x000fc600097fe4ff */
[----:B------:R1:W-:Y:S01]  /*9f30*/  @P4 STS.128 [R203+0x8800], RZ ;  /* 0x008800ffcb004388 */ /* 0x0003e20000000c00 */
[----:B--2---:R-:W-:Y:S02]  /*9f40*/  @!P4 LEA R8, P1, R2, R16, 0x1 ;  /* 0x000000100208c211 */ /* 0x004fe400078208ff */
[----:B------:R-:W-:Y:S02]  /*9f50*/  @!P5 LEA R16, P2, R0, R28, 0x1 ;  /* 0x0000001c0010d211 */ /* 0x000fe400078408ff */
[----:B------:R-:W-:Y:S02]  /*9f60*/  @!P4 LEA.HI.X R9, R2, R17, R4, 0x1, P1 ;  /* 0x000000110209c211 */ /* 0x000fe400008f0c04 */
[----:B------:R-:W-:Y:S02]  /*9f70*/  @!P5 LEA.HI.X R17, R0, R29, R5, 0x1, P2 ;  /* 0x0000001d0011d211 */ /* 0x000fe400010f0c05 */
[----:B---3--:R-:W-:Y:S01]  /*9f80*/  @!P3 LEA R6, P1, R2, R24, 0x1 ;  /* 0x000000180206b211 */ /* 0x008fe200078208ff */
[----:B------:R-:W-:Y:S01]  /*9f90*/  @!PT LDS RZ, [RZ] ;  /* 0x00000000fffff984 */ /* 0x000fe20000000800 */
[----:B------:R-:W-:Y:S01]  /*9fa0*/  @!PT LDS RZ, [RZ] ;  /* 0x00000000fffff984 */ /* 0x000fe20000000800 */
[----:B------:R-:W-:Y:S01]  /*9fb0*/  @!PT LDS RZ, [RZ] ;  /* 0x00000000fffff984 */ /* 0x000fe20000000800 */
[----:B------:R2:W-:Y:S01]  /*9fc0*/  @!P4 LDGSTS.E.BYPASS.LTC128B.128 [R203+0x8800], desc[UR20][R8.64+0x80] ;  /* 0x0880008008cbcfae */ /* 0x0005e2000b901d54 */
[----:B----4-:R-:W-:-:S02]  /*9fd0*/  @!P4 LEA R14, P2, R0, R10, 0x1 ;  /* 0x0000000a000ec211 */ /* 0x010fc400078408ff */
        /* <DEDUP_REMOVED lines=8> */
[C-C-:B------:R-:W-:Y:S02]  /*a060*/  @!P4 LEA.HI.X R15, R0.reuse, R11, R5.reuse, 0x1, P2 ;  /* 0x0000000b000fc211 */ /* 0x140fe400010f0c05 */
        /* <DEDUP_REMOVED lines=18> */
[----:B------:R1:W-:Y:S01]  /*a190*/  @!P3 LDGSTS.E.BYPASS.LTC128B.128 [R203+0xb000], desc[UR20][R10.64+0x100] ;  /* 0x0b0001000acbbfae */ /* 0x0003e2000b901d54 */
[----:B---3--:R-:W-:-:S03]  /*a1a0*/  @!P4 LEA R6, P1, R2, R20, 0x1 ;  /* 0x000000140206c211 */ /* 0x008fc600078208ff */
        /* <DEDUP_REMOVED lines=20> */
.L_x_568:
[----:B------:R-:W-:Y:S05]  /*a2f0*/  BSYNC B0 ;  /* 0x0000000000007941 */ /* 0x000fea0003800000 */
.L_x_567:
[----:B------:R-:W0:Y:S02]  /*a300*/  LDGDEPBAR ;  /* 0x00000000000079af */ /* 0x000e240000000000 */
.L_x_566:
[----:B-1----:R-:W3:Y:S04]  /*a310*/  LDL R9, [R1+0x80] ;  /* 0x0000800001097983 */ /* 0x002ee80000100800 */
[----:B------:R-:W4:Y:S04]  /*a320*/  LDL R8, [R1+0x84] ;  /* 0x0000840001087983 */ /* 0x000f280000100800 */
[----:B------:R-:W5:Y:S01]  /*a330*/  LDL R7, [R1+0x98] ;  /* 0x0000980001077983 */ /* 0x000f620000100800 */
[----:B------:R-:W-:Y:S01]  /*a340*/  FMNMX.FTZ R0, R116, R22, !PT ;  /* 0x0000001674007209 */ /* 0x000fe20007810000 */
[----:B------:R-:W-:Y:S01]  /*a350*/  USHF.L.U32 UR33, UR15, 0x1, URZ ;  /* 0x000000010f217899 */ /* 0x000fe2000800063f */
[----:B------:R-:W-:Y:S01]  /*a360*/  IMAD.MOV.U32 R17, RZ, RZ, R118 ;  /* 0x000000ffff117224 */ /* 0x000fe200078e0076 */
[----:B------:R-:W-:Y:S01]  /*a370*/  UIADD3 UR4, UR25, -0x4498517b, URZ ;  /* 0xbb67ae8519047890 */ /* 0x000fe2000fffe03f */
[----:B------:R-:W-:Y:S01]  /*a380*/  FMNMX.FTZ R0, R117, R0, !PT ;  /* 0x0000000075007209 */ /* 0x000fe20007810000 */
[----:B------:R-:W-:Y:S01]  /*a390*/  ULOP3.LUT UR6, UR33, UR25, URZ, 0x3c, !UPT ;  /* 0x0000001921067292 */ /* 0x000fe2000f8e3c3f */
[----:B------:R-:W-:Y:S01]  /*a3a0*/  IMAD.U32 R15, RZ, RZ, UR5 ;  /* 0x00000005ff0f7e24 */ /* 0x000fe2000f8e00ff */
[----:B------:R-:W-:Y:S01]  /*a3b0*/  UIADD3 UR30, UR24, -0x61c88647, URZ ;  /* 0x9e3779b9181e7890 */ /* 0x000fe2000fffe03f */
[----:B------:R-:W-:Y:S01]  /*a3c0*/  FMNMX.FTZ R0, R156, R0, !PT ;  /* 0x000000009c007209 */ /* 0x000fe20007810000 */
[----:B------:R-:W-:Y:S01]  /*a3d0*/  UIADD3 UR27, UR24, 0x3c6ef372, URZ ;  /* 0x3c6ef372181b7890 */ /* 0x000fe2000fffe03f */
[----:B------:R-:W-:Y:S01]  /*a3e0*/  IMAD.MOV.U32 R10, RZ, RZ, 0x7054 ;  /* 0x00007054ff0a7424 */ /* 0x000fe200078e00ff */
[----:B------:R-:W-:Y:S01]  /*a3f0*/  UIADD3 UR26, UR25, 0x76cf5d0a, URZ ;  /* 0x76cf5d0a191a7890 */ /* 0x000fe2000fffe03f */
[----:B------:R-:W-:Y:S01]  /*a400*/  FMNMX.FTZ R0, R157, R0, !PT ;  /* 0x000000009d007209 */ /* 0x000fe20007810000 */
[----:B------:R-:W-:Y:S01]  /*a410*/  UIADD3 UR22, UR25, 0x32370b8f, URZ ;  /* 0x32370b8f19167890 */ /* 0x000fe2000fffe03f */
[----:B------:R-:W-:Y:S01]  /*a420*/  LDSM.16.MT88.4 R24, [R182+0xc000] ;  /* 0x00c00000b618783b */ /* 0x000fe20000004200 */
[----:B------:R-:W-:Y:S01]  /*a430*/  UIADD3 UR23, UR24, -0x255992d5, URZ ;  /* 0xdaa66d2b18177890 */ /* 0x000fe2000fffe03f */
[----:B------:R-:W-:Y:S01]  /*a440*/  FMNMX.FTZ R0, R160, R0, !PT ;  /* 0x00000000a0007209 */ /* 0x000fe20007810000 */
[----:B------:R-:W-:Y:S01]  /*a450*/  UIADD3 UR9, UR24, 0x78dde6e4, URZ ;  /* 0x78dde6e418097890 */ /* 0x000fe2000fffe03f */
[----:B------:R-:W-:Y:S01]  /*a460*/  PRMT R15, R15, R10, UR5 ;  /* 0x000000050f0f7e16 */ /* 0x000fe2000800000a */
[----:B------:R-:W-:Y:S01]  /*a470*/  UIADD3 UR8, UR25, -0x126145ec, URZ ;  /* 0xed9eba1419087890 */ /* 0x000fe2000fffe03f */
[----:B------:R-:W-:Y:S01]  /*a480*/  FMNMX.FTZ R2, R161, R0, !PT ;  /* 0x00000000a1027209 */ /* 0x000fe20007810000 */
[----:B------:R-:W-:Y:S01]  /*a490*/  UIADD3 UR31, UR24, -0x4ab325aa, URZ ;  /* 0xb54cda56181f7890 */ /* 0x000fe2000fffe03f */
[----:B------:R-:W-:Y:S01]  /*a4a0*/  FMNMX.FTZ R0, R3, R23, !PT ;  /* 0x0000001703007209 */ /* 0x000fe20007810000 */
[----:B------:R-:W-:Y:S01]  /*a4b0*/  LDSM.16.MT88.4 R140, [R184+0xc000] ;  /* 0x00c00000b88c783b */ /* 0x000fe20000004200 */
[----:B------:R-:W-:Y:S01]  /*a4c0*/  FMNMX.FTZ R2, R144, R2, !PT ;  /* 0x0000000290027209 */ /* 0x000fe20007810000 */
[----:B------:R-:W-:Y:S01]  /*a4d0*/  UIADD3 UR7, UR24, 0x1715609d, URZ ;  /* 0x1715609d18077890 */ /* 0x000fe2000fffe03f */
[----:B------:R-:W-:Y:S01]  /*a4e0*/  FMNMX.FTZ R0, R30, R0, !PT ;  /* 0x000000001e007209 */ /* 0x000fe20007810000 */
[----:B------:R-:W-:Y:S01]  /*a4f0*/  UIADD3 UR32, UR25, 0x646e171e, URZ ;  /* 0x646e171e19207890 */ /* 0x000fe2000fffe03f */
[----:B--2---:R-:W-:Y:S01]  /*a500*/  FMNMX.FTZ R4, R145, R2, !PT ;  /* 0x0000000291047209 */ /* 0x004fe20007810000 */
[----:B------:R-:W-:Y:S01]  /*a510*/  UIADD3 UR33, UR33, 0x1, URZ ;  /* 0x0000000121217890 */ /* 0x000fe2000fffe03f */
[----:B------:R-:W-:-:S02]  /*a520*/  FMNMX.FTZ R0, R159, R0, !PT ;  /* 0x000000009f007209 */ /* 0x000fc40007810000 */
[----:B------:R-:W-:Y:S01]  /*a530*/  FMNMX.FTZ R4, R241, R4, !PT ;  /* 0x00000004f1047209 */ /* 0x000fe20007810000 */
[----:B------:R-:W-:Y:S01]  /*a540*/  ULOP3.LUT UR33, UR33, UR25, URZ, 0x3c, !UPT ;  /* 0x0000001921217292 */ /* 0x000fe2000f8e3c3f */
        /* <DEDUP_REMOVED lines=14> */
[----:B------:R-:W-:-:S03]  /*a630*/  FMNMX.FTZ R2, R240, R2, !PT ;  /* 0x00000002f0027209 */ /* 0x000fc60007810000 */
[----:B------:R-:W1:Y:S01]  /*a640*/  SHFL.BFLY PT, R4, R0, 0x2, 0x1f ;  /* 0x0c401f0000047f89 */ /* 0x000e6200000e0000 */
[----:B------:R-:W-:-:S04]  /*a650*/  FMNMX.FTZ R2, R244, R2, !PT ;  /* 0x00000002f4027209 */ /* 0x000fc80007810000 */
[----:B------:R-:W-:-:S04]  /*a660*/  FMNMX.FTZ R2, R251, R2, !PT ;  /* 0x00000002fb027209 */ /* 0x000fc80007810000 */
[----:B------:R-:W-:-:S04]  /*a670*/  FMNMX.FTZ R2, R233, R2, !PT ;  /* 0x00000002e9027209 */ /* 0x000fc80007810000 */
[----:B------:R-:W-:-:S04]  /*a680*/  FMNMX.FTZ R2, R252, R2, !PT ;  /* 0x00000002fc027209 */ /* 0x000fc80007810000 */
[----:B------:R-:W-:-:S05]  /*a690*/  FMNMX.FTZ R2, R234, R2, !PT ;  /* 0x00000002ea027209 */ /* 0x000fca0007810000 */
[----:B------:R-:W2:Y:S01]  /*a6a0*/  SHFL.BFLY PT, R5, R2, 0x2, 0x1f ;  /* 0x0c401f0002057f89 */ /* 0x000ea200000e0000 */
[----:B-1----:R-:W-:-:S05]  /*a6b0*/  FMNMX.FTZ R0, R0, R4, !PT ;  /* 0x0000000400007209 */ /* 0x002fca0007810000 */
[----:B------:R-:W1:Y:S01]  /*a6c0*/  SHFL.BFLY PT, R6, R0, 0x1, 0x1f ;  /* 0x0c201f0000067f89 */ /* 0x000e6200000e0000 */
[----:B--2---:R-:W-:Y:S02]  /*a6d0*/  FMNMX.FTZ R2, R2, R5, !PT ;  /* 0x0000000502027209 */ /* 0x004fe40007810000 */
[----:B-1----:R-:W-:-:S04]  /*a6e0*/  FMNMX.FTZ R150, R0, R6, !PT ;  /* 0x0000000600967209 */ /* 0x002fc80007810000 */
[----:B------:R-:W-:Y:S01]  /*a6f0*/  FSETP.NEU.FTZ.AND P2, PT, R150, -INF , PT ;  /* 0xff8000009600780b */ /* 0x000fe20003f5d000 */
[----:B---3--:R-:W-:-:S05]  /*a700*/  IMAD.WIDE.U32 R228, R9, -0x326172a9, RZ ;  /* 0xcd9e8d5709e47825 */ /* 0x008fca00078e00ff */
[----:B----4-:R-:W-:Y:S02]  /*a710*/  LOP3.LUT R4, R229, R8, RZ, 0x3c, !PT ;  /* 0x00000008e5047212 */ /* 0x010fe400078e3cff */
[----:B------:R-:W1:Y:S01]  /*a720*/  SHFL.BFLY PT, R8, R2, 0x1, 0x1f ;  /* 0x0c201f0002087f89 */ /* 0x000e6200000e0000 */
[----:B-----5:R-:W-:-:S04]  /*a730*/  IMAD.WIDE.U32 R154, R7, -0x2daee0ad, RZ ;  /* 0xd2511f53079a7825 */ /* 0x020fc800078e00ff */
[----:B------:R-:W-:Y:S01]  /*a740*/  IMAD.WIDE.U32 R138, R4, -0x2daee0ad, RZ ;  /* 0xd2511f53048a7825 */ /* 0x000fe200078e00ff */
[----:B------:R-:W-:Y:S01]  /*a750*/  LOP3.LUT R4, R155, UR6, RZ, 0x3c, !PT ;  /* 0x000000069b047c12 */ /* 0x000fe2000f8e3cff */
[----:B------:R-:W-:-:S03]  /*a760*/  UIADD3 UR6, UR25, -0x56f99767, URZ ;  /* 0xa906689919067890 */ /* 0x000fc6000fffe03f */
[----:B------:R-:W-:Y:S01]  /*a770*/  LOP3.LUT R32, R139, UR4, R154, 0x96, !PT ;  /* 0x000000048b207c12 */ /* 0x000fe2000f8e969a */
[----:B------:R-:W-:Y:S01]  /*a780*/  IMAD.WIDE.U32 R4, R4, -0x326172a9, RZ ;  /* 0xcd9e8d5704047825 */ /* 0x000fe200078e00ff */
[----:B------:R-:W-:-:S03]  /*a790*/  ULDC UR4, c[0x0][0x2ec] ;  /* 0x0000bb0000047ab9 */ /* 0x000fc60000000800 */
[----:B------:R-:W-:Y:S01]  /*a7a0*/  FMUL.FTZ R14, R150, UR4 ;  /* 0x00000004960e7c20 */ /* 0x000fe20008410000 */
[----:B------:R-:W-:Y:S01]  /*a7b0*/  IMAD.WIDE.U32 R32, R32, -0x326172a9, RZ ;  /* 0xcd9e8d5720207825 */ /* 0x000fe200078e00ff */
[----:B------:R-:W-:-:S03]  /*a7c0*/  LOP3.LUT R5, R5, UR30, R228, 0x96, !PT ;  /* 0x0000001e05057c12 */ /* 0x000fc6000f8e96e4 */
[----:B------:R-:W-:Y:S02]  /*a7d0*/  FSEL R14, R14, RZ, P2 ;  /* 0x000000ff0e0e7208 */ /* 0x000fe40001000000 */
[----:B------:R-:W-:Y:S01]  /*a7e0*/  LOP3.LUT R6, R33, UR27, R4, 0x96, !PT ;  /* 0x0000001b21067c12 */ /* 0x000fe2000f8e9604 */
[----:B------:R-:W-:-:S04]  /*a7f0*/  IMAD.WIDE.U32 R4, R5, -0x2daee0ad, RZ ;  /* 0xd2511f5305047825 */ /* 0x000fc800078e00ff */
[----:B------:R-:W-:Y:S01]  /*a800*/  FFMA.FTZ R0, R22, UR4, -R14 ;  /* 0x0000000416007c23 */ /* 0x000fe2000801080e */
[----:B-1----:R-:W-:Y:S01]  /*a810*/  FMNMX.FTZ R149, R2, R8, !PT ;  /* 0x0000000802957209 */ /* 0x002fe20007810000 */
[----:B------:R-:W-:Y:S01]  /*a820*/  IMAD.WIDE.U32 R6, R6, -0x2daee0ad, RZ ;  /* 0xd2511f5306067825 */ /* 0x000fe200078e00ff */
[----:B------:R-:W-:Y:S01]  /*a830*/  LOP3.LUT R5, R5, UR26, R138, 0x96, !PT ;  /* 0x0000001a05057c12 */ /* 0x000fe2000f8e968a */
[----:B------:R1:W-:Y:S01]  /*a840*/  MUFU.EX2 R235, R0 ;  /* 0x0000000000eb7308 */ /* 0x0003e20000000800 */
[C---:B------:R-:W-:Y:S01]  /*a850*/  FSETP.NEU.FTZ.AND P1, PT, R149.reuse, -INF , PT ;  /* 0xff8000009500780b */ /* 0x040fe20003f3d000 */
[----:B------:R-:W-:Y:S01]  /*a860*/  FMUL.FTZ R16, R149, UR4 ;  /* 0x0000000495107c20 */ /* 0x000fe20008410000 */
[----:B------:R-:W-:Y:S01]  /*a870*/  LOP3.LUT R4, R7, UR22, R4, 0x96, !PT ;  /* 0x0000001607047c12 */ /* 0x000fe2000f8e9604 */
[----:B------:R-:W-:-:S03]  /*a880*/  IMAD.WIDE.U32 R118, R5, -0x326172a9, RZ ;  /* 0xcd9e8d5705767825 */ /* 0x000fc600078e00ff */
[----:B------:R-:W-:Y:S01]  /*a890*/  FSEL R16, R16, RZ, P1 ;  /* 0x000000ff10107208 */ /* 0x000fe20000800000 */
[----:B------:R-:W-:Y:S01]  /*a8a0*/  IMAD.WIDE.U32 R136, R4, -0x326172a9, RZ ;  /* 0xcd9e8d5704887825 */ /* 0x000fe200078e00ff */
[----:B------:R-:W-:-:S03]  /*a8b0*/  LOP3.LUT R2, R119, UR23, R32, 0x96, !PT ;  /* 0x0000001777027c12 */ /* 0x000fc6000f8e9620 */
[----:B------:R-:W-:Y:S01]  /*a8c0*/  FFMA.FTZ R4, R156, UR4, -R14 ;  /* 0x000000049c047c23 */ /* 0x000fe2000801080e */
[----:B------:R-:W-:Y:S01]  /*a8d0*/  LOP3.LUT R5, R119, UR23, R32, 0x96, !PT ;  /* 0x0000001777057c12 */ /* 0x000fe2000f8e9620 */
[----:B------:R-:W-:Y:S02]  /*a8e0*/  IMAD R2, R2, -0x2daee0ad, RZ ;  /* 0xd2511f5302027824 */ /* 0x000fe400078e02ff */
[----:B------:R-:W-:Y:S02]  /*a8f0*/  MUFU.EX2 R220, R4 ;  /* 0x0000000400dc7308 */ /* 0x000fe40000000800 */
[----:B------:R-:W-:-:S04]  /*a900*/  IMAD.WIDE.U32 R152, R5, -0x2daee0ad, RZ ;  /* 0xd2511f5305987825 */ /* 0x000fc800078e00ff */
[----:B-1----:R-:W-:Y:S01]  /*a910*/  FFMA.FTZ R0, R117, UR4, -R14 ;  /* 0x0000000475007c23 */ /* 0x002fe2000801080e */
[----:B------:R-:W-:-:S03]  /*a920*/  LOP3.LUT R6, R153, UR8, R6, 0x96, !PT ;  /* 0x0000000899067c12 */ /* 0x000fc6000f8e9606 */
[----:B------:R1:W-:Y:S02]  /*a930*/  MUFU.EX2 R216, R0 ;  /* 0x0000000000d87308 */ /* 0x0003e40000000800 */
[----:B------:R-:W-:-:S04]  /*a940*/  IMAD.WIDE.U32 R34, R6, -0x326172a9, RZ ;  /* 0xcd9e8d5706227825 */ /* 0x000fc800078e00ff */
[----:B------:R-:W-:Y:S02]  /*a950*/  FFMA.FTZ R6, R30, UR4, -R16 ;  /* 0x000000041e067c23 */ /* 0x000fe40008010810 */
[----:B------:R-:W-:Y:S02]  /*a960*/  LDSM.16.MT88.4 R28, [R181+0xe000] ;  /* 0x00e00000b51c783b */ /* 0x000fe40000004200 */
[----:B------:R-:W-:Y:S01]  /*a970*/  MUFU.EX2 R217, R6 ;  /* 0x0000000600d97308 */ /* 0x000fe20000000800 */
[----:B-1----:R-:W-:-:S05]  /*a980*/  LOP3.LUT R0, R137, UR9, R118, 0x96, !PT ;  /* 0x0000000989007c12 */ /* 0x002fca000f8e9676 */
[----:B------:R-:W-:-:S04]  /*a990*/  IMAD.WIDE.U32 R18, R0, -0x2daee0ad, RZ ;  /* 0xd2511f5300127825 */ /* 0x000fc800078e00ff */
[----:B------:R-:W-:Y:S01]  /*a9a0*/  FFMA.FTZ R0, R157, UR4, -R14 ;  /* 0x000000049d007c23 */ /* 0x000fe2000801080e */
[----:B------:R-:W-:-:S03]  /*a9b0*/  LOP3.LUT R4, R19, UR6, R2, 0x96, !PT ;  /* 0x0000000613047c12 */ /* 0x000fc6000f8e9602 */
[----:B------:R1:W2:Y:S02]  /*a9c0*/  MUFU.EX2 R218, R0 ;  /* 0x0000000000da7308 */ /* 0x0002a40000000800 */
[----:B------:R-:W-:-:S03]  /*a9d0*/  IMAD.WIDE.U32 R4, R4, -0x326172a9, RZ ;  /* 0xcd9e8d5704047825 */ /* 0x000fc600078e00ff */
[----:B------:R-:W-:Y:S02]  /*a9e0*/  LOP3.LUT R8, R4, 0xff, RZ, 0xc0, !PT ;  /* 0x000000ff04087812 */ /* 0x000fe400078ec0ff */
[--C-:B------:R-:W-:Y:S02]  /*a9f0*/  SHF.R.U32.HI R2, RZ, 0x10, R4.reuse ;  /* 0x00000010ff027819 */ /* 0x100fe40000011604 */
[----:B------:R-:W-:Y:S02]  /*aa00*/  SHF.R.U32.HI R7, RZ, 0x18, R4 ;  /* 0x00000018ff077819 */ /* 0x000fe40000011604 */
[----:B------:R-:W-:Y:S01]  /*aa10*/  LOP3.LUT R2, R2, 0xff, RZ, 0xc0, !PT ;  /* 0x000000ff02027812 */ /* 0x000fe200078ec0ff */
[----:B-1----:R-:W-:Y:S01]  /*aa20*/  FFMA.FTZ R0, R23, UR4, -R16 ;  /* 0x0000000417007c23 */ /* 0x002fe20008010810 */
[----:B--2---:R-:W-:Y:S02]  /*aa30*/  IMAD.MOV.U32 R19, RZ, RZ, R218 ;  /* 0x000000ffff137224 */ /* 0x004fe400078e00da */
[----:B------:R-:W-:Y:S01]  /*aa40*/  PRMT R9, R2, 0x5410, R7 ;  /* 0x0000541002097816 */ /* 0x000fe20000000007 */
[----:B------:R-:W1:Y:S01]  /*aa50*/  LDSM.16.MT88.4 R20, [R181+0xc000] ;  /* 0x00c00000b514783b */ /* 0x000e620000004200 */
[----:B------:R2:W3:Y:S02]  /*aa60*/  MUFU.EX2 R231, R0 ;  /* 0x0000000000e77308 */ /* 0x0004e40000000800 */
[----:B--2---:R-:W-:-:S02]  /*aa70*/  LOP3.LUT R0, R4, 0xffff, RZ, 0xc0, !PT ;  /* 0x0000ffff04007812 */ /* 0x004fc400078ec0ff */
[----:B------:R-:W-:Y:S01]  /*aa80*/  LOP3.LUT R4, R5, UR31, R34, 0x96, !PT ;  /* 0x0000001f05047c12 */ /* 0x000fe2000f8e9622 */
[----:B------:R-:W-:Y:S01]  /*aa90*/  FFMA.FTZ R5, R158, UR4, -R16 ;  /* 0x000000049e057c23 */ /* 0x000fe20008010810 */
[----:B------:R-:W-:Y:S01]  /*aaa0*/  SHF.R.U32.HI R6, RZ, 0x8, R0 ;  /* 0x00000008ff067819 */ /* 0x000fe20000011600 */
[----:B------:R-:W-:Y:S01]  /*aab0*/  FFMA.FTZ R0, R159, UR4, -R16 ;  /* 0x000000049f007c23 */ /* 0x000fe20008010810 */
[----:B------:R-:W-:Y:S01]  /*aac0*/  SHF.R.U32.HI R2, RZ, 0x10, R4 ;  /* 0x00000010ff027819 */ /* 0x000fe20000011604 */
[----:B------:R2:W-:Y:S01]  /*aad0*/  MUFU.EX2 R219, R5 ;  /* 0x0000000500db7308 */ /* 0x0005e20000000800 */
[----:B------:R-:W-:Y:S02]  /*aae0*/  PRMT R10, R8, 0x5410, R6 ;  /* 0x00005410080a7816 */ /* 0x000fe40000000006 */
[----:B------:R-:W-:Y:S02]  /*aaf0*/  LOP3.LUT R6, R4, 0xff, RZ, 0xc0, !PT ;  /* 0x000000ff04067812 */ /* 0x000fe400078ec0ff */
[----:B------:R-:W-:-:S02]  /*ab00*/  SHF.R.U32.HI R7, RZ, 0x18, R4 ;  /* 0x00000018ff077819 */ /* 0x000fc40000011604 */
[----:B------:R-:W-:Y:S01]  /*ab10*/  LOP3.LUT R2, R2, 0xff, RZ, 0xc0, !PT ;  /* 0x000000ff02027812 */ /* 0x000fe200078ec0ff */
[----:B------:R4:W5:Y:S03]  /*ab20*/  MUFU.EX2 R221, R0 ;  /* 0x0000000000dd7308 */ /* 0x0009660000000800 */
[----:B------:R-:W-:Y:S02]  /*ab30*/  PRMT R7, R2, 0x5410, R7 ;  /* 0x0000541002077816 */ /* 0x000fe40000000007 */
[----:B--2---:R-:W-:-:S05]  /*ab40*/  FSEL R5, R149, RZ, P1 ;  /* 0x000000ff95057208 */ /* 0x004fca0000800000 */
[----:B------:R-:W-:Y:S01]  /*ab50*/  FADD.FTZ R3, R3, -R5 ;  /* 0x8000000503037221 */ /* 0x000fe20000010000 */
[----:B----4-:R-:W-:-:S03]  /*ab60*/  LOP3.LUT R0, R4, 0xffff, RZ, 0xc0, !PT ;  /* 0x0000ffff04007812 */ /* 0x010fc600078ec0ff */
[----:B------:R-:W-:Y:S01]  /*ab70*/  FMUL.FTZ R3, R3, UR4 ;  /* 0x0000000403037c20 */ /* 0x000fe20008410000 */
[----:B------:R-:W-:Y:S02]  /*ab80*/  FSEL R4, R150, RZ, P2 ;  /* 0x000000ff96047208 */ /* 0x000fe40001000000 */
[----:B------:R-:W-:-:S03]  /*ab90*/  SHF.R.U32.HI R0, RZ, 0x8, R0 ;  /* 0x00000008ff007819 */ /* 0x000fc60000011600 */
[----:B------:R-:W-:Y:S01]  /*aba0*/  FADD.FTZ R2, R116, -R4 ;  /* 0x8000000474027221 */ /* 0x000fe20000010000 */
[----:B------:R-:W-:Y:S01]  /*abb0*/  PRMT R6, R6, 0x5410, R0 ;  /* 0x0000541006067816 */ /* 0x000fe20000000000 */
[----:B------:R-:W2:Y:S01]  /*abc0*/  MUFU.EX2 R116, R3 ;  /* 0x0000000300747308 */ /* 0x000ea20000000800 */
[----:B------:R-:W-:Y:S01]  /*abd0*/  F2FP.BF16.F32.PACK_AB R0, R216, R235 ;  /* 0x000000ebd800723e */ /* 0x000fe200000010ff */
[----:B------:R-:W-:Y:S01]  /*abe0*/  FMUL.FTZ R117, R2, UR4 ;  /* 0x0000000402757c20 */ /* 0x000fe20008410000 */
[----:B------:R-:W-:Y:S01]  /*abf0*/  F2FP.BF16.F32.PACK_AB R2, R218, R220 ;  /* 0x000000dcda02723e */ /* 0x000fe200000010ff */
[----:B------:R-:W-:Y:S01]  /*ac00*/  IMAD.MOV.U32 R218, RZ, RZ, R17 ;  /* 0x000000ffffda7224 */ /* 0x000fe200078e0011 */
[C---:B------:R-:W-:Y:S02]  /*ac10*/  PRMT R178, R0.reuse, 0x7610, R178 ;  /* 0x0000761000b27816 */ /* 0x040fe400000000b2 */
[----:B------:R-:W-:Y:S01]  /*ac20*/  PRMT R177, R0, 0x7632, R177 ;  /* 0x0000763200b17816 */ /* 0x000fe200000000b1 */
[----:B------:R-:W4:Y:S01]  /*ac30*/  MUFU.EX2 R117, R117 ;  /* 0x0000007500757308 */ /* 0x000f220000000800 */
[----:B---3--:R-:W-:-:S02]  /*ac40*/  F2FP.BF16.F32.PACK_AB R0, R217, R231 ;  /* 0x000000e7d900723e */ /* 0x008fc400000010ff */
[----:B------:R-:W-:Y:S02]  /*ac50*/  PRMT R174, R2, 0x7610, R174 ;  /* 0x0000761002ae7816 */ /* 0x000fe400000000ae */
[C---:B------:R-:W-:Y:S02]  /*ac60*/  PRMT R176, R0.reuse, 0x7610, R176 ;  /* 0x0000761000b07816 */ /* 0x040fe400000000b0 */
[----:B------:R-:W-:Y:S02]  /*ac70*/  PRMT R175, R0, 0x7632, R175 ;  /* 0x0000763200af7816 */ /* 0x000fe400000000af */
[----:B-----5:R-:W-:Y:S01]  /*ac80*/  F2FP.BF16.F32.PACK_AB R0, R219, R221 ;  /* 0x000000dddb00723e */ /* 0x020fe200000010ff */
[-C--:B--2---:R-:W-:Y:S01]  /*ac90*/  FMUL.FTZ R126, R126, R116.reuse ;  /* 0x000000747e7e7220 */ /* 0x084fe20000410000 */
[----:B------:R-:W-:Y:S01]  /*aca0*/  PRMT R172, R2, 0x7632, R172 ;  /* 0x0000763202ac7816 */ /* 0x000fe200000000ac */
[-C--:B------:R-:W-:Y:S01]  /*acb0*/  FMUL.FTZ R127, R127, R116.reuse ;  /* 0x000000747f7f7220 */ /* 0x080fe20000410000 */
[----:B------:R-:W-:Y:S01]  /*acc0*/  PRMT R173, R0, 0x7610, R173 ;  /* 0x0000761000ad7816 */ /* 0x000fe200000000ad */
[-C--:B------:R-:W-:Y:S01]  /*acd0*/  FMUL.FTZ R122, R122, R116.reuse ;  /* 0x000000747a7a7220 */ /* 0x080fe20000410000 */
[----:B------:R-:W-:Y:S01]  /*ace0*/  PRMT R151, R0, 0x7632, R151 ;  /* 0x0000763200977816 */ /* 0x000fe20000000097 */
[----:B------:R-:W-:Y:S01]  /*acf0*/  FMUL.FTZ R123, R123, R116 ;  /* 0x000000747b7b7220 */ /* 0x000fe20000410000 */
[--C-:B------:R-:W-:Y:S01]  /*ad00*/  HSET2.LE.AND R0, R6, R15.reuse, PT ;  /* 0x0000000f06007233 */ /* 0x100fe20003803000 */
[-C--:B----4-:R-:W-:Y:S01]  /*ad10*/  FMUL.FTZ R124, R124, R117.reuse ;  /* 0x000000757c7c7220 */ /* 0x090fe20000410000 */
[----:B------:R-:W-:Y:S01]  /*ad20*/  PRMT R3, R178, 0x5410, R177 ;  /* 0x00005410b2037816 */ /* 0x000fe200000000b1 */
[-C--:B------:R-:W-:Y:S01]  /*ad30*/  FMUL.FTZ R125, R125, R117.reuse ;  /* 0x000000757d7d7220 */ /* 0x080fe20000410000 */
[--C-:B------:R-:W-:Y:S01]  /*ad40*/  HSET2.LE.AND R2, R7, R15.reuse, PT ;  /* 0x0000000f07027233 */ /* 0x100fe20003803000 */
[-C--:B------:R-:W-:Y:S01]  /*ad50*/  FMUL.FTZ R120, R120, R117.reuse ;  /* 0x0000007578787220 */ /* 0x080fe20000410000 */
[----:B------:R-:W-:Y:S01]  /*ad60*/  PRMT R4, R176, 0x5410, R175 ;  /* 0x00005410b0047816 */ /* 0x000fe200000000af */
[----:B------:R-:W-:Y:S01]  /*ad70*/  FMUL.FTZ R121, R121, R117 ;  /* 0x0000007579797220 */ /* 0x000fe20000410000 */
[----:B------:R-:W-:Y:S01]  /*ad80*/  LOP3.LUT R8, R0, R3, RZ, 0xc0, !PT ;  /* 0x0000000300087212 */ /* 0x000fe200078ec0ff */
[-C--:B------:R-:W-:Y:S01]  /*ad90*/  FMUL.FTZ R52, R52, R117.reuse ;  /* 0x0000007534347220 */ /* 0x080fe20000410000 */
[--C-:B------:R-:W-:Y:S01]  /*ada0*/  HSET2.LE.AND R3, R9, R15.reuse, PT ;  /* 0x0000000f09037233 */ /* 0x100fe20003803000 */
[-C--:B------:R-:W-:Y:S01]  /*adb0*/  FMUL.FTZ R53, R53, R117.reuse ;  /* 0x0000007535357220 */ /* 0x080fe20000410000 */
[----:B------:R-:W-:Y:S01]  /*adc0*/  HSET2.LE.AND R0, R10, R15, PT ;  /* 0x0000000f0a007233 */ /* 0x000fe20003803000 */
[-C--:B------:R-:W-:Y:S01]  /*add0*/  FMUL.FTZ R56, R56, R117.reuse ;  /* 0x0000007538387220 */ /* 0x080fe20000410000 */
[----:B------:R-:W-:Y:S01]  /*ade0*/  LOP3.LUT R9, R2, R4, RZ, 0xc0, !PT ;  /* 0x0000000402097212 */ /* 0x000fe200078ec0ff */
[-C--:B------:R-:W-:Y:S01]  /*adf0*/  FMUL.FTZ R57, R57, R117.reuse ;  /* 0x0000007539397220 */ /* 0x080fe20000410000 */
[----:B------:R-:W-:Y:S01]  /*ae00*/  PRMT R2, R174, 0x5410, R172 ;  /* 0x00005410ae027816 */ /* 0x000fe200000000ac */
[----:B------:R-:W2:Y:S01]  /*ae10*/  LDSM.16.MT88.4 R4, [R183+0xc000] ;  /* 0x00c00000b704783b */ /* 0x000ea20000004200 */
[-C--:B------:R-:W-:Y:S01]  /*ae20*/  FMUL.FTZ R54, R54, R116.reuse ;  /* 0x0000007436367220 */ /* 0x080fe20000410000 */
[----:B------:R-:W-:Y:S01]  /*ae30*/  FMUL.FTZ R55, R55, R116 ;  /* 0x0000007437377220 */ /* 0x000fe20000410000 */
[----:B------:R-:W-:Y:S01]  /*ae40*/  LOP3.LUT R10, R0, R2, RZ, 0xc0, !PT ;  /* 0x00000002000a7212 */ /* 0x000fe200078ec0ff */
[-C--:B------:R-:W-:Y:S01]  /*ae50*/  FMUL.FTZ R58, R58, R116.reuse ;  /* 0x000000743a3a7220 */ /* 0x080fe20000410000 */
[----:B------:R-:W-:Y:S01]  /*ae60*/  PRMT R0, R173, 0x5410, R151 ;  /* 0x00005410ad007816 */ /* 0x000fe20000000097 */
[----:B------:R-:W-:Y:S01]  /*ae70*/  FMUL.FTZ R59, R59, R116 ;  /* 0x000000743b3b7220 */ /* 0x000fe20000410000 */
[-C--:B------:R-:W-:Y:S01]  /*ae80*/  FMUL.FTZ R68, R68, R117.reuse ;  /* 0x0000007544447220 */ /* 0x080fe20000410000 */
[-C--:B------:R-:W-:Y:S01]  /*ae90*/  FMUL.FTZ R69, R69, R117.reuse ;  /* 0x0000007545457220 */ /* 0x080fe20000410000 */
[----:B------:R-:W-:Y:S01]  /*aea0*/  LOP3.LUT R11, R3, R0, RZ, 0xc0, !PT ;  /* 0x00000000030b7212 */ /* 0x000fe200078ec0ff */
        /* <DEDUP_REMOVED lines=17> */
[----:B------:R-:W-:Y:S01]  /*afc0*/  LOP3.LUT R2, R35, UR7, R136, 0x96, !PT ;  /* 0x0000000723027c12 */ /* 0x000fe2000f8e9688 */
        /* <DEDUP_REMOVED lines=10> */
[----:B------:R-:W-:Y:S01]  /*b070*/  LDSM.16.MT88.4 R24, [R184+0xe000] ;  /* 0x00e00000b818783b */ /* 0x000fe20000004200 */
        /* <DEDUP_REMOVED lines=9> */
[----:B------:R-:W-:Y:S01]  /*b110*/  IMAD.WIDE.U32 R2, R2, -0x2daee0ad, RZ ;  /* 0xd2511f5302027825 */ /* 0x000fe200078e00ff */
[C---:B------:R-:W-:Y:S01]  /*b120*/  HMMA.16816.F32.BF16 R156, R8.reuse, R6, R56 ;  /* 0x00000006089c723c */ /* 0x040fe20000041838 */
[----:B------:R-:W2:Y:S02]  /*b130*/  LDSM.16.MT88.4 R4, [R183+0xe000] ;  /* 0x00e00000b704783b */ /* 0x000ea40000004200 */
        /* <DEDUP_REMOVED lines=24> */
[C---:B------:R-:W-:Y:S01]  /*b2c0*/  HMMA.16816.F32.BF16 R168, R8.reuse, R142, R48 ;  /* 0x0000008e08a8723c */ /* 0x040fe20000041830 */
[----:B------:R-:W-:Y:S01]  /*b2d0*/  LOP3.LUT R3, R2, 0xffff, RZ, 0xc0, !PT ;  /* 0x0000ffff02037812 */ /* 0x000fe200078ec0ff */
        /* <DEDUP_REMOVED lines=23> */
[--C-:B------:R-:W-:Y:S01]  /*b450*/  SHF.R.U32.HI R5, RZ, 0x10, R2.reuse ;  /* 0x00000010ff057819 */ /* 0x100fe20000011602 */
[-C--:B------:R-:W-:Y:S01]  /*b460*/  FMUL.FTZ R106, R106, R116.reuse ;  /* 0x000000746a6a7220 */ /* 0x080fe20000410000 */
[----:B------:R-:W-:Y:S01]  /*b470*/  SHF.R.U32.HI R4, RZ, 0x8, R3 ;  /* 0x00000008ff047819 */ /* 0x000fe20000011603 */
[-C--:B------:R-:W-:Y:S01]  /*b480*/  FMUL.FTZ R107, R107, R116.reuse ;  /* 0x000000746b6b7220 */ /* 0x080fe20000410000 */
[----:B------:R-:W-:Y:S01]  /*b490*/  LOP3.LUT R3, R5, 0xff, RZ, 0xc0, !PT ;  /* 0x000000ff05037812 */ /* 0x000fe200078ec0ff */
[C---:B------:R-:W-:Y:S01]  /*b4a0*/  HMMA.16816.F32.BF16 R76, R8.reuse, R24, R76 ;  /* 0x00000018084c723c */ /* 0x040fe2000004184c */
[----:B------:R-:W-:Y:S01]  /*b4b0*/  LOP3.LUT R7, R2, 0xff, RZ, 0xc0, !PT ;  /* 0x000000ff02077812 */ /* 0x000fe200078ec0ff */
[-C--:B------:R-:W-:Y:S01]  /*b4c0*/  FMUL.FTZ R128, R128, R117.reuse ;  /* 0x0000007580807220 */ /* 0x080fe20000410000 */
[----:B------:R-:W-:Y:S01]  /*b4d0*/  SHF.R.U32.HI R6, RZ, 0x18, R2 ;  /* 0x00000018ff067819 */ /* 0x000fe20000011602 */
[----:B------:R-:W-:Y:S01]  /*b4e0*/  FFMA.FTZ R2, R160, UR4, -R14 ;  /* 0x00000004a0027c23 */ /* 0x000fe2000801080e */
[----:B------:R-:W-:Y:S01]  /*b4f0*/  PRMT R18, R7, 0x5410, R4 ;  /* 0x0000541007127816 */ /* 0x000fe20000000004 */
[C---:B-1----:R-:W-:Y:S01]  /*b500*/  HMMA.16816.F32.BF16 R92, R8.reuse, R20, R92 ;  /* 0x00000014085c723c */ /* 0x042fe2000004185c */
[----:B------:R-:W-:Y:S01]  /*b510*/  PRMT R17, R3, 0x5410, R6 ;  /* 0x0000541003117816 */ /* 0x000fe20000000006 */
[----:B------:R1:W-:Y:S01]  /*b520*/  MUFU.EX2 R54, R2 ;  /* 0x0000000200367308 */ /* 0x0003e20000000800 */
[----:B------:R-:W-:Y:S01]  /*b530*/  LOP3.LUT R6, R0, 0xff, RZ, 0xc0, !PT ;  /* 0x000000ff00067812 */ /* 0x000fe200078ec0ff */
[----:B------:R-:W-:Y:S01]  /*b540*/  FFMA.FTZ R3, R162, UR4, -R16 ;  /* 0x00000004a2037c23 */ /* 0x000fe20008010810 */
[--C-:B------:R-:W-:Y:S01]  /*b550*/  SHF.R.U32.HI R4, RZ, 0x10, R0.reuse ;  /* 0x00000010ff047819 */ /* 0x100fe20000011600 */
[C---:B------:R-:W-:Y:S01]  /*b560*/  HMMA.16816.F32.BF16 R96, R8.reuse, R22, R96 ;  /* 0x000000160860723c */ /* 0x040fe20000041860 */
[----:B------:R-:W2:Y:S01]  /*b570*/  LDSM.16.MT88.4 R20, [R183+0x10000] ;  /* 0x01000000b714783b */ /* 0x000ea20000004200 */
[----:B------:R-:W-:Y:S01]  /*b580*/  SHF.R.U32.HI R7, RZ, 0x18, R0 ;  /* 0x00000018ff077819 */ /* 0x000fe20000011600 */
[-C--:B------:R-:W-:Y:S01]  /*b590*/  FMUL.FTZ R129, R129, R117.reuse ;  /* 0x0000007581817220 */ /* 0x080fe20000410000 */
[----:B------:R-:W-:Y:S01]  /*b5a0*/  MUFU.EX2 R53, R3 ;  /* 0x0000000300357308 */ /* 0x000fe20000000800 */
[-C--:B------:R-:W-:Y:S01]  /*b5b0*/  FMUL.FTZ R130, R130, R116.reuse ;  /* 0x0000007482827220 */ /* 0x080fe20000410000 */
[C---:B------:R-:W-:Y:S01]  /*b5c0*/  HMMA.16816.F32.BF16 R80, R8.reuse, R26, R80 ;  /* 0x0000001a0850723c */ /* 0x040fe20000041850 */
[----:B------:R-:W4:Y:S01]  /*b5d0*/  LDSM.16.MT88.4 R24, [R184+0x10000] ;  /* 0x01000000b818783b */ /* 0x000f220000004200 */
[-C--:B------:R-:W-:Y:S01]  /*b5e0*/  FMUL.FTZ R131, R131, R116.reuse ;  /* 0x0000007483837220 */ /* 0x080fe20000410000 */
[-C--:B------:R-:W-:Y:S01]  /*b5f0*/  FMUL.FTZ R132, R132, R117.reuse ;  /* 0x0000007584847220 */ /* 0x080fe20000410000 */
[----:B------:R-:W-:Y:S01]  /*b600*/  FMUL.FTZ R133, R133, R117 ;  /* 0x0000007585857220 */ /* 0x000fe20000410000 */
[-C--:B------:R-:W-:Y:S01]  /*b610*/  FMUL.FTZ R134, R134, R116.reuse ;  /* 0x0000007486867220 */ /* 0x080fe20000410000 */
[----:B------:R-:W-:Y:S01]  /*b620*/  HMMA.16816.F32.BF16 R204, R8, R140, R44 ;  /* 0x0000008c08cc723c */ /* 0x000fe2000004182c */
[----:B-1----:R-:W-:Y:S01]  /*b630*/  FFMA.FTZ R2, R161, UR4, -R14 ;  /* 0x00000004a1027c23 */ /* 0x002fe2000801080e */
[----:B------:R-:W-:Y:S01]  /*b640*/  FMUL.FTZ R135, R135, R116 ;  /* 0x0000007487877220 */ /* 0x000fe20000410000 */
[----:B------:R-:W-:-:S02]  /*b650*/  IMAD.MOV.U32 R160, RZ, RZ, R219 ;  /* 0x000000ffffa07224 */ /* 0x000fc400078e00db */
[----:B------:R1:W5:Y:S01]  /*b660*/  MUFU.EX2 R36, R2 ;  /* 0x0000000200247308 */ /* 0x0003620000000800 */
[----:B---3--:R-:W-:Y:S01]  /*b670*/  HMMA.16816.F32.BF16 R100, R8, R28, R100 ;  /* 0x0000001c0864723c */ /* 0x008fe20000041864 */
[----:B------:R-:W-:-:S05]  /*b680*/  IMAD.MOV.U32 R161, RZ, RZ, R218 ;  /* 0x000000ffffa17224 */ /* 0x000fca00078e00da */
[----:B------:R-:W-:Y:S01]  /*b690*/  HMMA.16816.F32.BF16 R104, R8, R30, R104 ;  /* 0x0000001e0868723c */ /* 0x000fe20000041868 */
[----:B------:R-:W-:Y:S01]  /*b6a0*/  LDSM.16.MT88.4 R28, [R181+0xc800] ;  /* 0x00c80000b51c783b */ /* 0x000fe20000004200 */
[----:B-1----:R-:W-:Y:S01]  /*b6b0*/  LOP3.LUT R2, R0, 0xffff, RZ, 0xc0, !PT ;  /* 0x0000ffff00027812 */ /* 0x002fe200078ec0ff */
[----:B------:R-:W-:-:S03]  /*b6c0*/  FFMA.FTZ R0, R148, UR4, -R16 ;  /* 0x0000000494007c23 */ /* 0x000fc60008010810 */
[----:B------:R-:W-:Y:S01]  /*b6d0*/  SHF.R.U32.HI R5, RZ, 0x8, R2 ;  /* 0x00000008ff057819 */ /* 0x000fe20000011602 */
[----:B------:R1:W3:Y:S01]  /*b6e0*/  MUFU.EX2 R52, R0 ;  /* 0x0000000000347308 */ /* 0x0002e20000000800 */
[----:B------:R-:W-:Y:S01]  /*b6f0*/  LOP3.LUT R2, R4, 0xff, RZ, 0xc0, !PT ;  /* 0x000000ff04027812 */ /* 0x000fe200078ec0ff */
[C---:B--2---:R-:W-:Y:S01]  /*b700*/  HMMA.16816.F32.BF16 R44, R8.reuse, R20, R108 ;  /* 0x00000014082c723c */ /* 0x044fe2000004186c */
[----:B------:R-:W-:Y:S02]  /*b710*/  PRMT R3, R6, 0x5410, R5 ;  /* 0x0000541006037816 */ /* 0x000fe40000000005 */
[----:B------:R-:W-:Y:S01]  /*b720*/  PRMT R5, R2, 0x5410, R7 ;  /* 0x0000541002057816 */ /* 0x000fe20000000007 */
[----:B------:R-:W-:Y:S02]  /*b730*/  FFMA.FTZ R2, R144, UR4, -R14 ;  /* 0x0000000490027c23 */ /* 0x000fe4000801080e */
[----:B------:R-:W-:Y:S01]  /*b740*/  HMMA.16816.F32.BF16 R40, R8, R22, R112 ;  /* 0x000000160828723c */ /* 0x000fe20000041870 */
[----:B------:R-:W2:Y:S01]  /*b750*/  LDSM.16.MT88.4 R20, [R184+0xc800] ;  /* 0x00c80000b814783b */ /* 0x000ea20000004200 */
[----:B------:R3:W-:Y:S01]  /*b760*/  MUFU.EX2 R230, R2 ;  /* 0x0000000200e67308 */ /* 0x0007e20000000800 */
[----:B-----5:R-:W-:-:S02]  /*b770*/  IMAD.MOV.U32 R108, RZ, RZ, R36 ;  /* 0x000000ffff6c7224 */ /* 0x020fc400078e0024 */
[----:B------:R-:W-:Y:S01]  /*b780*/  IMAD.MOV.U32 R110, RZ, RZ, R221 ;  /* 0x000000ffff6e7224 */ /* 0x000fe200078e00dd */
[C---:B----4-:R-:W-:Y:S01]  /*b790*/  HMMA.16816.F32.BF16 R64, R8.reuse, R24, R128 ;  /* 0x000000180840723c */ /* 0x050fe20000041880 */
[----:B------:R-:W-:Y:S01]  /*b7a0*/  IMAD.MOV.U32 R109, RZ, RZ, R220 ;  /* 0x000000ffff6d7224 */ /* 0x000fe200078e00dc */
[----:B-1----:R-:W-:Y:S02]  /*b7b0*/  F2FP.BF16.F32.PACK_AB R0, R36, R54 ;  /* 0x000000362400723e */ /* 0x002fe400000010ff */
[----:B------:R-:W-:Y:S02]  /*b7c0*/  LDSM.16.MT88.4 R36, [R181+0xe800] ;  /* 0x00e80000b524783b */ /* 0x000fe40000004200 */
[----:B------:R-:W-:Y:S01]  /*b7d0*/  HMMA.16816.F32.BF16 R56, R8, R26, R132 ;  /* 0x0000001a0838723c */ /* 0x000fe20000041884 */
[C---:B------:R-:W-:Y:S02]  /*b7e0*/  PRMT R148, R0.reuse, 0x7610, R148 ;  /* 0x0000761000947816 */ /* 0x040fe40000000094 */
[----:B------:R-:W-:Y:S01]  /*b7f0*/  PRMT R147, R0, 0x7632, R147 ;  /* 0x0000763200937816 */ /* 0x000fe20000000093 */
[----:B------:R-:W1:Y:S01]  /*b800*/  LDSM.16.MT88.4 R8, [R183+0xc800] ;  /* 0x00c80000b708783b */ /* 0x000e620000004200 */
[----:B------:R-:W-:Y:S01]  /*b810*/  HSET2.LE.AND R0, R3, R15, PT ;  /* 0x0000000f03007233 */ /* 0x000fe20003803000 */
[----:B---3--:R-:W-:Y:S01]  /*b820*/  FFMA.FTZ R2, R145, UR4, -R14 ;  /* 0x0000000491027c23 */ /* 0x008fe2000801080e */
[----:B------:R-:W-:Y:S01]  /*b830*/  F2FP.BF16.F32.PACK_AB R3, R52, R53 ;  /* 0x000000353403723e */ /* 0x000fe200000010ff */
[----:B------:R-:W3:Y:S02]  /*b840*/  LDSM.16.MT88.4 R24, [R182+0xc800] ;  /* 0x00c80000b618783b */ /* 0x000ee40000004200 */
[----:B------:R4:W5:Y:S01]  /*b850*/  MUFU.EX2 R6, R2 ;  /* 0x0000000200067308 */ /* 0x0009620000000800 */
[----:B------:R-:W-:-:S02]  /*b860*/  PRMT R145, R3, 0x7632, R145 ;  /* 0x0000763203917816 */ /* 0x000fc40000000091 */
[----:B----4-:R-:W-:-:S04]  /*b870*/  PRMT R2, R148, 0x5410, R147 ;  /* 0x0000541094027816 */ /* 0x010fc80000000093 */
[----:B------:R-:W-:Y:S01]  /*b880*/  LOP3.LUT R4, R0, R2, RZ, 0xc0, !PT ;  /* 0x0000000200047212 */ /* 0x000fe200078ec0ff */
[----:B------:R-:W-:Y:S01]  /*b890*/  FFMA.FTZ R0, R146, UR4, -R16 ;  /* 0x0000000492007c23 */ /* 0x000fe20008010810 */
[----:B------:R-:W-:Y:S01]  /*b8a0*/  PRMT R146, R3, 0x7610, R146 ;  /* 0x0000761003927816 */ /* 0x000fe20000000092 */
[----:B------:R-:W-:Y:S01]  /*b8b0*/  FFMA.FTZ R3, R163, UR4, -R16 ;  /* 0x00000004a3037c23 */ /* 0x000fe20008010810 */
[----:B-----5:R-:W-:Y:S01]  /*b8c0*/  IMAD.MOV.U32 R163, RZ, RZ, R6 ;  /* 0x000000ffffa37224 */ /* 0x020fe200078e0006 */
[----:B------:R4:W-:Y:S01]  /*b8d0*/  MUFU.EX2 R162, R0 ;  /* 0x0000000000a27308 */ /* 0x0009e20000000800 */
[----:B------:R-:W-:-:S07]  /*b8e0*/  PRMT R2, R146, 0x5410, R145 ;  /* 0x0000541092027816 */ /* 0x000fce0000000091 */
[----:B------:R-:W5:Y:S01]  /*b8f0*/  MUFU.EX2 R111, R3 ;  /* 0x00000003006f7308 */ /* 0x000f620000000800 */
[----:B----4-:R-:W-:-:S05]  /*b900*/  HSET2.LE.AND R0, R5, R15, PT ;  /* 0x0000000f05007233 */ /* 0x010fca0003803000 */
[----:B------:R-:W-:Y:S02]  /*b910*/  LOP3.LUT R5, R0, R2, RZ, 0xc0, !PT ;  /* 0x0000000200057212 */ /* 0x000fe400078ec0ff */
[----:B------:R-:W-:Y:S02]  /*b920*/  F2FP.BF16.F32.PACK_AB R0, R163, R230 ;  /* 0x000000e6a300723e */ /* 0x000fe400000010ff */
[----:B-----5:R-:W-:Y:S02]  /*b930*/  F2FP.BF16.F32.PACK_AB R2, R111, R162 ;  /* 0x000000a26f02723e */ /* 0x020fe400000010ff */
[C---:B------:R-:W-:Y:S02]  /*b940*/  PRMT R144, R0.reuse, 0x7610, R144 ;  /* 0x0000761000907816 */ /* 0x040fe40000000090 */
[----:B------:R-:W-:Y:S02]  /*b950*/  PRMT R142, R0, 0x7632, R142 ;  /* 0x00007632008e7816 */ /* 0x000fe4000000008e */
[----:B------:R-:W-:Y:S01]  /*b960*/  HSET2.LE.AND R0, R18, R15, PT ;  /* 0x0000000f12007233 */ /* 0x000fe20003803000 */
[----:B------:R-:W-:Y:S01]  /*b970*/  IMAD.MOV.U32 R18, RZ, RZ, R54 ;  /* 0x000000ffff127224 */ /* 0x000fe200078e0036 */
[----:B------:R-:W-:-:S02]  /*b980*/  PRMT R3, R144, 0x5410, R142 ;  /* 0x0000541090037816 */ /* 0x000fc4000000008e */
[C---:B------:R-:W-:Y:S02]  /*b990*/  PRMT R143, R2.reuse, 0x7610, R143 ;  /* 0x00007610028f7816 */ /* 0x040fe4000000008f */
[----:B------:R-:W-:Y:S02]  /*b9a0*/  PRMT R141, R2, 0x7632, R141 ;  /* 0x00007632028d7816 */ /* 0x000fe4000000008d */
[----:B------:R-:W-:Y:S01]  /*b9b0*/  HSET2.LE.AND R2, R17, R15, PT ;  /* 0x0000000f11027233 */ /* 0x000fe20003803000 */
[----:B------:R-:W-:Y:S01]  /*b9c0*/  IMAD.MOV.U32 R17, RZ, RZ, R53 ;  /* 0x000000ffff117224 */ /* 0x000fe200078e0035 */
[----:B------:R-:W-:Y:S01]  /*b9d0*/  LOP3.LUT R6, R0, R3, RZ, 0xc0, !PT ;  /* 0x0000000300067212 */ /* 0x000fe200078ec0ff */
[----:B------:R-:W-:Y:S01]  /*b9e0*/  IMAD.MOV.U32 R3, RZ, RZ, R52 ;  /* 0x000000ffff037224 */ /* 0x000fe200078e0034 */
[----:B------:R-:W-:-:S04]  /*b9f0*/  PRMT R0, R143, 0x5410, R141 ;  /* 0x000054108f007816 */ /* 0x000fc8000000008d */
[----:B------:R-:W-:Y:S01]  /*ba00*/  LOP3.LUT R7, R2, R0, RZ, 0xc0, !PT ;  /* 0x0000000002077212 */ /* 0x000fe200078ec0ff */
[----:B------:R-:W-:Y:S02]  /*ba10*/  IMAD.MOV.U32 R2, RZ, RZ, R217 ;  /* 0x000000ffff027224 */ /* 0x000fe400078e00d9 */
[----:B------:R-:W-:-:S04]  /*ba20*/  IMAD.MOV.U32 R0, RZ, RZ, R216 ;  /* 0x000000ffff007224 */ /* 0x000fc800078e00d8 */
[C---:B--2---:R-:W-:Y:S06]  /*ba30*/  HMMA.16816.F32.BF16 R128, R4.reuse, R20, R204 ;  /* 0x000000140480723c */ /* 0x044fec00000418cc */
[C---:B------:R-:W-:Y:S01]  /*ba40*/  HMMA.16816.F32.BF16 R132, R4.reuse, R22, R168 ;  /* 0x000000160484723c */ /* 0x040fe200000418a8 */
[----:B------:R-:W2:Y:S05]  /*ba50*/  LDSM.16.MT88.4 R20, [R182+0xe800] ;  /* 0x00e80000b614783b */ /* 0x000eaa0000004200 */
        /* <DEDUP_REMOVED lines=8> */
[----:B------:R-:W-:Y:S01]  /*bae0*/  IMAD.MOV.U32 R60, RZ, RZ, R2 ;  /* 0x000000ffff3c7224 */ /* 0x000fe200078e0002 */
[----:B------:R-:W-:Y:S01]  /*baf0*/  LOP3.LUT R2, R155, UR33, RZ, 0x3c, !PT ;  /* 0x000000219b027c12 */ /* 0x000fe2000f8e3cff */
[----:B------:R-:W-:Y:S01]  /*bb00*/  IMAD.MOV.U32 R61, RZ, RZ, R161 ;  /* 0x000000ffff3d7224 */ /* 0x000fe200078e00a1 */
[----:B------:R-:W4:Y:S01]  /*bb10*/  LDSM.16.MT88.4 R36, [R182+0x10800] ;  /* 0x01080000b624783b */ /* 0x000f220000004200 */
[----:B------:R-:W-:Y:S01]  /*bb20*/  IMAD.MOV.U32 R62, RZ, RZ, R160 ;  /* 0x000000ffff3e7224 */ /* 0x000fe200078e00a0 */
[----:B--2---:R-:W-:Y:S01]  /*bb30*/  HMMA.16816.F32.BF16 R168, R4, R22, R72 ;  /* 0x0000001604a8723c */ /* 0x004fe20000041848 */
[----:B------:R-:W-:-:S02]  /*bb40*/  IMAD.MOV.U32 R50, RZ, RZ, R3 ;  /* 0x000000ffff327224 */ /* 0x000fc400078e0003 */
[----:B------:R-:W-:-:S03]  /*bb50*/  IMAD.WIDE.U32 R2, R2, -0x326172a9, RZ ;  /* 0xcd9e8d5702027825 */ /* 0x000fc600078e00ff */
[C---:B------:R-:W-:Y:S01]  /*bb60*/  HMMA.16816.F32.BF16 R204, R4.reuse, R20, R68 ;  /* 0x0000001404cc723c */ /* 0x040fe20000041844 */
[----:B------:R-:W-:Y:S02]  /*bb70*/  IMAD.MOV.U32 R74, RZ, RZ, R228 ;  /* 0x000000ffff4a7224 */ /* 0x000fe400078e00e4 */
[----:B------:R-:W-:Y:S02]  /*bb80*/  IMAD.MOV.U32 R51, RZ, RZ, R0 ;  /* 0x000000ffff337224 */ /* 0x000fe400078e0000 */
[----:B------:R-:W-:Y:S01]  /*bb90*/  IMAD.MOV.U32 R49, RZ, RZ, R163 ;  /* 0x000000ffff317224 */ /* 0x000fe200078e00a3 */
[C---:B------:R-:W-:Y:S01]  /*bba0*/  LOP3.LUT R0, R3.reuse, UR30, R74, 0x96, !PT ;  /* 0x0000001e03007c12 */ /* 0x040fe2000f8e964a */
[----:B------:R-:W-:Y:S01]  /*bbb0*/  IMAD.MOV.U32 R48, RZ, RZ, R162 ;  /* 0x000000ffff307224 */ /* 0x000fe200078e00a2 */
[----:B-1----:R-:W-:Y:S01]  /*bbc0*/  HMMA.16816.F32.BF16 R156, R4, R8, R76 ;  /* 0x00000008049c723c */ /* 0x002fe2000004184c */
[----:B------:R-:W-:Y:S01]  /*bbd0*/  IMAD.MOV.U32 R21, RZ, RZ, R232 ;  /* 0x000000ffff157224 */ /* 0x000fe200078e00e8 */
[----:B------:R-:W-:Y:S01]  /*bbe0*/  LOP3.LUT R22, R3, UR30, R74, 0x96, !PT ;  /* 0x0000001e03167c12 */ /* 0x000fe2000f8e964a */
[----:B------:R-:W-:-:S02]  /*bbf0*/  IMAD.MOV.U32 R75, RZ, RZ, R229 ;  /* 0x000000ffff4b7224 */ /* 0x000fc400078e00e5 */
[----:B------:R-:W-:Y:S01]  /*bc00*/  IMAD.MOV.U32 R75, RZ, RZ, R21 ;  /* 0x000000ffff4b7224 */ /* 0x000fe200078e0015 */
[----:B------:R-:W-:Y:S01]  /*bc10*/  HMMA.16816.F32.BF16 R160, R4, R10, R80 ;  /* 0x0000000a04a0723c */ /* 0x000fe20000041850 */
[----:B------:R-:W-:-:S04]  /*bc20*/  IMAD.WIDE.U32 R8, R0, -0x2daee0ad, RZ ;  /* 0xd2511f5300087825 */ /* 0x000fc800078e00ff */
[----:B------:R-:W-:Y:S01]  /*bc30*/  IMAD.MOV.U32 R76, RZ, RZ, R18 ;  /* 0x000000ffff4c7224 */ /* 0x000fe200078e0012 */
[----:B------:R-:W-:Y:S01]  /*bc40*/  LOP3.LUT R9, R9, UR26, R138, 0x96, !PT ;  /* 0x0000001a09097c12 */ /* 0x000fe2000f8e968a */
[C---:B---3--:R-:W-:Y:S01]  /*bc50*/  HMMA.16816.F32.BF16 R164, R4.reuse, R24, R84 ;  /* 0x0000001804a4723c */ /* 0x048fe20000041854 */
[C---:B------:R-:W-:Y:S01]  /*bc60*/  LOP3.LUT R10, R33.reuse, UR27, R2, 0x96, !PT ;  /* 0x0000001b210a7c12 */ /* 0x040fe2000f8e9602 */
[----:B------:R-:W-:Y:S02]  /*bc70*/  IMAD.MOV.U32 R83, RZ, RZ, R108 ;  /* 0x000000ffff537224 */ /* 0x000fe400078e006c */
[----:B------:R-:W-:Y:S02]  /*bc80*/  IMAD.MOV.U32 R82, RZ, RZ, R109 ;  /* 0x000000ffff527224 */ /* 0x000fe400078e006d */
[----:B------:R-:W-:Y:S01]  /*bc90*/  IMAD.WIDE.U32 R10, R10, -0x2daee0ad, RZ ;  /* 0xd2511f530a0a7825 */ /* 0x000fe200078e00ff */
[----:B------:R-:W-:Y:S01]  /*bca0*/  LOP3.LUT R24, R33, UR27, R2, 0x96, !PT ;  /* 0x0000001b21187c12 */ /* 0x000fe2000f8e9602 */
[C---:B------:R-:W-:Y:S02]  /*bcb0*/  HMMA.16816.F32.BF16 R52, R4.reuse, R30, R212 ;  /* 0x0000001e0434723c */ /* 0x040fe400000418d4 */
[----:B------:R-:W-:Y:S01]  /*bcc0*/  IMAD.MOV.U32 R87, RZ, RZ, R19 ;  /* 0x000000ffff577224 */ /* 0x000fe200078e0013 */
[----:B------:R-:W-:Y:S01]  /*bcd0*/  LOP3.LUT R0, R11, UR22, R8, 0x96, !PT ;  /* 0x000000160b007c12 */ /* 0x000fe2000f8e9608 */
[----:B------:R-:W-:Y:S01]  /*bce0*/  IMAD.WIDE.U32 R8, R9, -0x326172a9, RZ ;  /* 0xcd9e8d5709087825 */ /* 0x000fe200078e00ff */
[----:B------:R-:W-:Y:S01]  /*bcf0*/  LOP3.LUT R11, R137, UR9, R118, 0x96, !PT ;  /* 0x00000009890b7c12 */ /* 0x000fe2000f8e9676 */
[----:B------:R-:W-:Y:S02]  /*bd00*/  HMMA.16816.F32.BF16 R212, R4, R26, R88 ;  /* 0x0000001a04d4723c */ /* 0x000fe40000041858 */
[----:B------:R-:W-:Y:S01]  /*bd10*/  IMAD.WIDE.U32 R18, R0, -0x326172a9, RZ ;  /* 0xcd9e8d5700127825 */ /* 0x000fe200078e00ff */
[----:B------:R-:W-:-:S03]  /*bd20*/  LOP3.LUT R3, R9, UR23, R32, 0x96, !PT ;  /* 0x0000001709037c12 */ /* 0x000fc6000f8e9620 */
[----:B------:R-:W-:Y:S01]  /*bd30*/  IMAD.WIDE.U32 R20, R11, -0x2daee0ad, RZ ;  /* 0xd2511f530b147825 */ /* 0x000fe200078e00ff */
[----:B------:R-:W-:Y:S01]  /*bd40*/  LOP3.LUT R0, R19, UR9, R8, 0x96, !PT ;  /* 0x0000000913007c12 */ /* 0x000fe2000f8e9608 */
[C---:B------:R-:W-:Y:S01]  /*bd50*/  HMMA.16816.F32.BF16 R124, R4.reuse, R28, R124 ;  /* 0x0000001c047c723c */ /* 0x040fe2000004187c */
[----:B------:R-:W-:Y:S01]  /*bd60*/  LOP3.LUT R19, R35, UR7, R136, 0x96, !PT ;  /* 0x0000000723137c12 */ /* 0x000fe2000f8e9688 */
[----:B------:R-:W-:Y:S01]  /*bd70*/  IMAD.WIDE.U32 R8, R3, -0x2daee0ad, RZ ;  /* 0xd2511f5303087825 */ /* 0x000fe200078e00ff */
[----:B------:R-:W-:Y:S01]  /*bd80*/  LOP3.LUT R11, R21, UR6, R152, 0x96, !PT ;  /* 0x00000006150b7c12 */ /* 0x000fe2000f8e9698 */
[----:B------:R-:W1:Y:S02]  /*bd90*/  LDSM.16.MT88.4 R28, [R181+0x10800] ;  /* 0x01080000b51c783b */ /* 0x000e640000004200 */
[----:B------:R-:W-:Y:S01]  /*bda0*/  IMAD.WIDE.U32 R108, R0, -0x2daee0ad, RZ ;  /* 0xd2511f53006c7825 */ /* 0x000fe200078e00ff */
[----:B------:R-:W-:Y:S01]  /*bdb0*/  LOP3.LUT R9, R9, UR8, R10, 0x96, !PT ;  /* 0x0000000809097c12 */ /* 0x000fe2000f8e960a */
[----:B----4-:R-:W-:Y:S02]  /*bdc0*/  HMMA.16816.F32.BF16 R152, R4, R36, R100 ;  /* 0x000000240498723c */ /* 0x010fe40000041864 */
[----:B------:R-:W-:Y:S01]  /*bdd0*/  IMAD.WIDE.U32 R2, R11, -0x326172a9, RZ ;  /* 0xcd9e8d570b027825 */ /* 0x000fe200078e00ff */
[----:B------:R-:W-:-:S03]  /*bde0*/  LOP3.LUT R10, R109, UR6, R8, 0x96, !PT ;  /* 0x000000066d0a7c12 */ /* 0x000fc6000f8e9608 */
[----:B------:R-:W-:Y:S01]  /*bdf0*/  IMAD.MOV.U32 R77, RZ, RZ, R17 ;  /* 0x000000ffff4d7224 */ /* 0x000fe200078e0011 */
[----:B------:R-:W-:Y:S01]  /*be00*/  LOP3.LUT R0, R3, UR31, R34, 0x96, !PT ;  /* 0x0000001f03007c12 */ /* 0x000fe2000f8e9622 */
[----:B------:R-:W-:Y:S01]  /*be10*/  IMAD.WIDE.U32 R8, R9, -0x326172a9, RZ ;  /* 0xcd9e8d5709087825 */ /* 0x000fe200078e00ff */
[C---:B------:R-:W-:Y:S01]  /*be20*/  LOP3.LUT R17, R2.reuse, 0xff, RZ, 0xc0, !PT ;  /* 0x000000ff02117812 */ /* 0x040fe200078ec0ff */
[----:B------:R-:W-:Y:S01]  /*be30*/  HMMA.16816.F32.BF16 R104, R4, R38, R104 ;  /* 0x000000260468723c */ /* 0x000fe20000041868 */
[----:B------:R-:W-:Y:S01]  /*be40*/  LOP3.LUT R26, R2, 0xffff, RZ, 0xc0, !PT ;  /* 0x0000ffff021a7812 */ /* 0x000fe200078ec0ff */
[----:B------:R-:W-:Y:S01]  /*be50*/  IMAD.MOV.U32 R80, RZ, RZ, R111 ;  /* 0x000000ffff507224 */ /* 0x000fe200078e006f */
[----:B------:R-:W-:Y:S01]  /*be60*/  SHF.R.U32.HI R25, RZ, 0x10, R2 ;  /* 0x00000010ff197819 */ /* 0x000fe20000011602 */
[----:B------:R-:W-:Y:S01]  /*be70*/  IMAD.MOV.U32 R78, RZ, RZ, R60 ;  /* 0x000000ffff4e7224 */ /* 0x000fe200078e003c */
[----:B------:R-:W-:Y:S01]  /*be80*/  SHF.R.U32.HI R11, RZ, 0x18, R2 ;  /* 0x00000018ff0b7819 */ /* 0x000fe20000011602 */
[----:B------:R-:W-:Y:S01]  /*be90*/  IMAD.WIDE.U32 R2, R10, -0x326172a9, RZ ;  /* 0xcd9e8d570a027825 */ /* 0x000fe200078e00ff */
[----:B------:R-:W-:-:S02]  /*bea0*/  LOP3.LUT R111, R9, UR7, R18, 0x96, !PT ;  /* 0x00000007096f7c12 */ /* 0x000fc4000f8e9612 */
[----:B------:R-:W-:Y:S01]  /*beb0*/  ISETP.LE.U32.AND P5, PT, R17, UR5, PT ;  /* 0x0000000511007c0c */ /* 0x000fe2000bfa3070 */
[----:B------:R-:W-:Y:S01]  /*bec0*/  IMAD.MOV.U32 R81, RZ, RZ, R110 ;  /* 0x000000ffff517224 */ /* 0x000fe200078e006e */
[----:B------:R-:W-:Y:S01]  /*bed0*/  LOP3.LUT R60, R3, UR31, R8, 0x96, !PT ;  /* 0x0000001f033c7c12 */ /* 0x000fe2000f8e9608 */
[----:B------:R-:W-:Y:S01]  /*bee0*/  IMAD.MOV.U32 R74, RZ, RZ, R48 ;  /* 0x000000ffff4a7224 */ /* 0x000fe200078e0030 */
[C---:B------:R-:W-:Y:S01]  /*bef0*/  LOP3.LUT R10, R2.reuse, 0xff, RZ, 0xc0, !PT ;  /* 0x000000ff020a7812 */ /* 0x040fe200078ec0ff */
[----:B------:R-:W-:Y:S01]  /*bf00*/  IMAD.MOV.U32 R73, RZ, RZ, R49 ;  /* 0x000000ffff497224 */ /* 0x000fe200078e0031 */
[----:B------:R-:W-:Y:S01]  /*bf10*/  LOP3.LUT R110, R2, 0xffff, RZ, 0xc0, !PT ;  /* 0x0000ffff026e7812 */ /* 0x000fe200078ec0ff */
[----:B------:R-:W-:Y:S01]  /*bf20*/  IMAD.MOV.U32 R72, RZ, RZ, R50 ;  /* 0x000000ffff487224 */ /* 0x000fe200078e0032 */
[--C-:B------:R-:W-:Y:S01]  /*bf30*/  SHF.R.U32.HI R109, RZ, 0x10, R2.reuse ;  /* 0x00000010ff6d7819 */ /* 0x100fe20000011602 */
[----:B------:R-:W-:Y:S01]  /*bf40*/  IMAD.MOV.U32 R79, RZ, RZ, R51 ;  /* 0x000000ffff4f7224 */ /* 0x000fe200078e0033 */
[----:B------:R-:W-:Y:S01]  /*bf50*/  SHF.R.U32.HI R9, RZ, 0x18, R2 ;  /* 0x00000018ff097819 */ /* 0x000fe20000011602 */
[----:B------:R-:W-:Y:S01]  /*bf60*/  IMAD.WIDE.U32 R2, R19, -0x2daee0ad, RZ ;  /* 0xd2511f5313027825 */ /* 0x000fe200078e00ff */
[----:B------:R-:W-:-:S02]  /*bf70*/  LOP3.LUT R8, R0, 0xff, RZ, 0xc0, !PT ;  /* 0x000000ff00087812 */ /* 0x000fc400078ec0ff */
[----:B------:R-:W-:Y:S01]  /*bf80*/  ISETP.LE.U32.AND P2, PT, R9, UR5, PT ;  /* 0x0000000509007c0c */ /* 0x000fe2000bf43070 */
[----:B------:R-:W-:Y:S01]  /*bf90*/  IMAD.MOV.U32 R71, RZ, RZ, R231 ;  /* 0x000000ffff477224 */ /* 0x000fe200078e00e7 */
[----:B------:R-:W-:Y:S01]  /*bfa0*/  ISETP.LE.U32.AND P3, PT, R8, UR5, PT ;  /* 0x0000000508007c0c */ /* 0x000fe2000bf63070 */
[----:B------:R-:W-:Y:S01]  /*bfb0*/  IMAD.MOV.U32 R68, RZ, RZ, R230 ;  /* 0x000000ffff447224 */ /* 0x000fe200078e00e6 */
[C---:B------:R-:W-:Y:S01]  /*bfc0*/  LOP3.LUT R49, R2.reuse, 0xff, RZ, 0xc0, !PT ;  /* 0x000000ff02317812 */ /* 0x040fe200078ec0ff */
[C---:B-1----:R-:W-:Y:S01]  /*bfd0*/  HMMA.16816.F32.BF16 R228, R4.reuse, R28, R92 ;  /* 0x0000001c04e4723c */ /* 0x042fe2000004185c */
[----:B------:R-:W-:Y:S01]  /*bfe0*/  LOP3.LUT R48, R2, 0xffff, RZ, 0xc0, !PT ;  /* 0x0000ffff02307812 */ /* 0x000fe200078ec0ff */
[----:B------:R-:W-:Y:S01]  /*bff0*/  IMAD.MOV.U32 R63, RZ, RZ, R235 ;  /* 0x000000ffff3f7224 */ /* 0x000fe200078e00eb */
[----:B------:R-:W-:Y:S01]  /*c000*/  SHF.R.U32.HI R51, RZ, 0x10, R2 ;  /* 0x00000010ff337819 */ /* 0x000fe20000011602 */
[----:B------:R-:W-:Y:S01]  /*c010*/  IMAD.MOV.U32 R70, RZ, RZ, R234 ;  /* 0x000000ffff467224 */ /* 0x000fe200078e00ea */
[----:B------:R-:W-:Y:S01]  /*c020*/  SHF.R.U32.HI R50, RZ, 0x18, R2 ;  /* 0x00000018ff327819 */ /* 0x000fe20000011602 */
[----:B------:R-:W-:Y:S01]  /*c030*/  IMAD.MOV.U32 R69, RZ, RZ, R233 ;  /* 0x000000ffff457224 */ /* 0x000fe200078e00e9 */
[----:B------:R-:W-:Y:S01]  /*c040*/  SHF.R.U32.HI R2, RZ, 0x10, R0 ;  /* 0x00000010ff027819 */ /* 0x000fe20000011600 */
[----:B------:R-:W-:Y:S01]  /*c050*/  HMMA.16816.F32.BF16 R232, R4, R30, R96 ;  /* 0x0000001e04e8723c */ /* 0x000fe20000041860 */
[----:B------:R-:W-:Y:S01]  /*c060*/  LOP3.LUT R17, R3, UR32, R20, 0x96, !PT ;  /* 0x0000002003117c12 */ /* 0x000fe2000f8e9614 */
[----:B------:R-:W-:Y:S01]  /*c070*/  @!P3 HFMA2.BF16_V2 R179, -RZ.H0_H0, RZ.H0_H0, -R178.H0_H0 ;  /* 0x200000ffffb3b231 */ /* 0x000fe200003409b2 */
[----:B------:R-:W-:Y:S01]  /*c080*/  LOP3.LUT R3, R2, 0xff, RZ, 0xc0, !PT ;  /* 0x000000ff02037812 */ /* 0x000fe200078ec0ff */
[----:B------:R-:W-:Y:S01]  /*c090*/  IMAD.MOV.U32 R93, RZ, RZ, R76 ;  /* 0x000000ffff5d7224 */ /* 0x000fe200078e004c */
[----:B------:R-:W-:Y:S01]  /*c0a0*/  LOP3.LUT R2, R0, 0xffff, RZ, 0xc0, !PT ;  /* 0x0000ffff00027812 */ /* 0x000fe200078ec0ff */
[----:B------:R-:W-:Y:S01]  /*c0b0*/  IMAD.MOV.U32 R92, RZ, RZ, R77 ;  /* 0x000000ffff5c7224 */ /* 0x000fe200078e004d */
[----:B------:R-:W-:Y:S01]  /*c0c0*/  @!P3 PRMT R178, R179, 0x5410, RZ ;  /* 0x00005410b3b2b816 */ /* 0x000fe200000000ff */
[----:B------:R-:W-:Y:S01]  /*c0d0*/  IMAD.MOV.U32 R91, RZ, RZ, R78 ;  /* 0x000000ffff5b7224 */ /* 0x000fe200078e004e */
[----:B------:R-:W-:Y:S01]  /*c0e0*/  SHF.R.U32.HI R8, RZ, 0x8, R2 ;  /* 0x00000008ff087819 */ /* 0x000fe20000011602 */
[----:B------:R-:W-:Y:S01]  /*c0f0*/  IMAD.MOV.U32 R78, RZ, RZ, R72 ;  /* 0x000000ffff4e7224 */ /* 0x000fe200078e0048 */
[----:B------:R-:W-:Y:S01]  /*c100*/  ISETP.LE.U32.AND P1, PT, R3, UR5, PT ;  /* 0x0000000503007c0c */ /* 0x000fe2000bf23070 */
[----:B------:R-:W-:Y:S01]  /*c110*/  IMAD.WIDE.U32 R2, R22, -0x2daee0ad, RZ ;  /* 0xd2511f5316027825 */ /* 0x000fe200078e00ff */
[----:B------:R-:W-:Y:S01]  /*c120*/  LOP3.LUT R8, R8, 0xffff, RZ, 0xc0, !PT ;  /* 0x0000ffff08087812 */ /* 0x000fe200078ec0ff */
[----:B------:R-:W1:Y:S01]  /*c130*/  LDSM.16.MT88.4 R20, [R184+0x10800] ;  /* 0x01080000b814783b */ /* 0x000e620000004200 */
[----:B------:R-:W-:Y:S01]  /*c140*/  ISETP.LE.U32.AND P4, PT, R11, UR5, PT ;  /* 0x000000050b007c0c */ /* 0x000fe2000bf83070 */
[----:B------:R-:W-:Y:S01]  /*c150*/  IMAD.MOV.U32 R77, RZ, RZ, R73 ;  /* 0x000000ffff4d7224 */ /* 0x000fe200078e0049 */
[----:B------:R-:W-:Y:S01]  /*c160*/  ISETP.LE.U32.AND P3, PT, R8, UR5, PT ;  /* 0x0000000508007c0c */ /* 0x000fe2000bf63070 */
[----:B------:R-:W-:Y:S01]  /*c170*/  IMAD.WIDE.U32 R8, R24, -0x2daee0ad, RZ ;  /* 0xd2511f5318087825 */ /* 0x000fe200078e00ff */
[----:B------:R-:W-:-:S02]  /*c180*/  LOP3.LUT R3, R3, UR26, R138, 0x96, !PT ;  /* 0x0000001a03037c12 */ /* 0x000fc4000f8e968a */
[----:B------:R-:W-:Y:S01]  /*c190*/  SHF.R.U32.HI R0, RZ, 0x18, R0 ;  /* 0x00000018ff007819 */ /* 0x000fe20000011600 */
[----:B------:R-:W-:Y:S01]  /*c1a0*/  IMAD.MOV.U32 R76, RZ, RZ, R74 ;  /* 0x000000ffff4c7224 */ /* 0x000fe200078e004a */
[----:B------:R-:W-:Y:S01]  /*c1b0*/  LOP3.LUT R9, R9, UR22, R2, 0x96, !PT ;  /* 0x0000001609097c12 */ /* 0x000fe2000f8e9602 */
[----:B------:R-:W-:-:S04]  /*c1c0*/  IMAD.WIDE.U32 R2, R3, -0x326172a9, RZ ;  /* 0xcd9e8d5703027825 */ /* 0x000fc800078e00ff */
[----:B------:R-:W-:Y:S01]  /*c1d0*/  @!P1 HFMA2.BF16_V2 R237, -RZ.H0_H0, RZ.H0_H0, -R176.H0_H0 ;  /* 0x200000ffffed9231 */ /* 0x000fe200003409b0 */
[----:B------:R-:W-:Y:S01]  /*c1e0*/  ISETP.LE.U32.AND P6, PT, R10, UR5, PT ;  /* 0x000000050a007c0c */ /* 0x000fe2000bfc3070 */
[----:B------:R-:W-:Y:S01]  /*c1f0*/  IMAD.WIDE.U32 R36, R9, -0x326172a9, RZ ;  /* 0xcd9e8d5709247825 */ /* 0x000fe200078e00ff */
[----:B------:R-:W-:-:S03]  /*c200*/  LOP3.LUT R3, R3, UR23, R32, 0x96, !PT ;  /* 0x0000001703037c12 */ /* 0x000fc6000f8e9620 */
[----:B------:R-:W-:Y:S01]  /*c210*/  @!P3 HFMA2.BF16_V2 R236, -RZ.H0_H0, RZ.H0_H0, -R177.H0_H0 ;  /* 0x200000ffffecb231 */ /* 0x000fe200003409b1 */
[----:B------:R-:W-:Y:S01]  /*c220*/  @!P1 PRMT R176, R237, 0x5410, RZ ;  /* 0x00005410edb09816 */ /* 0x000fe200000000ff */
[----:B------:R-:W-:Y:S01]  /*c230*/  IMAD.MOV.U32 R74, RZ, RZ, R68 ;  /* 0x000000ffff4a7224 */ /* 0x000fe200078e0044 */
[----:B------:R-:W-:Y:S01]  /*c240*/  LOP3.LUT R9, R37, UR9, R2, 0x96, !PT ;  /* 0x0000000925097c12 */ /* 0x000fe2000f8e9602 */
[----:B------:R-:W-:Y:S01]  /*c250*/  IMAD.WIDE.U32 R2, R3, -0x2daee0ad, RZ ;  /* 0xd2511f5303027825 */ /* 0x000fe200078e00ff */
[----:B------:R-:W-:Y:S01]  /*c260*/  @!P3 PRMT R177, R236, 0x5410, RZ ;  /* 0x00005410ecb1b816 */ /* 0x000fe200000000ff */
[----:B------:R-:W-:Y:S01]  /*c270*/  LDSM.16.MT88.4 R32, [R183+0xf000] ;  /* 0x00f00000b720783b */ /* 0x000fe20000004200 */
[----:B------:R-:W-:Y:S01]  /*c280*/  ISETP.LE.U32.AND P3, PT, R0, UR5, PT ;  /* 0x0000000500007c0c */ /* 0x000fe2000bf63070 */
[----:B------:R-:W-:Y:S01]  /*c290*/  IMAD.WIDE.U32 R38, R9, -0x2daee0ad, RZ ;  /* 0xd2511f5309267825 */ /* 0x000fe200078e00ff */
[----:B------:R-:W-:Y:S02]  /*c2a0*/  LOP3.LUT R11, R3, UR8, R8, 0x96, !PT ;  /* 0x00000008030b7c12 */ /* 0x000fe4000f8e9608 */
[----:B------:R-:W-:Y:S01]  /*c2b0*/  LOP3.LUT R9, R25, 0xff, RZ, 0xc0, !PT ;  /* 0x000000ff19097812 */ /* 0x000fe200078ec0ff */
[----:B------:R-:W-:Y:S01]  /*c2c0*/  IMAD.MOV.U32 R73, RZ, RZ, R69 ;  /* 0x000000ffff497224 */ /* 0x000fe200078e0045 */
[----:B------:R-:W-:Y:S01]  /*c2d0*/  LOP3.LUT R2, R39, UR6, R2, 0x96, !PT ;  /* 0x0000000627027c12 */ /* 0x000fe2000f8e9602 */
[----:B------:R-:W-:Y:S01]  /*c2e0*/  IMAD.WIDE.U32 R18, R11, -0x326172a9, RZ ;  /* 0xcd9e8d570b127825 */ /* 0x000fe200078e00ff */
[----:B------:R-:W-:-:S03]  /*c2f0*/  ISETP.LE.U32.AND P1, PT, R9, UR5, PT ;  /* 0x0000000509007c0c */ /* 0x000fc6000bf23070 */
[----:B------:R-:W-:-:S04]  /*c300*/  IMAD.WIDE.U32 R2, R2, -0x326172a9, RZ ;  /* 0xcd9e8d5702027825 */ /* 0x000fc800078e00ff */
[----:B------:R-:W-:Y:S02]  /*c310*/  @!P3 HFMA2.BF16_V2 R238, -RZ.H0_H0, RZ.H0_H0, -R175.H0_H0 ;  /* 0x200000ffffeeb231 */ /* 0x000fe400003409af */
[----:B------:R-:W-:Y:S01]  /*c320*/  IMAD.MOV.U32 R72, RZ, RZ, R70 ;  /* 0x000000ffff487224 */ /* 0x000fe200078e0046 */
[C---:B------:R-:W-:Y:S01]  /*c330*/  LOP3.LUT R0, R2.reuse, 0xffff, RZ, 0xc0, !PT ;  /* 0x0000ffff02007812 */ /* 0x040fe200078ec0ff */
[C---:B-1----:R-:W-:Y:S01]  /*c340*/  HMMA.16816.F32.BF16 R64, R4.reuse, R20, R64 ;  /* 0x000000140440723c */ /* 0x042fe20000041840 */
[----:B------:R-:W-:Y:S01]  /*c350*/  SHF.R.U32.HI R8, RZ, 0x10, R2 ;  /* 0x00000010ff087819 */ /* 0x000fe20000011602 */
[----:B------:R-:W-:Y:S01]  /*c360*/  IMAD.MOV.U32 R94, RZ, RZ, R83 ;  /* 0x000000ffff5e7224 */ /* 0x000fe200078e0053 */
[----:B------:R-:W-:Y:S01]  /*c370*/  LOP3.LUT R10, R2, 0xff, RZ, 0xc0, !PT ;  /* 0x000000ff020a7812 */ /* 0x000fe200078ec0ff */
[----:B------:R-:W-:Y:S01]  /*c380*/  IMAD.MOV.U32 R83, RZ, RZ, R71 ;  /* 0x000000ffff537224 */ /* 0x000fe200078e0047 */
[----:B------:R-:W-:Y:S01]  /*c390*/  SHF.R.U32.HI R9, RZ, 0x8, R0 ;  /* 0x00000008ff097819 */ /* 0x000fe20000011600 */
[----:B------:R-:W-:Y:S01]  /*c3a0*/  HMMA.16816.F32.BF16 R56, R4, R22, R56 ;  /* 0x000000160438723c */ /* 0x000fe20000041838 */
[----:B------:R-:W-:Y:S01]  /*c3b0*/  LOP3.LUT R0, R8, 0xff, RZ, 0xc0, !PT ;  /* 0x000000ff08007812 */ /* 0x000fe200078ec0ff */
[----:B------:R-:W-:Y:S01]  /*c3c0*/  FFMA.FTZ R8, R243, UR4, -R14 ;  /* 0x00000004f3087c23 */ /* 0x000fe2000801080e */
[----:B------:R-:W-:Y:S01]  /*c3d0*/  SHF.R.U32.HI R2, RZ, 0x18, R2 ;  /* 0x00000018ff027819 */ /* 0x000fe20000011602 */
[----:B------:R-:W1:Y:S01]  /*c3e0*/  LDSM.16.MT88.4 R20, [R183+0x10800] ;  /* 0x01080000b714783b */ /* 0x000e620000004200 */
[----:B------:R-:W-:Y:S01]  /*c3f0*/  @!P3 PRMT R175, R238, 0x5410, RZ ;  /* 0x00005410eeafb816 */ /* 0x000fe200000000ff */
[----:B------:R2:W-:Y:S01]  /*c400*/  MUFU.EX2 R27, R8 ;  /* 0x00000008001b7308 */ /* 0x0005e20000000800 */
[----:B------:R-:W-:Y:S01]  /*c410*/  PRMT R28, R0, 0x5410, R2 ;  /* 0x00005410001c7816 */ /* 0x000fe20000000002 */
[----:B------:R-:W-:Y:S01]  /*c420*/  IMAD.MOV.U32 R99, RZ, RZ, R80 ;  /* 0x000000ffff637224 */ /* 0x000fe200078e0050 */
[----:B------:R-:W-:Y:S01]  /*c430*/  LOP3.LUT R2, R3, UR31, R18, 0x96, !PT ;  /* 0x0000001f03027c12 */ /* 0x000fe2000f8e9612 */
[----:B------:R-:W-:Y:S01]  /*c440*/  FFMA.FTZ R3, R241, UR4, -R14 ;  /* 0x00000004f1037c23 */ /* 0x000fe2000801080e */
[----:B------:R-:W-:Y:S01]  /*c450*/  SHF.R.U32.HI R0, RZ, 0x8, R26 ;  /* 0x00000008ff007819 */ /* 0x000fe2000001161a */
[----:B------:R-:W-:Y:S01]  /*c460*/  @!P1 HFMA2.BF16_V2 R241, -RZ.H0_H0, RZ.H0_H0, -R173.H0_H0 ;  /* 0x200000fffff19231 */ /* 0x000fe200003409ad */
[----:B------:R-:W-:Y:S01]  /*c470*/  PRMT R10, R10, 0x5410, R9 ;  /* 0x000054100a0a7816 */ /* 0x000fe20000000009 */
[----:B------:R3:W-:Y:S01]  /*c480*/  MUFU.EX2 R29, R3 ;  /* 0x00000003001d7308 */ /* 0x0007e20000000800 */
[----:B------:R-:W-:-:S02]  /*c490*/  IMAD.MOV.U32 R98, RZ, RZ, R81 ;  /* 0x000000ffff627224 */ /* 0x000fc400078e0051 */
[----:B------:R-:W-:Y:S01]  /*c4a0*/  @!P1 PRMT R173, R241, 0x5410, RZ ;  /* 0x00005410f1ad9816 */ /* 0x000fe200000000ff */
[----:B------:R-:W-:Y:S02]  /*c4b0*/  IMAD.MOV.U32 R95, RZ, RZ, R82 ;  /* 0x000000ffff5f7224 */ /* 0x000fe400078e0052 */
[----:B------:R-:W-:Y:S02]  /*c4c0*/  IMAD.MOV.U32 R179, RZ, RZ, R87 ;  /* 0x000000ffffb37224 */ /* 0x000fe400078e0057 */
[----:B--2---:R-:W-:-:S04]  /*c4d0*/  FFMA.FTZ R8, R242, UR4, -R14 ;  /* 0x00000004f2087c23 */ /* 0x004fc8000801080e */
[----:B------:R-:W2:Y:S01]  /*c4e0*/  MUFU.EX2 R30, R8 ;  /* 0x00000008001e7308 */ /* 0x000ea20000000800 */
[----:B---3--:R-:W-:Y:S02]  /*c4f0*/  LOP3.LUT R3, R0, 0xffff, RZ, 0xc0, !PT ;  /* 0x0000ffff00037812 */ /* 0x008fe400078ec0ff */
[C---:B------:R-:W-:Y:S02]  /*c500*/  LOP3.LUT R0, R2.reuse, 0xffff, RZ, 0xc0, !PT ;  /* 0x0000ffff02007812 */ /* 0x040fe400078ec0ff */
[----:B------:R-:W-:Y:S02]  /*c510*/  ISETP.LE.U32.AND P3, PT, R3, UR5, PT ;  /* 0x0000000503007c0c */ /* 0x000fe4000bf63070 */
[----:B------:R-:W-:Y:S02]  /*c520*/  SHF.R.U32.HI R3, RZ, 0x8, R0 ;  /* 0x00000008ff037819 */ /* 0x000fe40000011600 */
[----:B------:R-:W-:-:S04]  /*c530*/  LOP3.LUT R0, R2, 0xff, RZ, 0xc0, !PT ;  /* 0x000000ff02007812 */ /* 0x000fc800078ec0ff */
[----:B------:R-:W-:Y:S01]  /*c540*/  PRMT R9, R0, 0x5410, R3 ;  /* 0x0000541000097816 */ /* 0x000fe20000000003 */
[----:B--2---:R-:W-:Y:S01]  /*c550*/  IMAD.MOV.U32 R241, RZ, RZ, R30 ;  /* 0x000000fffff17224 */ /* 0x004fe200078e001e */
[--C-:B------:R-:W-:Y:S01]  /*c560*/  SHF.R.U32.HI R0, RZ, 0x10, R2.reuse ;  /* 0x00000010ff007819 */ /* 0x100fe20000011602 */
[C---:B-1----:R-:W-:Y:S01]  /*c570*/  HMMA.16816.F32.BF16 R44, R4.reuse, R20, R44 ;  /* 0x00000014042c723c */ /* 0x042fe2000004182c */
[----:B------:R-:W-:Y:S01]  /*c580*/  SHF.R.U32.HI R3, RZ, 0x18, R2 ;  /* 0x00000018ff037819 */ /* 0x000fe20000011602 */
[----:B------:R-:W-:Y:S01]  /*c590*/  FFMA.FTZ R2, R239, UR4, -R14 ;  /* 0x00000004ef027c23 */ /* 0x000fe2000801080e */
[----:B------:R-:W-:Y:S01]  /*c5a0*/  LOP3.LUT R0, R0, 0xff, RZ, 0xc0, !PT ;  /* 0x000000ff00007812 */ /* 0x000fe200078ec0ff */
[----:B------:R-:W-:Y:S02]  /*c5b0*/  @!P5 HFMA2.BF16_V2 R239, -RZ.H0_H0, RZ.H0_H0, -R174.H0_H0 ;  /* 0x200000ffffefd231 */ /* 0x000fe400003409ae */
[----:B------:R1:W2:Y:S01]  /*c5c0*/  MUFU.EX2 R31, R2 ;  /* 0x00000002001f7308 */ /* 0x0002a20000000800 */
[----:B------:R-:W-:Y:S01]  /*c5d0*/  PRMT R8, R0, 0x5410, R3 ;  /* 0x0000541000087816 */ /* 0x000fe20000000003 */
[----:B------:R-:W-:Y:S01]  /*c5e0*/  FFMA.FTZ R3, R244, UR4, -R16 ;  /* 0x00000004f4037c23 */ /* 0x000fe20008010810 */
[----:B------:R-:W-:Y:S01]  /*c5f0*/  LOP3.LUT R0, R17, 0xff, RZ, 0xc0, !PT ;  /* 0x000000ff11007812 */ /* 0x000fe200078ec0ff */
[----:B------:R-:W-:Y:S01]  /*c600*/  @!P3 HFMA2.BF16_V2 R242, -RZ.H0_H0, RZ.H0_H0, -R172.H0_H0 ;  /* 0x200000fffff2b231 */ /* 0x000fe200003409ac */
[----:B------:R-:W-:Y:S01]  /*c610*/  @!P5 PRMT R174, R239, 0x5410, RZ ;  /* 0x00005410efaed816 */ /* 0x000fe200000000ff */
[----:B------:R-:W-:Y:S01]  /*c620*/  HMMA.16816.F32.BF16 R40, R4, R22, R40 ;  /* 0x000000160428723c */ /* 0x000fe20000041828 */
[----:B------:R-:W-:Y:S01]  /*c630*/  ISETP.LE.U32.AND P5, PT, R0, UR5, PT ;  /* 0x0000000500007c0c */ /* 0x000fe2000bfa3070 */
[----:B------:R3:W-:Y:S01]  /*c640*/  MUFU.EX2 R238, R3 ;  /* 0x0000000300ee7308 */ /* 0x0007e20000000800 */
[----:B------:R-:W-:Y:S01]  /*c650*/  LOP3.LUT R0, R17, 0xffff, RZ, 0xc0, !PT ;  /* 0x0000ffff11007812 */ /* 0x000fe200078ec0ff */
[----:B------:R-:W4:Y:S01]  /*c660*/  LDSM.16.MT88.4 R20, [R182+0xd000] ;  /* 0x00d00000b614783b */ /* 0x000f220000004200 */
[----:B------:R-:W-:-:S02]  /*c670*/  @!P3 PRMT R172, R242, 0x5410, RZ ;  /* 0x00005410f2acb816 */ /* 0x000fc400000000ff */
[----:B------:R-:W-:Y:S01]  /*c680*/  SHF.R.U32.HI R0, RZ, 0x8, R0 ;  /* 0x00000008ff007819 */ /* 0x000fe20000011600 */
[----:B-1----:R-:W-:Y:S01]  /*c690*/  FFMA.FTZ R2, R240, UR4, -R16 ;  /* 0x00000004f0027c23 */ /* 0x002fe20008010810 */
[----:B------:R-:W-:Y:S02]  /*c6a0*/  @!P4 HFMA2.BF16_V2 R240, -RZ.H0_H0, RZ.H0_H0, -R151.H0_H0 ;  /* 0x200000fffff0c231 */ /* 0x000fe40000340997 */
[----:B------:R-:W-:Y:S01]  /*c6b0*/  LOP3.LUT R0, R0, 0xffff, RZ, 0xc0, !PT ;  /* 0x0000ffff00007812 */ /* 0x000fe200078ec0ff */
[----:B--2---:R-:W-:Y:S01]  /*c6c0*/  IMAD.MOV.U32 R242, RZ, RZ, R31 ;  /* 0x000000fffff27224 */ /* 0x004fe200078e001f */
[----:B------:R1:W2:Y:S01]  /*c6d0*/  MUFU.EX2 R239, R2 ;  /* 0x0000000200ef7308 */ /* 0x0002a20000000800 */
[----:B------:R-:W-:Y:S01]  /*c6e0*/  @!P5 HFMA2.BF16_V2 R244, -RZ.H0_H0, RZ.H0_H0, -R148.H0_H0 ;  /* 0x200000fffff4d231 */ /* 0x000fe20000340994 */
[----:B------:R-:W-:Y:S01]  /*c6f0*/  @!P4 PRMT R151, R240, 0x5410, RZ ;  /* 0x00005410f097c816 */ /* 0x000fe200000000ff */
[----:B------:R-:W-:Y:S01]  /*c700*/  IMAD.MOV.U32 R240, RZ, RZ, R27 ;  /* 0x000000fffff07224 */ /* 0x000fe200078e001b */
[----:B------:R-:W-:Y:S01]  /*c710*/  ISETP.LE.U32.AND P1, PT, R0, UR5, PT ;  /* 0x0000000500007c0c */ /* 0x000fe2000bf23070 */
[----:B------:R-:W5:Y:S01]  /*c720*/  LDSM.16.MT88.4 R24, [R181+0xd000] ;  /* 0x00d00000b518783b */ /* 0x000f620000004200 */
[----:B------:R-:W-:-:S02]  /*c730*/  F2FP.BF16.F32.PACK_AB R0, R242, R241 ;  /* 0x000000f1f200723e */ /* 0x000fc400000010ff */
[----:B---3--:R-:W-:Y:S02]  /*c740*/  F2FP.BF16.F32.PACK_AB R3, R240, R29 ;  /* 0x0000001df003723e */ /* 0x008fe400000010ff */
[C---:B------:R-:W-:Y:S02]  /*c750*/  PRMT R138, R0.reuse, 0x7610, R138 ;  /* 0x00007610008a7816 */ /* 0x040fe4000000008a */
[----:B------:R-:W-:Y:S02]  /*c760*/  PRMT R137, R0, 0x7632, R137 ;  /* 0x0000763200897816 */ /* 0x000fe40000000089 */
[C---:B------:R-:W-:Y:S02]  /*c770*/  PRMT R140, R3.reuse, 0x7610, R140 ;  /* 0x00007610038c7816 */ /* 0x040fe4000000008c */
[----:B------:R-:W-:Y:S01]  /*c780*/  PRMT R139, R3, 0x7632, R139 ;  /* 0x00007632038b7816 */ /* 0x000fe2000000008b */
[----:B------:R-:W-:Y:S01]  /*c790*/  @!P1 HFMA2.BF16_V2 R243, -RZ.H0_H0, RZ.H0_H0, -R147.H0_H0 ;  /* 0x200000fffff39231 */ /* 0x000fe20000340993 */
[----:B-1----:R-:W-:-:S02]  /*c7a0*/  SHF.R.U32.HI R2, RZ, 0x10, R17 ;  /* 0x00000010ff027819 */ /* 0x002fc40000011611 */
[----:B--2---:R-:W-:Y:S02]  /*c7b0*/  F2FP.BF16.F32.PACK_AB R3, R238, R239 ;  /* 0x000000efee03723e */ /* 0x004fe400000010ff */
[----:B------:R-:W-:Y:S02]  /*c7c0*/  LOP3.LUT R2, R2, 0xff, RZ, 0xc0, !PT ;  /* 0x000000ff02027812 */ /* 0x000fe400078ec0ff */
[----:B------:R-:W-:Y:S02]  /*c7d0*/  HSET2.LE.AND R0, R10, R15, PT ;  /* 0x0000000f0a007233 */ /* 0x000fe40003803000 */
[----:B------:R-:W-:Y:S01]  /*c7e0*/  ISETP.LE.U32.AND P3, PT, R2, UR5, PT ;  /* 0x0000000502007c0c */ /* 0x000fe2000bf63070 */
[----:B------:R-:W-:Y:S01]  /*c7f0*/  FFMA.FTZ R2, R245, UR4, -R16 ;  /* 0x00000004f5027c23 */ /* 0x000fe20008010810 */
[C---:B------:R-:W-:Y:S02]  /*c800*/  PRMT R136, R3.reuse, 0x7632, R136 ;  /* 0x0000763203887816 */ /* 0x040fe40000000088 */
[----:B------:R-:W-:Y:S01]  /*c810*/  PRMT R119, R3, 0x7610, R119 ;  /* 0x0000761003777816 */ /* 0x000fe20000000077 */
[----:B------:R1:W-:Y:S01]  /*c820*/  MUFU.EX2 R237, R2 ;  /* 0x0000000200ed7308 */ /* 0x0003e20000000800 */
[----:B------:R-:W-:-:S02]  /*c830*/  @!P5 PRMT R148, R244, 0x5410, RZ ;  /* 0x00005410f494d816 */ /* 0x000fc400000000ff */
[----:B------:R-:W-:Y:S02]  /*c840*/  PRMT R3, R119, 0x5410, R136 ;  /* 0x0000541077037816 */ /* 0x000fe40000000088 */
[----:B------:R-:W-:Y:S02]  /*c850*/  ISETP.LE.U32.AND P5, PT, R49, UR5, PT ;  /* 0x0000000531007c0c */ /* 0x000fe4000bfa3070 */
[----:B------:R-:W-:Y:S01]  /*c860*/  @!P1 PRMT R147, R243, 0x5410, RZ ;  /* 0x00005410f3939816 */ /* 0x000fe200000000ff */
[----:B------:R-:W-:Y:S01]  /*c870*/  @!P3 HFMA2.BF16_V2 R245, -RZ.H0_H0, RZ.H0_H0, -R146.H0_H0 ;  /* 0x200000fffff5b231 */ /* 0x000fe20000340992 */
[----:B------:R-:W-:-:S04]  /*c880*/  ISETP.LE.U32.AND P1, PT, R50, UR5, PT ;  /* 0x0000000532007c0c */ /* 0x000fc8000bf23070 */
[----:B------:R-:W-:Y:S01]  /*c890*/  @!P3 PRMT R146, R245, 0x5410, RZ ;  /* 0x00005410f592b816 */ /* 0x000fe200000000ff */
[----:B-1----:R-:W-:-:S04]  /*c8a0*/  FFMA.FTZ R2, R246, UR4, -R16 ;  /* 0x00000004f6027c23 */ /* 0x002fc80008010810 */
[----:B------:R1:W2:Y:S02]  /*c8b0*/  MUFU.EX2 R236, R2 ;  /* 0x0000000200ec7308 */ /* 0x0002a40000000800 */
[----:B-1----:R-:W-:-:S04]  /*c8c0*/  PRMT R2, R138, 0x5410, R137 ;  /* 0x000054108a027816 */ /* 0x002fc80000000089 */
[----:B------:R-:W-:Y:S02]  /*c8d0*/  LOP3.LUT R6, R0, R2, RZ, 0xc0, !PT ;  /* 0x0000000200067212 */ /* 0x000fe400078ec0ff */
[--C-:B------:R-:W-:Y:S02]  /*c8e0*/  HSET2.LE.AND R0, R28, R15.reuse, PT ;  /* 0x0000000f1c007233 */ /* 0x100fe40003803000 */
[----:B------:R-:W-:-:S03]  /*c8f0*/  HSET2.LE.AND R2, R9, R15, PT ;  /* 0x0000000f09027233 */ /* 0x000fc60003803000 */
[----:B------:R-:W-:Y:S01]  /*c900*/  LOP3.LUT R7, R0, R3, RZ, 0xc0, !PT ;  /* 0x0000000300077212 */ /* 0x000fe200078ec0ff */
[----:B------:R-:W-:Y:S01]  /*c910*/  IMAD.MOV.U32 R3, RZ, RZ, R73 ;  /* 0x000000ffff037224 */ /* 0x000fe200078e0049 */
[----:B------:R-:W-:-:S04]  /*c920*/  PRMT R0, R140, 0x5410, R139 ;  /* 0x000054108c007816 */ /* 0x000fc8000000008b */
[----:B------:R-:W-:Y:S02]  /*c930*/  LOP3.LUT R4, R2, R0, RZ, 0xc0, !PT ;  /* 0x0000000002047212 */ /* 0x000fe400078ec0ff */
[----:B--2---:R-:W-:-:S04]  /*c940*/  F2FP.BF16.F32.PACK_AB R0, R236, R237 ;  /* 0x000000edec00723e */ /* 0x004fc800000010ff */
[C---:B------:R-:W-:Y:S02]  /*c950*/  PRMT R118, R0.reuse, 0x7632, R118 ;  /* 0x0000763200767816 */ /* 0x040fe40000000076 */
[----:B------:R-:W-:Y:S02]  /*c960*/  PRMT R18, R0, 0x7610, R18 ;  /* 0x0000761000127816 */ /* 0x000fe40000000012 */
[----:B------:R-:W-:Y:S02]  /*c970*/  HSET2.LE.AND R0, R8, R15, PT ;  /* 0x0000000f08007233 */ /* 0x000fe40003803000 */
[----:B------:R-:W1:Y:S01]  /*c980*/  LDSM.16.MT88.4 R8, [R184+0xd000] ;  /* 0x00d00000b808783b */ /* 0x000e620000004200 */
[----:B------:R-:W-:-:S04]  /*c990*/  PRMT R2, R18, 0x5410, R118 ;  /* 0x0000541012027816 */ /* 0x000fc80000000076 */
[----:B------:R-:W-:Y:S01]  /*c9a0*/  LOP3.LUT R5, R0, R2, RZ, 0xc0, !PT ;  /* 0x0000000200057212 */ /* 0x000fe200078ec0ff */
[----:B------:R-:W-:Y:S01]  /*c9b0*/  IMAD.MOV.U32 R2, RZ, RZ, R72 ;  /* 0x000000ffff027224 */ /* 0x000fe200078e0048 */
[----:B------:R-:W-:Y:S01]  /*c9c0*/  SHF.R.U32.HI R0, RZ, 0x18, R17 ;  /* 0x00000018ff007819 */ /* 0x000fe20000011611 */
[----:B------:R-:W-:-:S03]  /*c9d0*/  IMAD.MOV.U32 R17, RZ, RZ, R62 ;  /* 0x000000ffff117224 */ /* 0x000fc600078e003e */
[----:B------:R-:W-:Y:S01]  /*c9e0*/  ISETP.LE.U32.AND P4, PT, R0, UR5, PT ;  /* 0x0000000500007c0c */ /* 0x000fe2000bf83070 */
[----:B----4-:R-:W-:Y:S01]  /*c9f0*/  HMMA.16816.F32.BF16 R68, R4, R20, R112 ;  /* 0x000000140444723c */ /* 0x010fe20000041870 */
[----:B------:R-:W-:-:S04]  /*ca00*/  SHF.R.U32.HI R0, RZ, 0x8, R48 ;  /* 0x00000008ff007819 */ /* 0x000fc80000011630 */
[----:B------:R-:W-:Y:S01]  /*ca10*/  LOP3.LUT R0, R0, 0xffff, RZ, 0xc0, !PT ;  /* 0x0000ffff00007812 */ /* 0x000fe200078ec0ff */
[C---:B-----5:R-:W-:Y:S01]  /*ca20*/  HMMA.16816.F32.BF16 R124, R4.reuse, R24, R124 ;  /* 0x00000018047c723c */ /* 0x060fe2000004187c */
[----:B------:R-:W-:Y:S02]  /*ca30*/  IMAD.MOV.U32 R113, RZ, RZ, R74 ;  /* 0x000000ffff717224 */ /* 0x000fe400078e004a */
[----:B------:R-:W-:Y:S01]  /*ca40*/  IMAD.MOV.U32 R112, RZ, RZ, R75 ;  /* 0x000000ffff707224 */ /* 0x000fe200078e004b */
[----:B------:R-:W-:Y:S01]  /*ca50*/  ISETP.LE.U32.AND P3, PT, R0, UR5, PT ;  /* 0x0000000500007c0c */ /* 0x000fe2000bf63070 */
[----:B------:R-:W-:Y:S01]  /*ca60*/  IMAD.MOV.U32 R114, RZ, RZ, R83 ;  /* 0x000000ffff727224 */ /* 0x000fe200078e0053 */
[----:B------:R-:W-:Y:S01]  /*ca70*/  HMMA.16816.F32.BF16 R72, R4, R22, R120 ;  /* 0x000000160448723c */ /* 0x000fe20000041878 */
[----:B------:R-:W-:Y:S01]  /*ca80*/  IMAD.MOV.U32 R115, RZ, RZ, R29 ;  /* 0x000000ffff737224 */ /* 0x000fe200078e001d */
[----:B------:R-:W2:Y:S01]  /*ca90*/  LDSM.16.MT88.4 R20, [R182+0xf000] ;  /* 0x00f00000b614783b */ /* 0x000ea20000004200 */
[----:B------:R-:W-:Y:S01]  /*caa0*/  @!P4 HFMA2.BF16_V2 R246, -RZ.H0_H0, RZ.H0_H0, -R145.H0_H0 ;  /* 0x200000fffff6c231 */ /* 0x000fe20000340991 */
[----:B------:R-:W-:-:S02]  /*cab0*/  LOP3.LUT R0, R51, 0xff, RZ, 0xc0, !PT ;  /* 0x000000ff33007812 */ /* 0x000fc400078ec0ff */
[----:B------:R-:W3:Y:S01]  /*cac0*/  LDSM.16.MT88.4 R28, [R183+0xd000] ;  /* 0x00d00000b71c783b */ /* 0x000ee20000004200 */
[----:B------:R-:W-:Y:S01]  /*cad0*/  IMAD.MOV.U32 R123, RZ, RZ, R76 ;  /* 0x000000ffff7b7224 */ /* 0x000fe200078e004c */
[C---:B------:R-:W-:Y:S01]  /*cae0*/  HMMA.16816.F32.BF16 R52, R4.reuse, R26, R52 ;  /* 0x0000001a0434723c */ /* 0x040fe20000041834 */
[----:B------:R-:W-:Y:S01]  /*caf0*/  IMAD.MOV.U32 R122, RZ, RZ, R77 ;  /* 0x000000ffff7a7224 */ /* 0x000fe200078e004d */
[----:B------:R-:W-:Y:S01]  /*cb00*/  LDSM.16.MT88.4 R24, [R181+0xf000] ;  /* 0x00f00000b518783b */ /* 0x000fe20000004200 */
[----:B------:R-:W-:Y:S01]  /*cb10*/  IMAD.MOV.U32 R121, RZ, RZ, R78 ;  /* 0x000000ffff797224 */ /* 0x000fe200078e004e */
[----:B------:R-:W-:Y:S01]  /*cb20*/  @!P4 PRMT R145, R246, 0x5410, RZ ;  /* 0x00005410f691c816 */ /* 0x000fe200000000ff */
[----:B------:R-:W-:Y:S01]  /*cb30*/  IMAD.MOV.U32 R120, RZ, RZ, R79 ;  /* 0x000000ffff787224 */ /* 0x000fe200078e004f */
[----:B------:R-:W-:Y:S01]  /*cb40*/  ISETP.LE.U32.AND P4, PT, R0, UR5, PT ;  /* 0x0000000500007c0c */ /* 0x000fe2000bf83070 */
[----:B------:R-:W-:Y:S01]  /*cb50*/  LDSM.16.MT88.4 R48, [R184+0xd800] ;  /* 0x00d80000b830783b */ /* 0x000fe20000004200 */
[----:B-1----:R-:W-:Y:S01]  /*cb60*/  HMMA.16816.F32.BF16 R76, R4, R8, R128 ;  /* 0x00000008044c723c */ /* 0x002fe20000041880 */
[----:B------:R-:W-:-:S05]  /*cb70*/  LOP3.LUT R0, R60, 0xff, RZ, 0xc0, !PT ;  /* 0x000000ff3c007812 */ /* 0x000fca00078ec0ff */
[C---:B------:R-:W-:Y:S01]  /*cb80*/  HMMA.16816.F32.BF16 R80, R4.reuse, R10, R132 ;  /* 0x0000000a0450723c */ /* 0x040fe20000041884 */
[----:B------:R-:W1:Y:S05]  /*cb90*/  LDSM.16.MT88.4 R8, [R184+0xf000] ;  /* 0x00f00000b808783b */ /* 0x000e6a0000004200 */
[C---:B--2---:R-:W-:Y:S06]  /*cba0*/  HMMA.16816.F32.BF16 R100, R4.reuse, R20, R204 ;  /* 0x000000140464723c */ /* 0x044fec00000418cc */
[----:B---3--:R-:W-:Y:S01]  /*cbb0*/  HMMA.16816.F32.BF16 R84, R4, R28, R220 ;  /* 0x0000001c0454723c */ /* 0x008fe200000418dc */
[----:B------:R-:W-:-:S02]  /*cbc0*/  IMAD.MOV.U32 R207, RZ, RZ, R2 ;  /* 0x000000ffffcf7224 */ /* 0x000fc400078e0002 */
[----:B------:R-:W-:Y:S01]  /*cbd0*/  FFMA.FTZ R2, R247, UR4, -R14 ;  /* 0x00000004f7027c23 */ /* 0x000fe2000801080e */
[----:B------:R-:W-:Y:S02]  /*cbe0*/  @!P5 HFMA2.BF16_V2 R247, -RZ.H0_H0, RZ.H0_H0, -R144.H0_H0 ;  /* 0x200000fffff7d231 */ /* 0x000fe40000340990 */
[----:B------:R-:W-:Y:S01]  /*cbf0*/  IMAD.MOV.U32 R206, RZ, RZ, R3 ;  /* 0x000000ffffce7224 */ /* 0x000fe200078e0003 */
[----:B------:R-:W-:Y:S01]  /*cc00*/  LOP3.LUT R3, R19, UR7, R36, 0x96, !PT ;  /* 0x0000000713037c12 */ /* 0x000fe2000f8e9624 */
[C---:B------:R-:W-:Y:S01]  /*cc10*/  HMMA.16816.F32.BF16 R128, R4.reuse, R22, R168 ;  /* 0x000000160480723c */ /* 0x040fe200000418a8 */
[----:B------:R-:W-:Y:S01]  /*cc20*/  IMAD.MOV.U32 R223, RZ, RZ, R91 ;  /* 0x000000ffffdf7224 */ /* 0x000fe200078e005b */
[----:B------:R2:W-:Y:S01]  /*cc30*/  MUFU.EX2 R221, R2 ;  /* 0x0000000200dd7308 */ /* 0x0005e20000000800 */
[----:B------:R-:W-:Y:S01]  /*cc40*/  IMAD.MOV.U32 R222, RZ, RZ, R99 ;  /* 0x000000ffffde7224 */ /* 0x000fe200078e0063 */
[----:B------:R-:W3:Y:S01]  /*cc50*/  LDSM.16.MT88.4 R20, [R182+0x11000] ;  /* 0x01100000b614783b */ /* 0x000ee20000004200 */
[----:B------:R-:W-:Y:S01]  /*cc60*/  @!P5 PRMT R144, R247, 0x5410, RZ ;  /* 0x00005410f790d816 */ /* 0x000fe200000000ff */
[----:B------:R-:W-:Y:S01]  /*cc70*/  HMMA.16816.F32.BF16 R88, R4, R30, R224 ;  /* 0x0000001e0458723c */ /* 0x000fe200000418e0 */
[----:B------:R-:W-:Y:S01]  /*cc80*/  ISETP.LE.U32.AND P5, PT, R0, UR5, PT ;  /* 0x0000000500007c0c */ /* 0x000fe2000bfa3070 */
[----:B------:R-:W-:Y:S01]  /*cc90*/  LDSM.16.MT88.4 R28, [R184+0x11000] ;  /* 0x01100000b81c783b */ /* 0x000fe20000004200 */
[----:B------:R-:W-:Y:S01]  /*cca0*/  FFMA.FTZ R0, R248, UR4, -R14 ;  /* 0x00000004f8007c23 */ /* 0x000fe2000801080e */
[----:B------:R-:W-:-:S02]  /*ccb0*/  IMAD.MOV.U32 R19, RZ, RZ, R207 ;  /* 0x000000ffff137224 */ /* 0x000fc400078e00cf */
[----:B------:R-:W-:Y:S01]  /*ccc0*/  @!P4 HFMA2.BF16_V2 R248, -RZ.H0_H0, RZ.H0_H0, -R143.H0_H0 ;  /* 0x200000fffff8c231 */ /* 0x000fe2000034098f */
[C---:B-1----:R-:W-:Y:S01]  /*ccd0*/  HMMA.16816.F32.BF16 R132, R4.reuse, R8, R156 ;  /* 0x000000080484723c */ /* 0x042fe2000004189c */
[----:B------:R-:W-:Y:S02]  /*cce0*/  IMAD.MOV.U32 R227, RZ, RZ, R92 ;  /* 0x000000ffffe37224 */ /* 0x000fe400078e005c */
[----:B------:R-:W-:Y:S01]  /*ccf0*/  IMAD.MOV.U32 R226, RZ, RZ, R93 ;  /* 0x000000ffffe27224 */ /* 0x000fe200078e005d */
[----:B------:R-:W-:Y:S01]  /*cd00*/  @!P4 PRMT R143, R248, 0x5410, RZ ;  /* 0x00005410f88fc816 */ /* 0x000fe200000000ff */
[----:B------:R-:W-:Y:S01]  /*cd10*/  IMAD.MOV.U32 R225, RZ, RZ, R94 ;  /* 0x000000ffffe17224 */ /* 0x000fe200078e005e */
[C---:B------:R-:W-:Y:S01]  /*cd20*/  HMMA.16816.F32.BF16 R160, R4.reuse, R10, R160 ;  /* 0x0000000a04a0723c */ /* 0x040fe200000418a0 */
[----:B------:R-:W1:Y:S01]  /*cd30*/  LDSM.16.MT88.4 R8, [R181+0x11000] ;  /* 0x01100000b508783b */ /* 0x000e620000004200 */
[----:B------:R-:W-:Y:S02]  /*cd40*/  IMAD.MOV.U32 R224, RZ, RZ, R95 ;  /* 0x000000ffffe07224 */ /* 0x000fe400078e005f */
[----:B--2---:R-:W-:Y:S01]  /*cd50*/  FFMA.FTZ R2, R249, UR4, -R14 ;  /* 0x00000004f9027c23 */ /* 0x004fe2000801080e */
[----:B------:R-:W-:Y:S01]  /*cd60*/  @!P3 HFMA2.BF16_V2 R249, -RZ.H0_H0, RZ.H0_H0, -R142.H0_H0 ;  /* 0x200000fffff9b231 */ /* 0x000fe2000034098e */
[C---:B------:R-:W-:Y:S02]  /*cd70*/  HMMA.16816.F32.BF16 R92, R4.reuse, R24, R216 ;  /* 0x00000018045c723c */ /* 0x040fe400000418d8 */
[----:B------:R2:W-:Y:S01]  /*cd80*/  MUFU.EX2 R220, R2 ;  /* 0x0000000200dc7308 */ /* 0x0005e20000000800 */
[----:B------:R-:W-:Y:S01]  /*cd90*/  IMAD.MOV.U32 R37, RZ, RZ, R224 ;  /* 0x000000ffff257224 */ /* 0x000fe200078e00e0 */
[----:B------:R-:W-:Y:S01]  /*cda0*/  @!P3 PRMT R142, R249, 0x5410, RZ ;  /* 0x00005410f98eb816 */ /* 0x000fe200000000ff */
[----:B------:R-:W-:Y:S01]  /*cdb0*/  IMAD.MOV.U32 R224, RZ, RZ, R225 ;  /* 0x000000ffffe07224 */ /* 0x000fe200078e00e1 */
[----:B------:R-:W-:Y:S01]  /*cdc0*/  HMMA.16816.F32.BF16 R156, R4, R32, R164 ;  /* 0x00000020049c723c */ /* 0x000fe200000418a4 */
[----:B------:R-:W-:-:S03]  /*cdd0*/  IMAD.MOV.U32 R216, RZ, RZ, R98 ;  /* 0x000000ffffd87224 */ /* 0x000fc600078e0062 */
[----:B------:R4:W-:Y:S01]  /*cde0*/  MUFU.EX2 R219, R0 ;  /* 0x0000000000db7308 */ /* 0x0009e20000000800 */
[----:B------:R-:W-:Y:S01]  /*cdf0*/  IMAD.MOV.U32 R225, RZ, RZ, R226 ;  /* 0x000000ffffe17224 */ /* 0x000fe200078e00e2 */
[C---:B------:R-:W-:Y:S01]  /*ce00*/  HMMA.16816.F32.BF16 R96, R4.reuse, R26, R208 ;  /* 0x0000001a0460723c */ /* 0x040fe200000418d0 */
[----:B------:R-:W5:Y:S01]  /*ce10*/  LDSM.16.MT88.4 R24, [R183+0x11000] ;  /* 0x01100000b718783b */ /* 0x000f620000004200 */
[----:B------:R-:W-:Y:S02]  /*ce20*/  IMAD.MOV.U32 R226, RZ, RZ, R227 ;  /* 0x000000ffffe27224 */ /* 0x000fe400078e00e3 */
[----:B------:R-:W-:Y:S02]  /*ce30*/  IMAD.MOV.U32 R227, RZ, RZ, R223 ;  /* 0x000000ffffe37224 */ /* 0x000fe400078e00df */
[----:B--2---:R-:W-:Y:S01]  /*ce40*/  IMAD.WIDE.U32 R2, R3, -0x2daee0ad, RZ ;  /* 0xd2511f5303027825 */ /* 0x004fe200078e00ff */
[----:B------:R-:W-:Y:S03]  /*ce50*/  HMMA.16816.F32.BF16 R164, R4, R34, R212 ;  /* 0x0000002204a4723c */ /* 0x000fe600000418d4 */
[----:B------:R-:W-:-:S02]  /*ce60*/  IMAD.MOV.U32 R223, RZ, RZ, R120 ;  /* 0x000000ffffdf7224 */ /* 0x000fc400078e0078 */
[----:B------:R-:W-:Y:S01]  /*ce70*/  IMAD.MOV.U32 R120, RZ, RZ, R121 ;  /* 0x000000ffff787224 */ /* 0x000fe200078e0079 */
[C---:B---3--:R-:W-:Y:S01]  /*ce80*/  HMMA.16816.F32.BF16 R208, R4.reuse, R20, R152 ;  /* 0x0000001404d0723c */ /* 0x048fe20000041898 */
[----:B----4-:R-:W-:Y:S01]  /*ce90*/  LOP3.LUT R0, R3, UR32, R38, 0x96, !PT ;  /* 0x0000002003007c12 */ /* 0x010fe2000f8e9626 */
[----:B------:R-:W-:Y:S01]  /*cea0*/  IMAD.MOV.U32 R121, RZ, RZ, R122 ;  /* 0x000000ffff797224 */ /* 0x000fe200078e007a */
[----:B------:R-:W-:Y:S01]  /*ceb0*/  LOP3.LUT R3, R2, 0xffff, RZ, 0xc0, !PT ;  /* 0x0000ffff02037812 */ /* 0x000fe200078ec0ff */
[----:B------:R-:W-:Y:S02]  /*cec0*/  IMAD.MOV.U32 R36, RZ, RZ, R216 ;  /* 0x000000ffff247224 */ /* 0x000fe400078e00d8 */
[----:B------:R-:W-:Y:S02]  /*ced0*/  IMAD.MOV.U32 R122, RZ, RZ, R123 ;  /* 0x000000ffff7a7224 */ /* 0x000fe400078e007b */
[----:B------:R-:W-:Y:S01]  /*cee0*/  IMAD.MOV.U32 R244, RZ, RZ, R224 ;  /* 0x000000fffff47224 */ /* 0x000fe200078e00e0 */
[----:B-1----:R-:W-:Y:S01]  /*cef0*/  HMMA.16816.F32.BF16 R168, R4, R8, R228 ;  /* 0x0000000804a8723c */ /* 0x002fe200000418e4 */
[----:B------:R-:W-:-:S02]  /*cf00*/  IMAD.MOV.U32 R123, RZ, RZ, R112 ;  /* 0x000000ffff7b7224 */ /* 0x000fc400078e0070 */
[----:B------:R-:W-:Y:S02]  /*cf10*/  IMAD.MOV.U32 R112, RZ, RZ, R113 ;  /* 0x000000ffff707224 */ /* 0x000fe400078e0071 */
[----:B------:R-:W-:Y:S01]  /*cf20*/  IMAD.MOV.U32 R113, RZ, RZ, R114 ;  /* 0x000000ffff717224 */ /* 0x000fe200078e0072 */
[C---:B------:R-:W-:Y:S01]  /*cf30*/  HMMA.16816.F32.BF16 R212, R4.reuse, R10, R232 ;  /* 0x0000000a04d4723c */ /* 0x040fe200000418e8 */
[----:B------:R-:W-:Y:S01]  /*cf40*/  SHF.R.U32.HI R8, RZ, 0x18, R60 ;  /* 0x00000018ff087819 */ /* 0x000fe2000001163c */
[----:B------:R-:W-:Y:S01]  /*cf50*/  FFMA.FTZ R9, R250, UR4, -R14 ;  /* 0x00000004fa097c23 */ /* 0x000fe2000801080e */
[----:B------:R-:W-:Y:S01]  /*cf60*/  LOP3.LUT R14, R2, 0xff, RZ, 0xc0, !PT ;  /* 0x000000ff020e7812 */ /* 0x000fe200078ec0ff */
[----:B------:R-:W-:Y:S01]  /*cf70*/  IMAD.MOV.U32 R114, RZ, RZ, R115 ;  /* 0x000000ffff727224 */ /* 0x000fe200078e0073 */
[----:B------:R-:W-:Y:S01]  /*cf80*/  ISETP.LE.U32.AND P3, PT, R8, UR5, PT ;  /* 0x0000000508007c0c */ /* 0x000fe2000bf63070 */
[----:B------:R1:W-:Y:S01]  /*cf90*/  MUFU.EX2 R218, R9 ;  /* 0x0000000900da7308 */ /* 0x0003e20000000800 */
[----:B------:R-:W-:Y:S01]  /*cfa0*/  LOP3.LUT R8, R60, 0xffff, RZ, 0xc0, !PT ;  /* 0x0000ffff3c087812 */ /* 0x000fe200078ec0ff */
[----:B------:R-:W-:Y:S01]  /*cfb0*/  IMAD.MOV.U32 R115, RZ, RZ, R179 ;  /* 0x000000ffff737224 */ /* 0x000fe200078e00b3 */
[----:B------:R-:W-:Y:S01]  /*cfc0*/  SHF.R.U32.HI R11, RZ, 0x10, R2 ;  /* 0x00000010ff0b7819 */ /* 0x000fe20000011602 */
[----:B------:R-:W-:Y:S01]  /*cfd0*/  IMAD.MOV.U32 R243, RZ, RZ, R226 ;  /* 0x000000fffff37224 */ /* 0x000fe200078e00e2 */
[----:B------:R-:W-:Y:S01]  /*cfe0*/  SHF.R.U32.HI R8, RZ, 0x8, R8 ;  /* 0x00000008ff087819 */ /* 0x000fe20000011608 */
[----:B------:R-:W-:Y:S01]  /*cff0*/  IMAD.MOV.U32 R230, RZ, RZ, R227 ;  /* 0x000000ffffe67224 */ /* 0x000fe200078e00e3 */
[----:B------:R-:W-:Y:S01]  /*d000*/  SHF.R.U32.HI R10, RZ, 0x18, R2 ;  /* 0x00000018ff0a7819 */ /* 0x000fe20000011602 */
[----:B------:R-:W-:Y:S01]  /*d010*/  IMAD.MOV.U32 R224, RZ, RZ, R120 ;  /* 0x000000ffffe07224 */ /* 0x000fe200078e0078 */
[----:B------:R-:W-:Y:S01]  /*d020*/  LOP3.LUT R2, R8, 0xffff, RZ, 0xc0, !PT ;  /* 0x0000ffff08027812 */ /* 0x000fe200078ec0ff */
[----:B------:R-:W-:Y:S01]  /*d030*/  IMAD.MOV.U32 R227, RZ, RZ, R121 ;  /* 0x000000ffffe37224 */ /* 0x000fe200078e0079 */
[----:B------:R-:W-:Y:S01]  /*d040*/  SHF.R.U32.HI R8, RZ, 0x8, R3 ;  /* 0x00000008ff087819 */ /* 0x000fe20000011603 */
[----:B------:R-:W-:Y:S01]  /*d050*/  IMAD.MOV.U32 R226, RZ, RZ, R122 ;  /* 0x000000ffffe27224 */ /* 0x000fe200078e007a */
[----:B------:R-:W-:Y:S01]  /*d060*/  LOP3.LUT R3, R11, 0xff, RZ, 0xc0, !PT ;  /* 0x000000ff0b037812 */ /* 0x000fe200078ec0ff */
[----:B------:R-:W-:Y:S01]  /*d070*/  IMAD.MOV.U32 R235, RZ, RZ, R123 ;  /* 0x000000ffffeb7224 */ /* 0x000fe200078e007b */
[----:B------:R-:W-:Y:S01]  /*d080*/  ISETP.LE.U32.AND P4, PT, R2, UR5, PT ;  /* 0x0000000502007c0c */ /* 0x000fe2000bf83070 */
[----:B------:R-:W2:Y:S01]  /*d090*/  LDSM.16.MT88.4 R120, [R181+0xd800] ;  /* 0x00d80000b578783b */ /* 0x000ea20000004200 */
[----:B-1----:R-:W-:Y:S01]  /*d0a0*/  FFMA.FTZ R9, R251, UR4, -R16 ;  /* 0x00000004fb097c23 */ /* 0x002fe20008010810 */
[----:B------:R-:W-:Y:S01]  /*d0b0*/  PRMT R11, R3, 0x5410, R10 ;  /* 0x00005410030b7816 */ /* 0x000fe2000000000a */
[----:B------:R-:W-:Y:S01]  /*d0c0*/  FFMA.FTZ R3, R252, UR4, -R16 ;  /* 0x00000004fc037c23 */ /* 0x000fe20008010810 */
[C---:B------:R-:W-:Y:S01]  /*d0d0*/  HMMA.16816.F32.BF16 R32, R4.reuse, R30, R56 ;  /* 0x0000001e0420723c */ /* 0x040fe20000041838 */
[----:B------:R1:W-:Y:S01]  /*d0e0*/  MUFU.EX2 R217, R9 ;  /* 0x0000000900d97308 */ /* 0x0003e20000000800 */
[----:B------:R-:W-:Y:S01]  /*d0f0*/  LOP3.LUT R2, R0, 0xffff, RZ, 0xc0, !PT ;  /* 0x0000ffff00027812 */ /* 0x000fe200078ec0ff */
[----:B------:R-:W3:Y:S01]  /*d100*/  LDSM.16.MT88.4 R56, [R183+0xd800] ;  /* 0x00d80000b738783b */ /* 0x000ee20000004200 */
[----:B------:R-:W-:Y:S01]  /*d110*/  PRMT R14, R14, 0x5410, R8 ;  /* 0x000054100e0e7816 */ /* 0x000fe20000000008 */
[----:B------:R-:W-:Y:S01]  /*d120*/  IMAD.MOV.U32 R246, RZ, RZ, R115 ;  /* 0x000000fffff67224 */ /* 0x000fe200078e0073 */
[----:B------:R-:W-:Y:S01]  /*d130*/  SHF.R.U32.HI R8, RZ, 0x8, R2 ;  /* 0x00000008ff087819 */ /* 0x000fe20000011602 */
[----:B------:R-:W-:Y:S01]  /*d140*/  HMMA.16816.F32.BF16 R152, R4, R28, R64 ;  /* 0x0000001c0498723c */ /* 0x000fe20000041840 */
[----:B------:R-:W-:Y:S01]  /*d150*/  LOP3.LUT R10, R0, 0xff, RZ, 0xc0, !PT ;  /* 0x000000ff000a7812 */ /* 0x000fe200078ec0ff */
[----:B------:R4:W-:Y:S01]  /*d160*/  MUFU.EX2 R179, R3 ;  /* 0x0000000300b37308 */ /* 0x0009e20000000800 */
[----:B------:R-:W-:-:S02]  /*d170*/  IMAD.MOV.U32 R245, RZ, RZ, R225 ;  /* 0x000000fffff57224 */ /* 0x000fc400078e00e1 */
[----:B------:R-:W-:Y:S02]  /*d180*/  IMAD.MOV.U32 R249, RZ, RZ, R113 ;  /* 0x000000fffff97224 */ /* 0x000fe400078e0071 */
[----:B------:R-:W-:Y:S02]  /*d190*/  IMAD.MOV.U32 R229, RZ, RZ, R223 ;  /* 0x000000ffffe57224 */ /* 0x000fe400078e00df */
[----:B------:R-:W-:Y:S02]  /*d1a0*/  IMAD.MOV.U32 R247, RZ, RZ, R36 ;  /* 0x000000fffff77224 */ /* 0x000fe400078e0024 */
[----:B-1----:R-:W-:Y:S01]  /*d1b0*/  FFMA.FTZ R9, R206, UR4, -R16 ;  /* 0x00000004ce097c23 */ /* 0x002fe20008010810 */
[----:B------:R-:W-:Y:S01]  /*d1c0*/  SHF.R.U32.HI R2, RZ, 0x18, R0 ;  /* 0x00000018ff027819 */ /* 0x000fe20000011600 */
[----:B-----5:R-:W-:Y:S01]  /*d1d0*/  HMMA.16816.F32.BF16 R28, R4, R24, R44 ;  /* 0x00000018041c723c */ /* 0x020fe2000004182c */
[----:B------:R-:W-:Y:S01]  /*d1e0*/  IMAD.MOV.U32 R225, RZ, RZ, R112 ;  /* 0x000000ffffe17224 */ /* 0x000fe200078e0070 */
[----:B------:R1:W5:Y:S01]  /*d1f0*/  MUFU.EX2 R216, R9 ;  /* 0x0000000900d87308 */ /* 0x0003620000000800 */
[----:B------:R-:W-:-:S02]  /*d200*/  IMAD.MOV.U32 R223, RZ, RZ, R114 ;  /* 0x000000ffffdf7224 */ /* 0x000fc400078e0072 */
[----:B------:R-:W-:Y:S02]  /*d210*/  @!P4 HFMA2.BF16_V2 R252, -RZ.H0_H0, RZ.H0_H0, -R139.H0_H0 ;  /* 0x200000fffffcc231 */ /* 0x000fe4000034098b */
[----:B------:R-:W-:Y:S01]  /*d220*/  IMAD.MOV.U32 R231, RZ, RZ, R37 ;  /* 0x000000ffffe77224 */ /* 0x000fe200078e0025 */
[----:B----4-:R-:W-:Y:S01]  /*d230*/  SHF.R.U32.HI R3, RZ, 0x10, R0 ;  /* 0x00000010ff037819 */ /* 0x010fe20000011600 */
[----:B------:R-:W-:Y:S01]  /*d240*/  HMMA.16816.F32.BF16 R204, R4, R22, R104 ;  /* 0x0000001604cc723c */ /* 0x000fe20000041868 */
[----:B------:R4:W4:Y:S01]  /*d250*/  LDL.LU.S16 R106, [R1] ;  /* 0x00000000016a7983 */ /* 0x0009220000300600 */
[----:B------:R-:W-:Y:S02]  /*d260*/  @!P1 HFMA2.BF16_V2 R250, -RZ.H0_H0, RZ.H0_H0, -R141.H0_H0 ;  /* 0x200000fffffa9231 */ /* 0x000fe4000034098d */
[----:B------:R-:W-:Y:S02]  /*d270*/  IMAD.MOV.U32 R234, RZ, RZ, R63 ;  /* 0x000000ffffea7224 */ /* 0x000fe400078e003f */
[----:B------:R-:W-:-:S02]  /*d280*/  @!P5 HFMA2.BF16_V2 R251, -RZ.H0_H0, RZ.H0_H0, -R140.H0_H0 ;  /* 0x200000fffffbd231 */ /* 0x000fc4000034098c */
[----:B------:R-:W-:Y:S01]  /*d290*/  IMAD.MOV.U32 R228, RZ, RZ, R61 ;  /* 0x000000ffffe47224 */ /* 0x000fe200078e003d */
[----:B------:R-:W-:Y:S01]  /*d2a0*/  LDSM.16.MT88.4 R64, [R181+0xf800] ;  /* 0x00f80000b540783b */ /* 0x000fe20000004200 */
[----:B-1----:R-:W-:Y:S01]  /*d2b0*/  FFMA.FTZ R9, R19, UR4, -R16 ;  /* 0x0000000413097c23 */ /* 0x002fe20008010810 */
[----:B------:R-:W-:Y:S01]  /*d2c0*/  LOP3.LUT R0, R3, 0xff, RZ, 0xc0, !PT ;  /* 0x000000ff03007812 */ /* 0x000fe200078ec0ff */
[----:B------:R-:W-:Y:S01]  /*d2d0*/  HMMA.16816.F32.BF16 R24, R4, R26, R40 ;  /* 0x0000001a0418723c */ /* 0x000fe20000041828 */
[----:B------:R1:W4:Y:S01]  /*d2e0*/  LDL.LU.S16 R105, [R1+0x4] ;  /* 0x0000040001697983 */ /* 0x0003220000300600 */
[----:B------:R2:W3:Y:S01]  /*d2f0*/  MUFU.EX2 R19, R9 ;  /* 0x0000000900137308 */ /* 0x0004e20000000800 */
[----:B------:R-:W-:Y:S02]  /*d300*/  PRMT R2, R0, 0x5410, R2 ;  /* 0x0000541000027816 */ /* 0x000fe40000000002 */
[----:B------:R-:W-:Y:S01]  /*d310*/  PRMT R3, R10, 0x5410, R8 ;  /* 0x000054100a037816 */ /* 0x000fe20000000008 */
[----:B------:R1:W4:Y:S01]  /*d320*/  LDL.LU.S16 R104, [R1+0x8] ;  /* 0x0000080001687983 */ /* 0x0003220000300600 */
[----:B------:R-:W-:-:S02]  /*d330*/  HSET2.LE.AND R0, R11, R15, PT ;  /* 0x0000000f0b007233 */ /* 0x000fc40003803000 */
[----:B------:R-:W-:Y:S01]  /*d340*/  HSET2.LE.AND R8, R14, R15, PT ;  /* 0x0000000f0e087233 */ /* 0x000fe20003803000 */
[----:B------:R-:W1:Y:S01]  /*d350*/  LDSM.16.MT88.4 R40, [R182+0xd800] ;  /* 0x00d80000b628783b */ /* 0x000e620000004200 */
[----:B-----5:R-:W-:Y:S02]  /*d360*/  F2FP.BF16.F32.PACK_AB R5, R216, R217 ;  /* 0x000000d9d805723e */ /* 0x020fe400000010ff */
[----:B--2---:R-:W-:Y:S02]  /*d370*/  F2FP.BF16.F32.PACK_AB R9, R220, R221 ;  /* 0x000000dddc09723e */ /* 0x004fe400000010ff */
[----:B---3--:R-:W-:Y:S02]  /*d380*/  F2FP.BF16.F32.PACK_AB R6, R19, R179 ;  /* 0x000000b31306723e */ /* 0x008fe400000010ff */
[C---:B------:R-:W-:Y:S02]  /*d390*/  PRMT R14, R9.reuse, 0x7610, R14 ;  /* 0x00007610090e7816 */ /* 0x040fe4000000000e */
[----:B------:R-:W-:-:S02]  /*d3a0*/  PRMT R11, R9, 0x7632, R11 ;  /* 0x00007632090b7816 */ /* 0x000fc4000000000b */
[----:B------:R-:W-:Y:S02]  /*d3b0*/  HSET2.LE.AND R3, R3, R15, PT ;  /* 0x0000000f03037233 */ /* 0x000fe40003803000 */
[----:B------:R-:W-:Y:S02]  /*d3c0*/  LOP3.LUT R115, R0, R6, RZ, 0xc0, !PT ;  /* 0x0000000600737212 */ /* 0x000fe400078ec0ff */
[----:B------:R-:W-:Y:S02]  /*d3d0*/  PRMT R0, R14, 0x5410, R11 ;  /* 0x000054100e007816 */ /* 0x000fe4000000000b */
[----:B------:R-:W-:Y:S02]  /*d3e0*/  F2FP.BF16.F32.PACK_AB R4, R218, R219 ;  /* 0x000000dbda04723e */ /* 0x000fe400000010ff */
[C---:B------:R-:W-:Y:S02]  /*d3f0*/  PRMT R10, R5.reuse, 0x7610, R10 ;  /* 0x00007610050a7816 */ /* 0x040fe4000000000a */
[----:B------:R-:W-:-:S02]  /*d400*/  PRMT R9, R5, 0x7632, R9 ;  /* 0x0000763205097816 */ /* 0x000fc40000000009 */
[----:B------:R-:W-:Y:S02]  /*d410*/  HSET2.LE.AND R2, R2, R15, PT ;  /* 0x0000000f02027233 */ /* 0x000fe40003803000 */
[----:B------:R-:W-:Y:S02]  /*d420*/  LOP3.LUT R112, R3, R0, RZ, 0xc0, !PT ;  /* 0x0000000003707212 */ /* 0x000fe400078ec0ff */
[----:B------:R-:W-:Y:S02]  /*d430*/  PRMT R5, R4, 0x7610, R5 ;  /* 0x0000761004057816 */ /* 0x000fe40000000005 */
[----:B------:R-:W-:Y:S02]  /*d440*/  PRMT R0, R10, 0x5410, R9 ;  /* 0x000054100a007816 */ /* 0x000fe40000000009 */
[----:B------:R-:W-:Y:S02]  /*d450*/  PRMT R4, R4, 0x7632, R4 ;  /* 0x0000763204047816 */ /* 0x000fe40000000004 */
[----:B------:R-:W-:-:S02]  /*d460*/  LOP3.LUT R113, R2, R0, RZ, 0xc0, !PT ;  /* 0x0000000002717212 */ /* 0x000fc400078ec0ff */
[----:B------:R-:W-:-:S04]  /*d470*/  PRMT R0, R5, 0x5410, R4 ;  /* 0x0000541005007816 */ /* 0x000fc80000000004 */
[----:B------:R-:W-:-:S07]  /*d480*/  LOP3.LUT R114, R8, R0, RZ, 0xc0, !PT ;  /* 0x0000000008727212 */ /* 0x000fce00078ec0ff */
[C---:B------:R-:W-:Y:S06]  /*d490*/  HMMA.16816.F32.BF16 R124, R112.reuse, R120, R124 ;  /* 0x00000078707c723c */ /* 0x040fec000004187c */
[C---:B------:R-:W-:Y:S06]  /*d4a0*/  HMMA.16816.F32.BF16 R120, R112.reuse, R122, R52 ;  /* 0x0000007a7078723c */ /* 0x040fec0000041834 */
[----:B------:R-:W-:Y:S01]  /*d4b0*/  HMMA.16816.F32.BF16 R52, R112, R56, R84 ;  /* 0x000000387034723c */ /* 0x000fe20000041854 */
[----:B------:R3:W2:Y:S04]  /*d4c0*/  LDL.LU.S16 R85, [R1+0xc] ;  /* 0x00000c0001557983 */ /* 0x0006a80000300600 */
[----:B------:R3:W5:Y:S01]  /*d4d0*/  LDL.LU.S16 R84, [R1+0x10] ;  /* 0x0000100001547983 */ /* 0x0007620000300600 */
[----:B------:R-:W-:-:S04]  /*d4e0*/  SHF.R.U32.HI R7, RZ, 0x8, R110 ;  /* 0x00000008ff077819 */ /* 0x000fc8000001166e */
[----:B------:R-:W-:Y:S02]  /*d4f0*/  LOP3.LUT R7, R7, 0xffff, RZ, 0xc0, !PT ;  /* 0x0000ffff07077812 */ /* 0x000fe400078ec0ff */
[----:B------:R-:W-:Y:S02]  /*d500*/  @!P4 PRMT R139, R252, 0x5410, RZ ;  /* 0x00005410fc8bc816 */ /* 0x000fe400000000ff */
[----:B------:R-:W-:Y:S01]  /*d510*/  ISETP.LE.U32.AND P4, PT, R7, UR5, PT ;  /* 0x0000000507007c0c */ /* 0x000fe2000bf83070 */
[----:B------:R-:W-:Y:S01]  /*d520*/  IMAD.WIDE.U32 R2, R111, -0x2daee0ad, RZ ;  /* 0xd2511f536f027825 */ /* 0x000fe200078e00ff */
[----:B------:R-:W-:Y:S02]  /*d530*/  HMMA.16816.F32.BF16 R44, R112, R48, R76 ;  /* 0x00000030702c723c */ /* 0x000fe4000004184c */
[----:B------:R-:W-:Y:S01]  /*d540*/  LOP3.LUT R7, R2, 0xff, RZ, 0xc0, !PT ;  /* 0x000000ff02077812 */ /* 0x000fe200078ec0ff */
[----:B----4-:R-:W-:-:S05]  /*d550*/  @!P3 HFMA2.BF16_V2 R106, -RZ.H0_H0, RZ.H0_H0, -R118.H0_H0 ;  /* 0x200000ffff6ab231 */ /* 0x010fca0000340976 */
[----:B------:R-:W-:-:S04]  /*d560*/  PRMT R77, R106, 0x7610, R77 ;  /* 0x000076106a4d7816 */ /* 0x000fc8000000004d */
[----:B------:R-:W-:Y:S01]  /*d570*/  @!P3 PRMT R118, R77, 0x5410, RZ ;  /* 0x000054104d76b816 */ /* 0x000fe200000000ff */
[----:B------:R-:W-:-:S05]  /*d580*/  @!P6 HFMA2.BF16_V2 R104, -RZ.H0_H0, RZ.H0_H0, -R138.H0_H0 ;  /* 0x200000ffff68e231 */ /* 0x000fca000034098a */
[----:B------:R-:W-:Y:S02]  /*d590*/  PRMT R23, R104, 0x7610, R23 ;  /* 0x0000761068177816 */ /* 0x000fe40000000017 */
[----:B------:R-:W-:Y:S02]  /*d5a0*/  ISETP.LE.U32.AND P3, PT, R7, UR5, PT ;  /* 0x0000000507007c0c */ /* 0x000fe4000bf63070 */
[----:B------:R-:W-:Y:S02]  /*d5b0*/  @!P6 PRMT R138, R23, 0x5410, RZ ;  /* 0x00005410178ae816 */ /* 0x000fe400000000ff */
[----:B------:R3:W4:Y:S01]  /*d5c0*/  LDL.LU.S16 R23, [R1+0x18] ;  /* 0x0000180001177983 */ /* 0x0007220000300600 */
[----:B--2---:R-:W-:Y:S02]  /*d5d0*/  @!P4 HFMA2.BF16_V2 R85, -RZ.H0_H0, RZ.H0_H0, -R137.H0_H0 ;  /* 0x200000ffff55c231 */ /* 0x004fe40000340989 */
[----:B-----5:R-:W-:-:S03]  /*d5e0*/  @!P2 HFMA2.BF16_V2 R84, -RZ.H0_H0, RZ.H0_H0, -R136.H0_H0 ;  /* 0x200000ffff54a231 */ /* 0x020fc60000340988 */
[----:B------:R-:W-:Y:S02]  /*d5f0*/  PRMT R22, R85, 0x7610, R22 ;  /* 0x0000761055167816 */ /* 0x000fe40000000016 */
[----:B------:R-:W-:Y:S02]  /*d600*/  PRMT R7, R84, 0x7610, R7 ;  /* 0x0000761054077816 */ /* 0x000fe40000000007 */
[----:B------:R-:W-:Y:S02]  /*d610*/  @!P4 PRMT R137, R22, 0x5410, RZ ;  /* 0x000054101689c816 */ /* 0x000fe400000000ff */
[----:B------:R3:W2:Y:S01]  /*d620*/  LDL.LU.S16 R22, [R1+0x14] ;  /* 0x0000140001167983 */ /* 0x0006a20000300600 */
[----:B------:R-:W-:-:S03]  /*d630*/  @!P2 PRMT R136, R7, 0x5410, RZ ;  /* 0x000054100788a816 */ /* 0x000fc600000000ff */
[----:B------:R3:W5:Y:S01]  /*d640*/  LDL.LU.S16 R7, [R1+0x1c] ;  /* 0x00001c0001077983 */ /* 0x0007620000300600 */
[----:B------:R-:W-:-:S04]  /*d650*/  SHF.R.U32.HI R0, RZ, 0x10, R60 ;  /* 0x00000010ff007819 */ /* 0x000fc8000001163c */
[----:B------:R-:W-:Y:S02]  /*d660*/  LOP3.LUT R0, R0, 0xff, RZ, 0xc0, !PT ;  /* 0x000000ff00007812 */ /* 0x000fe400078ec0ff */
[----:B------:R-:W-:Y:S02]  /*d670*/  @!P1 PRMT R141, R250, 0x5410, RZ ;  /* 0x00005410fa8d9816 */ /* 0x000fe400000000ff */
[----:B------:R-:W-:Y:S01]  /*d680*/  ISETP.LE.U32.AND P1, PT, R0, UR5, PT ;  /* 0x0000000500007c0c */ /* 0x000fe2000bf23070 */
[C---:B-1----:R-:W-:Y:S06]  /*d690*/  HMMA.16816.F32.BF16 R36, R112.reuse, R40, R68 ;  /* 0x000000287024723c */ /* 0x042fec0000041844 */
[----:B------:R-:W-:Y:S01]  /*d6a0*/  HMMA.16816.F32.BF16 R40, R112, R42, R72 ;  /* 0x0000002a7028723c */ /* 0x000fe20000041848 */
[----:B------:R-:W1:Y:S05]  /*d6b0*/  LDSM.16.MT88.4 R72, [R182+0xf800] ;  /* 0x00f80000b648783b */ /* 0x000e6a0000004200 */
[----:B------:R-:W-:Y:S01]  /*d6c0*/  @!P1 HFMA2.BF16_V2 R105, -RZ.H0_H0, RZ.H0_H0, -R18.H0_H0 ;  /* 0x200000ffff699231 */ /* 0x000fe20000340912 */
[----:B------:R-:W-:-:S02]  /*d6d0*/  LOP3.LUT R0, R109, 0xff, RZ, 0xc0, !PT ;  /* 0x000000ff6d007812 */ /* 0x000fc400078ec0ff */
[----:B------:R-:W-:Y:S02]  /*d6e0*/  LOP3.LUT R15, R2, 0xffff, RZ, 0xc0, !PT ;  /* 0x0000ffff020f7812 */ /* 0x000fe400078ec0ff */
[----:B------:R-:W-:Y:S02]  /*d6f0*/  PRMT R76, R105, 0x7610, R76 ;  /* 0x00007610694c7816 */ /* 0x000fe4000000004c */
[--C-:B------:R-:W-:Y:S02]  /*d700*/  SHF.R.U32.HI R8, RZ, 0x10, R2.reuse ;  /* 0x00000010ff087819 */ /* 0x100fe40000011602 */
[----:B------:R-:W-:Y:S01]  /*d710*/  @!P5 PRMT R140, R251, 0x5410, RZ ;  /* 0x00005410fb8cd816 */ /* 0x000fe200000000ff */
[----:B------:R-:W-:Y:S01]  /*d720*/  HMMA.16816.F32.BF16 R48, R112, R50, R80 ;  /* 0x000000327030723c */ /* 0x000fe20000041850 */
[----:B------:R-:W-:Y:S01]  /*d730*/  SHF.R.U32.HI R2, RZ, 0x18, R2 ;  /* 0x00000018ff027819 */ /* 0x000fe20000011602 */
[----:B------:R-:W3:Y:S01]  /*d740*/  LDSM.16.MT88.4 R80, [R184+0xf800] ;  /* 0x00f80000b850783b */ /* 0x000ee20000004200 */
[----:B------:R-:W-:-:S02]  /*d750*/  ISETP.LE.U32.AND P5, PT, R0, UR5, PT ;  /* 0x0000000500007c0c */ /* 0x000fc4000bfa3070 */
[----:B------:R-:W-:Y:S01]  /*d760*/  @!P1 PRMT R18, R76, 0x5410, RZ ;  /* 0x000054104c129816 */ /* 0x000fe200000000ff */
[----:B------:R-:W-:Y:S01]  /*d770*/  HMMA.16816.F32.BF16 R60, R112, R64, R92 ;  /* 0x00000040703c723c */ /* 0x000fe2000004185c */
[----:B------:R-:W-:Y:S01]  /*d780*/  ISETP.LE.U32.AND P1, PT, R2, UR5, PT ;  /* 0x0000000502007c0c */ /* 0x000fe2000bf23070 */
[----:B------:R-:W-:Y:S01]  /*d790*/  LDSM.16.MT88.4 R104, [R182+0x11800] ;  /* 0x01180000b668783b */ /* 0x000fe20000004200 */
[----:B------:R-:W-:Y:S02]  /*d7a0*/  LOP3.LUT R2, R8, 0xff, RZ, 0xc0, !PT ;  /* 0x000000ff08027812 */ /* 0x000fe400078ec0ff */
[----:B------:R-:W-:Y:S02]  /*d7b0*/  LOP3.LUT R0, R3, UR32, R108, 0x96, !PT ;  /* 0x0000002003007c12 */ /* 0x000fe4000f8e966c */
[----:B------:R-:W-:Y:S02]  /*d7c0*/  ISETP.LE.U32.AND P2, PT, R2, UR5, PT ;  /* 0x0000000502007c0c */ /* 0x000fe4000bf43070 */
[----:B------:R-:W-:-:S02]  /*d7d0*/  LOP3.LUT R3, R0, 0xff, RZ, 0xc0, !PT ;  /* 0x000000ff00037812 */ /* 0x000fc400078ec0ff */
[----:B------:R-:W-:Y:S02]  /*d7e0*/  LOP3.LUT R2, R0, 0xffff, RZ, 0xc0, !PT ;  /* 0x0000ffff00027812 */ /* 0x000fe400078ec0ff */
[----:B------:R-:W-:Y:S02]  /*d7f0*/  ISETP.LE.U32.AND P6, PT, R3, UR5, PT ;  /* 0x0000000503007c0c */ /* 0x000fe4000bfc3070 */
[--C-:B------:R-:W-:Y:S02]  /*d800*/  SHF.R.U32.HI R3, RZ, 0x18, R0.reuse ;  /* 0x00000018ff037819 */ /* 0x100fe40000011600 */
[----:B------:R-:W-:Y:S02]  /*d810*/  SHF.R.U32.HI R0, RZ, 0x10, R0 ;  /* 0x00000010ff007819 */ /* 0x000fe40000011600 */
[----:B------:R-:W-:Y:S02]  /*d820*/  ISETP.LE.U32.AND P4, PT, R3, UR5, PT ;  /* 0x0000000503007c0c */ /* 0x000fe4000bf83070 */
[----:B------:R-:W-:-:S02]  /*d830*/  SHF.R.U32.HI R3, RZ, 0x8, R2 ;  /* 0x00000008ff037819 */ /* 0x000fc40000011602 */
[----:B------:R-:W-:Y:S01]  /*d840*/  LOP3.LUT R2, R0, 0xff, RZ, 0xc0, !PT ;  /* 0x000000ff00027812 */ /* 0x000fe200078ec0ff */
[C---:B-1----:R-:W-:Y:S01]  /*d850*/  HMMA.16816.F32.BF16 R68, R112.reuse, R72, R100 ;  /* 0x000000487044723c */ /* 0x042fe20000041864 */
[----:B------:R1:W3:Y:S05]  /*d860*/  LDL.LU.S16 R101, [R1+0x20] ;  /* 0x0000200001657983 */ /* 0x0002ea0000300600 */
[----:B------:R-:W-:Y:S01]  /*d870*/  HMMA.16816.F32.BF16 R72, R112, R74, R128 ;  /* 0x0000004a7048723c */ /* 0x000fe20000041880 */
[----:B------:R1:W3:Y:S01]  /*d880*/  LDL.LU.S16 R128, [R1+0x2c] ;  /* 0x00002c0001807983 */ /* 0x0002e20000300600 */
[----:B----4-:R-:W-:-:S05]  /*d890*/  @!P5 HFMA2.BF16_V2 R23, -RZ.H0_H0, RZ.H0_H0, -R119.H0_H0 ;  /* 0x200000ffff17d231 */ /* 0x010fca0000340977 */
[----:B------:R-:W-:-:S04]  /*d8a0*/  PRMT R21, R23, 0x7610, R21 ;  /* 0x0000761017157816 */ /* 0x000fc80000000015 */
[----:B------:R-:W-:Y:S02]  /*d8b0*/  @!P5 PRMT R119, R21, 0x5410, RZ ;  /* 0x000054101577d816 */ /* 0x000fe400000000ff */
[----:B------:R-:W-:Y:S01]  /*d8c0*/  ISETP.LE.U32.AND P5, PT, R2, UR5, PT ;  /* 0x0000000502007c0c */ /* 0x000fe2000bfa3070 */
[----:B-----5:R-:W-:-:S05]  /*d8d0*/  @!P2 HFMA2.BF16_V2 R7, -RZ.H0_H0, RZ.H0_H0, -R6.H0_H0 ;  /* 0x200000ffff07a231 */ /* 0x020fca0000340906 */
[----:B------:R-:W-:Y:S01]  /*d8e0*/  PRMT R2, R7, 0x7610, R2 ;  /* 0x0000761007027816 */ /* 0x000fe20000000002 */
[----:B------:R-:W-:Y:S02]  /*d8f0*/  FFMA.FTZ R7, R235, R117, R234 ;  /* 0x00000075eb077223 */ /* 0x000fe400000100ea */
[----:B------:R1:W4:Y:S04]  /*d900*/  LDL.LU.S16 R117, [R1+0x28] ;  /* 0x0000280001757983 */ /* 0x0003280000300600 */
[----:B------:R1:W5:Y:S04]  /*d910*/  LDL.LU.S16 R111, [R1+0x24] ;  /* 0x00002400016f7983 */ /* 0x0003680000300600 */
[----:B------:R1:W4:Y:S04]  /*d920*/  LDL.LU.S16 R110, [R1+0x3c] ;  /* 0x00003c00016e7983 */ /* 0x0003280000300600 */
[----:B------:R1:W4:Y:S01]  /*d930*/  LDL.LU.S16 R109, [R1+0x30] ;  /* 0x00003000016d7983 */ /* 0x0003220000300600 */
[----:B--2---:R-:W-:Y:S01]  /*d940*/  @!P6 HFMA2.BF16_V2 R22, -RZ.H0_H0, RZ.H0_H0, -R14.H0_H0 ;  /* 0x200000ffff16e231 */ /* 0x004fe2000034090e */
[----:B------:R-:W-:-:S04]  /*d950*/  LOP3.LUT R0, R3, 0xffff, RZ, 0xc0, !PT ;  /* 0x0000ffff03007812 */ /* 0x000fc800078ec0ff */
[----:B------:R-:W-:-:S04]  /*d960*/  PRMT R20, R22, 0x7610, R20 ;  /* 0x0000761016147816 */ /* 0x000fc80000000014 */
[----:B------:R-:W-:Y:S02]  /*d970*/  @!P6 PRMT R14, R20, 0x5410, RZ ;  /* 0x00005410140ee816 */ /* 0x000fe400000000ff */
[----:B------:R-:W-:Y:S02]  /*d980*/  ISETP.LE.U32.AND P6, PT, R0, UR5, PT ;  /* 0x0000000500007c0c */ /* 0x000fe4000bfc3070 */
[----:B------:R-:W-:Y:S01]  /*d990*/  @P2 PRMT R8, R6, 0x7610, R8 ;  /* 0x0000761006082816 */ /* 0x000fe20000000008 */
[----:B------:R-:W-:Y:S01]  /*d9a0*/  FFMA.FTZ R3, R228, R116, R249 ;  /* 0x00000074e4037223 */ /* 0x000fe200000100f9 */
[----:B------:R-:W-:Y:S01]  /*d9b0*/  SHF.R.U32.HI R0, RZ, 0x8, R15 ;  /* 0x00000008ff007819 */ /* 0x000fe2000001160f */
[C---:B------:R-:W-:Y:S01]  /*d9c0*/  HMMA.16816.F32.BF16 R56, R112.reuse, R58, R88 ;  /* 0x0000003a7038723c */ /* 0x040fe20000041858 */
[----:B------:R-:W-:Y:S01]  /*d9d0*/  @!P2 PRMT R8, R2, 0x5410, RZ ;  /* 0x000054100208a816 */ /* 0x000fe200000000ff */
[----:B------:R-:W-:Y:S01]  /*d9e0*/  FADD.FTZ R3, R230, R3 ;  /* 0x00000003e6037221 */ /* 0x000fe20000010000 */
[----:B------:R-:W-:Y:S01]  /*d9f0*/  LOP3.LUT R2, R0, 0xffff, RZ, 0xc0, !PT ;  /* 0x0000ffff00027812 */ /* 0x000fe200078ec0ff */
[----:B------:R-:W2:Y:S03]  /*da00*/  LDSM.16.MT88.4 R88, [R183+0xf800] ;  /* 0x00f80000b758783b */ /* 0x000ea60000004200 */
[----:B------:R-:W-:Y:S01]  /*da10*/  ISETP.LE.U32.AND P2, PT, R2, UR5, PT ;  /* 0x0000000502007c0c */ /* 0x000fe2000bf43070 */
[----:B------:R-:W-:Y:S01]  /*da20*/  FADD.FTZ R2, R229, R7 ;  /* 0x00000007e5027221 */ /* 0x000fe20000010000 */
[----:B------:R-:W-:Y:S01]  /*da30*/  FADD.FTZ R3, R247, R3 ;  /* 0x00000003f7037221 */ /* 0x000fe20000010000 */
[C---:B------:R-:W-:Y:S01]  /*da40*/  HMMA.16816.F32.BF16 R64, R112.reuse, R66, R96 ;  /* 0x000000427040723c */ /* 0x040fe20000041860 */
[----:B------:R-:W-:Y:S01]  /*da50*/  @P1 PRMT R0, R6, 0x7632, R0 ;  /* 0x0000763206001816 */ /* 0x000fe20000000000 */
[----:B------:R-:W-:Y:S01]  /*da60*/  FADD.FTZ R2, R231, R2 ;  /* 0x00000002e7027221 */ /* 0x000fe20000010000 */
[----:B------:R-:W-:Y:S01]  /*da70*/  FADD.FTZ R17, R17, R3 ;  /* 0x0000000311117221 */ /* 0x000fe20000010000 */
[----:B------:R-:W1:Y:S03]  /*da80*/  LDSM.16.MT88.4 R96, [R181+0x11800] ;  /* 0x01180000b560783b */ /* 0x000e660000004200 */
[----:B------:R-:W-:Y:S01]  /*da90*/  FADD.FTZ R17, R243, R17 ;  /* 0x00000011f3117221 */ /* 0x000fe20000010000 */
[----:B---3--:R-:W-:Y:S01]  /*daa0*/  HMMA.16816.F32.BF16 R76, R112, R80, R132 ;  /* 0x00000050704c723c */ /* 0x008fe20000041884 */
[----:B------:R-:W3:Y:S01]  /*dab0*/  LDSM.16.MT88.4 R132, [R184+0x11800] ;  /* 0x01180000b884783b */ /* 0x000ee20000004200 */
[----:B------:R-:W-:-:S02]  /*dac0*/  @!P1 HFMA2.BF16_V2 R101, -RZ.H0_H0, RZ.H0_H0, -R6.H1_H1 ;  /* 0x200000ffff659231 */ /* 0x000fc40000360906 */
[----:B------:R-:W-:Y:S01]  /*dad0*/  FADD.FTZ R17, R224, R17 ;  /* 0x00000011e0117221 */ /* 0x000fe20000010000 */
[----:B------:R-:W4:Y:S01]  /*dae0*/  LDSM.16.MT88.4 R20, [R183+0x11800] ;  /* 0x01180000b714783b */ /* 0x000f220000004200 */
[----:B------:R-:W-:Y:S01]  /*daf0*/  @!P6 HFMA2.BF16_V2 R128, -RZ.H0_H0, RZ.H0_H0, -R11.H0_H0 ;  /* 0x200000ffff80e231 */ /* 0x000fe2000034090b */
[----:B------:R-:W-:-:S04]  /*db00*/  PRMT R100, R101, 0x7610, R100 ;  /* 0x0000761065647816 */ /* 0x000fc80000000064 */
[----:B------:R-:W-:-:S04]  /*db10*/  PRMT R108, R128, 0x7610, R108 ;  /* 0x00007610806c7816 */ /* 0x000fc8000000006c */
[----:B------:R-:W-:Y:S02]  /*db20*/  @!P6 PRMT R11, R108, 0x5410, RZ ;  /* 0x000054106c0be816 */ /* 0x000fe400000000ff */
[----:B------:R-:W-:Y:S01]  /*db30*/  @!P1 PRMT R0, R100, 0x5410, RZ ;  /* 0x0000541064009816 */ /* 0x000fe200000000ff */
[----:B--2---:R-:W-:Y:S01]  /*db40*/  HMMA.16816.F32.BF16 R84, R112, R88, R156 ;  /* 0x000000587054723c */ /* 0x004fe2000004189c */
[----:B------:R-:W-:-:S05]  /*db50*/  @UP0 UIADD3 UR16, UR16, -0x3, URZ ;  /* 0xfffffffd10100890 */ /* 0x000fca000fffe03f */
[----:B------:R-:W-:Y:S01]  /*db60*/  HMMA.16816.F32.BF16 R100, R112, R104, R208 ;  /* 0x000000687064723c */ /* 0x000fe200000418d0 */
[----:B------:R-:W-:-:S05]  /*db70*/  IMAD.MOV.U32 R116, RZ, RZ, R150 ;  /* 0x000000ffff747224 */ /* 0x000fca00078e0096 */
[----:B-1----:R-:W-:Y:S01]  /*db80*/  HMMA.16816.F32.BF16 R92, R112, R96, R168 ;  /* 0x00000060705c723c */ /* 0x002fe200000418a8 */
[----:B------:R-:W-:-:S05]  /*db90*/  @P0 IMAD.MOV.U32 R116, RZ, RZ, R150 ;  /* 0x000000ffff740224 */ /* 0x000fca00078e0096 */
[C---:B------:R-:W-:Y:S06]  /*dba0*/  HMMA.16816.F32.BF16 R104, R112.reuse, R106, R204 ;  /* 0x0000006a7068723c */ /* 0x040fec00000418cc */
[----:B---3--:R-:W-:Y:S01]  /*dbb0*/  HMMA.16816.F32.BF16 R128, R112, R132, R152 ;  /* 0x000000847080723c */ /* 0x008fe20000041898 */
[----:B------:R-:W-:-:S05]  /*dbc0*/  IADD3 R205, P1, R12, -0x100, RZ ;  /* 0xffffff000ccd7810 */ /* 0x000fca0007f3e0ff */
[----:B------:R-:W-:Y:S01]  /*dbd0*/  HMMA.16816.F32.BF16 R80, R112, R82, R160 ;  /* 0x000000527050723c */ /* 0x000fe200000418a0 */
[----:B------:R-:W-:-:S05]  /*dbe0*/  IADD3.X R204, R13, -0x1, RZ, P1, !PT ;  /* 0xffffffff0dcc7810 */ /* 0x000fca0000ffe4ff */
[C---:B------:R-:W-:Y:S06]  /*dbf0*/  HMMA.16816.F32.BF16 R88, R112.reuse, R90, R164 ;  /* 0x0000005a7058723c */ /* 0x040fec00000418a4 */
[C---:B------:R-:W-:Y:S06]  /*dc00*/  HMMA.16816.F32.BF16 R96, R112.reuse, R98, R212 ;  /* 0x000000627060723c */ /* 0x040fec00000418d4 */
[----:B------:R-:W-:Y:S01]  /*dc10*/  HMMA.16816.F32.BF16 R132, R112, R134, R32 ;  /* 0x000000867084723c */ /* 0x000fe20000041820 */
[----:B-----5:R-:W-:-:S02]  /*dc20*/  @!P4 HFMA2.BF16_V2 R111, -RZ.H0_H0, RZ.H0_H0, -R9.H0_H0 ;  /* 0x200000ffff6fc231 */ /* 0x020fc40000340909 */
[----:B----4-:R-:W-:-:S03]  /*dc30*/  @!P5 HFMA2.BF16_V2 R117, -RZ.H0_H0, RZ.H0_H0, -R10.H0_H0 ;  /* 0x200000ffff75d231 */ /* 0x010fc6000034090a */
[----:B------:R-:W-:Y:S01]  /*dc40*/  PRMT R15, R111, 0x7610, R15 ;  /* 0x000076106f0f7816 */ /* 0x000fe2000000000f */
[----:B------:R-:W-:Y:S02]  /*dc50*/  @!P3 HFMA2.BF16_V2 R110, -RZ.H0_H0, RZ.H0_H0, -R5.H0_H0 ;  /* 0x200000ffff6eb231 */ /* 0x000fe40000340905 */
[----:B------:R-:W-:Y:S01]  /*dc60*/  @!P2 HFMA2.BF16_V2 R109, -RZ.H0_H0, RZ.H0_H0, -R4.H0_H0 ;  /* 0x200000ffff6da231 */ /* 0x000fe20000340904 */
[----:B------:R-:W-:Y:S01]  /*dc70*/  @!P4 PRMT R9, R15, 0x5410, RZ ;  /* 0x000054100f09c816 */ /* 0x000fe200000000ff */
[----:B------:R-:W-:Y:S01]  /*dc80*/  FADD.FTZ R15, R246, R2 ;  /* 0x00000002f60f7221 */ /* 0x000fe20000010000 */
[----:B------:R-:W-:Y:S02]  /*dc90*/  PRMT R16, R117, 0x7610, R16 ;  /* 0x0000761075107816 */ /* 0x000fe40000000010 */
[----:B------:R-:W-:Y:S02]  /*dca0*/  PRMT R7, R110, 0x7610, R7 ;  /* 0x000076106e077816 */ /* 0x000fe40000000007 */
[----:B------:R-:W-:Y:S01]  /*dcb0*/  PRMT R6, R109, 0x7610, R6 ;  /* 0x000076106d067816 */ /* 0x000fe20000000006 */
[----:B------:R-:W-:Y:S01]  /*dcc0*/  FADD.FTZ R15, R245, R15 ;  /* 0x0000000ff50f7221 */ /* 0x000fe20000010000 */
[----:B------:R-:W-:Y:S01]  /*dcd0*/  @!P5 PRMT R10, R16, 0x5410, RZ ;  /* 0x00005410100ad816 */ /* 0x000fe200000000ff */
[----:B------:R-:W-:Y:S01]  /*dce0*/  IMAD.U32 R16, RZ, RZ, UR17 ;  /* 0x00000011ff107e24 */ /* 0x000fe2000f8e00ff */
[----:B------:R-:W-:Y:S01]  /*dcf0*/  @!P3 PRMT R5, R7, 0x5410, RZ ;  /* 0x000054100705b816 */ /* 0x000fe200000000ff */
[----:B------:R-:W-:Y:S01]  /*dd00*/  IMAD.MOV.U32 R7, RZ, RZ, R13 ;  /* 0x000000ffff077224 */ /* 0x000fe200078e000d */
[----:B------:R-:W-:Y:S01]  /*dd10*/  @!P2 PRMT R4, R6, 0x5410, RZ ;  /* 0x000054100604a816 */ /* 0x000fe200000000ff */
[----:B------:R-:W-:-:S02]  /*dd20*/  IMAD.MOV.U32 R6, RZ, RZ, R12 ;  /* 0x000000ffff067224 */ /* 0x000fc400078e000c */
[----:B------:R-:W-:Y:S02]  /*dd30*/  FADD.FTZ R15, R244, R15 ;  /* 0x0000000ff40f7221 */ /* 0x000fe40000010000 */
[----:B------:R-:W-:-:S04]  /*dd40*/  IMAD.WIDE R2, R16, 0x2, R6 ;  /* 0x0000000210027825 */ /* 0x000fc800078e0206 */
[----:B------:R-:W-:Y:S01]  /*dd50*/  FADD.FTZ R16, R225, R15 ;  /* 0x0000000fe1107221 */ /* 0x000fe20000010000 */
[----:B------:R-:W-:-:S03]  /*dd60*/  FADD.FTZ R15, R226, R17 ;  /* 0x00000011e20f7221 */ /* 0x000fc60000010000 */
[----:B------:R-:W-:Y:S01]  /*dd70*/  FADD.FTZ R16, R227, R16 ;  /* 0x00000010e3107221 */ /* 0x000fe20000010000 */
[----:B------:R-:W-:-:S03]  /*dd80*/  FADD.FTZ R15, R222, R15 ;  /* 0x0000000fde0f7221 */ /* 0x000fc60000010000 */
[----:B------:R-:W-:Y:S01]  /*dd90*/  FADD.FTZ R17, R223, R16 ;  /* 0x00000010df117221 */ /* 0x000fe20000010000 */
[----:B------:R-:W-:Y:S01]  /*dda0*/  FADD.FTZ R15, R237, R15 ;  /* 0x0000000fed0f7221 */ /* 0x000fe20000010000 */
[----:B------:R-:W-:Y:S02]  /*ddb0*/  STG.E.U16 desc[UR20][R6.64+-0x80], R178 ;  /* 0xffff80b206007986 */ /* 0x000fe4000c101514 */
[----:B------:R-:W-:Y:S01]  /*ddc0*/  FADD.FTZ R17, R240, R17 ;  /* 0x00000011f0117221 */ /* 0x000fe20000010000 */
[----:B------:R-:W-:Y:S01]  /*ddd0*/  FADD.FTZ R15, R236, R15 ;  /* 0x0000000fec0f7221 */ /* 0x000fe20000010000 */
[----:B------:R-:W-:Y:S04]  /*dde0*/  STG.E.U16 desc[UR20][R6.64+-0x7e], R177 ;  /* 0xffff82b106007986 */ /* 0x000fe8000c101514 */
        /* <DEDUP_REMOVED lines=10> */
[----:B------:R-:W-:-:S03]  /*de90*/  FADD.FTZ R17, R242, R17 ;  /* 0x00000011f2117221 */ /* 0x000fc60000010000 */
[----:B------:R-:W-:Y:S04]  /*dea0*/  STG.E.U16 desc[UR20][R2.64+-0x60], R146 ;  /* 0xffffa09202007986 */ /* 0x000fe8000c101514 */
        /* <DEDUP_REMOVED lines=23> */
[----:B------:R1:W-:Y:S02]  /*e020*/  STG.E.U16 desc[UR20][R2.64+-0xe], R0 ;  /* 0xfffff20002007986 */ /* 0x0003e4000c101514 */
[----:B-1----:R-:W-:Y:S01]  /*e030*/  FADD.FTZ R2, R220, R15 ;  /* 0x0000000fdc027221 */ /* 0x002fe20000010000 */
[----:B------:R-:W-:-:S03]  /*e040*/  FADD.FTZ R0, R216, R16 ;  /* 0x00000010d8007221 */ /* 0x000fc60000010000 */
[----:B------:R-:W-:Y:S01]  /*e050*/  FADD.FTZ R2, R219, R2 ;  /* 0x00000002db027221 */ /* 0x000fe20000010000 */
[----:B------:R-:W-:-:S03]  /*e060*/  FADD.FTZ R0, R179, R0 ;  /* 0x00000000b3007221 */ /* 0x000fc60000010000 */
[----:B------:R-:W-:Y:S01]  /*e070*/  FADD.FTZ R2, R218, R2 ;  /* 0x00000002da027221 */ /* 0x000fe20000010000 */
[----:B------:R-:W-:-:S04]  /*e080*/  FADD.FTZ R0, R19, R0 ;  /* 0x0000000013007221 */ /* 0x000fc80000010000 */
[----:B------:R1:W-:Y:S04]  /*e090*/  STL [R1+0x24], R2 ;  /* 0x0000240201007387 */ /* 0x0003e80000100800 */
[----:B------:R1:W-:Y:S01]  /*e0a0*/  STL [R1+0x30], R0 ;  /* 0x0000300001007387 */ /* 0x0003e20000100800 */
[----:B------:R-:W-:Y:S01]  /*e0b0*/  HMMA.16816.F32.BF16 R108, R112, R20, R28 ;  /* 0x00000014706c723c */ /* 0x000fe2000004181c */
[--C-:B------:R-:W-:Y:S02]  /*e0c0*/  IMAD.MOV.U32 R3, RZ, RZ, R149.reuse ;  /* 0x000000ffff037224 */ /* 0x100fe400078e0095 */
[----:B------:R-:W-:-:S03]  /*e0d0*/  @P0 IMAD.MOV.U32 R3, RZ, RZ, R149 ;  /* 0x000000ffff030224 */ /* 0x000fc600078e0095 */
[----:B------:R-:W-:Y:S01]  /*e0e0*/  HMMA.16816.F32.BF16 R112, R112, R22, R24 ;  /* 0x000000167070723c */ /* 0x000fe20000041818 */
[----:B------:R-:W-:-:S08]  /*e0f0*/  NOP ;  /* 0x0000000000007918 */ /* 0x000fd00000000000 */
[----:B------:R-:W-:-:S15]  /*e100*/  @P0 BRA `(.L_x_569) ;  /* 0x0000000000040947 */ /* 0x000fde0003800000 */
.L_x_565:
[----:B------:R-:W-:-:S12]  /*e110*/  UIADD3 UR16, UR15, -0x1, URZ ;  /* 0xffffffff0f107890 */ /* 0x000fd8000fffe03f */
.L_x_569:
[----:B------:R-:W-:-:S13]  /*e120*/  ISETP.LE.AND P0, PT, RZ, UR16, PT ;  /* 0x00000010ff007c0c */ /* 0x000fda000bf03270 */
[----:B------:R-:W-:Y:S05]  /*e130*/  @!P0 BRA `(.L_x_570) ;  /* 0x0000004c00e88947 */ /* 0x000fea0003800000 */
[----:B--2---:R-:W2:Y:S01]  /*e140*/  LDL.LU R4, [R1+0x80] ;  /* 0x0000800001047983 */ /* 0x004ea20000300800 */
[----:B------:R-:W-:Y:S01]  /*e150*/  ULDC UR4, c[0x0][0x2d0] ;  /* 0x0000b40000047ab9 */ /* 0x000fe20000000800 */
[----:B-1----:R-:W1:Y:S01]  /*e160*/  S2R R2, SR_TID.X ;  /* 0x0000000000027919 */ /* 0x002e620000002100 */
[----:B------:R-:W-:Y:S01]  /*e170*/  MOV R117, R3 ;  /* 0x0000000300757202 */ /* 0x000fe20000000f00 */
[----:B------:R-:W-:Y:S01]  /*e180*/  USHF.R.S32.HI UR33, URZ, 0x1f, UR17 ;  /* 0x0000001f3f217899 */ /* 0x000fe20008011411 */
[----:B------:R-:W3:Y:S01]  /*e190*/  LDL.LU R6, [R1+0x84] ;  /* 0x0000840001067983 */ /* 0x000ee20000300800 */
[----:B------:R-:W-:Y:S02]  /*e1a0*/  USHF.L.U32 UR34, UR17, 0x1, URZ ;  /* 0x0000000111227899 */ /* 0x000fe4000800063f */
[----:B------:R-:W-:Y:S01]  /*e1b0*/  USHF.L.U64.HI UR33, UR17, 0x1, UR33 ;  /* 0x0000000111217899 */ /* 0x000fe20008010221 */
        /* <DEDUP_REMOVED lines=11> */
[----:B------:R-:W4:Y:S08]  /*e270*/  @!P4 LDC.64 R12, c[0x0][0x220] ;  /* 0x00008800ff0ccb82 */ /* 0x000f300000000a00 */
[----:B------:R-:W4:Y:S01]  /*e280*/  @!P4 LDC.64 R10, c[0x0][0x220] ;  /* 0x00008800ff0acb82 */ /* 0x000f220000000a00 */
[----:B-1----:R1:W-:Y:S04]  /*e290*/  @!P4 STL.64 [R1+0x60], R8 ;  /* 0x000060080100c387 */ /* 0x0023e80000100a00 */
[----:B----4-:R-:W-:Y:S04]  /*e2a0*/  @!P4 STL.64 [R1+0x58], R12 ;  /* 0x0000580c0100c387 */ /* 0x010fe80000100a00 */
[----:B------:R-:W-:Y:S01]  /*e2b0*/  @!P4 STL.64 [R1+0x50], R10 ;  /* 0x0000500a0100c387 */ /* 0x000fe20000100a00 */
[----:B-1----:R-:W1:Y:S03]  /*e2c0*/  @!P4 LDC.64 R8, c[0x0][0x220] ;  /* 0x00008800ff08cb82 */ /* 0x002e660000000a00 */
[----:B-1----:R-:W-:Y:S01]  /*e2d0*/  @!P4 STL.64 [R1+0x48], R8 ;  /* 0x000048080100c387 */ /* 0x002fe20000100a00 */
[----:B--2---:R-:W-:-:S05]  /*e2e0*/  IMAD.WIDE.U32 R4, R4, -0x326172a9, RZ ;  /* 0xcd9e8d5704047825 */ /* 0x004fca00078e00ff */
[----:B------:R1:W-:Y:S01]  /*e2f0*/  STL.64 [R1+0x28], R4 ;  /* 0x0000280401007387 */ /* 0x0003e20000100a00 */
[----:B---3--:R-:W-:-:S03]  /*e300*/  LOP3.LUT R212, R5, R6, RZ, 0x3c, !PT ;  /* 0x0000000605d47212 */ /* 0x008fc600078e3cff */
[----:B------:R-:W2:Y:S04]  /*e310*/  LDL.LU.64 R6, [R1+0x88] ;  /* 0x0000880001067983 */ /* 0x000ea80000300a00 */
[----:B-1----:R-:W3:Y:S04]  /*e320*/  LDL.LU.64 R4, [R1+0x90] ;  /* 0x0000900001047983 */ /* 0x002ee80000300a00 */
[----:B------:R-:W4:Y:S01]  /*e330*/  LDL.LU R8, [R1+0x98] ;  /* 0x0000980001087983 */ /* 0x000f220000300800 */
[----:B------:R-:W-:-:S04]  /*e340*/  IMAD.WIDE.U32 R212, R212, -0x2daee0ad, RZ ;  /* 0xd2511f53d4d47825 */ /* 0x000fc800078e00ff */
[----:B--2---:R-:W-:Y:S01]  /*e350*/  IMAD.MOV.U32 R3, RZ, RZ, R7 ;  /* 0x000000ffff037224 */ /* 0x004fe200078e0007 */
[----:B---3--:R-:W-:Y:S01]  /*e360*/  MOV R2, R4 ;  /* 0x0000000400027202 */ /* 0x008fe20000000f00 */
[----:B----4-:R-:W-:-:S04]  /*e370*/  IMAD.WIDE.U32 R214, R8, -0x2daee0ad, RZ ;  /* 0xd2511f5308d67825 */ /* 0x010fc800078e00ff */
[----:B------:R1:W-:Y:S01]  /*e380*/  STL.64 [R1+0x40], R2 ;  /* 0x0000400201007387 */ /* 0x0003e20000100a00 */
[----:B------:R-:W-:Y:S05]  /*e390*/  BRA `(.L_x_571) ;  /* 0x0000000400d47947 */ /* 0x000fea0003800000 */
.L_x_573:
[----:B------:R-:W2:Y:S01]  /*e3a0*/  LDL.64 R208, [R1+0x70] ;  /* 0x0000700001d07983 */ /* 0x000ea20000100a00 */
[----:B------:R-:W1:Y:S01]  /*e3b0*/  @!P4 LDC.64 R136, c[0x0][0x218] ;  /* 0x00008600ff88cb82 */ /* 0x000e620000000a00 */
[----:B------:R-:W-:Y:S02]  /*e3c0*/  UIADD3 UR9, UR16, -0x1, URZ ;  /* 0xffffffff10097890 */ /* 0x000fe4000fffe03f */
[----:B------:R-:W3:Y:S02]  /*e3d0*/  LDL.64 R206, [R1+0x68] ;  /* 0x0000680001ce7983 */ /* 0x000ee40000100a00 */
[----:B------:R-:W-:Y:S02]  /*e3e0*/  USHF.R.S32.HI UR8, URZ, 0x1f, UR9 ;  /* 0x0000001f3f087899 */ /* 0x000fe40008011409 */
[----:B------:R4:W-:Y:S01]  /*e3f0*/  @P4 STS.128 [R203+0x6000], RZ ;  /* 0x006000ffcb004388 */ /* 0x0009e20000000c00 */
[----:B------:R-:W-:Y:S01]  /*e400*/  UIMAD.WIDE.U32 UR22, UR9, UR6, URZ ;  /* 0x00000006091672a5 */ /* 0x000fe2000f8e003f */
[----:B------:R-:W5:Y:S01]  /*e410*/  @!P3 LDC.64 R118, c[0x0][0x218] ;  /* 0x00008600ff76bb82 */ /* 0x000f620000000a00 */
[----:B------:R-:W-:Y:S04]  /*e420*/  UIMAD UR8, UR8, UR6, URZ ;  /* 0x00000006080872a4 */ /* 0x000fe8000f8e023f */
[----:B------:R-:W-:Y:S01]  /*e430*/  UIMAD UR8, UR9, UR7, UR8 ;  /* 0x00000007090872a4 */ /* 0x000fe2000f8e0208 */
[----:B------:R-:W-:Y:S02]  /*e440*/  IMAD.U32 R2, RZ, RZ, UR22 ;  /* 0x00000016ff027e24 */ /* 0x000fe4000f8e00ff */
[----:B------:R-:W-:Y:S01]  /*e450*/  IMAD.U32 R3, RZ, RZ, UR22 ;  /* 0x00000016ff037e24 */ /* 0x000fe2000f8e00ff */
[----:B------:R-:W-:Y:S01]  /*e460*/  UIADD3 UR8, UR23, UR8, URZ ;  /* 0x0000000817087290 */ /* 0x000fe2000fffe03f */
[----:B------:R-:W4:Y:S05]  /*e470*/  @!P2 LDC.64 R138, c[0x0][0x218] ;  /* 0x00008600ff8aab82 */ /* 0x000f2a0000000a00 */
[----:B------:R-:W-:Y:S03]  /*e480*/  IMAD.U32 R116, RZ, RZ, UR8 ;  /* 0x00000008ff747e24 */ /* 0x000fe6000f8e00ff */
[----:B------:R-:W4:Y:S08]  /*e490*/  @!P4 LDC.64 R140, c[0x0][0x218] ;  /* 0x00008600ff8ccb82 */ /* 0x000f300000000a00 */
[----:B------:R-:W4:Y:S08]  /*e4a0*/  @!P3 LDC.64 R144, c[0x0][0x218] ;  /* 0x00008600ff90bb82 */ /* 0x000f300000000a00 */
[----:B------:R-:W4:Y:S08]  /*e4b0*/  @!P2 LDC.64 R150, c[0x0][0x218] ;  /* 0x00008600ff96ab82 */ /* 0x000f300000000a00 */
[----:B------:R-:W4:Y:S08]  /*e4c0*/  @!P4 LDC.64 R154, c[0x0][0x218] ;  /* 0x00008600ff9acb82 */ /* 0x000f300000000a00 */
[----:B------:R-:W4:Y:S08]  /*e4d0*/  @!P3 LDC.64 R148, c[0x0][0x218] ;  /* 0x00008600ff94bb82 */ /* 0x000f300000000a00 */
[----:B------:R-:W4:Y:S08]  /*e4e0*/  @!P2 LDC.64 R156, c[0x0][0x218] ;  /* 0x00008600ff9cab82 */ /* 0x000f300000000a00 */
[----:B------:R-:W4:Y:S08]  /*e4f0*/  @!P3 LDC.64 R146, c[0x0][0x218] ;  /* 0x00008600ff92bb82 */ /* 0x000f300000000a00 */
[----:B------:R-:W4:Y:S01]  /*e500*/  @!P2 LDC.64 R152, c[0x0][0x218] ;  /* 0x00008600ff98ab82 */ /* 0x000f220000000a00 */
[----:B--2---:R-:W-:Y:S04]  /*e510*/  LEA R2, P0, R2, R208, 0x6 ;  /* 0x000000d002027211 */ /* 0x004fe800078030ff */
[C---:B-1----:R-:W-:Y:S02]  /*e520*/  @!P4 LEA R136, P1, R2.reuse, R136, 0x1 ;  /* 0x000000880288c211 */ /* 0x042fe400078208ff */
[----:B---3--:R-:W-:Y:S02]  /*e530*/  LEA.HI.X R116, R3, R207, R116, 0x6, P0 ;  /* 0x000000cf03747211 */ /* 0x008fe400000f3474 */
[C---:B-----5:R-:W-:Y:S02]  /*e540*/  @!P3 LEA R118, P0, R2.reuse, R118, 0x1 ;  /* 0x000000760276b211 */ /* 0x060fe400078008ff */
[C-C-:B------:R-:W-:Y:S02]  /*e550*/  @!P4 LEA.HI.X R137, R2.reuse, R137, R116.reuse, 0x1, P1 ;  /* 0x000000890289c211 */ /* 0x140fe400008f0c74 */
[C-C-:B------:R-:W-:Y:S02]  /*e560*/  @!P3 LEA.HI.X R119, R2.reuse, R119, R116.reuse, 0x1, P0 ;  /* 0x000000770277b211 */ /* 0x140fe400000f0c74 */
        /* <DEDUP_REMOVED lines=11> */
[C---:B----4-:R-:W-:Y:S02]  /*e620*/  @!P2 LEA R136, P0, R2.reuse, R138, 0x1 ;  /* 0x0000008a0288a211 */ /* 0x050fe400078008ff */
[C---:B------:R-:W-:Y:S02]  /*e630*/  @!P4 LEA R138, P1, R3.reuse, R140, 0x1 ;  /* 0x0000008c038ac211 */ /* 0x040fe400078208ff */
[----:B------:R-:W-:Y:S02]  /*e640*/  @!P2 LEA.HI.X R137, R2, R139, R116, 0x1, P0 ;  /* 0x0000008b0289a211 */ /* 0x000fe400000f0c74 */
[C---:B------:R-:W-:Y:S02]  /*e650*/  @!P3 LEA R140, P0, R3.reuse, R144, 0x1 ;  /* 0x00000090038cb211 */ /* 0x040fe400078008ff */
[----:B------:R-:W-:Y:S01]  /*e660*/  IADD3.X R116, R116, UR28, RZ, P5, !PT ;  /* 0x0000001c74747c10 */ /* 0x000fe2000affe4ff */
[----:B------:R-:W-:Y:S01]  /*e670*/  @!PT LDS RZ, [RZ] ;  /* 0x00000000fffff984 */ /* 0x000fe20000000800 */
[----:B------:R-:W-:Y:S01]  /*e680*/  @!PT LDS RZ, [RZ] ;  /* 0x00000000fffff984 */ /* 0x000fe20000000800 */
[----:B------:R-:W-:Y:S01]  /*e690*/  @!PT LDS RZ, [RZ] ;  /* 0x00000000fffff984 */ /* 0x000fe20000000800 */
[----:B------:R3:W-:Y:S03]  /*e6a0*/  @!P2 LDGSTS.E.BYPASS.LTC128B.128 [R203+0xa000], desc[UR20][R136.64+0x100] ;  /* 0x0a00010088cbafae */ /* 0x0007e6000b901d54 */
[C-C-:B------:R-:W-:Y:S01]  /*e6b0*/  @!P4 LEA.HI.X R139, R3.reuse, R141, R116.reuse, 0x1, P1 ;  /* 0x0000008d038bc211 */ /* 0x140fe200008f0c74 */
[----:B------:R1:W-:Y:S01]  /*e6c0*/  @P4 STS.128 [R203+0x6800], RZ ;  /* 0x006800ffcb004388 */ /* 0x0003e20000000c00 */
[C-C-:B------:R-:W-:Y:S02]  /*e6d0*/  @!P3 LEA.HI.X R141, R3.reuse, R145, R116.reuse, 0x1, P0 ;  /* 0x00000091038db211 */ /* 0x140fe400000f0c74 */
[----:B------:R-:W4:Y:S01]  /*e6e0*/  @!P4 LDC.64 R144, c[0x0][0x218] ;  /* 0x00008600ff90cb82 */ /* 0x000f220000000a00 */
[----:B------:R-:W-:Y:S01]  /*e6f0*/  @!PT LDS RZ, [RZ] ;  /* 0x00000000fffff984 */ /* 0x000fe20000000800 */
[----:B------:R-:W-:Y:S01]  /*e700*/  @!PT LDS RZ, [RZ] ;  /* 0x00000000fffff984 */ /* 0x000fe20000000800 */
[----:B------:R-:W-:Y:S01]  /*e710*/  @!PT LDS RZ, [RZ] ;  /* 0x00000000fffff984 */ /* 0x000fe20000000800 */
[----:B------:R5:W-:Y:S01]  /*e720*/  @!P4 LDGSTS.E.BYPASS.LTC128B.128 [R203+0x6800], desc[UR20][R138.64] ;  /* 0x068000008acbcfae */ /* 0x000be2000b901d54 */
[C---:B--2---:R-:W-:Y:S02]  /*e730*/  @!P2 LEA R118, P0, R3.reuse, R150, 0x1 ;  /* 0x000000960376a211 */ /* 0x044fe400078008ff */
[C---:B------:R-:W-:Y:S01]  /*e740*/  IADD3 R2, P1, R3.reuse, UR29, RZ ;  /* 0x0000001d03027c10 */ /* 0x040fe2000ff3e0ff */
[----:B------:R1:W-:Y:S01]  /*e750*/  @P3 STS.128 [R203+0x8800], RZ ;  /* 0x008800ffcb003388 */ /* 0x0003e20000000c00 */
[----:B------:R-:W-:Y:S02]  /*e760*/  @!P2 LEA.HI.X R119, R3, R151, R116, 0x1, P0 ;  /* 0x000000970377a211 */ /* 0x000fe400000f0c74 */
[----:B------:R-:W-:Y:S01]  /*e770*/  IADD3.X R116, R116, UR28, RZ, P1, !PT ;  /* 0x0000001c74747c10 */ /* 0x000fe20008ffe4ff */
[----:B------:R-:W-:Y:S01]  /*e780*/  @!PT LDS RZ, [RZ] ;  /* 0x00000000fffff984 */ /* 0x000fe20000000800 */
[----:B------:R-:W-:Y:S01]  /*e790*/  @!PT LDS RZ, [RZ] ;  /* 0x00000000fffff984 */ /* 0x000fe20000000800 */
[----:B------:R-:W-:Y:S01]  /*e7a0*/  @!PT LDS RZ, [RZ] ;  /* 0x00000000fffff984 */ /* 0x000fe20000000800 */
[----:B------:R2:W-:Y:S01]  /*e7b0*/  @!P3 LDGSTS.E.BYPASS.LTC128B.128 [R203+0x8800], desc[UR20][R140.64+0x80] ;  /* 0x088000808ccbbfae */ /* 0x0005e2000b901d54 */
[C---:B------:R-:W-:Y:S03]  /*e7c0*/  IADD3 R3, P6, R2.reuse, UR29, RZ ;  /* 0x0000001d02037c10 */ /* 0x040fe6000ffde0ff */
[----:B------:R1:W-:Y:S04]  /*e7d0*/  @P2 STS.128 [R203+0xa800], RZ ;  /* 0x00a800ffcb002388 */ /* 0x0003e80000000c00 */
[----:B------:R-:W-:Y:S01]  /*e7e0*/  @!PT LDS RZ, [RZ] ;  /* 0x00000000fffff984 */ /* 0x000fe20000000800 */
[----:B------:R-:W-:Y:S01]  /*e7f0*/  @!PT LDS RZ, [RZ] ;  /* 0x00000000fffff984 */ /* 0x000fe20000000800 */
[----:B------:R-:W-:Y:S01]  /*e800*/  @!PT LDS RZ, [RZ] ;  /* 0x00000000fffff984 */ /* 0x000fe20000000800 */
[----:B------:R1:W-:Y:S01]  /*e810*/  @!P2 LDGSTS.E.BYPASS.LTC128B.128 [R203+0xa800], desc[UR20][R118.64+0x100] ;  /* 0x0a80010076cbafae */ /* 0x0003e2000b901d54 */
[C---:B---3--:R-:W-:Y:S03]  /*e820*/  @!P4 LEA R136, P0, R2.reuse, R154, 0x1 ;  /* 0x0000009a0288c211 */ /* 0x048fe600078008ff */
[----:B------:R3:W-:Y:S01]  /*e830*/  @P4 STS.128 [R203+0x7000], RZ ;  /* 0x007000ffcb004388 */ /* 0x0007e20000000c00 */
[C-C-:B------:R-:W-:Y:S02]  /*e840*/  @!P4 LEA.HI.X R137, R2.reuse, R155, R116.reuse, 0x1, P0 ;  /* 0x0000009b0289c211 */ /* 0x140fe400000f0c74 */
[C---:B-----5:R-:W-:Y:S03]  /*e850*/  @!P2 LEA R138, P0, R2.reuse, R156, 0x1 ;  /* 0x0000009c028aa211 */ /* 0x060fe600078008ff */
[----:B------:R-:W-:Y:S01]  /*e860*/  @!PT LDS RZ, [RZ] ;  /* 0x00000000fffff984 */ /* 0x000fe20000000800 */
[----:B------:R-:W-:Y:S01]  /*e870*/  @!PT LDS RZ, [RZ] ;  /* 0x00000000fffff984 */ /* 0x000fe20000000800 */
[----:B------:R-:W-:Y:S01]  /*e880*/  @!PT LDS RZ, [RZ] ;  /* 0x00000000fffff984 */ /* 0x000fe20000000800 */
[----:B------:R4:W-:Y:S01]  /*e890*/  @!P4 LDGSTS.E.BYPASS.LTC128B.128 [R203+0x7000], desc[UR20][R136.64] ;  /* 0x0700000088cbcfae */ /* 0x0009e2000b901d54 */
[C-C-:B------:R-:W-:Y:S03]  /*e8a0*/  @!P2 LEA.HI.X R139, R2.reuse, R157, R116.reuse, 0x1, P0 ;  /* 0x0000009d028ba211 */ /* 0x140fe600000f0c74 */
[----:B------:R3:W-:Y:S01]  /*e8b0*/  @P3 STS.128 [R203+0x9000], RZ ;  /* 0x009000ffcb003388 */ /* 0x0007e20000000c00 */
[C---:B--2---:R-:W-:Y:S04]  /*e8c0*/  @!P3 LEA R140, P1, R2.reuse, R148, 0x1 ;  /* 0x00000094028cb211 */ /* 0x044fe800078208ff */
[----:B------:R-:W-:Y:S02]  /*e8d0*/  @!P3 LEA.HI.X R141, R2, R149, R116, 0x1, P1 ;  /* 0x00000095028db211 */ /* 0x000fe400008f0c74 */
[C---:B------:R-:W-:Y:S02]  /*e8e0*/  @!P2 LEA R2, P0, R3.reuse, R152, 0x1 ;  /* 0x000000980302a211 */ /* 0x040fe400078008ff */
[C---:B-1----:R-:W-:Y:S01]  /*e8f0*/  @!P3 LEA R118, P1, R3.reuse, R146, 0x1 ;  /* 0x000000920376b211 */ /* 0x042fe200078208ff */
[----:B------:R-:W-:Y:S01]  /*e900*/  @!PT LDS RZ, [RZ] ;  /* 0x00000000fffff984 */ /* 0x000fe20000000800 */
[----:B------:R-:W-:Y:S01]  /*e910*/  @!PT LDS RZ, [RZ] ;  /* 0x00000000fffff984 */ /* 0x000fe20000000800 */
[----:B------:R-:W-:Y:S01]  /*e920*/  @!PT LDS RZ, [RZ] ;  /* 0x00000000fffff984 */ /* 0x000fe20000000800 */
[----:B------:R3:W-:Y:S01]  /*e930*/  @!P3 LDGSTS.E.BYPASS.LTC128B.128 [R203+0x9000], desc[UR20][R140.64+0x80] ;  /* 0x090000808ccbbfae */ /* 0x0007e2000b901d54 */
[----:B------:R-:W-:Y:S03]  /*e940*/  IADD3.X R116, R116, UR28, RZ, P6, !PT ;  /* 0x0000001c74747c10 */ /* 0x000fe6000b7fe4ff */
[----:B------:R3:W-:Y:S01]  /*e950*/  @P2 STS.128 [R203+0xb000], RZ ;  /* 0x00b000ffcb002388 */ /* 0x0007e20000000c00 */
[C-C-:B------:R-:W-:Y:S03]  /*e960*/  @!P3 LEA.HI.X R119, R3.reuse, R147, R116.reuse, 0x1, P1 ;  /* 0x000000930377b211 */ /* 0x140fe600008f0c74 */
[----:B------:R-:W-:Y:S01]  /*e970*/  @!PT LDS RZ, [RZ] ;  /* 0x00000000fffff984 */ /* 0x000fe20000000800 */
[----:B------:R-:W-:Y:S01]  /*e980*/  @!PT LDS RZ, [RZ] ;  /* 0x00000000fffff984 */ /* 0x000fe20000000800 */
[----:B------:R-:W-:Y:S01]  /*e990*/  @!PT LDS RZ, [RZ] ;  /* 0x00000000fffff984 */ /* 0x000fe20000000800 */
[----:B------:R3:W-:Y:S01]  /*e9a0*/  @!P2 LDGSTS.E.BYPASS.LTC128B.128 [R203+0xb000], desc[UR20][R138.64+0x100] ;  /* 0x0b0001008acbafae */ /* 0x0007e2000b901d54 */
[C---:B----4-:R-:W-:Y:S03]  /*e9b0*/  @!P4 LEA R136, P5, R3.reuse, R144, 0x1 ;  /* 0x000000900388c211 */ /* 0x050fe600078a08ff */
[----:B------:R3:W-:Y:S01]  /*e9c0*/  @P4 STS.128 [R203+0x7800], RZ ;  /* 0x007800ffcb004388 */ /* 0x0007e20000000c00 */
[C-C-:B------:R-:W-:Y:S02]  /*e9d0*/  @!P4 LEA.HI.X R137, R3.reuse, R145, R116.reuse, 0x1, P5 ;  /* 0x000000910389c211 */ /* 0x140fe400028f0c74 */
        /* <DEDUP_REMOVED lines=17> */
.L_x_571:
[----:B-1-3--:R-:W2:Y:S01]  /*eaf0*/  LDL R2, [R1+0x38] ;  /* 0x0000380001027983 */ /* 0x00aea20000100800 */
[----:B------:R-:W-:Y:S01]  /*eb00*/  USHF.R.S32.HI UR9, URZ, 0x1f, UR16 ;  /* 0x0000001f3f097899 */ /* 0x000fe20008011410 */
[----:B------:R-:W-:Y:S04]  /*eb10*/  DEPBAR.LE SB0, 0x0 ;  /* 0x000080000000791a */ /* 0x000fe80000000000 */
[----:B------:R-:W3:Y:S01]  /*eb20*/  LDL R3, [R1+0x34] ;  /* 0x0000340001037983 */ /* 0x000ee20000100800 */
[----:B------:R-:W-:Y:S02]  /*eb30*/  UIMAD UR8, UR10, UR16, URZ ;  /* 0x000000100a0872a4 */ /* 0x000fe4000f8e023f */
[----:B------:R-:W-:Y:S01]  /*eb40*/  UISETP.GE.AND UP0, UPT, UR16, 0x1, UPT ;  /* 0x000000011000788c */ /* 0x000fe2000bf06270 */
[----:B------:R-:W4:Y:S01]  /*eb50*/  LDL.64 R12, [R1+0x40] ;  /* 0x00004000010c7983 */ /* 0x000f220000100a00 */
[----:B------:R-:W-:Y:S03]  /*eb60*/  UIMAD UR8, UR9, UR11, UR8 ;  /* 0x0000000b090872a4 */ /* 0x000fe6000f8e0208 */
[----:B------:R-:W4:Y:S04]  /*eb70*/  LDL R8, [R1+0x60] ;  /* 0x0000600001087983 */ /* 0x000f280000100800 */
[----:B------:R-:W4:Y:S04]  /*eb80*/  LDL R5, [R1+0x64] ;  /* 0x0000640001057983 */ /* 0x000f280000100800 */
[----:B------:R-:W4:Y:S04]  /*eb90*/  LDL R21, [R1+0x58] ;  /* 0x0000580001157983 */ /* 0x000f280000100800 */
[----:B------:R-:W4:Y:S04]  /*eba0*/  LDL R20, [R1+0x5c] ;  /* 0x00005c0001147983 */ /* 0x000f280000100800 */
[----:B------:R-:W4:Y:S04]  /*ebb0*/  LDL R24, [R1+0x50] ;  /* 0x0000500001187983 */ /* 0x000f280000100800 */
[----:B------:R-:W4:Y:S04]  /*ebc0*/  LDL R23, [R1+0x54] ;  /* 0x0000540001177983 */ /* 0x000f280000100800 */
[----:B------:R-:W4:Y:S01]  /*ebd0*/  LDL R22, [R1+0x48] ;  /* 0x0000480001167983 */ /* 0x000f220000100800 */
[----:B------:R-:W-:Y:S06]  /*ebe0*/  BAR.SYNC.DEFER_BLOCKING 0x0 ;  /* 0x0000000000007b1d */ /* 0x000fec0000010000 */
[----:B------:R-:W-:Y:S01]  /*ebf0*/  @P4 STS.128 [R203+0xc000], RZ ;  /* 0x00c000ffcb004388 */ /* 0x000fe20000000c00 */
[----:B--2---:R-:W-:Y:S01]  /*ec00*/  ISETP.GE.AND P2, PT, R2, UR31, PT ;  /* 0x0000001f02007c0c */ /* 0x004fe2000bf46270 */
[----:B------:R-:W-:Y:S01]  /*ec10*/  IMAD.U32 R2, RZ, RZ, UR16 ;  /* 0x00000010ff027e24 */ /* 0x000fe2000f8e00ff */
[----:B---3--:R-:W-:Y:S03]  /*ec20*/  ISETP.GE.AND P3, PT, R3, UR31, PT ;  /* 0x0000001f03007c0c */ /* 0x008fe6000bf66270 */
[----:B----4-:R-:W-:Y:S08]  /*ec30*/  IMAD.WIDE.U32 R2, R2, UR11, R12 ;  /* 0x0000000b02027c25 */ /* 0x010ff0000f8e000c */
[----:B------:R-:W1:Y:S01]  /*ec40*/  @!P2 LDC.64 R10, c[0x0][0x220] ;  /* 0x00008800ff0aab82 */ /* 0x000e620000000a00 */
[----:B------:R-:W-:Y:S01]  /*ec50*/  VIADD R4, R3, UR8 ;  /* 0x0000000803047c36 */ /* 0x000fe20008000000 */
[C---:B------:R-:W-:Y:S04]  /*ec60*/  @!P4 LEA R8, P1, R2.reuse, R8, 0x1 ;  /* 0x000000080208c211 */ /* 0x040fe800078208ff */
[C-C-:B------:R-:W-:Y:S02]  /*ec70*/  @!P4 LEA.HI.X R9, R2.reuse, R5, R4.reuse, 0x1, P1 ;  /* 0x000000050209c211 */ /* 0x140fe400008f0c04 */
[----:B------:R-:W2:Y:S01]  /*ec80*/  LDL R5, [R1+0x4c] ;  /* 0x00004c0001057983 */ /* 0x000ea20000100800 */
[----:B------:R-:W3:Y:S01]  /*ec90*/  @!P3 LDC.64 R6, c[0x0][0x220] ;  /* 0x00008800ff06bb82 */ /* 0x000ee20000000a00 */
[C---:B------:R-:W-:Y:S02]  /*eca0*/  IADD3 R3, P1, R2.reuse, UR19, RZ ;  /* 0x0000001302037c10 */ /* 0x040fe4000ff3e0ff */
[----:B------:R-:W-:Y:S01]  /*ecb0*/  @!PT LDS RZ, [RZ] ;  /* 0x00000000fffff984 */ /* 0x000fe20000000800 */
[----:B------:R-:W-:Y:S01]  /*ecc0*/  @!PT LDS RZ, [RZ] ;  /* 0x00000000fffff984 */ /* 0x000fe20000000800 */
[----:B------:R-:W-:Y:S01]  /*ecd0*/  @!PT LDS RZ, [RZ] ;  /* 0x00000000fffff984 */ /* 0x000fe20000000800 */
[----:B------:R1:W-:Y:S04]  /*ece0*/  @!P4 LDGSTS.E.BYPASS.LTC128B.128 [R203+0xc000], desc[UR20][R8.64] ;  /* 0x0c00000008cbcfae */ /* 0x0003e8000b901d54 */
[----:B------:R-:W-:Y:S01]  /*ecf0*/  @P3 STS.128 [R203+0xe000], RZ ;  /* 0x00e000ffcb003388 */ /* 0x000fe20000000c00 */
[----:B------:R-:W4:Y:S08]  /*ed00*/  @!P3 LDC.64 R14, c[0x0][0x220] ;  /* 0x00008800ff0ebb82 */ /* 0x000f300000000a00 */
[----:B-----5:R-:W4:Y:S01]  /*ed10*/  @!P2 LDC.64 R18, c[0x0][0x220] ;  /* 0x00008800ff12ab82 */ /* 0x020f220000000a00 */
[C---:B---3--:R-:W-:Y:S07]  /*ed20*/  @!P3 LEA R6, P0, R2.reuse, R6, 0x1 ;  /* 0x000000060206b211 */ /* 0x048fee00078008ff */
[----:B------:R-:W3:Y:S01]  /*ed30*/  @!P3 LDC.64 R12, c[0x0][0x220] ;  /* 0x00008800ff0cbb82 */ /* 0x000ee20000000a00 */
[C-C-:B------:R-:W-:Y:S02]  /*ed40*/  @!P3 LEA.HI.X R7, R2.reuse, R7, R4.reuse, 0x1, P0 ;  /* 0x000000070207b211 */ /* 0x140fe400000f0c04 */
[C---:B-1----:R-:W-:Y:S03]  /*ed50*/  @!P2 LEA R8, P0, R2.reuse, R10, 0x1 ;  /* 0x0000000a0208a211 */ /* 0x042fe600078008ff */
[----:B------:R-:W-:Y:S01]  /*ed60*/  @!PT LDS RZ, [RZ] ;  /* 0x00000000fffff984 */ /* 0x000fe20000000800 */
[----:B------:R-:W-:Y:S01]  /*ed70*/  @!PT LDS RZ, [RZ] ;  /* 0x00000000fffff984 */ /* 0x000fe20000000800 */
[----:B------:R-:W-:Y:S01]  /*ed80*/  @!PT LDS RZ, [RZ] ;  /* 0x00000000fffff984 */ /* 0x000fe20000000800 */
[----:B------:R1:W-:Y:S01]  /*ed90*/  @!P3 LDGSTS.E.BYPASS.LTC128B.128 [R203+0xe000], desc[UR20][R6.64+0x80] ;  /* 0x0e00008006cbbfae */ /* 0x0003e2000b901d54 */
[----:B------:R-:W-:Y:S01]  /*eda0*/  @!P2 LEA.HI.X R9, R2, R11, R4, 0x1, P0 ;  /* 0x0000000b0209a211 */ /* 0x000fe200000f0c04 */
[----:B------:R-:W3:Y:S01]  /*edb0*/  @!P2 LDC.64 R16, c[0x0][0x220] ;  /* 0x00008800ff10ab82 */ /* 0x000ee20000000a00 */
[----:B------:R-:W-:Y:S01]  /*edc0*/  IADD3.X R4, R4, UR18, RZ, P1, !PT ;  /* 0x0000001204047c10 */ /* 0x000fe20008ffe4ff */
[----:B------:R-:W-:Y:S01]  /*edd0*/  @P2 STS.128 [R203+0x10000], RZ ;  /* 0x010000ffcb002388 */ /* 0x000fe20000000c00 */
[C---:B----4-:R-:W-:Y:S03]  /*ede0*/  @!P3 LEA R10, P0, R3.reuse, R14, 0x1 ;  /* 0x0000000e030ab211 */ /* 0x050fe600078008ff */
[----:B------:R-:W-:Y:S01]  /*edf0*/  @!PT LDS RZ, [RZ] ;  /* 0x00000000fffff984 */ /* 0x000fe20000000800 */
[----:B------:R-:W-:Y:S01]  /*ee00*/  @!PT LDS RZ, [RZ] ;  /* 0x00000000fffff984 */ /* 0x000fe20000000800 */
[----:B------:R-:W-:Y:S01]  /*ee10*/  @!PT LDS RZ, [RZ] ;  /* 0x00000000fffff984 */ /* 0x000fe20000000800 */
[----:B------:R4:W-:Y:S01]  /*ee20*/  @!P2 LDGSTS.E.BYPASS.LTC128B.128 [R203+0x10000], desc[UR20][R8.64+0x100] ;  /* 0x1000010008cbafae */ /* 0x0009e2000b901d54 */
[C-C-:B------:R-:W-:Y:S02]  /*ee30*/  @!P3 LEA.HI.X R11, R3.reuse, R15, R4.reuse, 0x1, P0 ;  /* 0x0000000f030bb211 */ /* 0x140fe400000f0c04 */
[----:B------:R-:W3:Y:S01]  /*ee40*/  @!P3 LDC.64 R14, c[0x0][0x220] ;  /* 0x00008800ff0ebb82 */ /* 0x000ee20000000a00 */
[----:B------:R-:W-:Y:S01]  /*ee50*/  @P4 STS.128 [R203+0xc800], RZ ;  /* 0x00c800ffcb004388 */ /* 0x000fe20000000c00 */
[C---:B-1----:R-:W-:Y:S04]  /*ee60*/  @!P4 LEA R6, P1, R3.reuse, R21, 0x1 ;  /* 0x000000150306c211 */ /* 0x042fe800078208ff */
[C-C-:B------:R-:W-:Y:S02]  /*ee70*/  @!P4 LEA.HI.X R7, R3.reuse, R20, R4.reuse, 0x1, P1 ;  /* 0x000000140307c211 */ /* 0x140fe400008f0c04 */
[C---:B------:R-:W-:Y:S01]  /*ee80*/  IADD3 R2, P1, R3.reuse, UR19, RZ ;  /* 0x0000001303027c10 */ /* 0x040fe2000ff3e0ff */
[----:B------:R-:W1:Y:S01]  /*ee90*/  @!P2 LDC.64 R20, c[0x0][0x220] ;  /* 0x00008800ff14ab82 */ /* 0x000e620000000a00 */
[C---:B----4-:R-:W-:Y:S01]  /*eea0*/  @!P2 LEA R8, P0, R3.reuse, R18, 0x1 ;  /* 0x000000120308a211 */ /* 0x050fe200078008ff */
[----:B------:R-:W-:Y:S01]  /*eeb0*/  @!PT LDS RZ, [RZ] ;  /* 0x00000000fffff984 */ /* 0x000fe20000000800 */
[----:B------:R-:W-:Y:S01]  /*eec0*/  @!PT LDS RZ, [RZ] ;  /* 0x00000000fffff984 */ /* 0x000fe20000000800 */
[----:B------:R-:W-:Y:S01]  /*eed0*/  @!PT LDS RZ, [RZ] ;  /* 0x00000000fffff984 */ /* 0x000fe20000000800 */
[----:B------:R4:W-:Y:S03]  /*eee0*/  @!P4 LDGSTS.E.BYPASS.LTC128B.128 [R203+0xc800], desc[UR20][R6.64] ;  /* 0x0c80000006cbcfae */ /* 0x0009e6000b901d54 */
[----:B------:R-:W-:Y:S01]  /*eef0*/  @!P2 LEA.HI.X R9, R3, R19, R4, 0x1, P0 ;  /* 0x000000130309a211 */ /* 0x000fe200000f0c04 */
[----:B------:R-:W-:Y:S01]  /*ef00*/  @P3 STS.128 [R203+0xe800], RZ ;  /* 0x00e800ffcb003388 */ /* 0x000fe20000000c00 */
[----:B------:R-:W-:Y:S02]  /*ef10*/  IADD3.X R4, R4, UR18, RZ, P1, !PT ;  /* 0x0000001204047c10 */ /* 0x000fe40008ffe4ff */
[C---:B---3--:R-:W-:Y:S01]  /*ef20*/  @!P3 LEA R12, P1, R2.reuse, R12, 0x1 ;  /* 0x0000000c020cb211 */ /* 0x048fe200078208ff */
[----:B------:R-:W-:Y:S01]  /*ef30*/  @!PT LDS RZ, [RZ] ;  /* 0x00000000fffff984 */ /* 0x000fe20000000800 */
[----:B------:R-:W-:Y:S01]  /*ef40*/  @!PT LDS RZ, [RZ] ;  /* 0x00000000fffff984 */ /* 0x000fe20000000800 */
[----:B------:R-:W-:Y:S01]  /*ef50*/  @!PT LDS RZ, [RZ] ;  /* 0x00000000fffff984 */ /* 0x000fe20000000800 */
[----:B------:R3:W-:Y:S01]  /*ef60*/  @!P3 LDGSTS.E.BYPASS.LTC128B.128 [R203+0xe800], desc[UR20][R10.64+0x80] ;  /* 0x0e8000800acbbfae */ /* 0x0007e2000b901d54 */
[C---:B------:R-:W-:Y:S02]  /*ef70*/  IADD3 R3, P5, R2.reuse, UR19, RZ ;  /* 0x0000001302037c10 */ /* 0x040fe4000ffbe0ff */
[C-C-:B------:R-:W-:Y:S01]  /*ef80*/  @!P3 LEA.HI.X R13, R2.reuse, R13, R4.reuse, 0x1, P1 ;  /* 0x0000000d020db211 */ /* 0x140fe200008f0c04 */
[----:B------:R-:W-:Y:S04]  /*ef90*/  @P2 STS.128 [R203+0x10800], RZ ;  /* 0x010800ffcb002388 */ /* 0x000fe80000000c00 */
[----:B------:R-:W-:Y:S01]  /*efa0*/  @!PT LDS RZ, [RZ] ;  /* 0x00000000fffff984 */ /* 0x000fe20000000800 */
[----:B------:R-:W-:Y:S01]  /*efb0*/  @!PT LDS RZ, [RZ] ;  /* 0x00000000fffff984 */ /* 0x000fe20000000800 */
[----:B------:R-:W-:Y:S01]  /*efc0*/  @!PT LDS RZ, [RZ] ;  /* 0x00000000fffff984 */ /* 0x000fe20000000800 */
[----:B------:R1:W-:Y:S04]  /*efd0*/  @!P2 LDGSTS.E.BYPASS.LTC128B.128 [R203+0x10800], desc[UR20][R8.64+0x100] ;  /* 0x1080010008cbafae */ /* 0x0003e8000b901d54 */
[----:B------:R-:W-:Y:S01]  /*efe0*/  @P4 STS.128 [R203+0xd000], RZ ;  /* 0x00d000ffcb004388 */ /* 0x000fe20000000c00 */
[C---:B----4-:R-:W-:Y:S04]  /*eff0*/  @!P4 LEA R6, P0, R2.reuse, R24, 0x1 ;  /* 0x000000180206c211 */ /* 0x050fe800078008ff */
[C-C-:B------:R-:W-:Y:S02]  /*f000*/  @!P4 LEA.HI.X R7, R2.reuse, R23, R4.reuse, 0x1, P0 ;  /* 0x000000170207c211 */ /* 0x140fe400000f0c04 */
[C---:B---3--:R-:W-:Y:S03]  /*f010*/  @!P2 LEA R10, P0, R2.reuse, R16, 0x1 ;  /* 0x00000010020aa211 */ /* 0x048fe600078008ff */
[----:B------:R-:W-:Y:S01]  /*f020*/  @!PT LDS RZ, [RZ] ;  /* 0x00000000fffff984 */ /* 0x000fe20000000800 */
[----:B------:R-:W-:Y:S01]  /*f030*/  @!PT LDS RZ, [RZ] ;  /* 0x00000000fffff984 */ /* 0x000fe20000000800 */
[----:B------:R-:W-:Y:S01]  /*f040*/  @!PT LDS RZ, [RZ] ;  /* 0x00000000fffff984 */ /* 0x000fe20000000800 */
[----:B------:R3:W-:Y:S01]  /*f050*/  @!P4 LDGSTS.E.BYPASS.LTC128B.128 [R203+0xd000], desc[UR20][R6.64] ;  /* 0x0d00000006cbcfae */ /* 0x0007e2000b901d54 */
[----:B------:R-:W-:Y:S03]  /*f060*/  @!P2 LEA.HI.X R11, R2, R17, R4, 0x1, P0 ;  /* 0x00000011020ba211 */ /* 0x000fe600000f0c04 */
[----:B------:R-:W-:Y:S01]  /*f070*/  @P3 STS.128 [R203+0xf000], RZ ;  /* 0x00f000ffcb003388 */ /* 0x000fe20000000c00 */
[----:B------:R-:W-:Y:S02]  /*f080*/  IADD3.X R4, R4, UR18, RZ, P5, !PT ;  /* 0x0000001204047c10 */ /* 0x000fe4000affe4ff */
[C---:B-1----:R-:W-:Y:S01]  /*f090*/  @!P4 LEA R8, P5, R3.reuse, R22, 0x1 ;  /* 0x000000160308c211 */ /* 0x042fe200078a08ff */
[----:B------:R-:W-:Y:S01]  /*f0a0*/  @!PT LDS RZ, [RZ] ;  /* 0x00000000fffff984 */ /* 0x000fe20000000800 */
[----:B------:R-:W-:Y:S01]  /*f0b0*/  @!PT LDS RZ, [RZ] ;  /* 0x00000000fffff984 */ /* 0x000fe20000000800 */
[----:B------:R-:W-:Y:S01]  /*f0c0*/  @!PT LDS RZ, [RZ] ;  /* 0x00000000fffff984 */ /* 0x000fe20000000800 */
[----:B------:R-:W-:Y:S01]  /*f0d0*/  @!P3 LDGSTS.E.BYPASS.LTC128B.128 [R203+0xf000], desc[UR20][R12.64+0x80] ;  /* 0x0f0000800ccbbfae */ /* 0x000fe2000b901d54 */
[C---:B------:R-:W-:Y:S03]  /*f0e0*/  @!P2 LEA R2, P0, R3.reuse, R20, 0x1 ;  /* 0x000000140302a211 */ /* 0x040fe600078008ff */
[----:B------:R-:W-:Y:S04]  /*f0f0*/  @P2 STS.128 [R203+0x11000], RZ ;  /* 0x011000ffcb002388 */ /* 0x000fe80000000c00 */
[----:B------:R-:W-:Y:S01]  /*f100*/  @!PT LDS RZ, [RZ] ;  /* 0x00000000fffff984 */ /* 0x000fe20000000800 */
[----:B------:R-:W-:Y:S01]  /*f110*/  @!PT LDS RZ, [RZ] ;  /* 0x00000000fffff984 */ /* 0x000fe20000000800 */
[----:B------:R-:W-:Y:S01]  /*f120*/  @!PT LDS RZ, [RZ] ;  /* 0x00000000fffff984 */ /* 0x000fe20000000800 */
[----:B------:R-:W-:Y:S04]  /*f130*/  @!P2 LDGSTS.E.BYPASS.LTC128B.128 [R203+0x11000], desc[UR20][R10.64+0x100] ;  /* 0x110001000acbafae */ /* 0x000fe8000b901d54 */
[----:B------:R-:W-:Y:S01]  /*f140*/  @P4 STS.128 [R203+0xd800], RZ ;  /* 0x00d800ffcb004388 */ /* 0x000fe20000000c00 */
[C---:B---3--:R-:W-:Y:S04]  /*f150*/  @!P3 LEA R6, P1, R3.reuse, R14, 0x1 ;  /* 0x0000000e0306b211 */ /* 0x048fe800078208ff */
[C-C-:B------:R-:W-:Y:S02]  /*f160*/  @!P3 LEA.HI.X R7, R3.reuse, R15, R4.reuse, 0x1, P1 ;  /* 0x0000000f0307b211 */ /* 0x140fe400008f0c04 */
[C-C-:B--2---:R-:W-:Y:S02]  /*f170*/  @!P4 LEA.HI.X R9, R3.reuse, R5, R4.reuse, 0x1, P5 ;  /* 0x000000050309c211 */ /* 0x144fe400028f0c04 */
[----:B------:R-:W-:Y:S02]  /*f180*/  @!P2 LEA.HI.X R3, R3, R21, R4, 0x1, P0 ;  /* 0x000000150303a211 */ /* 0x000fe400000f0c04 */
[----:B------:R-:W-:Y:S01]  /*f190*/  PLOP3.LUT P0, PT, PT, PT, UP0, 0x80, 0x0 ;  /* 0x000000000000781c */ /* 0x000fe20003f0f008 */
        /* <DEDUP_REMOVED lines=14> */
[----:B------:R-:W-:Y:S04]  /*f280*/  LDSM.16.M88.4 R32, [R187] ;  /* 0x00000000bb20783b */ /* 0x000fe80000000200 */
[----:B------:R-:W-:Y:S04]  /*f290*/  LDSM.16.M88.4 R16, [R180+0x6800] ;  /* 0x00680000b410783b */ /* 0x000fe80000000200 */
[----:B-1----:R-:W2:Y:S04]  /*f2a0*/  LDSM.16.M88.4 R8, [R180+0x6000] ;  /* 0x00600000b408783b */ /* 0x002ea80000000200 */
[----:B------:R-:W1:Y:S04]  /*f2b0*/  LDSM.16.M88.4 R24, [R180+0x7000] ;  /* 0x00700000b418783b */ /* 0x000e680000000200 */
[----:B------:R-:W4:Y:S04]  /*f2c0*/  LDSM.16.M88.4 R136, [R180+0x7800] ;  /* 0x00780000b488783b */ /* 0x000f280000000200 */
[----:B------:R-:W0:Y:S04]  /*f2d0*/  LDGDEPBAR ;  /* 0x00000000000079af */ /* 0x000e280000000000 */
[----:B------:R-:W-:Y:S04]  /*f2e0*/  LDSM.16.M88.4 R140, [R188] ;  /* 0x00000000bc8c783b */ /* 0x000fe80000000200 */
[----:B------:R-:W3:Y:S04]  /*f2f0*/  LDSM.16.M88.4 R144, [R191] ;  /* 0x00000000bf90783b */ /* 0x000ee80000000200 */
[----:B------:R-:W3:Y:S04]  /*f300*/  LDSM.16.M88.4 R148, [R202] ;  /* 0x00000000ca94783b */ /* 0x000ee80000000200 */
[----:B------:R-:W3:Y:S04]  /*f310*/  LDSM.16.M88.4 R152, [R201] ;  /* 0x00000000c998783b */ /* 0x000ee80000000200 */
[----:B------:R-:W3:Y:S04]  /*f320*/  LDSM.16.M88.4 R156, [R200] ;  /* 0x00000000c89c783b */ /* 0x000ee80000000200 */
[----:B------:R-:W-:Y:S01]  /*f330*/  LDSM.16.M88.4 R160, [R190] ;  /* 0x00000000bea0783b */ /* 0x000fe20000000200 */
[C---:B--2---:R-:W-:Y:S03]  /*f340*/  HMMA.16816.F32.BF16 R4, R32.reuse, R8, RZ ;  /* 0x000000082004723c */ /* 0x044fe600000418ff */
[----:B------:R-:W2:Y:S04]  /*f350*/  LDSM.16.M88.4 R164, [R186+0x6000] ;  /* 0x00600000baa4783b */ /* 0x000ea80000000200 */
[----:B------:R-:W2:Y:S01]  /*f360*/  LDSM.16.M88.4 R168, [R186+0x6800] ;  /* 0x00680000baa8783b */ /* 0x000ea20000000200 */
[C---:B------:R-:W-:Y:S03]  /*f370*/  HMMA.16816.F32.BF16 R8, R32.reuse, R10, RZ ;  /* 0x0000000a2008723c */ /* 0x040fe600000418ff */
[----:B------:R-:W-:Y:S03]  /*f380*/  LDSM.16.M88.4 R172, [R189] ;  /* 0x00000000bdac783b */ /* 0x000fe60000000200 */
[C---:B------:R-:W-:Y:S01]  /*f390*/  HMMA.16816.F32.BF16 R12, R32.reuse, R16, RZ ;  /* 0x00000010200c723c */ /* 0x040fe200000418ff */
[----:B------:R-:W-:Y:S05]  /*f3a0*/  LDSM.16.M88.4 R176, [R185] ;  /* 0x00000000b9b0783b */ /* 0x000fea0000000200 */
[C---:B------:R-:W-:Y:S06]  /*f3b0*/  HMMA.16816.F32.BF16 R16, R32.reuse, R18, RZ ;  /* 0x000000122010723c */ /* 0x040fec00000418ff */
[C---:B-1----:R-:W-:Y:S06]  /*f3c0*/  HMMA.16816.F32.BF16 R20, R32.reuse, R24, RZ ;  /* 0x000000182014723c */ /* 0x042fec00000418ff */
[C---:B------:R-:W-:Y:S06]  /*f3d0*/  HMMA.16816.F32.BF16 R24, R32.reuse, R26, RZ ;  /* 0x0000001a2018723c */ /* 0x040fec00000418ff */
[C---:B----4-:R-:W-:Y:S06]  /*f3e0*/  HMMA.16816.F32.BF16 R28, R32.reuse, R136, RZ ;  /* 0x00000088201c723c */ /* 0x050fec00000418ff */
[----:B------:R-:W-:Y:S01]  /*f3f0*/  HMMA.16816.F32.BF16 R32, R32, R138, RZ ;  /* 0x0000008a2020723c */ /* 0x000fe200000418ff */
[----:B------:R-:W1:Y:S05]  /*f400*/  LDSM.16.M88.4 R136, [R186+0x7000] ;  /* 0x00700000ba88783b */ /* 0x000e6a0000000200 */
[C---:B---3--:R-:W-:Y:S06]  /*f410*/  HMMA.16816.F32.BF16 R4, R140.reuse, R144, R4 ;  /* 0x000000908c04723c */ /* 0x048fec0000041804 */
[C---:B------:R-:W-:Y:S01]  /*f420*/  HMMA.16816.F32.BF16 R8, R140.reuse, R146, R8 ;  /* 0x000000928c08723c */ /* 0x040fe20000041808 */
[----:B------:R-:W3:Y:S05]  /*f430*/  LDSM.16.M88.4 R144, [R186+0x7800] ;  /* 0x00780000ba90783b */ /* 0x000eea0000000200 */
[C---:B------:R-:W-:Y:S06]  /*f440*/  HMMA.16816.F32.BF16 R12, R140.reuse, R148, R12 ;  /* 0x000000948c0c723c */ /* 0x040fec000004180c */
[C---:B------:R-:W-:Y:S01]  /*f450*/  HMMA.16816.F32.BF16 R16, R140.reuse, R150, R16 ;  /* 0x000000968c10723c */ /* 0x040fe20000041810 */
[----:B------:R-:W4:Y:S05]  /*f460*/  LDSM.16.M88.4 R148, [R185+0x800] ;  /* 0x00080000b994783b */ /* 0x000f2a0000000200 */
[C---:B------:R-:W-:Y:S06]  /*f470*/  HMMA.16816.F32.BF16 R20, R140.reuse, R152, R20 ;  /* 0x000000988c14723c */ /* 0x040fec0000041814 */
[C---:B------:R-:W-:Y:S01]  /*f480*/  HMMA.16816.F32.BF16 R24, R140.reuse, R154, R24 ;  /* 0x0000009a8c18723c */ /* 0x040fe20000041818 */
[----:B------:R-:W-:Y:S05]  /*f490*/  LDSM.16.M88.4 R152, [R185+0x1800] ;  /* 0x00180000b998783b */ /* 0x000fea0000000200 */
[C---:B------:R-:W-:Y:S06]  /*f4a0*/  HMMA.16816.F32.BF16 R28, R140.reuse, R156, R28 ;  /* 0x0000009c8c1c723c */ /* 0x040fec000004181c */
[----:B------:R-:W-:Y:S01]  /*f4b0*/  HMMA.16816.F32.BF16 R32, R140, R158, R32 ;  /* 0x0000009e8c20723c */ /* 0x000fe20000041820 */
[----:B------:R-:W4:Y:S04]  /*f4c0*/  LDSM.16.M88.4 R140, [R185+0x1000] ;  /* 0x00100000b98c783b */ /* 0x000f280000000200 */
[----:B------:R-:W-:Y:S01]  /*f4d0*/  LDSM.16.M88.4 R156, [R187+0x2000] ;  /* 0x00200000bb9c783b */ /* 0x000fe20000000200 */
[C---:B--2---:R-:W-:Y:S06]  /*f4e0*/  HMMA.16816.F32.BF16 R4, R160.reuse, R164, R4 ;  /* 0x000000a4a004723c */ /* 0x044fec0000041804 */
[C---:B------:R-:W-:Y:S01]  /*f4f0*/  HMMA.16816.F32.BF16 R8, R160.reuse, R166, R8 ;  /* 0x000000a6a008723c */ /* 0x040fe20000041808 */
[----:B------:R-:W2:Y:S05]  /*f500*/  LDSM.16.M88.4 R164, [R180+0x8000] ;  /* 0x00800000b4a4783b */ /* 0x000eaa0000000200 */
[C---:B------:R-:W-:Y:S06]  /*f510*/  HMMA.16816.F32.BF16 R12, R160.reuse, R168, R12 ;  /* 0x000000a8a00c723c */ /* 0x040fec000004180c */
[C---:B------:R-:W-:Y:S01]  /*f520*/  HMMA.16816.F32.BF16 R16, R160.reuse, R170, R16 ;  /* 0x000000aaa010723c */ /* 0x040fe20000041810 */
[----:B------:R-:W2:Y:S05]  /*f530*/  LDSM.16.M88.4 R168, [R180+0x8800] ;  /* 0x00880000b4a8783b */ /* 0x000eaa0000000200 */
[C---:B-1----:R-:W-:Y:S06]  /*f540*/  HMMA.16816.F32.BF16 R20, R160.reuse, R136, R20 ;  /* 0x00000088a014723c */ /* 0x042fec0000041814 */
[C---:B------:R-:W-:Y:S01]  /*f550*/  HMMA.16816.F32.BF16 R24, R160.reuse, R138, R24 ;  /* 0x0000008aa018723c */ /* 0x040fe20000041818 */
[----:B------:R-:W1:Y:S05]  /*f560*/  LDSM.16.M88.4 R136, [R180+0x9000] ;  /* 0x00900000b488783b */ /* 0x000e6a0000000200 */
[C---:B---3--:R-:W-:Y:S06]  /*f570*/  HMMA.16816.F32.BF16 R28, R160.reuse, R144, R28 ;  /* 0x00000090a01c723c */ /* 0x048fec000004181c */
[----:B------:R-:W-:Y:S01]  /*f580*/  HMMA.16816.F32.BF16 R32, R160, R146, R32 ;  /* 0x00000092a020723c */ /* 0x000fe20000041820 */
[----:B------:R-:W3:Y:S04]  /*f590*/  LDSM.16.M88.4 R144, [R180+0x9800] ;  /* 0x00980000b490783b */ /* 0x000ee80000000200 */
[----:B------:R-:W-:Y:S01]  /*f5a0*/  LDSM.16.M88.4 R160, [R188+0x2000] ;  /* 0x00200000bca0783b */ /* 0x000fe20000000200 */
[C---:B------:R-:W-:Y:S06]  /*f5b0*/  HMMA.16816.F32.BF16 R4, R172.reuse, R176, R4 ;  /* 0x000000b0ac04723c */ /* 0x040fec0000041804 */
[C---:B------:R-:W-:Y:S01]  /*f5c0*/  HMMA.16816.F32.BF16 R8, R172.reuse, R178, R8 ;  /* 0x000000b2ac08723c */ /* 0x040fe20000041808 */
[----:B------:R-:W3:Y:S05]  /*f5d0*/  LDSM.16.M88.4 R176, [R199] ;  /* 0x00000000c7b0783b */ /* 0x000eea0000000200 */
[C---:B----4-:R-:W-:Y:S06]  /*f5e0*/  HMMA.16816.F32.BF16 R12, R172.reuse, R148, R12 ;  /* 0x00000094ac0c723c */ /* 0x050fec000004180c */
[C---:B------:R-:W-:Y:S01]  /*f5f0*/  HMMA.16816.F32.BF16 R16, R172.reuse, R150, R16 ;  /* 0x00000096ac10723c */ /* 0x040fe20000041810 */
[----:B------:R-:W4:Y:S05]  /*f600*/  LDSM.16.M88.4 R148, [R198] ;  /* 0x00000000c694783b */ /* 0x000f2a0000000200 */
[C---:B------:R-:W-:Y:S06]  /*f610*/  HMMA.16816.F32.BF16 R20, R172.reuse, R140, R20 ;  /* 0x0000008cac14723c */ /* 0x040fec0000041814 */
[C---:B------:R-:W-:Y:S01]  /*f620*/  HMMA.16816.F32.BF16 R24, R172.reuse, R142, R24 ;  /* 0x0000008eac18723c */ /* 0x040fe20000041818 */
[----:B------:R-:W4:Y:S05]  /*f630*/  LDSM.16.M88.4 R140, [R197] ;  /* 0x00000000c58c783b */ /* 0x000f2a0000000200 */
[C---:B------:R-:W-:Y:S06]  /*f640*/  HMMA.16816.F32.BF16 R28, R172.reuse, R152, R28 ;  /* 0x00000098ac1c723c */ /* 0x040fec000004181c */
[----:B------:R-:W-:Y:S01]  /*f650*/  HMMA.16816.F32.BF16 R32, R172, R154, R32 ;  /* 0x0000009aac20723c */ /* 0x000fe20000041820 */
[----:B------:R-:W4:Y:S04]  /*f660*/  LDSM.16.M88.4 R152, [R196] ;  /* 0x00000000c498783b */ /* 0x000f280000000200 */
        /* <DEDUP_REMOVED lines=16> */
[----:B------:R-:W3:Y:S05]  /*f770*/  LDSM.16.M88.4 R176, [R185+0x2000] ;  /* 0x00200000b9b0783b */ /* 0x000eea0000000200 */
[C---:B----4-:R-:W-:Y:S06]  /*f780*/  HMMA.16816.F32.BF16 R12, R160.reuse, R148, R12 ;  /* 0x00000094a00c723c */ /* 0x050fec000004180c */
        /* <DEDUP_REMOVED lines=37> */
[----:B------:R-:W-:Y:S05]  /*f9e0*/  LDSM.16.M88.4 R172, [R185+0x4000] ;  /* 0x00400000b9ac783b */ /* 0x000fea0000000200 */
        /* <DEDUP_REMOVED lines=9> */
[----:B------:R-:W3:Y:S01]  /*fa80*/  LDSM.16.M88.4 R160, [R186+0xb800] ;  /* 0x00b80000baa0783b */ /* 0x000ee20000000200 */
[C---:B------:R-:W-:Y:S06]  /*fa90*/  HMMA.16816.F32.BF16 R4, R164.reuse, R176, R4 ;  /* 0x000000b0a404723c */ /* 0x040fec0000041804 */
[C---:B------:R-:W-:Y:S06]  /*faa0*/  HMMA.16816.F32.BF16 R8, R164.reuse, R178, R8 ;  /* 0x000000b2a408723c */ /* 0x040fec0000041808 */
[C---:B----4-:R-:W-:Y:S06]  /*fab0*/  HMMA.16816.F32.BF16 R12, R164.reuse, R148, R12 ;  /* 0x00000094a40c723c */ /* 0x050fec000004180c */
[C---:B------:R-:W-:Y:S01]  /*fac0*/  HMMA.16816.F32.BF16 R16, R164.reuse, R150, R16 ;  /* 0x00000096a410723c */ /* 0x040fe20000041810 */
[----:B------:R-:W4:Y:S05]  /*fad0*/  LDSM.16.M88.4 R148, [R189+0x4000] ;  /* 0x00400000bd94783b */ /* 0x000f2a0000000200 */
[C---:B------:R-:W-:Y:S06]  /*fae0*/  HMMA.16816.F32.BF16 R20, R164.reuse, R140, R20 ;  /* 0x0000008ca414723c */ /* 0x040fec0000041814 */
[C---:B------:R-:W-:Y:S01]  /*faf0*/  HMMA.16816.F32.BF16 R24, R164.reuse, R142, R24 ;  /* 0x0000008ea418723c */ /* 0x040fe20000041818 */
[----:B------:R-:W4:Y:S05]  /*fb00*/  LDSM.16.M88.4 R140, [R185+0x4800] ;  /* 0x00480000b98c783b */ /* 0x000f2a0000000200 */
[C---:B------:R-:W-:Y:S06]  /*fb10*/  HMMA.16816.F32.BF16 R28, R164.reuse, R152, R28 ;  /* 0x00000098a41c723c */ /* 0x040fec000004181c */
[----:B------:R-:W-:Y:S06]  /*fb20*/  HMMA.16816.F32.BF16 R32, R164, R154, R32 ;  /* 0x0000009aa420723c */ /* 0x000fec0000041820 */
[C---:B--2---:R-:W-:Y:S06]  /*fb30*/  HMMA.16816.F32.BF16 R4, R156.reuse, R168, R4 ;  /* 0x000000a89c04723c */ /* 0x044fec0000041804 */
[C---:B------:R-:W-:Y:S06]  /*fb40*/  HMMA.16816.F32.BF16 R8, R156.reuse, R170, R8 ;  /* 0x000000aa9c08723c */ /* 0x040fec0000041808 */
[C---:B-1----:R-:W-:Y:S06]  /*fb50*/  HMMA.16816.F32.BF16 R12, R156.reuse, R136, R12 ;  /* 0x000000889c0c723c */ /* 0x042fec000004180c */
[C---:B------:R-:W-:Y:S01]  /*fb60*/  HMMA.16816.F32.BF16 R16, R156.reuse, R138, R16 ;  /* 0x0000008a9c10723c */ /* 0x040fe20000041810 */
[----:B------:R-:W1:Y:S05]  /*fb70*/  LDSM.16.M88.4 R136, [R185+0x5000] ;  /* 0x00500000b988783b */ /* 0x000e6a0000000200 */
[C---:B---3--:R-:W-:Y:S06]  /*fb80*/  HMMA.16816.F32.BF16 R20, R156.reuse, R144, R20 ;  /* 0x000000909c14723c */ /* 0x048fec0000041814 */
[C---:B------:R-:W-:Y:S01]  /*fb90*/  HMMA.16816.F32.BF16 R24, R156.reuse, R146, R24 ;  /* 0x000000929c18723c */ /* 0x040fe20000041818 */
[----:B------:R-:W2:Y:S01]  /*fba0*/  LDSM.16.M88.4 R144, [R185+0x5800] ;  /* 0x00580000b990783b */ /* 0x000ea20000000200 */
[----:B------:R-:W-:Y:S04]  /*fbb0*/  DEPBAR.LE SB0, 0x0 ;  /* 0x000080000000791a */ /* 0x000fe80000000000 */
[C---:B------:R-:W-:Y:S01]  /*fbc0*/  HMMA.16816.F32.BF16 R28, R156.reuse, R160, R28 ;  /* 0x000000a09c1c723c */ /* 0x040fe2000004181c */
[----:B------:R-:W-:Y:S05]  /*fbd0*/  BAR.SYNC.DEFER_BLOCKING 0x0 ;  /* 0x0000000000007b1d */ /* 0x000fea0000010000 */
[----:B------:R-:W-:Y:S06]  /*fbe0*/  HMMA.16816.F32.BF16 R32, R156, R162, R32 ;  /* 0x000000a29c20723c */ /* 0x000fec0000041820 */
[C---:B----4-:R-:W-:Y:S06]  /*fbf0*/  HMMA.16816.F32.BF16 R4, R148.reuse, R172, R4 ;  /* 0x000000ac9404723c */ /* 0x050fec0000041804 */
[C---:B------:R-:W-:Y:S06]  /*fc00*/  HMMA.16816.F32.BF16 R8, R148.reuse, R174, R8 ;  /* 0x000000ae9408723c */ /* 0x040fec0000041808 */
[C---:B------:R-:W-:Y:S06]  /*fc10*/  HMMA.16816.F32.BF16 R12, R148.reuse, R140, R12 ;  /* 0x0000008c940c723c */ /* 0x040fec000004180c */
[C---:B------:R-:W-:Y:S06]  /*fc20*/  HMMA.16816.F32.BF16 R16, R148.reuse, R142, R16 ;  /* 0x0000008e9410723c */ /* 0x040fec0000041810 */
[----:B------:R-:W-:Y:S01]  /*fc30*/  FMNMX.FTZ R2, R4, R0, !PT ;  /* 0x0000000004027209 */ /* 0x000fe20007810000 */
[C---:B-1----:R-:W-:Y:S04]  /*fc40*/  HMMA.16816.F32.BF16 R20, R148.reuse, R136, R20 ;  /* 0x000000889414723c */ /* 0x042fe80000041814 */
[----:B------:R-:W-:Y:S02]  /*fc50*/  FMNMX.FTZ R2, R5, R2, !PT ;  /* 0x0000000205027209 */ /* 0x000fe40007810000 */
[C---:B------:R-:W-:Y:S05]  /*fc60*/  HMMA.16816.F32.BF16 R24, R148.reuse, R138, R24 ;  /* 0x0000008a9418723c */ /* 0x040fea0000041818 */
[----:B------:R-:W-:Y:S01]  /*fc70*/  FMNMX.FTZ R3, R8, R2, !PT ;  /* 0x0000000208037209 */ /* 0x000fe20007810000 */
[C---:B--2---:R-:W-:Y:S05]  /*fc80*/  HMMA.16816.F32.BF16 R28, R148.reuse, R144, R28 ;  /* 0x00000090941c723c */ /* 0x044fea000004181c */
        /* <DEDUP_REMOVED lines=28> */
.L_x_572:
[----:B---3--:R-:W-:Y:S01]  /*fe50*/  FMNMX.FTZ R2, R31, R143, !PT ;  /* 0x0000008f1f027209 */ /* 0x008fe20007810000 */
[----:B------:R-:W2:Y:S01]  /*fe60*/  LDL.64 R164, [R1+0x28] ;  /* 0x0000280001a47983 */ /* 0x000ea20000100a00 */
[----:B------:R-:W-:Y:S01]  /*fe70*/  UIADD3 UR22, UR25, 0x76cf5d0a, URZ ;  /* 0x76cf5d0a19167890 */ /* 0x000fe2000fffe03f */
[----:B------:R-:W-:Y:S01]  /*fe80*/  IMAD.MOV.U32 R139, RZ, RZ, 0x7054 ;  /* 0x00007054ff8b7424 */ /* 0x000fe200078e00ff */
[----:B------:R-:W-:Y:S01]  /*fe90*/  FMNMX.FTZ R2, R34, R2, !PT ;  /* 0x0000000222027209 */ /* 0x000fe20007810000 */
[----:B------:R-:W-:Y:S01]  /*fea0*/  UIADD3 UR30, UR25, 0x32370b8f, URZ ;  /* 0x32370b8f191e7890 */ /* 0x000fe2000fffe03f */
[----:B------:R-:W-:Y:S01]  /*feb0*/  IMAD.U32 R171, RZ, RZ, UR5 ;  /* 0x00000005ffab7e24 */ /* 0x000fe2000f8e00ff */
[----:B------:R-:W1:Y:S01]  /*fec0*/  SHFL.BFLY PT, R116, R142, 0x2, 0x1f ;  /* 0x0c401f008e747f89 */ /* 0x000e6200000e0000 */
[----:B------:R-:W-:Y:S01]  /*fed0*/  FMNMX.FTZ R2, R35, R2, !PT ;  /* 0x0000000223027209 */ /* 0x000fe20007810000 */
[----:B------:R-:W-:Y:S02]  /*fee0*/  UIADD3 UR27, UR24, 0x78dde6e4, URZ ;  /* 0x78dde6e4181b7890 */ /* 0x000fe4000fffe03f */
[----:B------:R-:W-:Y:S04]  /*fef0*/  PRMT R171, R171, R139, UR5 ;  /* 0x00000005abab7e16 */ /* 0x000fe8000800008b */
[----:B------:R-:W-:Y:S01]  /*ff00*/  LDSM.16.MT88.4 R144, [R182+0xc000] ;  /* 0x00c00000b690783b */ /* 0x000fe20000004200 */
[----:B------:R-:W-:Y:S02]  /*ff10*/  UIADD3 UR17, UR25, -0x56f99767, URZ ;  /* 0xa906689919117890 */ /* 0x000fe4000fffe03f */
[----:B------:R-:W-:Y:S02]  /*ff20*/  UIADD3 UR23, UR25, -0x126145ec, URZ ;  /* 0xed9eba1419177890 */ /* 0x000fe4000fffe03f */
[----:B------:R-:W-:Y:S02]  /*ff30*/  UIADD3 UR15, UR24, -0x61c88647, URZ ;  /* 0x9e3779b9180f7890 */ /* 0x000fe4000fffe03f */
[----:B------:R-:W-:Y:S01]  /*ff40*/  UIADD3 UR26, UR24, -0x4ab325aa, URZ ;  /* 0xb54cda56181a7890 */ /* 0x000fe2000fffe03f */
[----:B------:R-:W-:Y:S01]  /*ff50*/  LDSM.16.MT88.4 R148, [R184+0xc000] ;  /* 0x00c00000b894783b */ /* 0x000fe20000004200 */
[----:B------:R-:W-:Y:S02]  /*ff60*/  USHF.L.U32 UR32, UR16, 0x1, URZ ;  /* 0x0000000110207899 */ /* 0x000fe4000800063f */
[----:B------:R-:W-:Y:S02]  /*ff70*/  UIADD3 UR8, UR25, -0x4498517b, URZ ;  /* 0xbb67ae8519087890 */ /* 0x000fe4000fffe03f */
[----:B------:R-:W-:Y:S02]  /*ff80*/  ULOP3.LUT UR9, UR32, UR25, URZ, 0x3c, !UPT ;  /* 0x0000001920097292 */ /* 0x000fe4000f8e3c3f */
[----:B------:R-:W-:Y:S01]  /*ff90*/  UIADD3 UR32, UR32, 0x1, URZ ;  /* 0x0000000120207890 */ /* 0x000fe2000fffe03f */
[----:B------:R-:W-:Y:S01]  /*ffa0*/  STL [R1+0x9c], R180 ;  /* 0x00009cb401007387 */ /* 0x000fe20000100800 */
[----:B-1----:R-:W-:Y:S03]  /*ffb0*/  FMNMX.FTZ R116, R142, R116, !PT ;  /* 0x000000748e747209 */ /* 0x002fe60007810000 */
[----:B------:R-:W1:Y:S01]  /*ffc0*/  SHFL.BFLY PT, R118, R2, 0x2, 0x1f ;  /* 0x0c401f0002767f89 */ /* 0x000e6200000e0000 */
[----:B------:R-:W-:Y:S01]  /*ffd0*/  LOP3.LUT R3, R215, UR9, RZ, 0x3c, !PT ;  /* 0x00000009d7037c12 */ /* 0x000fe2000f8e3cff */
[----:B------:R-:W-:Y:S06]  /*ffe0*/  UIADD3 UR9, UR24, -0x255992d5, URZ ;  /* 0xdaa66d2b18097890 */ /* 0x000fec000fffe03f */
[----:B------:R-:W3:Y:S01]  /*fff0*/  SHFL.BFLY PT, R119, R116, 0x1, 0x1f ;  /* 0x0c201f0074777f89 */ /* 0x000ee200000e0000 */
[----:B------:R-:W-:Y:S01]  /*10000*/  ULOP3.LUT UR32, UR32, UR25, URZ, 0x3c, !UPT ;  /* 0x0000001920207292 */ /* 0x000fe2000f8e3c3f */
[----:B------:R-:W-:Y:S06]  /*10010*/  IMAD.WIDE.U32 R136, R3, -0x326172a9, RZ ;  /* 0xcd9e8d5703887825 */ /* 0x000fec00078e00ff */
[----:B------:R-:W-:Y:S01]  /*10020*/  LDSM.16.MT88.4 R140, [R181+0xc000] ;  /* 0x00c00000b58c783b */ /* 0x000fe20000004200 */
[----:B-1----:R-:W-:Y:S02]  /*10030*/  FMNMX.FTZ R118, R2, R118, !PT ;  /* 0x0000007602767209 */ /* 0x002fe40007810000 */
[----:B------:R-:W-:Y:S01]  /*10040*/  LOP3.LUT R2, R213, UR8, R214, 0x96, !PT ;  /* 0x00000008d5027c12 */ /* 0x000fe2000f8e96d6 */
[----:B------:R-:W-:Y:S01]  /*10050*/  UIADD3 UR8, UR24, 0x3c6ef372, URZ ;  /* 0x3c6ef37218087890 */ /* 0x000fe2000fffe03f */
[----:B---3--:R-:W-:Y:S03]  /*10060*/  FMNMX.FTZ R116, R116, R119, !PT ;  /* 0x0000007774747209 */ /* 0x008fe60007810000 */
[----:B------:R-:W1:Y:S01]  /*10070*/  SHFL.BFLY PT, R138, R118, 0x1, 0x1f ;  /* 0x0c201f00768a7f89 */ /* 0x000e6200000e0000 */
[----:B------:R-:W-:Y:S01]  /*10080*/  IMAD.WIDE.U32 R168, R2, -0x326172a9, RZ ;  /* 0xcd9e8d5702a87825 */ /* 0x000fe200078e00ff */
[C---:B------:R-:W-:Y:S03]  /*10090*/  FSETP.NEU.FTZ.AND P0, PT, R116.reuse, -INF , PT ;  /* 0xff8000007400780b */ /* 0x040fe60003f1d000 */
[C---:B------:R-:W-:Y:S01]  /*100a0*/  FMUL.FTZ R163, R116.reuse, UR4 ;  /* 0x0000000474a37c20 */ /* 0x040fe20008410000 */
[----:B------:R-:W-:Y:S01]  /*100b0*/  FADD.FTZ R0, -R116, R0 ;  /* 0x0000000074007221 */ /* 0x000fe20000010100 */
[----:B------:R-:W-:Y:S03]  /*100c0*/  LOP3.LUT R136, R169, UR8, R136, 0x96, !PT ;  /* 0x00000008a9887c12 */ /* 0x000fe6000f8e9688 */
[----:B------:R-:W-:Y:S05]  /*100d0*/  FSEL R163, R163, RZ, P0 ;  /* 0x000000ffa3a37208 */ /* 0x000fea0000000000 */
        /* <DEDUP_REMOVED lines=13> */
[--C-:B------:R-:W-:Y:S01]  /*101b0*/  FFMA.FTZ R13, R13, UR4, -R163.reuse ;  /* 0x000000040d0d7c23 */ /* 0x100fe200080108a3 */
[----:B------:R-:W-:Y:S08]  /*101c0*/  FFMA.FTZ R20, R20, UR4, -R163 ;  /* 0x0000000414147c23 */ /* 0x000ff000080108a3 */
[----:B------:R-:W3:Y:S10]  /*101d0*/  MUFU.EX2 R179, R5 ;  /* 0x0000000500b37308 */ /* 0x000ef40000000800 */
[----:B------:R-:W4:Y:S10]  /*101e0*/  MUFU.EX2 R209, R9 ;  /* 0x0000000900d17308 */ /* 0x000f340000000800 */
[----:B------:R-:W-:Y:S01]  /*101f0*/  MUFU.EX2 R220, R16 ;  /* 0x0000001000dc7308 */ /* 0x000fe20000000800 */
[----:B---3--:R-:W-:Y:S04]  /*10200*/  F2FP.BF16.F32.PACK_AB R160, R179, R216 ;  /* 0x000000d8b3a0723e */ /* 0x008fe800000010ff */
[----:B------:R-:W-:Y:S05]  /*10210*/  PRMT R159, R160, 0x7632, R159 ;  /* 0x00007632a09f7816 */ /* 0x000fea000000009f */
[----:B------:R-:W-:Y:S01]  /*10220*/  MUFU.EX2 R206, R17 ;  /* 0x0000001100ce7308 */ /* 0x000fe20000000800 */
[----:B----4-:R-:W-:Y:S04]  /*10230*/  F2FP.BF16.F32.PACK_AB R158, R209, R180 ;  /* 0x000000b4d19e723e */ /* 0x010fe800000010ff */
[----:B------:R-:W-:Y:S05]  /*10240*/  PRMT R157, R158, 0x7632, R157 ;  /* 0x000076329e9d7816 */ /* 0x000fea000000009d */
[----:B------:R-:W-:Y:S10]  /*10250*/  MUFU.EX2 R211, R12 ;  /* 0x0000000c00d37308 */ /* 0x000ff40000000800 */
[----:B------:R-:W-:Y:S01]  /*10260*/  MUFU.EX2 R175, R13 ;  /* 0x0000000d00af7308 */ /* 0x000fe20000000800 */
[----:B--2---:R-:W-:Y:S01]  /*10270*/  LOP3.LUT R2, R137, UR15, R164, 0x96, !PT ;  /* 0x0000000f89027c12 */ /* 0x004fe2000f8e96a4 */
[----:B------:R-:W-:Y:S04]  /*10280*/  IMAD.WIDE.U32 R136, R136, -0x2daee0ad, RZ ;  /* 0xd2511f5388887825 */ /* 0x000fe800078e00ff */
[----:B------:R-:W-:Y:S05]  /*10290*/  IMAD.WIDE.U32 R2, R2, -0x2daee0ad, RZ ;  /* 0xd2511f5302027825 */ /* 0x000fea00078e00ff */
[----:B------:R-:W-:Y:S02]  /*102a0*/  LOP3.LUT R119, R3, UR22, R212, 0x96, !PT ;  /* 0x0000001603777c12 */ /* 0x000fe4000f8e96d4 */
[----:B------:R-:W-:Y:S02]  /*102b0*/  LOP3.LUT R2, R137, UR30, R2, 0x96, !PT ;  /* 0x0000001e89027c12 */ /* 0x000fe4000f8e9602 */
[----:B-1----:R-:W-:Y:S01]  /*102c0*/  FMNMX.FTZ R3, R118, R138, !PT ;  /* 0x0000008a76037209 */ /* 0x002fe20007810000 */
[----:B------:R-:W-:Y:S03]  /*102d0*/  IMAD.WIDE.U32 R118, R119, -0x326172a9, RZ ;  /* 0xcd9e8d5777767825 */ /* 0x000fe600078e00ff */
[----:B------:R-:W-:Y:S01]  /*102e0*/  FSETP.NEU.FTZ.AND P0, PT, R3, -INF , PT ;  /* 0xff8000000300780b */ /* 0x000fe20003f1d000 */
[----:B------:R-:W-:Y:S01]  /*102f0*/  IMAD.WIDE.U32 R152, R2, -0x326172a9, RZ ;  /* 0xcd9e8d5702987825 */ /* 0x000fe200078e00ff */
[----:B------:R-:W-:Y:S03]  /*10300*/  LOP3.LUT R4, R119, UR9, R168, 0x96, !PT ;  /* 0x0000000977047c12 */ /* 0x000fe6000f8e96a8 */
[----:B------:R-:W-:Y:S01]  /*10310*/  FMUL.FTZ R170, R3, UR4 ;  /* 0x0000000403aa7c20 */ /* 0x000fe20008410000 */
[----:B------:R-:W-:Y:S01]  /*10320*/  LOP3.LUT R118, R153, UR27, R118, 0x96, !PT ;  /* 0x0000001b99767c12 */ /* 0x000fe2000f8e9676 */
[----:B------:R-:W-:Y:S03]  /*10330*/  IMAD.WIDE.U32 R4, R4, -0x2daee0ad, RZ ;  /* 0xd2511f5304047825 */ /* 0x000fe600078e00ff */
[----:B------:R-:W-:Y:S01]  /*10340*/  FSEL R170, R170, RZ, P0 ;  /* 0x000000ffaaaa7208 */ /* 0x000fe20000000000 */
[----:B------:R-:W-:Y:S01]  /*10350*/  IMAD.WIDE.U32 R172, R118, -0x2daee0ad, RZ ;  /* 0xd2511f5376ac7825 */ /* 0x000fe200078e00ff */
[----:B------:R-:W-:Y:S03]  /*10360*/  LOP3.LUT R5, R5, UR23, R136, 0x96, !PT ;  /* 0x0000001705057c12 */ /* 0x000fe6000f8e9688 */
[----:B------:R-:W-:Y:S01]  /*10370*/  FFMA.FTZ R6, R6, UR4, -R170 ;  /* 0x0000000406067c23 */ /* 0x000fe200080108aa */
[----:B------:R-:W-:Y:S01]  /*10380*/  LOP3.LUT R118, R173, UR17, R4, 0x96, !PT ;  /* 0x00000011ad767c12 */ /* 0x000fe2000f8e9604 */
[--C-:B------:R-:W-:Y:S01]  /*10390*/  FFMA.FTZ R7, R7, UR4, -R170.reuse ;  /* 0x0000000407077c23 */ /* 0x100fe200080108aa */
[----:B------:R-:W-:Y:S01]  /*103a0*/  IMAD.WIDE.U32 R166, R5, -0x326172a9, RZ ;  /* 0xcd9e8d5705a67825 */ /* 0x000fe200078e00ff */
[----:B------:R1:W-:Y:S03]  /*103b0*/  MUFU.EX2 R178, R6 ;  /* 0x0000000600b27308 */ /* 0x0003e60000000800 */
[--C-:B------:R-:W-:Y:S01]  /*103c0*/  FFMA.FTZ R10, R10, UR4, -R170.reuse ;  /* 0x000000040a0a7c23 */ /* 0x100fe200080108aa */
[----:B------:R-:W-:Y:S04]  /*103d0*/  IMAD.WIDE.U32 R118, R118, -0x326172a9, RZ ;  /* 0xcd9e8d5776767825 */ /* 0x000fe800078e00ff */
[--C-:B------:R-:W-:Y:S01]  /*103e0*/  FFMA.FTZ R11, R11, UR4, -R170.reuse ;  /* 0x000000040b0b7c23 */ /* 0x100fe200080108aa */
[--C-:B------:R-:W-:Y:S01]  /*103f0*/  FFMA.FTZ R14, R14, UR4, -R170.reuse ;  /* 0x000000040e0e7c23 */ /* 0x100fe200080108aa */
[--C-:B------:R-:W-:Y:S01]  /*10400*/  FFMA.FTZ R15, R15, UR4, -R170.reuse ;  /* 0x000000040f0f7c23 */ /* 0x100fe200080108aa */
[C---:B------:R-:W-:Y:S01]  /*10410*/  LOP3.LUT R4, R118.reuse, 0xffff, RZ, 0xc0, !PT ;  /* 0x0000ffff76047812 */ /* 0x040fe200078ec0ff */
[----:B------:R2:W3:Y:S01]  /*10420*/  MUFU.EX2 R208, R7 ;  /* 0x0000000700d07308 */ /* 0x0004e20000000800 */
[----:B------:R-:W-:Y:S01]  /*10430*/  LOP3.LUT R2, R118, 0xff, RZ, 0xc0, !PT ;  /* 0x000000ff76027812 */ /* 0x000fe200078ec0ff */
[----:B------:R-:W-:Y:S01]  /*10440*/  FFMA.FTZ R18, R18, UR4, -R170 ;  /* 0x0000000412127c23 */ /* 0x000fe200080108aa */
[----:B------:R-:W-:Y:S01]  /*10450*/  SHF.R.U32.HI R4, RZ, 0x8, R4 ;  /* 0x00000008ff047819 */ /* 0x000fe20000011604 */
[----:B------:R-:W-:Y:S01]  /*10460*/  FFMA.FTZ R19, R19, UR4, -R170 ;  /* 0x0000000413137c23 */ /* 0x000fe200080108aa */
[----:B------:R-:W-:Y:S01]  /*10470*/  SHF.R.U32.HI R9, RZ, 0x18, R118 ;  /* 0x00000018ff097819 */ /* 0x000fe20000011676 */
[----:B------:R-:W-:Y:S01]  /*10480*/  FFMA.FTZ R22, R22, UR4, -R170 ;  /* 0x0000000416167c23 */ /* 0x000fe200080108aa */
[----:B------:R-:W-:Y:S03]  /*10490*/  PRMT R138, R2, 0x5410, R4 ;  /* 0x00005410028a7816 */ /* 0x000fe60000000004 */
[----:B------:R-:W-:Y:S01]  /*104a0*/  MUFU.EX2 R174, R10 ;  /* 0x0000000a00ae7308 */ /* 0x000fe20000000800 */
[----:B------:R-:W-:Y:S01]  /*104b0*/  SHF.R.U32.HI R4, RZ, 0x10, R118 ;  /* 0x00000010ff047819 */ /* 0x000fe20000011676 */
[----:B------:R-:W-:Y:S01]  /*104c0*/  FFMA.FTZ R26, R26, UR4, -R170 ;  /* 0x000000041a1a7c23 */ /* 0x000fe200080108aa */
[----:B------:R-:W-:Y:S02]  /*104d0*/  LOP3.LUT R2, R119, UR26, R166, 0x96, !PT ;  /* 0x0000001a77027c12 */ /* 0x000fe4000f8e96a6 */
[----:B------:R-:W-:Y:S02]  /*104e0*/  LOP3.LUT R8, R4, 0xff, RZ, 0xc0, !PT ;  /* 0x000000ff04087812 */ /* 0x000fe400078ec0ff */
[C---:B------:R-:W-:Y:S03]  /*104f0*/  LOP3.LUT R4, R2.reuse, 0xffff, RZ, 0xc0, !PT ;  /* 0x0000ffff02047812 */ /* 0x040fe600078ec0ff */
[----:B------:R-:W4:Y:S01]  /*10500*/  MUFU.EX2 R210, R11 ;  /* 0x0000000b00d27308 */ /* 0x000f220000000800 */
[----:B-1----:R-:W-:Y:S02]  /*10510*/  SHF.R.U32.HI R6, RZ, 0x10, R2 ;  /* 0x00000010ff067819 */ /* 0x002fe40000011602 */
[----:B------:R-:W-:Y:S02]  /*10520*/  SHF.R.U32.HI R5, RZ, 0x8, R4 ;  /* 0x00000008ff057819 */ /* 0x000fe40000011604 */
[----:B--2---:R-:W-:Y:S02]  /*10530*/  LOP3.LUT R7, R2, 0xff, RZ, 0xc0, !PT ;  /* 0x000000ff02077812 */ /* 0x004fe400078ec0ff */
[----:B------:R-:W-:Y:S03]  /*10540*/  SHF.R.U32.HI R4, RZ, 0x18, R2 ;  /* 0x00000018ff047819 */ /* 0x000fe60000011602 */
[----:B------:R-:W-:Y:S01]  /*10550*/  MUFU.EX2 R207, R14 ;  /* 0x0000000e00cf7308 */ /* 0x000fe20000000800 */
[----:B------:R-:W-:Y:S02]  /*10560*/  LOP3.LUT R2, R6, 0xff, RZ, 0xc0, !PT ;  /* 0x000000ff06027812 */ /* 0x000fe400078ec0ff */
[----:B------:R-:W-:Y:S02]  /*10570*/  PRMT R5, R7, 0x5410, R5 ;  /* 0x0000541007057816 */ /* 0x000fe40000000005 */
[----:B------:R-:W-:Y:S01]  /*10580*/  PRMT R4, R2, 0x5410, R4 ;  /* 0x0000541002047816 */ /* 0x000fe20000000004 */
[----:B------:R-:W-:Y:S01]  /*10590*/  FMUL.FTZ R2, R0, UR4 ;  /* 0x0000000400027c20 */ /* 0x000fe20008410000 */
[----:B------:R-:W-:Y:S01]  /*105a0*/  FADD.FTZ R0, -R3, R117 ;  /* 0x0000007503007221 */ /* 0x000fe20000010100 */
[----:B---3--:R-:W-:Y:S02]  /*105b0*/  F2FP.BF16.F32.PACK_AB R162, R208, R178 ;  /* 0x000000b2d0a2723e */ /* 0x008fe400000010ff */
[----:B------:R-:W-:Y:S01]  /*105c0*/  MUFU.EX2 R219, R15 ;  /* 0x0000000f00db7308 */ /* 0x000fe20000000800 */
[--C-:B------:R-:W-:Y:S01]  /*105d0*/  HSET2.LE.AND R136, R5, R171.reuse, PT ;  /* 0x000000ab05887233 */ /* 0x100fe20003803000 */
[----:B------:R-:W-:Y:S01]  /*105e0*/  FMUL.FTZ R0, R0, UR4 ;  /* 0x0000000400007c20 */ /* 0x000fe20008410000 */
[--C-:B------:R-:W-:Y:S02]  /*105f0*/  HSET2.LE.AND R137, R4, R171.reuse, PT ;  /* 0x000000ab04897233 */ /* 0x100fe40003803000 */
[----:B------:R-:W-:Y:S02]  /*10600*/  PRMT R4, R160, 0x5410, R159 ;  /* 0x00005410a0047816 */ /* 0x000fe4000000009f */
[----:B------:R-:W-:Y:S03]  /*10610*/  PRMT R161, R162, 0x7632, R161 ;  /* 0x00007632a2a17816 */ /* 0x000fe600000000a1 */
[----:B------:R-:W1:Y:S01]  /*10620*/  MUFU.EX2 R2, R2 ;  /* 0x0000000200027308 */ /* 0x000e620000000800 */
[----:B------:R-:W-:Y:S02]  /*10630*/  LOP3.LUT R136, R136, R4, RZ, 0xc0, !PT ;  /* 0x0000000488887212 */ /* 0x000fe400078ec0ff */
[----:B------:R-:W-:Y:S02]  /*10640*/  PRMT R4, R162, 0x5410, R161 ;  /* 0x00005410a2047816 */ /* 0x000fe400000000a1 */
[----:B----4-:R-:W-:Y:S02]  /*10650*/  F2FP.BF16.F32.PACK_AB R156, R210, R174 ;  /* 0x000000aed29c723e */ /* 0x010fe400000010ff */
[----:B------:R-:W-:Y:S03]  /*10660*/  LOP3.LUT R137, R137, R4, RZ, 0xc0, !PT ;  /* 0x0000000489897212 */ /* 0x000fe600078ec0ff */
[----:B------:R-:W2:Y:S01]  /*10670*/  MUFU.EX2 R0, R0 ;  /* 0x0000000000007308 */ /* 0x000ea20000000800 */
[----:B------:R-:W-:Y:S02]  /*10680*/  PRMT R8, R8, 0x5410, R9 ;  /* 0x0000541008087816 */ /* 0x000fe40000000009 */
[--C-:B------:R-:W-:Y:S02]  /*10690*/  HSET2.LE.AND R138, R138, R171.reuse, PT ;  /* 0x000000ab8a8a7233 */ /* 0x100fe40003803000 */
[----:B------:R-:W-:Y:S02]  /*106a0*/  PRMT R4, R158, 0x5410, R157 ;  /* 0x000054109e047816 */ /* 0x000fe4000000009d */
[----:B------:R-:W-:Y:S03]  /*106b0*/  PRMT R155, R156, 0x7632, R155 ;  /* 0x000076329c9b7816 */ /* 0x000fe6000000009b */
[----:B------:R3:W-:Y:S01]  /*106c0*/  MUFU.EX2 R218, R18 ;  /* 0x0000001200da7308 */ /* 0x0007e20000000800 */
[----:B------:R-:W-:Y:S01]  /*106d0*/  LOP3.LUT R138, R138, R4, RZ, 0xc0, !PT ;  /* 0x000000048a8a7212 */ /* 0x000fe200078ec0ff */
[C---:B-1----:R-:W-:Y:S01]  /*106e0*/  FMUL.FTZ R5, R2.reuse, R125 ;  /* 0x0000007d02057220 */ /* 0x042fe20000410000 */
[--C-:B------:R-:W-:Y:S01]  /*106f0*/  HSET2.LE.AND R139, R8, R171.reuse, PT ;  /* 0x000000ab088b7233 */ /* 0x100fe20003803000 */
[----:B------:R-:W-:Y:S01]  /*10700*/  FMUL.FTZ R8, R2, R120 ;  /* 0x0000007802087220 */ /* 0x000fe20000410000 */
[----:B------:R-:W-:Y:S01]  /*10710*/  PRMT R4, R156, 0x5410, R155 ;  /* 0x000054109c047816 */ /* 0x000fe2000000009b */
[C---:B------:R-:W-:Y:S01]  /*10720*/  FMUL.FTZ R9, R2.reuse, R121 ;  /* 0x0000007902097220 */ /* 0x040fe20000410000 */
[C---:B------:R-:W-:Y:S01]  /*10730*/  FMUL.FTZ R36, R2.reuse, R36 ;  /* 0x0000002402247220 */ /* 0x040fe20000410000 */
[C---:B------:R-:W-:Y:S01]  /*10740*/  FMUL.FTZ R37, R2.reuse, R37 ;  /* 0x0000002502257220 */ /* 0x040fe20000410000 */
[----:B------:R-:W-:Y:S01]  /*10750*/  LOP3.LUT R139, R139, R4, RZ, 0xc0, !PT ;  /* 0x000000048b8b7212 */ /* 0x000fe200078ec0ff */
[----:B------:R-:W-:Y:S01]  /*10760*/  FMUL.FTZ R4, R2, R124 ;  /* 0x0000007c02047220 */ /* 0x000fe20000410000 */
[C---:B--2---:R-:W-:Y:S01]  /*10770*/  FMUL.FTZ R6, R0.reuse, R126 ;  /* 0x0000007e00067220 */ /* 0x044fe20000410000 */
[C---:B------:R-:W-:Y:S01]  /*10780*/  FMUL.FTZ R7, R0.reuse, R127 ;  /* 0x0000007f00077220 */ /* 0x040fe20000410000 */
[C---:B------:R-:W-:Y:S01]  /*10790*/  FMUL.FTZ R10, R0.reuse, R122 ;  /* 0x0000007a000a7220 */ /* 0x040fe20000410000 */
[C---:B------:R-:W-:Y:S01]  /*107a0*/  FMUL.FTZ R11, R0.reuse, R123 ;  /* 0x0000007b000b7220 */ /* 0x040fe20000410000 */
[----:B------:R-:W-:Y:S01]  /*107b0*/  LDSM.16.MT88.4 R124, [R181+0xe000] ;  /* 0x00e00000b57c783b */ /* 0x000fe20000004200 */
[----:B------:R-:W-:Y:S01]  /*107c0*/  FMUL.FTZ R15, R0, R131 ;  /* 0x00000083000f7220 */ /* 0x000fe20000410000 */
[----:B------:R-:W-:Y:S01]  /*107d0*/  FMUL.FTZ R17, R2, R133 ;  /* 0x0000008502117220 */ /* 0x000fe20000410000 */
[C---:B---3--:R-:W-:Y:S01]  /*107e0*/  FMUL.FTZ R18, R0.reuse, R134 ;  /* 0x0000008600127220 */ /* 0x048fe20000410000 */
[C---:B------:R-:W-:Y:S01]  /*107f0*/  HMMA.16816.F32.BF16 R4, R136.reuse, R140, R4 ;  /* 0x0000008c8804723c */ /* 0x040fe20000041804 */
[----:B------:R1:W2:Y:S03]  /*10800*/  MUFU.EX2 R217, R19 ;  /* 0x0000001300d97308 */ /* 0x0002a60000000800 */
[----:B------:R-:W3:Y:S01]  /*10810*/  LDSM.16.MT88.4 R120, [R183+0xc000] ;  /* 0x00c00000b778783b */ /* 0x000ee20000004200 */
[C---:B------:R-:W-:Y:S01]  /*10820*/  FMUL.FTZ R38, R0.reuse, R38 ;  /* 0x0000002600267220 */ /* 0x040fe20000410000 */
[C---:B------:R-:W-:Y:S05]  /*10830*/  HMMA.16816.F32.BF16 R8, R136.reuse, R142, R8 ;  /* 0x0000008e8808723c */ /* 0x040fea0000041808 */
[----:B------:R-:W-:Y:S01]  /*10840*/  FMUL.FTZ R39, R0, R39 ;  /* 0x0000002700277220 */ /* 0x000fe20000410000 */
[C---:B------:R-:W-:Y:S01]  /*10850*/  FMUL.FTZ R40, R2.reuse, R40 ;  /* 0x0000002802287220 */ /* 0x040fe20000410000 */
[----:B------:R-:W-:Y:S01]  /*10860*/  FMUL.FTZ R41, R2, R41 ;  /* 0x0000002902297220 */ /* 0x000fe20000410000 */
[C---:B------:R-:W-:Y:S01]  /*10870*/  FMUL.FTZ R42, R0.reuse, R42 ;  /* 0x0000002a002a7220 */ /* 0x040fe20000410000 */
[----:B------:R-:W4:Y:S02]  /*10880*/  LDSM.16.MT88.4 R140, [R182+0xe000] ;  /* 0x00e00000b68c783b */ /* 0x000f240000004200 */
[----:B------:R-:W-:Y:S01]  /*10890*/  FMUL.FTZ R43, R0, R43 ;  /* 0x0000002b002b7220 */ /* 0x000fe20000410000 */
[C---:B------:R-:W-:Y:S03]  /*108a0*/  HMMA.16816.F32.BF16 R36, R136.reuse, R144, R36 ;  /* 0x000000908824723c */ /* 0x040fe60000041824 */
        /* <DEDUP_REMOVED lines=25> */
[C---:B------:R-:W-:Y:S01]  /*10a40*/  FMUL.FTZ R63, R0.reuse, R63 ;  /* 0x0000003f003f7220 */ /* 0x040fe20000410000 */
[----:B------:R-:W-:Y:S01]  /*10a50*/  LOP3.LUT R117, R215, UR32, RZ, 0x3c, !PT ;  /* 0x00000020d7757c12 */ /* 0x000fe2000f8e3cff */
[----:B-1----:R-:W-:Y:S01]  /*10a60*/  FMUL.FTZ R19, R0, R135 ;  /* 0x0000008700137220 */ /* 0x002fe20000410000 */
[C---:B------:R-:W-:Y:S03]  /*10a70*/  FMUL.FTZ R64, R2.reuse, R64 ;  /* 0x0000004002407220 */ /* 0x040fe60000410000 */
[----:B------:R-:W-:Y:S01]  /*10a80*/  IMAD.WIDE.U32 R146, R117, -0x326172a9, RZ ;  /* 0xcd9e8d5775927825 */ /* 0x000fe200078e00ff */
[C---:B------:R-:W-:Y:S03]  /*10a90*/  HMMA.16816.F32.BF16 R60, R136.reuse, R124, R60 ;  /* 0x0000007c883c723c */ /* 0x040fe6000004183c */
[----:B------:R-:W-:Y:S01]  /*10aa0*/  FMUL.FTZ R65, R2, R65 ;  /* 0x0000004102417220 */ /* 0x000fe20000410000 */
[C---:B------:R-:W-:Y:S01]  /*10ab0*/  FMUL.FTZ R66, R0.reuse, R66 ;  /* 0x0000004200427220 */ /* 0x040fe20000410000 */
[----:B------:R-:W-:Y:S01]  /*10ac0*/  FMUL.FTZ R67, R0, R67 ;  /* 0x0000004300437220 */ /* 0x000fe20000410000 */
[----:B------:R-:W-:Y:S01]  /*10ad0*/  LOP3.LUT R146, R169, UR8, R146, 0x96, !PT ;  /* 0x00000008a9927c12 */ /* 0x000fe2000f8e9692 */
[C---:B------:R-:W-:Y:S01]  /*10ae0*/  FMUL.FTZ R68, R2.reuse, R68 ;  /* 0x0000004402447220 */ /* 0x040fe20000410000 */
[----:B------:R-:W-:Y:S01]  /*10af0*/  LOP3.LUT R124, R147, UR15, R164, 0x96, !PT ;  /* 0x0000000f937c7c12 */ /* 0x000fe2000f8e96a4 */
[----:B------:R-:W-:Y:S02]  /*10b00*/  UIADD3 UR8, UR24, 0x1715609d, URZ ;  /* 0x1715609d18087890 */ /* 0x000fe4000fffe03f */
[----:B------:R-:W-:Y:S01]  /*10b10*/  FMUL.FTZ R69, R2, R69 ;  /* 0x0000004502457220 */ /* 0x000fe20000410000 */
[C---:B------:R-:W-:Y:S03]  /*10b20*/  HMMA.16816.F32.BF16 R64, R136.reuse, R126, R64 ;  /* 0x0000007e8840723c */ /* 0x040fe60000041840 */
[C---:B------:R-:W-:Y:S01]  /*10b30*/  FMUL.FTZ R70, R0.reuse, R70 ;  /* 0x0000004600467220 */ /* 0x040fe20000410000 */
[----:B------:R-:W-:Y:S01]  /*10b40*/  FMUL.FTZ R71, R0, R71 ;  /* 0x0000004700477220 */ /* 0x000fe20000410000 */
[----:B------:R-:W-:Y:S06]  /*10b50*/  IMAD.WIDE.U32 R124, R124, -0x2daee0ad, RZ ;  /* 0xd2511f537c7c7825 */ /* 0x000fec00078e00ff */
[C---:B------:R-:W-:Y:S01]  /*10b60*/  FMUL.FTZ R72, R2.reuse, R72 ;  /* 0x0000004802487220 */ /* 0x040fe20000410000 */
[----:B------:R-:W-:Y:S01]  /*10b70*/  FMUL.FTZ R73, R2, R73 ;  /* 0x0000004902497220 */ /* 0x000fe20000410000 */
[C---:B----4-:R-:W-:Y:S03]  /*10b80*/  HMMA.16816.F32.BF16 R68, R136.reuse, R140, R68 ;  /* 0x0000008c8844723c */ /* 0x050fe60000041844 */
[----:B------:R-:W-:Y:S01]  /*10b90*/  IMAD.WIDE.U32 R146, R146, -0x2daee0ad, RZ ;  /* 0xd2511f5392927825 */ /* 0x000fe200078e00ff */
[----:B------:R-:W-:Y:S03]  /*10ba0*/  LOP3.LUT R117, R125, UR22, R212, 0x96, !PT ;  /* 0x000000167d757c12 */ /* 0x000fe6000f8e96d4 */
[C---:B------:R-:W-:Y:S01]  /*10bb0*/  FMUL.FTZ R74, R0.reuse, R74 ;  /* 0x0000004a004a7220 */ /* 0x040fe20000410000 */
[----:B------:R-:W-:Y:S03]  /*10bc0*/  FMUL.FTZ R75, R0, R75 ;  /* 0x0000004b004b7220 */ /* 0x000fe60000410000 */
[----:B------:R-:W-:Y:S02]  /*10bd0*/  LOP3.LUT R144, R147, UR30, R124, 0x96, !PT ;  /* 0x0000001e93907c12 */ /* 0x000fe4000f8e967c */
[----:B------:R-:W1:Y:S01]  /*10be0*/  LDSM.16.MT88.4 R124, [R183+0xe000] ;  /* 0x00e00000b77c783b */ /* 0x000e620000004200 */
[----:B------:R-:W-:Y:S04]  /*10bf0*/  IMAD.WIDE.U32 R140, R117, -0x326172a9, RZ ;  /* 0xcd9e8d57758c7825 */ /* 0x000fe800078e00ff */
[----:B------:R-:W-:Y:S01]  /*10c00*/  FMUL.FTZ R76, R2, R76 ;  /* 0x0000004c024c7220 */ /* 0x000fe20000410000 */
[C---:B------:R-:W-:Y:S03]  /*10c10*/  HMMA.16816.F32.BF16 R72, R136.reuse, R142, R72 ;  /* 0x0000008e8848723c */ /* 0x040fe60000041848 */
[----:B------:R-:W-:Y:S01]  /*10c20*/  IMAD.WIDE.U32 R164, R144, -0x326172a9, RZ ;  /* 0xcd9e8d5790a47825 */ /* 0x000fe200078e00ff */
[----:B------:R-:W-:Y:S01]  /*10c30*/  LOP3.LUT R144, R141, UR9, R168, 0x96, !PT ;  /* 0x000000098d907c12 */ /* 0x000fe2000f8e96a8 */
[----:B------:R-:W-:Y:S02]  /*10c40*/  UIADD3 UR9, UR25, 0x646e171e, URZ ;  /* 0x646e171e19097890 */ /* 0x000fe4000fffe03f */
[----:B------:R-:W-:Y:S01]  /*10c50*/  FMUL.FTZ R77, R2, R77 ;  /* 0x0000004d024d7220 */ /* 0x000fe20000410000 */
[----:B------:R-:W-:Y:S03]  /*10c60*/  FMUL.FTZ R78, R0, R78 ;  /* 0x0000004e004e7220 */ /* 0x000fe60000410000 */
[----:B------:R-:W-:Y:S02]  /*10c70*/  LOP3.LUT R117, R165, UR27, R140, 0x96, !PT ;  /* 0x0000001ba5757c12 */ /* 0x000fe4000f8e968c */
[----:B------:R-:W4:Y:S01]  /*10c80*/  LDSM.16.MT88.4 R140, [R181+0x10000] ;  /* 0x01000000b58c783b */ /* 0x000f220000004200 */
[----:B------:R-:W-:Y:S04]  /*10c90*/  IMAD.WIDE.U32 R144, R144, -0x2daee0ad, RZ ;  /* 0xd2511f5390907825 */ /* 0x000fe800078e00ff */
[----:B------:R-:W-:Y:S01]  /*10ca0*/  FMUL.FTZ R79, R0, R79 ;  /* 0x0000004f004f7220 */ /* 0x000fe20000410000 */
[C---:B------:R-:W-:Y:S01]  /*10cb0*/  FMUL.FTZ R80, R2.reuse, R80 ;  /* 0x0000005002507220 */ /* 0x040fe20000410000 */
[----:B------:R-:W-:Y:S01]  /*10cc0*/  IMAD.WIDE.U32 R176, R117, -0x2daee0ad, RZ ;  /* 0xd2511f5375b07825 */ /* 0x000fe200078e00ff */
[----:B------:R-:W-:Y:S03]  /*10cd0*/  LOP3.LUT R165, R145, UR23, R146, 0x96, !PT ;  /* 0x0000001791a57c12 */ /* 0x000fe6000f8e9692 */
[----:B------:R-:W-:Y:S01]  /*10ce0*/  FMUL.FTZ R81, R2, R81 ;  /* 0x0000005102517220 */ /* 0x000fe20000410000 */
[C---:B---3--:R-:W-:Y:S03]  /*10cf0*/  HMMA.16816.F32.BF16 R76, R136.reuse, R120, R76 ;  /* 0x00000078884c723c */ /* 0x048fe6000004184c */
[----:B------:R-:W-:Y:S01]  /*10d00*/  LOP3.LUT R168, R177, UR17, R144, 0x96, !PT ;  /* 0x00000011b1a87c12 */ /* 0x000fe2000f8e9690 */
[C---:B------:R-:W-:Y:S01]  /*10d10*/  FMUL.FTZ R82, R0.reuse, R82 ;  /* 0x0000005200527220 */ /* 0x040fe20000410000 */
[----:B------:R-:W3:Y:S01]  /*10d20*/  LDSM.16.MT88.4 R144, [R182+0x10000] ;  /* 0x01000000b690783b */ /* 0x000ee20000004200 */
[----:B------:R-:W-:Y:S01]  /*10d30*/  FMUL.FTZ R83, R0, R83 ;  /* 0x0000005300537220 */ /* 0x000fe20000410000 */
[C---:B------:R-:W-:Y:S01]  /*10d40*/  FMUL.FTZ R84, R2.reuse, R84 ;  /* 0x0000005402547220 */ /* 0x040fe20000410000 */
[----:B------:R-:W-:Y:S01]  /*10d50*/  FMUL.FTZ R85, R2, R85 ;  /* 0x0000005502557220 */ /* 0x000fe20000410000 */
[----:B------:R-:W-:Y:S02]  /*10d60*/  MUFU.EX2 R177, R28 ;  /* 0x0000001c00b17308 */ /* 0x000fe40000000800 */
[C---:B------:R-:W-:Y:S01]  /*10d70*/  FMUL.FTZ R86, R0.reuse, R86 ;  /* 0x0000005600567220 */ /* 0x040fe20000410000 */
[----:B------:R-:W-:Y:S01]  /*10d80*/  FMUL.FTZ R87, R0, R87 ;  /* 0x0000005700577220 */ /* 0x000fe20000410000 */
[C---:B------:R-:W-:Y:S01]  /*10d90*/  HMMA.16816.F32.BF16 R80, R136.reuse, R122, R80 ;  /* 0x0000007a8850723c */ /* 0x040fe20000041850 */
[----:B------:R-:W2:Y:S02]  /*10da0*/  LDSM.16.MT88.4 R120, [R184+0x10000] ;  /* 0x01000000b878783b */ /* 0x000ea40000004200 */
        /* <DEDUP_REMOVED lines=9> */
[C---:B------:R-:W-:Y:S03]  /*10e40*/  HMMA.16816.F32.BF16 R88, R136.reuse, R126, R88 ;  /* 0x0000007e8858723c */ /* 0x040fe60000041858 */
[----:B------:R-:W-:Y:S01]  /*10e50*/  LOP3.LUT R148, R167, UR8, R152, 0x96, !PT ;  /* 0x00000008a7947c12 */ /* 0x000fe2000f8e9698 */
[C---:B------:R-:W-:Y:S01]  /*10e60*/  FMUL.FTZ R96, R2.reuse, R96 ;  /* 0x0000006002607220 */ /* 0x040fe20000410000 */
[----:B------:R-:W-:Y:S01]  /*10e70*/  FMUL.FTZ R97, R2, R97 ;  /* 0x0000006102617220 */ /* 0x000fe20000410000 */
[C---:B----4-:R-:W-:Y:S05]  /*10e80*/  HMMA.16816.F32.BF16 R92, R136.reuse, R140, R92 ;  /* 0x0000008c885c723c */ /* 0x050fea000004185c */
[----:B------:R-:W-:Y:S01]  /*10e90*/  LOP3.LUT R166, R119, UR26, R166, 0x96, !PT ;  /* 0x0000001a77a67c12 */ /* 0x000fe2000f8e96a6 */
[----:B------:R-:W-:Y:S01]  /*10ea0*/  FMUL.FTZ R98, R0, R98 ;  /* 0x0000006200627220 */ /* 0x000fe20000410000 */
[----:B------:R-:W-:Y:S01]  /*10eb0*/  LOP3.LUT R117, R118, 0xff, RZ, 0xc0, !PT ;  /* 0x000000ff76757812 */ /* 0x000fe200078ec0ff */
[----:B------:R-:W-:Y:S03]  /*10ec0*/  FMUL.FTZ R99, R0, R99 ;  /* 0x0000006300637220 */ /* 0x000fe60000410000 */
[----:B------:R-:W-:Y:S01]  /*10ed0*/  SHF.R.U32.HI R124, RZ, 0x18, R118 ;  /* 0x00000018ff7c7819 */ /* 0x000fe20000011676 */
[----:B------:R-:W-:Y:S01]  /*10ee0*/  IMAD.MOV.U32 R169, RZ, RZ, R174 ;  /* 0x000000ffffa97224 */ /* 0x000fe200078e00ae */
[----:B------:R-:W-:Y:S01]  /*10ef0*/  LOP3.LUT R173, R118, 0xffff, RZ, 0xc0, !PT ;  /* 0x0000ffff76ad7812 */ /* 0x000fe200078ec0ff */
[C---:B------:R-:W-:Y:S01]  /*10f00*/  FMUL.FTZ R100, R2.reuse, R100 ;  /* 0x0000006402647220 */ /* 0x040fe20000410000 */
[C---:B------:R-:W-:Y:S03]  /*10f10*/  HMMA.16816.F32.BF16 R96, R136.reuse, R142, R96 ;  /* 0x0000008e8860723c */ /* 0x040fe60000041860 */
[----:B------:R-:W-:Y:S01]  /*10f20*/  SHF.R.U32.HI R174, RZ, 0x10, R118 ;  /* 0x00000010ffae7819 */ /* 0x000fe20000011676 */
[----:B------:R-:W-:Y:S01]  /*10f30*/  FMUL.FTZ R101, R2, R101 ;  /* 0x0000006502657220 */ /* 0x000fe20000410000 */
[----:B------:R-:W-:Y:S01]  /*10f40*/  ISETP.LE.U32.AND P1, PT, R124, UR5, PT ;  /* 0x000000057c007c0c */ /* 0x000fe2000bf23070 */
[C---:B------:R-:W-:Y:S01]  /*10f50*/  FMUL.FTZ R102, R0.reuse, R102 ;  /* 0x0000006600667220 */ /* 0x040fe20000410000 */
[----:B------:R-:W-:Y:S01]  /*10f60*/  FMUL.FTZ R103, R0, R103 ;  /* 0x0000006700677220 */ /* 0x000fe20000410000 */
[----:B------:R-:W1:Y:S01]  /*10f70*/  LDSM.16.MT88.4 R124, [R183+0x10000] ;  /* 0x01000000b77c783b */ /* 0x000e620000004200 */
[----:B------:R-:W-:Y:S02]  /*10f80*/  ISETP.LE.U32.AND P2, PT, R117, UR5, PT ;  /* 0x0000000575007c0c */ /* 0x000fe4000bf43070 */
[----:B------:R-:W-:Y:S04]  /*10f90*/  IMAD.WIDE.U32 R118, R148, -0x2daee0ad, RZ ;  /* 0xd2511f5394767825 */ /* 0x000fe800078e00ff */
[----:B------:R-:W-:Y:S01]  /*10fa0*/  FMUL.FTZ R104, R2, R104 ;  /* 0x0000006802687220 */ /* 0x000fe20000410000 */
[C---:B---3--:R-:W-:Y:S03]  /*10fb0*/  HMMA.16816.F32.BF16 R100, R136.reuse, R144, R100 ;  /* 0x000000908864723c */ /* 0x048fe60000041864 */
[----:B------:R-:W-:Y:S01]  /*10fc0*/  LOP3.LUT R13, R118, 0xffff, RZ, 0xc0, !PT ;  /* 0x0000ffff760d7812 */ /* 0x000fe200078ec0ff */
[----:B------:R-:W-:Y:S01]  /*10fd0*/  IMAD.MOV.U32 R167, RZ, RZ, R204 ;  /* 0x000000ffffa77224 */ /* 0x000fe200078e00cc */
[----:B------:R-:W-:Y:S01]  /*10fe0*/  SHF.R.U32.HI R14, RZ, 0x10, R118 ;  /* 0x00000010ff0e7819 */ /* 0x000fe20000011676 */
[----:B------:R-:W-:Y:S01]  /*10ff0*/  FMUL.FTZ R105, R2, R105 ;  /* 0x0000006902697220 */ /* 0x000fe20000410000 */
[----:B------:R-:W-:Y:S01]  /*11000*/  LOP3.LUT R12, R119, UR9, R172, 0x96, !PT ;  /* 0x00000009770c7c12 */ /* 0x000fe2000f8e96ac */
[C---:B------:R-:W-:Y:S03]  /*11010*/  FMUL.FTZ R106, R0.reuse, R106 ;  /* 0x0000006a006a7220 */ /* 0x040fe60000410000 */
[----:B------:R-:W-:Y:S01]  /*11020*/  SHF.R.U32.HI R143, RZ, 0x8, R13 ;  /* 0x00000008ff8f7819 */ /* 0x000fe2000001160d */
[----:B------:R-:W-:Y:S01]  /*11030*/  FMUL.FTZ R107, R0, R107 ;  /* 0x0000006b006b7220 */ /* 0x000fe20000410000 */
[----:B------:R-:W-:Y:S01]  /*11040*/  LOP3.LUT R142, R14, 0xff, RZ, 0xc0, !PT ;  /* 0x000000ff0e8e7812 */ /* 0x000fe200078ec0ff */
[----:B------:R-:W-:Y:S01]  /*11050*/  FMUL.FTZ R108, R2, R108 ;  /* 0x0000006c026c7220 */ /* 0x000fe20000410000 */
[----:B------:R-:W-:Y:S01]  /*11060*/  LOP3.LUT R13, R12, 0xffff, RZ, 0xc0, !PT ;  /* 0x0000ffff0c0d7812 */ /* 0x000fe200078ec0ff */
[----:B------:R-:W-:Y:S01]  /*11070*/  FMUL.FTZ R109, R2, R109 ;  /* 0x0000006d026d7220 */ /* 0x000fe20000410000 */
[--C-:B------:R-:W-:Y:S01]  /*11080*/  SHF.R.U32.HI R14, RZ, 0x10, R12.reuse ;  /* 0x00000010ff0e7819 */ /* 0x100fe2000001160c */
[----:B------:R-:W-:Y:S01]  /*11090*/  FMUL.FTZ R110, R0, R110 ;  /* 0x0000006e006e7220 */ /* 0x000fe20000410000 */
[C---:B------:R-:W-:Y:S03]  /*110a0*/  HMMA.16816.F32.BF16 R104, R136.reuse, R146, R104 ;  /* 0x000000928868723c */ /* 0x040fe60000041868 */
[----:B------:R-:W-:Y:S01]  /*110b0*/  LOP3.LUT R145, R118, 0xff, RZ, 0xc0, !PT ;  /* 0x000000ff76917812 */ /* 0x000fe200078ec0ff */
[----:B------:R-:W-:Y:S01]  /*110c0*/  FMUL.FTZ R111, R0, R111 ;  /* 0x0000006f006f7220 */ /* 0x000fe20000410000 */
[----:B------:R-:W-:Y:S01]  /*110d0*/  LOP3.LUT R141, R12, 0xff, RZ, 0xc0, !PT ;  /* 0x000000ff0c8d7812 */ /* 0x000fe200078ec0ff */
[C---:B------:R-:W-:Y:S01]  /*110e0*/  FMUL.FTZ R112, R2.reuse, R112 ;  /* 0x0000007002707220 */ /* 0x040fe20000410000 */
[----:B------:R-:W-:Y:S01]  /*110f0*/  SHF.R.U32.HI R140, RZ, 0x18, R12 ;  /* 0x00000018ff8c7819 */ /* 0x000fe2000001160c */
[C---:B------:R-:W-:Y:S03]  /*11100*/  FMUL.FTZ R12, R2.reuse, R128 ;  /* 0x00000080020c7220 */ /* 0x040fe60000410000 */
[----:B------:R-:W-:Y:S01]  /*11110*/  SHF.R.U32.HI R117, RZ, 0x8, R13 ;  /* 0x00000008ff757819 */ /* 0x000fe2000001160d */
[----:B------:R-:W-:Y:S01]  /*11120*/  FMUL.FTZ R13, R2, R129 ;  /* 0x00000081020d7220 */ /* 0x000fe20000410000 */
[----:B------:R-:W-:Y:S01]  /*11130*/  LOP3.LUT R16, R14, 0xff, RZ, 0xc0, !PT ;  /* 0x000000ff0e107812 */ /* 0x000fe200078ec0ff */
[----:B------:R-:W-:Y:S01]  /*11140*/  FMUL.FTZ R14, R0, R130 ;  /* 0x00000082000e7220 */ /* 0x000fe20000410000 */
[----:B------:R-:W-:Y:S01]  /*11150*/  PRMT R143, R145, 0x5410, R143 ;  /* 0x00005410918f7816 */ /* 0x000fe2000000008f */
[----:B------:R-:W3:Y:S01]  /*11160*/  LDSM.16.MT88.4 R128, [R181+0xc800] ;  /* 0x00c80000b580783b */ /* 0x000ee20000004200 */
[----:B------:R-:W-:Y:S01]  /*11170*/  IMAD.MOV.U32 R145, RZ, RZ, R175 ;  /* 0x000000ffff917224 */ /* 0x000fe200078e00af */
[----:B------:R-:W-:Y:S01]  /*11180*/  PRMT R140, R16, 0x5410, R140 ;  /* 0x00005410108c7816 */ /* 0x000fe2000000008c */
[----:B------:R-:W-:Y:S01]  /*11190*/  FMUL.FTZ R16, R2, R132 ;  /* 0x0000008402107220 */ /* 0x000fe20000410000 */
[----:B------:R-:W-:Y:S01]  /*111a0*/  F2FP.BF16.F32.PACK_AB R153, R219, R207 ;  /* 0x000000cfdb99723e */ /* 0x000fe200000010ff */
[C---:B--2---:R-:W-:Y:S03]  /*111b0*/  HMMA.16816.F32.BF16 R12, R136.reuse, R120, R12 ;  /* 0x00000078880c723c */ /* 0x044fe6000004180c */
[----:B------:R-:W-:Y:S01]  /*111c0*/  F2FP.BF16.F32.PACK_AB R152, R145, R211 ;  /* 0x000000d39198723e */ /* 0x000fe200000010ff */
[----:B------:R-:W2:Y:S01]  /*111d0*/  LDSM.16.MT88.4 R132, [R182+0xc800] ;  /* 0x00c80000b684783b */ /* 0x000ea20000004200 */
[----:B------:R-:W-:Y:S01]  /*111e0*/  PRMT R117, R141, 0x5410, R117 ;  /* 0x000054108d757816 */ /* 0x000fe20000000075 */
[C---:B------:R-:W-:Y:S05]  /*111f0*/  HMMA.16816.F32.BF16 R16, R136.reuse, R122, R16 ;  /* 0x0000007a8810723c */ /* 0x040fea0000041810 */
[----:B------:R-:W-:Y:S01]  /*11200*/  PRMT R151, R152, 0x7632, R151 ;  /* 0x0000763298977816 */ /* 0x000fe20000000097 */
[C---:B-1----:R-:W-:Y:S05]  /*11210*/  HMMA.16816.F32.BF16 R108, R136.reuse, R124, R108 ;  /* 0x0000007c886c723c */ /* 0x042fea000004186c */
[--C-:B------:R-:W-:Y:S01]  /*11220*/  HSET2.LE.AND R120, R117, R171.reuse, PT ;  /* 0x000000ab75787233 */ /* 0x100fe20003803000 */
[----:B------:R-:W-:Y:S01]  /*11230*/  FMUL.FTZ R113, R2, R113 ;  /* 0x0000007102717220 */ /* 0x000fe20000410000 */
[----:B------:R-:W-:Y:S01]  /*11240*/  PRMT R117, R152, 0x5410, R151 ;  /* 0x0000541098757816 */ /* 0x000fe20000000097 */
[C---:B------:R-:W-:Y:S03]  /*11250*/  FMUL.FTZ R114, R0.reuse, R114 ;  /* 0x0000007200727220 */ /* 0x040fe60000410000 */
[C---:B------:R-:W-:Y:S01]  /*11260*/  PRMT R154, R153.reuse, 0x7632, R154 ;  /* 0x00007632999a7816 */ /* 0x040fe2000000009a */
[----:B------:R-:W-:Y:S01]  /*11270*/  FMUL.FTZ R115, R0, R115 ;  /* 0x0000007300737220 */ /* 0x000fe20000410000 */
[----:B------:R-:W-:Y:S01]  /*11280*/  F2FP.BF16.F32.PACK_AB R148, R206, R220 ;  /* 0x000000dcce94723e */ /* 0x000fe200000010ff */
[----:B------:R-:W-:Y:S01]  /*11290*/  @!P2 HFMA2.BF16_V2 R240, -RZ.H0_H0, RZ.H0_H0, -R158.H0_H0 ;  /* 0x200000fffff0a231 */ /* 0x000fe2000034099e */
[----:B------:R-:W-:Y:S01]  /*112a0*/  LOP3.LUT R120, R120, R117, RZ, 0xc0, !PT ;  /* 0x0000007578787212 */ /* 0x000fe200078ec0ff */
[----:B------:R-:W-:Y:S01]  /*112b0*/  IMAD.MOV.U32 R204, RZ, RZ, R145 ;  /* 0x000000ffffcc7224 */ /* 0x000fe200078e0091 */
[----:B------:R-:W-:Y:S01]  /*112c0*/  HSET2.LE.AND R121, R140, R171, PT ;  /* 0x000000ab8c797233 */ /* 0x000fe20003803000 */
[----:B------:R-:W-:Y:S01]  /*112d0*/  @!P1 HFMA2.BF16_V2 R235, -RZ.H0_H0, RZ.H0_H0, -R155.H0_H0 ;  /* 0x200000ffffeb9231 */ /* 0x000fe2000034099b */
[----:B------:R-:W-:Y:S01]  /*112e0*/  HMMA.16816.F32.BF16 R112, R136, R126, R112 ;  /* 0x0000007e8870723c */ /* 0x000fe20000041870 */
[----:B------:R-:W1:Y:S02]  /*112f0*/  LDSM.16.MT88.4 R124, [R184+0xc800] ;  /* 0x00c80000b87c783b */ /* 0x000e640000004200 */
[----:B------:R-:W-:Y:S01]  /*11300*/  PRMT R117, R153, 0x5410, R154 ;  /* 0x0000541099757816 */ /* 0x000fe2000000009a */
[----:B------:R-:W-:Y:S01]  /*11310*/  IMAD.WIDE.U32 R140, R165, -0x326172a9, RZ ;  /* 0xcd9e8d57a58c7825 */ /* 0x000fe200078e00ff */
[----:B------:R-:W-:Y:S02]  /*11320*/  SHF.R.U32.HI R144, RZ, 0x18, R118 ;  /* 0x00000018ff907819 */ /* 0x000fe40000011676 */
[----:B------:R-:W-:Y:S04]  /*11330*/  PRMT R147, R148, 0x7632, R147 ;  /* 0x0000763294937816 */ /* 0x000fe80000000093 */
[----:B------:R-:W-:Y:S02]  /*11340*/  F2FP.BF16.F32.PACK_AB R150, R217, R218 ;  /* 0x000000dad996723e */ /* 0x000fe400000010ff */
[----:B------:R-:W-:Y:S02]  /*11350*/  LOP3.LUT R121, R121, R117, RZ, 0xc0, !PT ;  /* 0x0000007579797212 */ /* 0x000fe400078ec0ff */
[--C-:B------:R-:W-:Y:S02]  /*11360*/  HSET2.LE.AND R122, R143, R171.reuse, PT ;  /* 0x000000ab8f7a7233 */ /* 0x100fe40003803000 */
[----:B------:R-:W-:Y:S02]  /*11370*/  PRMT R142, R142, 0x5410, R144 ;  /* 0x000054108e8e7816 */ /* 0x000fe40000000090 */
[----:B------:R-:W-:Y:S02]  /*11380*/  PRMT R117, R148, 0x5410, R147 ;  /* 0x0000541094757816 */ /* 0x000fe40000000093 */
[----:B------:R-:W-:Y:S02]  /*11390*/  PRMT R149, R150, 0x7632, R149 ;  /* 0x0000763296957816 */ /* 0x000fe40000000095 */
[----:B------:R-:W-:Y:S02]  /*113a0*/  LOP3.LUT R122, R122, R117, RZ, 0xc0, !PT ;  /* 0x000000757a7a7212 */ /* 0x000fe400078ec0ff */
[----:B------:R-:W-:Y:S02]  /*113b0*/  HSET2.LE.AND R123, R142, R171, PT ;  /* 0x000000ab8e7b7233 */ /* 0x000fe40003803000 */
[----:B------:R-:W-:Y:S02]  /*113c0*/  PRMT R117, R150, 0x5410, R149 ;  /* 0x0000541096757816 */ /* 0x000fe40000000095 */
[C---:B------:R-:W-:Y:S02]  /*113d0*/  LOP3.LUT R136, R166.reuse, 0xff, RZ, 0xc0, !PT ;  /* 0x000000ffa6887812 */ /* 0x040fe400078ec0ff */
[----:B------:R-:W-:Y:S02]  /*113e0*/  LOP3.LUT R123, R123, R117, RZ, 0xc0, !PT ;  /* 0x000000757b7b7212 */ /* 0x000fe400078ec0ff */
[----:B------:R-:W-:Y:S02]  /*113f0*/  LOP3.LUT R117, R166, 0xffff, RZ, 0xc0, !PT ;  /* 0x0000ffffa6757812 */ /* 0x000fe400078ec0ff */
[----:B------:R-:W-:Y:S02]  /*11400*/  @!P2 PRMT R158, R240, 0x5410, RZ ;  /* 0x00005410f09ea816 */ /* 0x000fe400000000ff */
[----:B------:R-:W-:Y:S01]  /*11410*/  @!P1 PRMT R155, R235, 0x5410, RZ ;  /* 0x00005410eb9b9816 */ /* 0x000fe200000000ff */
[C---:B---3--:R-:W-:Y:S05]  /*11420*/  HMMA.16816.F32.BF16 R4, R120.reuse, R128, R4 ;  /* 0x000000807804723c */ /* 0x048fea0000041804 */
[----:B------:R-:W-:Y:S01]  /*11430*/  SHF.R.U32.HI R117, RZ, 0x8, R117 ;  /* 0x00000008ff757819 */ /* 0x000fe20000011675 */
[C---:B------:R-:W-:Y:S03]  /*11440*/  HMMA.16816.F32.BF16 R8, R120.reuse, R130, R8 ;  /* 0x000000827808723c */ /* 0x040fe60000041808 */
[----:B------:R-:W-:Y:S02]  /*11450*/  ISETP.LE.U32.AND P6, PT, R136, UR5, PT ;  /* 0x0000000588007c0c */ /* 0x000fe4000bfc3070 */
[--C-:B------:R-:W-:Y:S01]  /*11460*/  SHF.R.U32.HI R128, RZ, 0x18, R166.reuse ;  /* 0x00000018ff807819 */ /* 0x100fe200000116a6 */
[C---:B--2---:R-:W-:Y:S03]  /*11470*/  HMMA.16816.F32.BF16 R36, R120.reuse, R132, R36 ;  /* 0x000000847824723c */ /* 0x044fe60000041824 */
[----:B------:R-:W-:Y:S02]  /*11480*/  ISETP.LE.U32.AND P3, PT, R128, UR5, PT ;  /* 0x0000000580007c0c */ /* 0x000fe4000bf63070 */
[----:B------:R-:W-:Y:S01]  /*11490*/  LOP3.LUT R117, R117, 0xffff, RZ, 0xc0, !PT ;  /* 0x0000ffff75757812 */ /* 0x000fe200078ec0ff */
[C---:B------:R-:W-:Y:S01]  /*114a0*/  HMMA.16816.F32.BF16 R40, R120.reuse, R134, R40 ;  /* 0x000000867828723c */ /* 0x040fe20000041828 */
[----:B------:R-:W2:Y:S02]  /*114b0*/  LDSM.16.MT88.4 R128, [R183+0xc800] ;  /* 0x00c80000b780783b */ /* 0x000ea40000004200 */
[----:B------:R-:W-:Y:S02]  /*114c0*/  ISETP.LE.U32.AND P5, PT, R117, UR5, PT ;  /* 0x0000000575007c0c */ /* 0x000fe4000bfa3070 */
[----:B------:R-:W-:Y:S01]  /*114d0*/  SHF.R.U32.HI R117, RZ, 0x10, R166 ;  /* 0x00000010ff757819 */ /* 0x000fe200000116a6 */
[C---:B-1----:R-:W-:Y:S05]  /*114e0*/  HMMA.16816.F32.BF16 R44, R120.reuse, R124, R44 ;  /* 0x0000007c782c723c */ /* 0x042fea000004182c */
[----:B------:R-:W-:Y:S01]  /*114f0*/  IMAD.MOV.U32 R166, RZ, RZ, R205 ;  /* 0x000000ffffa67224 */ /* 0x000fe200078e00cd */
[----:B------:R-:W-:Y:S01]  /*11500*/  LOP3.LUT R175, R141, UR8, R164, 0x96, !PT ;  /* 0x000000088daf7c12 */ /* 0x000fe2000f8e96a4 */
[----:B------:R-:W-:Y:S01]  /*11510*/  IMAD.MOV.U32 R205, RZ, RZ, R169 ;  /* 0x000000ffffcd7224 */ /* 0x000fe200078e00a9 */
[----:B------:R-:W-:Y:S01]  /*11520*/  LOP3.LUT R136, R117, 0xff, RZ, 0xc0, !PT ;  /* 0x000000ff75887812 */ /* 0x000fe200078ec0ff */
[C---:B------:R-:W-:Y:S03]  /*11530*/  HMMA.16816.F32.BF16 R48, R120.reuse, R126, R48 ;  /* 0x0000007e7830723c */ /* 0x040fe60000041830 */
[----:B------:R-:W-:Y:S01]  /*11540*/  IMAD.WIDE.U32 R164, R168, -0x326172a9, RZ ;  /* 0xcd9e8d57a8a47825 */ /* 0x000fe200078e00ff */
[----:B------:R-:W-:Y:S03]  /*11550*/  IADD3 R168, P0, R166, UR34, RZ ;  /* 0x00000022a6a87c10 */ /* 0x000fe6000ff1e0ff */
[----:B------:R-:W-:Y:S01]  /*11560*/  @!P6 HFMA2.BF16_V2 R244, -RZ.H0_H0, RZ.H0_H0, -R160.H0_H0 ;  /* 0x200000fffff4e231 */ /* 0x000fe200003409a0 */
[----:B------:R-:W-:Y:S03]  /*11570*/  LOP3.LUT R132, R174, 0xff, RZ, 0xc0, !PT ;  /* 0x000000ffae847812 */ /* 0x000fe600078ec0ff */
[----:B------:R-:W-:Y:S01]  /*11580*/  @!P5 HFMA2.BF16_V2 R243, -RZ.H0_H0, RZ.H0_H0, -R159.H0_H0 ;  /* 0x200000fffff3d231 */ /* 0x000fe2000034099f */
[----:B------:R-:W-:Y:S01]  /*11590*/  IADD3.X R169, R167, UR33, RZ, P0, !PT ;  /* 0x00000021a7a97c10 */ /* 0x000fe200087fe4ff */
[----:B------:R-:W-:Y:S01]  /*115a0*/  @!P3 HFMA2.BF16_V2 R241, -RZ.H0_H0, RZ.H0_H0, -R161.H0_H0 ;  /* 0x200000fffff1b231 */ /* 0x000fe200003409a1 */
[----:B------:R-:W-:Y:S01]  /*115b0*/  ISETP.LE.U32.AND P0, PT, R136, UR5, PT ;  /* 0x0000000588007c0c */ /* 0x000fe2000bf03070 */
[----:B------:R-:W-:Y:S01]  /*115c0*/  IMAD.MOV.U32 R174, RZ, RZ, R209 ;  /* 0x000000ffffae7224 */ /* 0x000fe200078e00d1 */
[----:B------:R-:W1:Y:S01]  /*115d0*/  LDSM.16.MT88.4 R136, [R181+0xe800] ;  /* 0x00e80000b588783b */ /* 0x000e620000004200 */
[----:B------:R-:W-:Y:S01]  /*115e0*/  SHF.R.U32.HI R133, RZ, 0x8, R173 ;  /* 0x00000008ff857819 */ /* 0x000fe200000116ad */
[----:B------:R3:W-:Y:S01]  /*115f0*/  MUFU.EX2 R209, R21 ;  /* 0x0000001500d17308 */ /* 0x0007e20000000800 */
[----:B------:R-:W-:Y:S01]  /*11600*/  @!P6 PRMT R160, R244, 0x5410, RZ ;  /* 0x00005410f4a0e816 */ /* 0x000fe200000000ff */
[----:B------:R-:W-:Y:S01]  /*11610*/  IMAD.MOV.U32 R173, RZ, RZ, R208 ;  /* 0x000000ffffad7224 */ /* 0x000fe200078e00d0 */
[----:B------:R-:W-:Y:S02]  /*11620*/  ISETP.LE.U32.AND P6, PT, R132, UR5, PT ;  /* 0x0000000584007c0c */ /* 0x000fe4000bfc3070 */
[----:B------:R-:W-:Y:S01]  /*11630*/  LOP3.LUT R132, R133, 0xffff, RZ, 0xc0, !PT ;  /* 0x0000ffff85847812 */ /* 0x000fe200078ec0ff */
[----:B------:R-:W-:Y:S01]  /*11640*/  STG.E.U16 desc[UR20][R166.64], R160 ;  /* 0x000000a0a6007986 */ /* 0x000fe2000c101514 */
[----:B------:R-:W-:Y:S03]  /*11650*/  @!P5 PRMT R159, R243, 0x5410, RZ ;  /* 0x00005410f39fd816 */ /* 0x000fe600000000ff */
[----:B------:R-:W-:Y:S01]  /*11660*/  MUFU.EX2 R208, R22 ;  /* 0x0000001600d07308 */ /* 0x000fe20000000800 */
[C---:B--2---:R-:W-:Y:S01]  /*11670*/  HMMA.16816.F32.BF16 R52, R120.reuse, R128, R52 ;  /* 0x000000807834723c */ /* 0x044fe20000041834 */
[----:B------:R-:W-:Y:S02]  /*11680*/  STG.E.U16 desc[UR20][R166.64+0x2], R159 ;  /* 0x0000029fa6007986 */ /* 0x000fe4000c101514 */
[----:B------:R-:W-:Y:S01]  /*11690*/  ISETP.LE.U32.AND P5, PT, R132, UR5, PT ;  /* 0x0000000584007c0c */ /* 0x000fe2000bfa3070 */
[----:B------:R-:W-:Y:S02]  /*116a0*/  @!P0 HFMA2.BF16_V2 R242, -RZ.H0_H0, RZ.H0_H0, -R162.H0_H0 ;  /* 0x200000fffff28231 */ /* 0x000fe400003409a2 */
[C---:B------:R-:W-:Y:S01]  /*116b0*/  HMMA.16816.F32.BF16 R56, R120.reuse, R130, R56 ;  /* 0x000000827838723c */ /* 0x040fe20000041838 */
[----:B------:R-:W2:Y:S04]  /*116c0*/  LDSM.16.MT88.4 R132, [R182+0xe800] ;  /* 0x00e80000b684783b */ /* 0x000ea80000004200 */
[----:B------:R-:W-:Y:S01]  /*116d0*/  LOP3.LUT R117, R119, UR9, R172, 0x96, !PT ;  /* 0x0000000977757c12 */ /* 0x000fe2000f8e96ac */
[----:B------:R-:W-:Y:S01]  /*116e0*/  @!P6 HFMA2.BF16_V2 R229, -RZ.H0_H0, RZ.H0_H0, -R156.H0_H0 ;  /* 0x200000ffffe5e231 */ /* 0x000fe2000034099c */
[----:B------:R-:W-:Y:S01]  /*116f0*/  LOP3.LUT R142, R118, 0xff, RZ, 0xc0, !PT ;  /* 0x000000ff768e7812 */ /* 0x000fe200078ec0ff */
[----:B------:R-:W-:Y:S01]  /*11700*/  IMAD.MOV.U32 R172, RZ, RZ, R210 ;  /* 0x000000ffffac7224 */ /* 0x000fe200078e00d2 */
[----:B------:R-:W-:Y:S01]  /*11710*/  LDSM.16.MT88.4 R128, [R183+0xe800] ;  /* 0x00e80000b780783b */ /* 0x000fe20000004200 */
[----:B------:R-:W4:Y:S01]  /*11720*/  MUFU.EX2 R210, R20 ;  /* 0x0000001400d27308 */ /* 0x000f220000000800 */
[C---:B------:R-:W-:Y:S01]  /*11730*/  LOP3.LUT R124, R117.reuse, 0xff, RZ, 0xc0, !PT ;  /* 0x000000ff757c7812 */ /* 0x040fe200078ec0ff */
[----:B------:R-:W-:Y:S01]  /*11740*/  @!P5 HFMA2.BF16_V2 R230, -RZ.H0_H0, RZ.H0_H0, -R157.H0_H0 ;  /* 0x200000ffffe6d231 */ /* 0x000fe2000034099d */
[--C-:B------:R-:W-:Y:S02]  /*11750*/  SHF.R.U32.HI R143, RZ, 0x18, R118.reuse ;  /* 0x00000018ff8f7819 */ /* 0x100fe40000011676 */
[----:B------:R-:W-:Y:S02]  /*11760*/  ISETP.LE.U32.AND P2, PT, R124, UR5, PT ;  /* 0x000000057c007c0c */ /* 0x000fe4000bf43070 */
[----:B------:R-:W3:Y:S01]  /*11770*/  LDSM.16.MT88.4 R124, [R184+0xe800] ;  /* 0x00e80000b87c783b */ /* 0x000ee20000004200 */
[----:B------:R-:W-:Y:S02]  /*11780*/  LOP3.LUT R144, R118, 0xffff, RZ, 0xc0, !PT ;  /* 0x0000ffff76907812 */ /* 0x000fe400078ec0ff */
[----:B------:R-:W-:Y:S02]  /*11790*/  SHF.R.U32.HI R145, RZ, 0x10, R118 ;  /* 0x00000010ff917819 */ /* 0x000fe40000011676 */
[----:B------:R-:W-:Y:S01]  /*117a0*/  LOP3.LUT R118, R117, 0xffff, RZ, 0xc0, !PT ;  /* 0x0000ffff75767812 */ /* 0x000fe200078ec0ff */
[C---:B-1----:R-:W-:Y:S03]  /*117b0*/  HMMA.16816.F32.BF16 R60, R120.reuse, R136, R60 ;  /* 0x00000088783c723c */ /* 0x042fe6000004183c */
[----:B------:R-:W-:Y:S02]  /*117c0*/  SHF.R.U32.HI R118, RZ, 0x8, R118 ;  /* 0x00000008ff767819 */ /* 0x000fe40000011676 */
[----:B------:R-:W-:Y:S01]  /*117d0*/  @!P5 PRMT R157, R230, 0x5410, RZ ;  /* 0x00005410e69dd816 */ /* 0x000fe200000000ff */
[C---:B------:R-:W-:Y:S05]  /*117e0*/  HMMA.16816.F32.BF16 R64, R120.reuse, R138, R64 ;  /* 0x0000008a7840723c */ /* 0x040fea0000041840 */
[----:B------:R-:W-:Y:S01]  /*117f0*/  LOP3.LUT R118, R118, 0xffff, RZ, 0xc0, !PT ;  /* 0x0000ffff76767812 */ /* 0x000fe200078ec0ff */
[----:B------:R-:W-:Y:S01]  /*11800*/  @!P2 HFMA2.BF16_V2 R226, -RZ.H0_H0, RZ.H0_H0, -R152.H0_H0 ;  /* 0x200000ffffe2a231 */ /* 0x000fe20000340998 */
[----:B------:R-:W-:Y:S02]  /*11810*/  @!P0 PRMT R162, R242, 0x5410, RZ ;  /* 0x00005410f2a28816 */ /* 0x000fe400000000ff */
[----:B------:R-:W-:Y:S02]  /*11820*/  ISETP.LE.U32.AND P5, PT, R118, UR5, PT ;  /* 0x0000000576007c0c */ /* 0x000fe4000bfa3070 */
[--C-:B------:R-:W-:Y:S01]  /*11830*/  SHF.R.U32.HI R118, RZ, 0x18, R117.reuse ;  /* 0x00000018ff767819 */ /* 0x100fe20000011675 */
[C---:B--2---:R-:W-:Y:S01]  /*11840*/  HMMA.16816.F32.BF16 R68, R120.reuse, R132, R68 ;  /* 0x000000847844723c */ /* 0x044fe20000041844 */
[----:B------:R-:W-:Y:S02]  /*11850*/  STG.E.U16 desc[UR20][R168.64], R162 ;  /* 0x000000a2a8007986 */ /* 0x000fe4000c101514 */
[----:B------:R-:W-:Y:S02]  /*11860*/  ISETP.LE.U32.AND P1, PT, R118, UR5, PT ;  /* 0x0000000576007c0c */ /* 0x000fe4000bf23070 */
[----:B------:R-:W-:Y:S01]  /*11870*/  LOP3.LUT R141, R165, UR26, R140, 0x96, !PT ;  /* 0x0000001aa58d7c12 */ /* 0x000fe2000f8e968c */
[C---:B------:R-:W-:Y:S03]  /*11880*/  HMMA.16816.F32.BF16 R72, R120.reuse, R134, R72 ;  /* 0x000000867848723c */ /* 0x040fe60000041848 */
[----:B------:R-:W-:Y:S02]  /*11890*/  ISETP.LE.U32.AND P0, PT, R142, UR5, PT ;  /* 0x000000058e007c0c */ /* 0x000fe4000bf03070 */
[C---:B------:R-:W-:Y:S01]  /*118a0*/  LOP3.LUT R118, R164.reuse, 0xffff, RZ, 0xc0, !PT ;  /* 0x0000ffffa4767812 */ /* 0x040fe200078ec0ff */
[----:B------:R-:W-:Y:S01]  /*118b0*/  @!P5 HFMA2.BF16_V2 R225, -RZ.H0_H0, RZ.H0_H0, -R151.H0_H0 ;  /* 0x200000ffffe1d231 */ /* 0x000fe20000340997 */
[----:B------:R-:W-:Y:S01]  /*118c0*/  LOP3.LUT R133, R141, 0xff, RZ, 0xc0, !PT ;  /* 0x000000ff8d857812 */ /* 0x000fe200078ec0ff */
[C---:B---3--:R-:W-:Y:S03]  /*118d0*/  HMMA.16816.F32.BF16 R76, R120.reuse, R124, R76 ;  /* 0x0000007c784c723c */ /* 0x048fe6000004184c */
[----:B------:R-:W-:Y:S01]  /*118e0*/  SHF.R.U32.HI R132, RZ, 0x8, R118 ;  /* 0x00000008ff847819 */ /* 0x000fe20000011676 */
[----:B------:R-:W-:Y:S01]  /*118f0*/  @!P1 HFMA2.BF16_V2 R234, -RZ.H0_H0, RZ.H0_H0, -R154.H0_H0 ;  /* 0x200000ffffea9231 */ /* 0x000fe2000034099a */
[----:B------:R-:W-:Y:S01]  /*11900*/  LOP3.LUT R119, R164, 0xff, RZ, 0xc0, !PT ;  /* 0x000000ffa4777812 */ /* 0x000fe200078ec0ff */
[C---:B------:R-:W-:Y:S01]  /*11910*/  HMMA.16816.F32.BF16 R80, R120.reuse, R126, R80 ;  /* 0x0000007e7850723c */ /* 0x040fe20000041850 */
[----:B------:R-:W-:Y:S04]  /*11920*/  LDSM.16.MT88.4 R124, [R182+0x10800] ;  /* 0x01080000b67c783b */ /* 0x000fe80000004200 */
[----:B------:R-:W-:Y:S01]  /*11930*/  @!P5 PRMT R151, R225, 0x5410, RZ ;  /* 0x00005410e197d816 */ /* 0x000fe200000000ff */
[C---:B------:R-:W-:Y:S03]  /*11940*/  HMMA.16816.F32.BF16 R84, R120.reuse, R128, R84 ;  /* 0x000000807854723c */ /* 0x040fe60000041854 */
[----:B------:R-:W-:Y:S02]  /*11950*/  ISETP.LE.U32.AND P5, PT, R133, UR5, PT ;  /* 0x0000000585007c0c */ /* 0x000fe4000bfa3070 */
[----:B------:R-:W-:Y:S01]  /*11960*/  PRMT R137, R119, 0x5410, R132 ;  /* 0x0000541077897816 */ /* 0x000fe20000000084 */
[C---:B------:R-:W-:Y:S01]  /*11970*/  HMMA.16816.F32.BF16 R88, R120.reuse, R130, R88 ;  /* 0x000000827858723c */ /* 0x040fe20000041858 */
[----:B------:R-:W1:Y:S04]  /*11980*/  LDSM.16.MT88.4 R132, [R181+0x10800] ;  /* 0x01080000b584783b */ /* 0x000e680000004200 */
[----:B------:R-:W-:Y:S01]  /*11990*/  SHF.R.U32.HI R117, RZ, 0x10, R117 ;  /* 0x00000010ff757819 */ /* 0x000fe20000011675 */
[----:B------:R-:W-:Y:S01]  /*119a0*/  @!P0 HFMA2.BF16_V2 R224, -RZ.H0_H0, RZ.H0_H0, -R148.H0_H0 ;  /* 0x200000ffffe08231 */ /* 0x000fe20000340994 */
[----:B------:R-:W-:Y:S01]  /*119b0*/  @!P2 PRMT R152, R226, 0x5410, RZ ;  /* 0x00005410e298a816 */ /* 0x000fe200000000ff */
[----:B------:R-:W-:Y:S03]  /*119c0*/  IMAD.MOV.U32 R129, RZ, RZ, R207 ;  /* 0x000000ffff817224 */ /* 0x000fe600078e00cf */
[----:B------:R-:W-:Y:S02]  /*119d0*/  LOP3.LUT R117, R117, 0xff, RZ, 0xc0, !PT ;  /* 0x000000ff75757812 */ /* 0x000fe400078ec0ff */
[----:B------:R-:W-:Y:S02]  /*119e0*/  @!P3 PRMT R161, R241, 0x5410, RZ ;  /* 0x00005410f1a1b816 */ /* 0x000fe400000000ff */
[----:B------:R-:W-:Y:S02]  /*119f0*/  ISETP.LE.U32.AND P2, PT, R117, UR5, PT ;  /* 0x0000000575007c0c */ /* 0x000fe4000bf43070 */
[----:B------:R-:W-:Y:S01]  /*11a00*/  SHF.R.U32.HI R117, RZ, 0x10, R164 ;  /* 0x00000010ff757819 */ /* 0x000fe200000116a4 */
[----:B------:R-:W-:Y:S01]  /*11a10*/  STG.E.U16 desc[UR20][R168.64+0x2], R161 ;  /* 0x000002a1a8007986 */ /* 0x000fe2000c101514 */
[----:B------:R-:W-:Y:S02]  /*11a20*/  ISETP.LE.U32.AND P3, PT, R119, UR5, PT ;  /* 0x0000000577007c0c */ /* 0x000fe4000bf63070 */
[----:B------:R-:W-:Y:S01]  /*11a30*/  LOP3.LUT R117, R117, 0xff, RZ, 0xc0, !PT ;  /* 0x000000ff75757812 */ /* 0x000fe200078ec0ff */
[----:B------:R-:W-:Y:S01]  /*11a40*/  STG.E.U16 desc[UR20][R166.64+0x10], R158 ;  /* 0x0000109ea6007986 */ /* 0x000fe2000c101514 */
[----:B------:R-:W-:Y:S02]  /*11a50*/  @!P0 PRMT R148, R224, 0x5410, RZ ;  /* 0x00005410e0948816 */ /* 0x000fe400000000ff */
[----:B------:R-:W-:Y:S01]  /*11a60*/  @!P1 PRMT R154, R234, 0x5410, RZ ;  /* 0x00005410ea9a9816 */ /* 0x000fe200000000ff */
[----:B------:R-:W-:Y:S01]  /*11a70*/  STG.E.U16 desc[UR20][R166.64+0x12], R157 ;  /* 0x0000129da6007986 */ /* 0x000fe2000c101514 */
[----:B------:R-:W-:Y:S01]  /*11a80*/  @!P6 PRMT R156, R229, 0x5410, RZ ;  /* 0x00005410e59ce816 */ /* 0x000fe200000000ff */
[----:B------:R-:W-:Y:S01]  /*11a90*/  @!P2 HFMA2.BF16_V2 R228, -RZ.H0_H0, RZ.H0_H0, -R153.H0_H0 ;  /* 0x200000ffffe4a231 */ /* 0x000fe20000340999 */
[----:B------:R-:W-:Y:S01]  /*11aa0*/  SHF.R.U32.HI R119, RZ, 0x8, R144 ;  /* 0x00000008ff777819 */ /* 0x000fe20000011690 */
[----:B------:R-:W-:Y:S01]  /*11ab0*/  STG.E.U16 desc[UR20][R168.64+0x12], R155 ;  /* 0x0000129ba8007986 */ /* 0x000fe2000c101514 */
[----:B------:R-:W-:Y:S02]  /*11ac0*/  LOP3.LUT R140, R165, UR26, R140, 0x96, !PT ;  /* 0x0000001aa58c7c12 */ /* 0x000fe4000f8e968c */
[----:B------:R-:W-:Y:S01]  /*11ad0*/  @!P2 PRMT R153, R228, 0x5410, RZ ;  /* 0x00005410e499a816 */ /* 0x000fe200000000ff */
[----:B------:R-:W-:Y:S01]  /*11ae0*/  STG.E.U16 desc[UR20][R168.64+0x10], R156 ;  /* 0x0000109ca8007986 */ /* 0x000fe2000c101514 */
[----:B------:R-:W-:Y:S02]  /*11af0*/  LOP3.LUT R21, R140, 0xffff, RZ, 0xc0, !PT ;  /* 0x0000ffff8c157812 */ /* 0x000fe400078ec0ff */
[----:B------:R-:W-:Y:S01]  /*11b00*/  ISETP.LE.U32.AND P6, PT, R143, UR5, PT ;  /* 0x000000058f007c0c */ /* 0x000fe2000bfc3070 */
[----:B------:R-:W-:Y:S01]  /*11b10*/  STG.E.U16 desc[UR20][R166.64+0x20], R152 ;  /* 0x00002098a6007986 */ /* 0x000fe2000c101514 */
[----:B----4-:R-:W-:Y:S01]  /*11b20*/  F2FP.BF16.F32.PACK_AB R146, R209, R210 ;  /* 0x000000d2d192723e */ /* 0x010fe200000010ff */
[C---:B-1----:R-:W-:Y:S02]  /*11b30*/  HMMA.16816.F32.BF16 R92, R120.reuse, R132, R92 ;  /* 0x00000084785c723c */ /* 0x042fe4000004185c */
[----:B------:R-:W-:Y:S02]  /*11b40*/  STG.E.U16 desc[UR20][R166.64+0x22], R151 ;  /* 0x00002297a6007986 */ /* 0x000fe4000c101514 */
[----:B------:R-:W-:Y:S01]  /*11b50*/  @!P5 HFMA2.BF16_V2 R232, -RZ.H0_H0, RZ.H0_H0, -R146.H0_H0 ;  /* 0x200000ffffe8d231 */ /* 0x000fe20000340992 */
[----:B------:R-:W-:Y:S01]  /*11b60*/  LOP3.LUT R20, R145, 0xff, RZ, 0xc0, !PT ;  /* 0x000000ff91147812 */ /* 0x000fe200078ec0ff */
[----:B------:R-:W-:Y:S01]  /*11b70*/  STG.E.U16 desc[UR20][R168.64+0x20], R153 ;  /* 0x00002099a8007986 */ /* 0x000fe2000c101514 */
[C---:B------:R-:W-:Y:S03]  /*11b80*/  HMMA.16816.F32.BF16 R96, R120.reuse, R134, R96 ;  /* 0x000000867860723c */ /* 0x040fe60000041860 */
[----:B------:R-:W2:Y:S01]  /*11b90*/  LDL.LU R135, [R1+0x30] ;  /* 0x0000300001877983 */ /* 0x000ea20000300800 */
[----:B------:R-:W-:Y:S01]  /*11ba0*/  ISETP.LE.U32.AND P0, PT, R20, UR5, PT ;  /* 0x0000000514007c0c */ /* 0x000fe2000bf03070 */
[----:B------:R-:W-:Y:S01]  /*11bb0*/  @!P6 HFMA2.BF16_V2 R233, -RZ.H0_H0, RZ.H0_H0, -R149.H0_H0 ;  /* 0x200000ffffe9e231 */ /* 0x000fe20000340995 */
[C---:B------:R-:W-:Y:S01]  /*11bc0*/  HMMA.16816.F32.BF16 R100, R120.reuse, R124, R100 ;  /* 0x0000007c7864723c */ /* 0x040fe20000041864 */
[----:B------:R-:W-:Y:S04]  /*11bd0*/  STG.E.U16 desc[UR20][R168.64+0x22], R154 ;  /* 0x0000229aa8007986 */ /* 0x000fe8000c101514 */
[----:B------:R-:W-:Y:S01]  /*11be0*/  STG.E.U16 desc[UR20][R166.64+0x30], R148 ;  /* 0x00003094a6007986 */ /* 0x000fe2000c101514 */
[C---:B------:R-:W-:Y:S03]  /*11bf0*/  HMMA.16816.F32.BF16 R104, R120.reuse, R126, R104 ;  /* 0x0000007e7868723c */ /* 0x040fe60000041868 */
[----:B------:R-:W3:Y:S02]  /*11c00*/  LDL.LU R126, [R1+0x24] ;  /* 0x00002400017e7983 */ /* 0x000ee40000300800 */
[----:B------:R-:W-:Y:S01]  /*11c10*/  SHF.R.U32.HI R118, RZ, 0x18, R164 ;  /* 0x00000018ff767819 */ /* 0x000fe200000116a4 */
[----:B------:R-:W-:Y:S01]  /*11c20*/  IMAD.MOV.U32 R133, RZ, RZ, R206 ;  /* 0x000000ffff857224 */ /* 0x000fe200078e00ce */
[----:B------:R-:W-:Y:S01]  /*11c30*/  SHF.R.U32.HI R20, RZ, 0x10, R164 ;  /* 0x00000010ff147819 */ /* 0x000fe200000116a4 */
[----:B------:R1:W-:Y:S03]  /*11c40*/  MUFU.EX2 R206, R24 ;  /* 0x0000001800ce7308 */ /* 0x0003e60000000800 */
[----:B------:R-:W-:Y:S01]  /*11c50*/  PRMT R138, R117, 0x5410, R118 ;  /* 0x00005410758a7816 */ /* 0x000fe20000000076 */
[----:B------:R-:W-:Y:S01]  /*11c60*/  IMAD.MOV.U32 R125, RZ, RZ, R204 ;  /* 0x000000ffff7d7224 */ /* 0x000fe200078e00cc */
[----:B------:R-:W-:Y:S01]  /*11c70*/  LOP3.LUT R117, R119, 0xffff, RZ, 0xc0, !PT ;  /* 0x0000ffff77757812 */ /* 0x000fe200078ec0ff */
[----:B------:R-:W-:Y:S01]  /*11c80*/  FFMA.FTZ R119, R23, UR4, -R170 ;  /* 0x0000000417777c23 */ /* 0x000fe200080108aa */
[----:B------:R-:W-:Y:S03]  /*11c90*/  LOP3.LUT R20, R20, 0xff, RZ, 0xc0, !PT ;  /* 0x000000ff14147812 */ /* 0x000fe600078ec0ff */
[----:B------:R-:W-:Y:S01]  /*11ca0*/  MUFU.EX2 R204, R26 ;  /* 0x0000001a00cc7308 */ /* 0x000fe20000000800 */
[----:B------:R-:W-:Y:S01]  /*11cb0*/  ISETP.LE.U32.AND P2, PT, R117, UR5, PT ;  /* 0x0000000575007c0c */ /* 0x000fe2000bf43070 */
[----:B------:R-:W-:Y:S01]  /*11cc0*/  IMAD.MOV.U32 R127, RZ, RZ, R179 ;  /* 0x000000ffff7f7224 */ /* 0x000fe200078e00b3 */
[----:B------:R-:W-:Y:S01]  /*11cd0*/  SHF.R.U32.HI R117, RZ, 0x18, R141 ;  /* 0x00000018ff757819 */ /* 0x000fe2000001168d */
[----:B------:R-:W-:Y:S01]  /*11ce0*/  @!P0 HFMA2.BF16_V2 R238, -RZ.H0_H0, RZ.H0_H0, -R150.H0_H0 ;  /* 0x200000ffffee8231 */ /* 0x000fe20000340996 */
[----:B------:R-:W-:Y:S02]  /*11cf0*/  LOP3.LUT R118, R140, 0xff, RZ, 0xc0, !PT ;  /* 0x000000ff8c767812 */ /* 0x000fe400078ec0ff */
[----:B------:R-:W-:Y:S03]  /*11d00*/  ISETP.LE.U32.AND P1, PT, R117, UR5, PT ;  /* 0x0000000575007c0c */ /* 0x000fe6000bf23070 */
[----:B------:R4:W4:Y:S01]  /*11d10*/  MUFU.EX2 R207, R119 ;  /* 0x0000007700cf7308 */ /* 0x0009220000000800 */
[----:B------:R-:W-:Y:S02]  /*11d20*/  SHF.R.U32.HI R117, RZ, 0x8, R21 ;  /* 0x00000008ff757819 */ /* 0x000fe40000011615 */
[----:B------:R-:W-:Y:S02]  /*11d30*/  @!P0 PRMT R150, R238, 0x5410, RZ ;  /* 0x00005410ee968816 */ /* 0x000fe400000000ff */
[----:B------:R-:W-:Y:S01]  /*11d40*/  PRMT R136, R118, 0x5410, R117 ;  /* 0x0000541076887816 */ /* 0x000fe20000000075 */
[----:B------:R-:W-:Y:S01]  /*11d50*/  @!P2 HFMA2.BF16_V2 R223, -RZ.H0_H0, RZ.H0_H0, -R147.H0_H0 ;  /* 0x200000ffffdfa231 */ /* 0x000fe20000340993 */
[----:B------:R-:W-:Y:S02]  /*11d60*/  SHF.R.U32.HI R118, RZ, 0x10, R141 ;  /* 0x00000010ff767819 */ /* 0x000fe4000001168d */
[--C-:B------:R-:W-:Y:S02]  /*11d70*/  SHF.R.U32.HI R117, RZ, 0x10, R140.reuse ;  /* 0x00000010ff757819 */ /* 0x100fe4000001168c */
[----:B------:R-:W-:Y:S02]  /*11d80*/  @!P2 PRMT R147, R223, 0x5410, RZ ;  /* 0x00005410df93a816 */ /* 0x000fe400000000ff */
[----:B------:R-:W-:Y:S02]  /*11d90*/  ISETP.LE.U32.AND P2, PT, R20, UR5, PT ;  /* 0x0000000514007c0c */ /* 0x000fe4000bf43070 */
[----:B------:R-:W4:Y:S01]  /*11da0*/  LDSM.16.MT88.4 R20, [R184+0x10800] ;  /* 0x01080000b814783b */ /* 0x000f220000004200 */
[----:B-1----:R-:W-:Y:S01]  /*11db0*/  LOP3.LUT R24, R118, 0xff, RZ, 0xc0, !PT ;  /* 0x000000ff76187812 */ /* 0x002fe200078ec0ff */
[----:B----4-:R-:W-:Y:S01]  /*11dc0*/  IMAD.MOV.U32 R119, RZ, RZ, R129 ;  /* 0x000000ffff777224 */ /* 0x010fe200078e0081 */
[----:B------:R-:W-:Y:S01]  /*11dd0*/  SHF.R.U32.HI R140, RZ, 0x18, R140 ;  /* 0x00000018ff8c7819 */ /* 0x000fe2000001168c */
[----:B------:R-:W-:Y:S01]  /*11de0*/  IMAD.MOV.U32 R118, RZ, RZ, R133 ;  /* 0x000000ffff767224 */ /* 0x000fe200078e0085 */
[----:B------:R-:W-:Y:S01]  /*11df0*/  LOP3.LUT R117, R117, 0xff, RZ, 0xc0, !PT ;  /* 0x000000ff75757812 */ /* 0x000fe200078ec0ff */
[----:B------:R-:W-:Y:S01]  /*11e00*/  IMAD.MOV.U32 R133, RZ, RZ, R173 ;  /* 0x000000ffff857224 */ /* 0x000fe200078e00ad */
[----:B------:R-:W-:Y:S01]  /*11e10*/  ISETP.LE.U32.AND P0, PT, R24, UR5, PT ;  /* 0x0000000518007c0c */ /* 0x000fe2000bf03070 */
[----:B------:R-:W1:Y:S01]  /*11e20*/  LDSM.16.MT88.4 R128, [R183+0x10800] ;  /* 0x01080000b780783b */ /* 0x000e620000004200 */
[----:B------:R-:W-:Y:S01]  /*11e30*/  IMAD.MOV.U32 R173, RZ, RZ, R174 ;  /* 0x000000ffffad7224 */ /* 0x000fe200078e00ae */
[----:B------:R-:W-:Y:S01]  /*11e40*/  PRMT R132, R117, 0x5410, R140 ;  /* 0x0000541075847816 */ /* 0x000fe2000000008c */
[----:B------:R-:W-:Y:S01]  /*11e50*/  IMAD.MOV.U32 R174, RZ, RZ, R172 ;  /* 0x000000ffffae7224 */ /* 0x000fe200078e00ac */
[----:B------:R-:W-:Y:S01]  /*11e60*/  LOP3.LUT R117, R164, 0xffff, RZ, 0xc0, !PT ;  /* 0x0000ffffa4757812 */ /* 0x000fe200078ec0ff */
[----:B------:R-:W-:Y:S01]  /*11e70*/  IMAD.MOV.U32 R172, RZ, RZ, R205 ;  /* 0x000000ffffac7224 */ /* 0x000fe200078e00cd */
[----:B------:R-:W-:Y:S01]  /*11e80*/  @!P6 PRMT R149, R233, 0x5410, RZ ;  /* 0x00005410e995e816 */ /* 0x000fe200000000ff */
[----:B------:R4:W4:Y:S01]  /*11e90*/  MUFU.EX2 R205, R25 ;  /* 0x0000001900cd7308 */ /* 0x0009220000000800 */
[----:B------:R-:W-:Y:S02]  /*11ea0*/  IMAD.MOV.U32 R134, RZ, RZ, R119 ;  /* 0x000000ffff867224 */ /* 0x000fe400078e0077 */
[----:B------:R-:W-:Y:S01]  /*11eb0*/  FFMA.FTZ R119, R27, UR4, -R170 ;  /* 0x000000041b777c23 */ /* 0x000fe200080108aa */
[----:B------:R-:W-:Y:S01]  /*11ec0*/  SHF.R.U32.HI R117, RZ, 0x8, R117 ;  /* 0x00000008ff757819 */ /* 0x000fe20000011675 */
[----:B------:R-:W-:Y:S01]  /*11ed0*/  STG.E.U16 desc[UR20][R166.64+0x32], R147 ;  /* 0x00003293a6007986 */ /* 0x000fe2000c101514 */
[----:B------:R-:W-:Y:S01]  /*11ee0*/  IMAD.MOV.U32 R124, RZ, RZ, R118 ;  /* 0x000000ffff7c7224 */ /* 0x000fe200078e0076 */
[----:B------:R-:W-:Y:S03]  /*11ef0*/  PRMT R145, R146, 0x7632, R145 ;  /* 0x0000763292917816 */ /* 0x000fe60000000091 */
[----:B------:R-:W1:Y:S01]  /*11f00*/  MUFU.EX2 R179, R119 ;  /* 0x0000007700b37308 */ /* 0x000e620000000800 */
[----:B------:R-:W-:Y:S01]  /*11f10*/  STG.E.U16 desc[UR20][R168.64+0x30], R150 ;  /* 0x00003096a8007986 */ /* 0x000fe2000c101514 */
[----:B------:R-:W-:Y:S02]  /*11f20*/  LOP3.LUT R117, R117, 0xffff, RZ, 0xc0, !PT ;  /* 0x0000ffff75757812 */ /* 0x000fe400078ec0ff */
[----:B------:R-:W-:Y:S01]  /*11f30*/  F2FP.BF16.F32.PACK_AB R144, R207, R208 ;  /* 0x000000d0cf90723e */ /* 0x000fe200000010ff */
[----:B------:R-:W-:Y:S01]  /*11f40*/  STG.E.U16 desc[UR20][R168.64+0x32], R149 ;  /* 0x00003295a8007986 */ /* 0x000fe2000c101514 */
[----:B------:R-:W-:Y:S01]  /*11f50*/  ISETP.LE.U32.AND P6, PT, R117, UR5, PT ;  /* 0x0000000575007c0c */ /* 0x000fe2000bfc3070 */
[----:B------:R-:W-:Y:S01]  /*11f60*/  IMAD.MOV.U32 R117, RZ, RZ, R127 ;  /* 0x000000ffff757224 */ /* 0x000fe200078e007f */
[----:B------:R-:W-:Y:S01]  /*11f70*/  PRMT R143, R144, 0x7632, R143 ;  /* 0x00007632908f7816 */ /* 0x000fe2000000008f */
[----:B----4-:R-:W4:Y:S01]  /*11f80*/  LDSM.16.MT88.4 R24, [R181+0xd000] ;  /* 0x00d00000b518783b */ /* 0x010f220000004200 */
[----:B------:R-:W-:Y:S01]  /*11f90*/  F2FP.BF16.F32.PACK_AB R139, R205, R206 ;  /* 0x000000cecd8b723e */ /* 0x000fe200000010ff */
[----:B------:R-:W-:Y:S01]  /*11fa0*/  @!P0 HFMA2.BF16_V2 R231, -RZ.H0_H0, RZ.H0_H0, -R144.H0_H0 ;  /* 0x200000ffffe78231 */ /* 0x000fe20000340990 */
[----:B------:R-:W-:Y:S01]  /*11fb0*/  LOP3.LUT R118, R141, 0xffff, RZ, 0xc0, !PT ;  /* 0x0000ffff8d767812 */ /* 0x000fe200078ec0ff */
[----:B------:R-:W-:Y:S01]  /*11fc0*/  @!P1 HFMA2.BF16_V2 R222, -RZ.H0_H0, RZ.H0_H0, -R143.H0_H0 ;  /* 0x200000ffffde9231 */ /* 0x000fe2000034098f */
[----:B------:R-:W-:Y:S01]  /*11fd0*/  PRMT R140, R139, 0x7632, R140 ;  /* 0x000076328b8c7816 */ /* 0x000fe2000000008c */
[----:B------:R-:W-:Y:S01]  /*11fe0*/  @!P3 HFMA2.BF16_V2 R221, -RZ.H0_H0, RZ.H0_H0, -R139.H0_H0 ;  /* 0x200000ffffddb231 */ /* 0x000fe2000034098b */
[----:B------:R-:W-:Y:S01]  /*11ff0*/  SHF.R.U32.HI R164, RZ, 0x18, R164 ;  /* 0x00000018ffa47819 */ /* 0x000fe200000116a4 */
[C---:B------:R-:W-:Y:S03]  /*12000*/  HMMA.16816.F32.BF16 R12, R120.reuse, R20, R12 ;  /* 0x00000014780c723c */ /* 0x040fe6000004180c */
[----:B-1----:R-:W-:Y:S01]  /*12010*/  F2FP.BF16.F32.PACK_AB R142, R179, R204 ;  /* 0x000000ccb38e723e */ /* 0x002fe200000010ff */
[----:B------:R-:W-:Y:S01]  /*12020*/  @!P6 HFMA2.BF16_V2 R249, -RZ.H0_H0, RZ.H0_H0, -R140.H0_H0 ;  /* 0x200000fffff9e231 */ /* 0x000fe2000034098c */
[----:B------:R-:W-:Y:S01]  /*12030*/  SHF.R.U32.HI R118, RZ, 0x8, R118 ;  /* 0x00000008ff767819 */ /* 0x000fe20000011676 */
[C---:B------:R-:W-:Y:S05]  /*12040*/  HMMA.16816.F32.BF16 R16, R120.reuse, R22, R16 ;  /* 0x000000167810723c */ /* 0x040fea0000041810 */
[--C-:B------:R-:W-:Y:S01]  /*12050*/  HSET2.LE.AND R20, R136, R171.reuse, PT ;  /* 0x000000ab88147233 */ /* 0x100fe20003803000 */
[C---:B------:R-:W-:Y:S05]  /*12060*/  HMMA.16816.F32.BF16 R108, R120.reuse, R128, R108 ;  /* 0x00000080786c723c */ /* 0x040fea000004186c */
[----:B------:R-:W-:Y:S01]  /*12070*/  PRMT R21, R146, 0x5410, R145 ;  /* 0x0000541092157816 */ /* 0x000fe20000000091 */
[----:B------:R-:W-:Y:S01]  /*12080*/  HMMA.16816.F32.BF16 R112, R120, R130, R112 ;  /* 0x000000827870723c */ /* 0x000fe20000041870 */
[----:B------:R-:W-:Y:S04]  /*12090*/  LDSM.16.MT88.4 R120, [R184+0xd000] ;  /* 0x00d00000b878783b */ /* 0x000fe80000004200 */
[----:B------:R-:W-:Y:S01]  /*120a0*/  LOP3.LUT R20, R20, R21, RZ, 0xc0, !PT ;  /* 0x0000001514147212 */ /* 0x000fe200078ec0ff */
[----:B------:R-:W-:Y:S01]  /*120b0*/  @!P2 HFMA2.BF16_V2 R250, -RZ.H0_H0, RZ.H0_H0, -R142.H0_H0 ;  /* 0x200000fffffaa231 */ /* 0x000fe2000034098e */
[--C-:B------:R-:W-:Y:S01]  /*120c0*/  HSET2.LE.AND R21, R132, R171.reuse, PT ;  /* 0x000000ab84157233 */ /* 0x100fe20003803000 */
[----:B------:R-:W-:Y:S01]  /*120d0*/  FFMA.FTZ R132, R31, UR4, -R170 ;  /* 0x000000041f847c23 */ /* 0x000fe200080108aa */
[----:B------:R-:W-:Y:S02]  /*120e0*/  LDSM.16.MT88.4 R128, [R183+0xd000] ;  /* 0x00d00000b780783b */ /* 0x000fe40000004200 */
[--C-:B------:R-:W-:Y:S02]  /*120f0*/  HSET2.LE.AND R22, R137, R171.reuse, PT ;  /* 0x000000ab89167233 */ /* 0x100fe40003803000 */
[----:B------:R-:W-:Y:S02]  /*12100*/  PRMT R141, R142, 0x7632, R141 ;  /* 0x000076328e8d7816 */ /* 0x000fe4000000008d */
[----:B------:R-:W-:Y:S02]  /*12110*/  HSET2.LE.AND R23, R138, R171, PT ;  /* 0x000000ab8a177233 */ /* 0x000fe40003803000 */
[----:B------:R-:W-:Y:S02]  /*12120*/  LOP3.LUT R118, R118, 0xffff, RZ, 0xc0, !PT ;  /* 0x0000ffff76767812 */ /* 0x000fe400078ec0ff */
[----:B------:R-:W-:Y:S02]  /*12130*/  @!P5 PRMT R146, R232, 0x5410, RZ ;  /* 0x00005410e892d816 */ /* 0x000fe400000000ff */
[----:B------:R-:W-:Y:S01]  /*12140*/  ISETP.LE.U32.AND P5, PT, R118, UR5, PT ;  /* 0x0000000576007c0c */ /* 0x000fe2000bfa3070 */
[--C-:B------:R-:W-:Y:S01]  /*12150*/  FFMA.FTZ R118, R29, UR4, -R163.reuse ;  /* 0x000000041d767c23 */ /* 0x100fe200080108a3 */
[----:B------:R-:W-:Y:S02]  /*12160*/  IMAD.MOV.U32 R29, RZ, RZ, R134 ;  /* 0x000000ffff1d7224 */ /* 0x000fe400078e0086 */
[--C-:B------:R-:W-:Y:S01]  /*12170*/  FFMA.FTZ R134, R32, UR4, -R163.reuse ;  /* 0x0000000420867c23 */ /* 0x100fe200080108a3 */
[----:B------:R-:W-:Y:S01]  /*12180*/  FFMA.FTZ R163, R33, UR4, -R163 ;  /* 0x0000000421a37c23 */ /* 0x000fe200080108a3 */
[----:B------:R-:W-:Y:S01]  /*12190*/  IMAD.MOV.U32 R33, RZ, RZ, R133 ;  /* 0x000000ffff217224 */ /* 0x000fe200078e0085 */
[----:B------:R-:W-:Y:S01]  /*121a0*/  STG.E.U16 desc[UR20][R166.64+0x40], R146 ;  /* 0x00004092a6007986 */ /* 0x000fe2000c101514 */
[----:B------:R-:W-:Y:S05]  /*121b0*/  FFMA.FTZ R133, R34, UR4, -R170 ;  /* 0x0000000422857c23 */ /* 0x000fea00080108aa */
[----:B------:R-:W-:Y:S05]  /*121c0*/  @!P5 HFMA2.BF16_V2 R239, -RZ.H0_H0, RZ.H0_H0, -R145.H0_H0 ;  /* 0x200000ffffefd231 */ /* 0x000fea0000340991 */
[----:B------:R-:W-:Y:S02]  /*121d0*/  @!P5 PRMT R145, R239, 0x5410, RZ ;  /* 0x00005410ef91d816 */ /* 0x000fe400000000ff */
[----:B------:R-:W-:Y:S01]  /*121e0*/  ISETP.LE.U32.AND P5, PT, R164, UR5, PT ;  /* 0x00000005a4007c0c */ /* 0x000fe2000bfa3070 */
[----:B------:R-:W-:Y:S02]  /*121f0*/  IMAD.WIDE.U32 R164, R175, -0x2daee0ad, RZ ;  /* 0xd2511f53afa47825 */ /* 0x000fe400078e00ff */
[----:B------:R-:W-:Y:S01]  /*12200*/  STG.E.U16 desc[UR20][R166.64+0x42], R145 ;  /* 0x00004291a6007986 */ /* 0x000fe2000c101514 */
[----:B------:R1:W-:Y:S09]  /*12210*/  MUFU.EX2 R175, R132 ;  /* 0x0000008400af7308 */ /* 0x0003f20000000800 */
[----:B------:R-:W-:Y:S02]  /*12220*/  @!P5 HFMA2.BF16_V2 R248, -RZ.H0_H0, RZ.H0_H0, -R141.H0_H0 ;  /* 0x200000fffff8d231 */ /* 0x000fe4000034098d */
[----:B-1----:R-:W-:Y:S02]  /*12230*/  IMAD.MOV.U32 R132, RZ, RZ, R174 ;  /* 0x000000ffff847224 */ /* 0x002fe400078e00ae */
[----:B------:R1:W-:Y:S02]  /*12240*/  MUFU.EX2 R174, R134 ;  /* 0x0000008600ae7308 */ /* 0x0003e40000000800 */
[----:B-1----:R-:W-:Y:S08]  /*12250*/  IMAD.MOV.U32 R134, RZ, RZ, R173 ;  /* 0x000000ffff867224 */ /* 0x002ff000078e00ad */
[----:B------:R1:W-:Y:S02]  /*12260*/  MUFU.EX2 R173, R163 ;  /* 0x000000a300ad7308 */ /* 0x0003e40000000800 */
[----:B-1----:R-:W-:Y:S08]  /*12270*/  IMAD.MOV.U32 R163, RZ, RZ, R172 ;  /* 0x000000ffffa37224 */ /* 0x002ff000078e00ac */
[----:B------:R-:W-:Y:S01]  /*12280*/  MUFU.EX2 R172, R133 ;  /* 0x0000008500ac7308 */ /* 0x000fe20000000800 */
[----:B--2---:R-:W-:Y:S01]  /*12290*/  FFMA.FTZ R135, R0, R135, R178 ;  /* 0x0000008700877223 */ /* 0x004fe200000100b2 */
[----:B------:R-:W-:Y:S01]  /*122a0*/  IMAD.MOV.U32 R178, RZ, RZ, R125 ;  /* 0x000000ffffb27224 */ /* 0x000fe200078e007d */
[----:B------:R-:W-:Y:S02]  /*122b0*/  PRMT R0, R144, 0x5410, R143 ;  /* 0x0000541090007816 */ /* 0x000fe4000000008f */
[----:B------:R-:W-:Y:S02]  /*122c0*/  @!P0 PRMT R144, R231, 0x5410, RZ ;  /* 0x00005410e7908816 */ /* 0x000fe400000000ff */
[----:B------:R-:W-:Y:S02]  /*122d0*/  LOP3.LUT R21, R21, R0, RZ, 0xc0, !PT ;  /* 0x0000000015157212 */ /* 0x000fe400078ec0ff */
[----:B------:R-:W-:Y:S01]  /*122e0*/  PRMT R0, R139, 0x5410, R140 ;  /* 0x000054108b007816 */ /* 0x000fe2000000008c */
[----:B------:R-:W-:Y:S01]  /*122f0*/  STG.E.U16 desc[UR20][R168.64+0x40], R144 ;  /* 0x00004090a8007986 */ /* 0x000fe2000c101514 */
[----:B------:R-:W-:Y:S01]  /*12300*/  @!P1 PRMT R143, R222, 0x5410, RZ ;  /* 0x00005410de8f9816 */ /* 0x000fe200000000ff */
[----:B---3--:R-:W-:Y:S01]  /*12310*/  FFMA.FTZ R119, R2, R126, R216 ;  /* 0x0000007e02777223 */ /* 0x008fe200000100d8 */
[----:B------:R-:W-:Y:S01]  /*12320*/  IMAD.MOV.U32 R216, RZ, RZ, R124 ;  /* 0x000000ffffd87224 */ /* 0x000fe200078e007c */
[----:B------:R-:W-:Y:S01]  /*12330*/  LOP3.LUT R22, R22, R0, RZ, 0xc0, !PT ;  /* 0x0000000016167212 */ /* 0x000fe200078ec0ff */
[----:B------:R-:W1:Y:S01]  /*12340*/  LDSM.16.MT88.4 R124, [R182+0xd000] ;  /* 0x00d00000b67c783b */ /* 0x000e620000004200 */
[----:B------:R-:W-:Y:S02]  /*12350*/  PRMT R0, R142, 0x5410, R141 ;  /* 0x000054108e007816 */ /* 0x000fe4000000008d */
[----:B------:R-:W-:Y:S02]  /*12360*/  LOP3.LUT R2, R165, UR9, R176, 0x96, !PT ;  /* 0x00000009a5027c12 */ /* 0x000fe4000f8e96b0 */
[----:B------:R-:W-:Y:S01]  /*12370*/  LOP3.LUT R23, R23, R0, RZ, 0xc0, !PT ;  /* 0x0000000017177212 */ /* 0x000fe200078ec0ff */
[----:B------:R-:W-:Y:S02]  /*12380*/  IMAD.MOV.U32 R0, RZ, RZ, R117 ;  /* 0x000000ffff007224 */ /* 0x000fe400078e0075 */
[--C-:B------:R-:W-:Y:S01]  /*12390*/  FFMA.FTZ R117, R30, UR4, -R170.reuse ;  /* 0x000000041e757c23 */ /* 0x100fe200080108aa */
[----:B------:R-:W-:Y:S01]  /*123a0*/  STG.E.U16 desc[UR20][R168.64+0x42], R143 ;  /* 0x0000428fa8007986 */ /* 0x000fe2000c101514 */
[----:B------:R-:W-:Y:S01]  /*123b0*/  @!P3 PRMT R139, R221, 0x5410, RZ ;  /* 0x00005410dd8bb816 */ /* 0x000fe200000000ff */
[----:B------:R-:W-:Y:S01]  /*123c0*/  FFMA.FTZ R170, R35, UR4, -R170 ;  /* 0x0000000423aa7c23 */ /* 0x000fe200080108aa */
[----:B------:R-:W-:Y:S01]  /*123d0*/  @!P6 PRMT R140, R249, 0x5410, RZ ;  /* 0x00005410f98ce816 */ /* 0x000fe200000000ff */
[C---:B----4-:R-:W-:Y:S02]  /*123e0*/  HMMA.16816.F32.BF16 R4, R20.reuse, R24, R4 ;  /* 0x000000181404723c */ /* 0x050fe40000041804 */
[----:B------:R-:W-:Y:S03]  /*123f0*/  STG.E.U16 desc[UR20][R166.64+0x50], R139 ;  /* 0x0000508ba6007986 */ /* 0x000fe6000c101514 */
[----:B------:R-:W-:Y:S01]  /*12400*/  @!P2 PRMT R142, R250, 0x5410, RZ ;  /* 0x00005410fa8ea816 */ /* 0x000fe200000000ff */
[C---:B------:R-:W-:Y:S01]  /*12410*/  HMMA.16816.F32.BF16 R8, R20.reuse, R26, R8 ;  /* 0x0000001a1408723c */ /* 0x040fe20000041808 */
[----:B------:R-:W2:Y:S04]  /*12420*/  LDSM.16.MT88.4 R24, [R181+0xf000] ;  /* 0x00f00000b518783b */ /* 0x000ea80000004200 */
[----:B------:R-:W-:Y:S02]  /*12430*/  @!P5 PRMT R141, R248, 0x5410, RZ ;  /* 0x00005410f88dd816 */ /* 0x000fe400000000ff */
[----:B------:R-:W-:Y:S02]  /*12440*/  LOP3.LUT R32, R2, 0xffff, RZ, 0xc0, !PT ;  /* 0x0000ffff02207812 */ /* 0x000fe400078ec0ff */
[----:B------:R-:W-:Y:S02]  /*12450*/  STG.E.U16 desc[UR20][R166.64+0x52], R140 ;  /* 0x0000528ca6007986 */ /* 0x000fe4000c101514 */
[----:B------:R-:W-:Y:S02]  /*12460*/  SHF.R.U32.HI R32, RZ, 0x8, R32 ;  /* 0x00000008ff207819 */ /* 0x000fe40000011620 */
[----:B------:R-:W-:Y:S02]  /*12470*/  STG.E.U16 desc[UR20][R168.64+0x50], R142 ;  /* 0x0000508ea8007986 */ /* 0x000fe4000c101514 */
[----:B------:R-:W-:Y:S02]  /*12480*/  LOP3.LUT R32, R32, 0xffff, RZ, 0xc0, !PT ;  /* 0x0000ffff20207812 */ /* 0x000fe400078ec0ff */
[----:B------:R-:W-:Y:S02]  /*12490*/  STG.E.U16 desc[UR20][R168.64+0x52], R141 ;  /* 0x0000528da8007986 */ /* 0x000fe4000c101514 */
[----:B------:R-:W-:Y:S02]  /*124a0*/  ISETP.LE.U32.AND P1, PT, R32, UR5, PT ;  /* 0x0000000520007c0c */ /* 0x000fe4000bf23070 */
[----:B------:R-:W-:Y:S01]  /*124b0*/  LOP3.LUT R32, R164, 0xffff, RZ, 0xc0, !PT ;  /* 0x0000ffffa4207812 */ /* 0x000fe200078ec0ff */
[C---:B-1----:R-:W-:Y:S06]  /*124c0*/  HMMA.16816.F32.BF16 R36, R20.reuse, R124, R36 ;  /* 0x0000007c1424723c */ /* 0x042fec0000041824 */
[C---:B------:R-:W-:Y:S01]  /*124d0*/  HMMA.16816.F32.BF16 R40, R20.reuse, R126, R40 ;  /* 0x0000007e1428723c */ /* 0x040fe20000041828 */
[----:B------:R-:W1:Y:S05]  /*124e0*/  LDSM.16.MT88.4 R124, [R182+0xf000] ;  /* 0x00f00000b67c783b */ /* 0x000e6a0000004200 */
[C---:B------:R-:W-:Y:S06]  /*124f0*/  HMMA.16816.F32.BF16 R44, R20.reuse, R120, R44 ;  /* 0x00000078142c723c */ /* 0x040fec000004182c */
[C---:B------:R-:W-:Y:S01]  /*12500*/  HMMA.16816.F32.BF16 R48, R20.reuse, R122, R48 ;  /* 0x0000007a1430723c */ /* 0x040fe20000041830 */
[----:B------:R-:W3:Y:S05]  /*12510*/  LDSM.16.MT88.4 R120, [R184+0xf000] ;  /* 0x00f00000b878783b */ /* 0x000eea0000004200 */
[C---:B------:R-:W-:Y:S06]  /*12520*/  HMMA.16816.F32.BF16 R52, R20.reuse, R128, R52 ;  /* 0x000000801434723c */ /* 0x040fec0000041834 */
[C---:B------:R-:W-:Y:S01]  /*12530*/  HMMA.16816.F32.BF16 R56, R20.reuse, R130, R56 ;  /* 0x000000821438723c */ /* 0x040fe20000041838 */
[----:B------:R-:W4:Y:S05]  /*12540*/  LDSM.16.MT88.4 R128, [R183+0xf000] ;  /* 0x00f00000b780783b */ /* 0x000f2a0000004200 */
[C---:B--2---:R-:W-:Y:S06]  /*12550*/  HMMA.16816.F32.BF16 R60, R20.reuse, R24, R60 ;  /* 0x00000018143c723c */ /* 0x044fec000004183c */
[C---:B------:R-:W-:Y:S01]  /*12560*/  HMMA.16816.F32.BF16 R64, R20.reuse, R26, R64 ;  /* 0x0000001a1440723c */ /* 0x040fe20000041840 */
[----:B------:R-:W2:Y:S05]  /*12570*/  LDSM.16.MT88.4 R24, [R181+0x11000] ;  /* 0x01100000b518783b */ /* 0x000eaa0000004200 */
[C---:B-1----:R-:W-:Y:S06]  /*12580*/  HMMA.16816.F32.BF16 R68, R20.reuse, R124, R68 ;  /* 0x0000007c1444723c */ /* 0x042fec0000041844 */
[C---:B------:R-:W-:Y:S05]  /*12590*/  HMMA.16816.F32.BF16 R72, R20.reuse, R126, R72 ;  /* 0x0000007e1448723c */ /* 0x040fea0000041848 */
[----:B------:R-:W-:Y:S01]  /*125a0*/  FADD.FTZ R125, R0, R119 ;  /* 0x00000077007d7221 */ /* 0x000fe20000010000 */
[C---:B---3--:R-:W-:Y:S05]  /*125b0*/  HMMA.16816.F32.BF16 R76, R20.reuse, R120, R76 ;  /* 0x00000078144c723c */ /* 0x048fea000004184c */
[----:B------:R-:W-:Y:S01]  /*125c0*/  LOP3.LUT R0, R2, 0xff, RZ, 0xc0, !PT ;  /* 0x000000ff02007812 */ /* 0x000fe200078ec0ff */
[C---:B------:R-:W-:Y:S03]  /*125d0*/  HMMA.16816.F32.BF16 R80, R20.reuse, R122, R80 ;  /* 0x0000007a1450723c */ /* 0x040fe60000041850 */
[----:B------:R-:W-:Y:S02]  /*125e0*/  ISETP.LE.U32.AND P0, PT, R0, UR5, PT ;  /* 0x0000000500007c0c */ /* 0x000fe4000bf03070 */
[----:B------:R-:W-:Y:S01]  /*125f0*/  IMAD.MOV.U32 R126, RZ, RZ, R178 ;  /* 0x000000ffff7e7224 */ /* 0x000fe200078e00b2 */
[C---:B----4-:R-:W-:Y:S01]  /*12600*/  HMMA.16816.F32.BF16 R84, R20.reuse, R128, R84 ;  /* 0x000000801454723c */ /* 0x050fe20000041854 */
[----:B------:R1:W3:Y:S04]  /*12610*/  MUFU.EX2 R178, R118 ;  /* 0x0000007600b27308 */ /* 0x0002e80000000800 */
[----:B------:R-:W-:Y:S01]  /*12620*/  LOP3.LUT R0, R165, UR9, R176, 0x96, !PT ;  /* 0x00000009a5007c12 */ /* 0x000fe2000f8e96b0 */
[C---:B------:R-:W-:Y:S05]  /*12630*/  HMMA.16816.F32.BF16 R88, R20.reuse, R130, R88 ;  /* 0x000000821458723c */ /* 0x040fea0000041858 */
[----:B------:R4:W3:Y:S01]  /*12640*/  MUFU.EX2 R176, R117 ;  /* 0x0000007500b07308 */ /* 0x0008e20000000800 */
[----:B------:R-:W-:Y:S01]  /*12650*/  IMAD.MOV.U32 R129, RZ, RZ, R33 ;  /* 0x000000ffff817224 */ /* 0x000fe200078e0021 */
[C---:B--2---:R-:W-:Y:S04]  /*12660*/  HMMA.16816.F32.BF16 R92, R20.reuse, R24, R92 ;  /* 0x00000018145c723c */ /* 0x044fe8000004185c */
[----:B------:R-:W-:Y:S02]  /*12670*/  SHF.R.U32.HI R33, RZ, 0x10, R164 ;  /* 0x00000010ff217819 */ /* 0x000fe400000116a4 */
[C---:B------:R-:W-:Y:S05]  /*12680*/  HMMA.16816.F32.BF16 R96, R20.reuse, R26, R96 ;  /* 0x0000001a1460723c */ /* 0x040fea0000041860 */
[----:B------:R-:W-:Y:S01]  /*12690*/  LOP3.LUT R121, R164, 0xff, RZ, 0xc0, !PT ;  /* 0x000000ffa4797812 */ /* 0x000fe200078ec0ff */
[----:B------:R-:W-:Y:S01]  /*126a0*/  IMAD.MOV.U32 R127, RZ, RZ, R29 ;  /* 0x000000ffff7f7224 */ /* 0x000fe200078e001d */
[----:B------:R-:W-:Y:S01]  /*126b0*/  SHF.R.U32.HI R119, RZ, 0x8, R32 ;  /* 0x00000008ff777819 */ /* 0x000fe20000011620 */
[----:B------:R-:W2:Y:S03]  /*126c0*/  LDSM.16.MT88.4 R28, [R182+0x11000] ;  /* 0x01100000b61c783b */ /* 0x000ea60000004200 */
[----:B------:R-:W-:Y:S02]  /*126d0*/  SHF.R.U32.HI R120, RZ, 0x18, R164 ;  /* 0x00000018ff787819 */ /* 0x000fe400000116a4 */
[----:B-1----:R-:W-:Y:S02]  /*126e0*/  LOP3.LUT R118, R33, 0xff, RZ, 0xc0, !PT ;  /* 0x000000ff21767812 */ /* 0x002fe400078ec0ff */
[----:B------:R-:W-:Y:S01]  /*126f0*/  PRMT R124, R121, 0x5410, R119 ;  /* 0x00005410797c7816 */ /* 0x000fe20000000077 */
[----:B------:R-:W1:Y:S01]  /*12700*/  LDSM.16.MT88.4 R32, [R184+0x11000] ;  /* 0x01100000b820783b */ /* 0x000e620000004200 */
[----:B----4-:R-:W-:Y:S02]  /*12710*/  SHF.R.U32.HI R117, RZ, 0x18, R2 ;  /* 0x00000018ff757819 */ /* 0x010fe40000011602 */
[----:B------:R-:W-:Y:S02]  /*12720*/  PRMT R119, R118, 0x5410, R120 ;  /* 0x0000541076777816 */ /* 0x000fe40000000078 */
[----:B------:R-:W-:Y:S02]  /*12730*/  SHF.R.U32.HI R118, RZ, 0x10, R2 ;  /* 0x00000010ff767819 */ /* 0x000fe40000011602 */
[----:B------:R-:W-:Y:S01]  /*12740*/  ISETP.LE.U32.AND P3, PT, R117, UR5, PT ;  /* 0x0000000575007c0c */ /* 0x000fe2000bf63070 */
[----:B------:R-:W4:Y:S01]  /*12750*/  LDSM.16.MT88.4 R120, [R183+0x11000] ;  /* 0x01100000b778783b */ /* 0x000f220000004200 */
[C---:B------:R-:W-:Y:S02]  /*12760*/  LOP3.LUT R24, R0.reuse, 0xffff, RZ, 0xc0, !PT ;  /* 0x0000ffff00187812 */ /* 0x040fe400078ec0ff */
[--C-:B------:R-:W-:Y:S02]  /*12770*/  SHF.R.U32.HI R2, RZ, 0x10, R0.reuse ;  /* 0x00000010ff027819 */ /* 0x100fe40000011600 */
[----:B------:R-:W-:Y:S02]  /*12780*/  LOP3.LUT R25, R0, 0xff, RZ, 0xc0, !PT ;  /* 0x000000ff00197812 */ /* 0x000fe400078ec0ff */
[----:B------:R-:W-:Y:S02]  /*12790*/  SHF.R.U32.HI R117, RZ, 0x18, R0 ;  /* 0x00000018ff757819 */ /* 0x000fe40000011600 */
[----:B------:R-:W-:Y:S02]  /*127a0*/  LOP3.LUT R0, R118, 0xff, RZ, 0xc0, !PT ;  /* 0x000000ff76007812 */ /* 0x000fe400078ec0ff */
[----:B------:R-:W-:Y:S02]  /*127b0*/  SHF.R.U32.HI R24, RZ, 0x8, R24 ;  /* 0x00000008ff187819 */ /* 0x000fe40000011618 */
[----:B------:R-:W-:Y:S01]  /*127c0*/  ISETP.LE.U32.AND P6, PT, R0, UR5, PT ;  /* 0x0000000500007c0c */ /* 0x000fe2000bfc3070 */
[----:B------:R-:W-:Y:S01]  /*127d0*/  FADD.FTZ R0, R180, R125 ;  /* 0x0000007db4007221 */ /* 0x000fe20000010000 */
[----:B------:R-:W-:Y:S01]  /*127e0*/  LOP3.LUT R2, R2, 0xff, RZ, 0xc0, !PT ;  /* 0x000000ff02027812 */ /* 0x000fe200078ec0ff */
[----:B------:R4:W5:Y:S01]  /*127f0*/  LDL.LU R180, [R1+0x9c] ;  /* 0x00009c0001b47983 */ /* 0x0009620000300800 */
[----:B------:R-:W-:Y:S01]  /*12800*/  HSET2.LE.AND R26, R124, R171, PT ;  /* 0x000000ab7c1a7233 */ /* 0x000fe20003803000 */
[----:B------:R-:W-:Y:S01]  /*12810*/  FADD.FTZ R0, R134, R0 ;  /* 0x0000000086007221 */ /* 0x000fe20000010000 */
[----:B---3--:R-:W-:Y:S02]  /*12820*/  F2FP.BF16.F32.PACK_AB R137, R178, R177 ;  /* 0x000000b1b289723e */ /* 0x008fe400000010ff */
[----:B------:R-:W-:Y:S02]  /*12830*/  PRMT R24, R25, 0x5410, R24 ;  /* 0x0000541019187816 */ /* 0x000fe40000000018 */
[----:B------:R-:W-:Y:S01]  /*12840*/  PRMT R25, R2, 0x5410, R117 ;  /* 0x0000541002197816 */ /* 0x000fe20000000075 */
[C---:B--2---:R-:W-:Y:S03]  /*12850*/  HMMA.16816.F32.BF16 R100, R20.reuse, R28, R100 ;  /* 0x0000001c1464723c */ /* 0x044fe60000041864 */
[----:B------:R-:W-:Y:S01]  /*12860*/  FADD.FTZ R2, R129, R135 ;  /* 0x0000008781027221 */ /* 0x000fe20000010000 */
[----:B------:R-:W-:Y:S01]  /*12870*/  @!P0 HFMA2.BF16_V2 R252, -RZ.H0_H0, RZ.H0_H0, -R137.H0_H0 ;  /* 0x200000fffffc8231 */ /* 0x000fe20000340989 */
[----:B------:R-:W-:Y:S01]  /*12880*/  LDSM.16.MT88.4 R128, [R182+0xd800] ;  /* 0x00d80000b680783b */ /* 0x000fe20000004200 */
[C---:B------:R-:W-:Y:S05]  /*12890*/  HMMA.16816.F32.BF16 R104, R20.reuse, R30, R104 ;  /* 0x0000001e1468723c */ /* 0x040fea0000041868 */
[--C-:B------:R-:W-:Y:S01]  /*128a0*/  HSET2.LE.AND R27, R119, R171.reuse, PT ;  /* 0x000000ab771b7233 */ /* 0x100fe20003803000 */
[C---:B-1----:R-:W-:Y:S01]  /*128b0*/  HMMA.16816.F32.BF16 R12, R20.reuse, R32, R12 ;  /* 0x00000020140c723c */ /* 0x042fe2000004180c */
[----:B------:R-:W1:Y:S04]  /*128c0*/  LDSM.16.MT88.4 R28, [R181+0xd800] ;  /* 0x00d80000b51c783b */ /* 0x000e680000004200 */
[--C-:B------:R-:W-:Y:S01]  /*128d0*/  HSET2.LE.AND R24, R24, R171.reuse, PT ;  /* 0x000000ab18187233 */ /* 0x100fe20003803000 */
[C---:B------:R-:W-:Y:S03]  /*128e0*/  HMMA.16816.F32.BF16 R16, R20.reuse, R34, R16 ;  /* 0x000000221410723c */ /* 0x040fe60000041810 */
[----:B------:R-:W-:Y:S02]  /*128f0*/  LDSM.16.MT88.4 R32, [R183+0xd800] ;  /* 0x00d80000b720783b */ /* 0x000fe40000004200 */
[----:B------:R-:W-:Y:S01]  /*12900*/  HSET2.LE.AND R25, R25, R171, PT ;  /* 0x000000ab19197233 */ /* 0x000fe20003803000 */
[C---:B----4-:R-:W-:Y:S01]  /*12910*/  HMMA.16816.F32.BF16 R108, R20.reuse, R120, R108 ;  /* 0x00000078146c723c */ /* 0x050fe2000004186c */
[----:B------:R2:W3:Y:S04]  /*12920*/  MUFU.EX2 R171, R170 ;  /* 0x000000aa00ab7308 */ /* 0x0004e80000000800 */
[----:B------:R-:W-:Y:S01]  /*12930*/  PRMT R136, R137, 0x7632, R136 ;  /* 0x0000763289887816 */ /* 0x000fe20000000088 */
[----:B------:R-:W-:Y:S01]  /*12940*/  HMMA.16816.F32.BF16 R112, R20, R122, R112 ;  /* 0x0000007a1470723c */ /* 0x000fe20000041870 */
[----:B------:R-:W-:Y:S04]  /*12950*/  LDSM.16.MT88.4 R20, [R181+0xf800] ;  /* 0x00f80000b514783b */ /* 0x000fe80000004200 */
[----:B------:R-:W-:Y:S01]  /*12960*/  F2FP.BF16.F32.PACK_AB R119, R175, R176 ;  /* 0x000000b0af77723e */ /* 0x000fe200000010ff */
[----:B------:R-:W-:Y:S01]  /*12970*/  FADD.FTZ R2, R163, R2 ;  /* 0x00000002a3027221 */ /* 0x000fe20000010000 */
[----:B------:R-:W-:Y:S01]  /*12980*/  FADD.FTZ R163, R211, R0 ;  /* 0x00000000d3a37221 */ /* 0x000fe20000010000 */
[----:B------:R-:W-:Y:S03]  /*12990*/  PRMT R0, R137, 0x5410, R136 ;  /* 0x0000541089007816 */ /* 0x000fe60000000088 */
[----:B------:R-:W-:Y:S01]  /*129a0*/  F2FP.BF16.F32.PACK_AB R117, R173, R174 ;  /* 0x000000aead75723e */ /* 0x000fe200000010ff */
[----:B--2---:R-:W-:Y:S01]  /*129b0*/  FADD.FTZ R170, R132, R2 ;  /* 0x0000000284aa7221 */ /* 0x004fe20000010000 */
[----:B------:R-:W-:Y:S01]  /*129c0*/  PRMT R118, R119, 0x7632, R118 ;  /* 0x0000763277767816 */ /* 0x000fe20000000076 */
[----:B------:R-:W2:Y:S01]  /*129d0*/  LDSM.16.MT88.4 R132, [R184+0xd800] ;  /* 0x00d80000b884783b */ /* 0x000ea20000004200 */
[----:B------:R-:W-:Y:S01]  /*129e0*/  LOP3.LUT R24, R24, R0, RZ, 0xc0, !PT ;  /* 0x0000000018187212 */ /* 0x000fe200078ec0ff */
[----:B------:R-:W-:Y:S01]  /*129f0*/  IMAD.MOV.U32 R211, RZ, RZ, R126 ;  /* 0x000000ffffd37224 */ /* 0x000fe200078e007e */
[----:B------:R-:W-:Y:S01]  /*12a00*/  PRMT R138, R117, 0x7632, R138 ;  /* 0x00007632758a7816 */ /* 0x000fe2000000008a */
[----:B------:R-:W-:Y:S01]  /*12a10*/  IMAD.MOV.U32 R121, RZ, RZ, R127 ;  /* 0x000000ffff797224 */ /* 0x000fe200078e007f */
[----:B------:R-:W-:Y:S01]  /*12a20*/  PRMT R0, R119, 0x5410, R118 ;  /* 0x0000541077007816 */ /* 0x000fe20000000076 */
[----:B------:R-:W-:Y:S01]  /*12a30*/  @!P1 HFMA2.BF16_V2 R251, -RZ.H0_H0, RZ.H0_H0, -R136.H0_H0 ;  /* 0x200000fffffb9231 */ /* 0x000fe20000340988 */
[----:B---3--:R-:W-:Y:S01]  /*12a40*/  F2FP.BF16.F32.PACK_AB R2, R171, R172 ;  /* 0x000000acab02723e */ /* 0x008fe200000010ff */
[----:B------:R-:W-:Y:S01]  /*12a50*/  @!P6 HFMA2.BF16_V2 R237, -RZ.H0_H0, RZ.H0_H0, -R119.H0_H0 ;  /* 0x200000ffffede231 */ /* 0x000fe20000340977 */
[----:B------:R-:W-:Y:S01]  /*12a60*/  LOP3.LUT R25, R25, R0, RZ, 0xc0, !PT ;  /* 0x0000000019197212 */ /* 0x000fe200078ec0ff */
[----:B------:R-:W-:Y:S01]  /*12a70*/  @!P3 HFMA2.BF16_V2 R236, -RZ.H0_H0, RZ.H0_H0, -R118.H0_H0 ;  /* 0x200000ffffecb231 */ /* 0x000fe20000340976 */
[----:B------:R-:W-:Y:S02]  /*12a80*/  PRMT R120, R117, 0x5410, R138 ;  /* 0x0000541075787816 */ /* 0x000fe4000000008a */
[----:B------:R-:W-:Y:S02]  /*12a90*/  PRMT R0, R2, 0x7632, R0 ;  /* 0x0000763202007816 */ /* 0x000fe40000000000 */
[----:B------:R-:W-:Y:S02]  /*12aa0*/  LOP3.LUT R26, R26, R120, RZ, 0xc0, !PT ;  /* 0x000000781a1a7212 */ /* 0x000fe400078ec0ff */
[----:B------:R-:W-:Y:S02]  /*12ab0*/  PRMT R120, R2, 0x5410, R0 ;  /* 0x0000541002787816 */ /* 0x000fe40000000000 */
[----:B------:R-:W-:Y:S02]  /*12ac0*/  @!P0 PRMT R137, R252, 0x5410, RZ ;  /* 0x00005410fc898816 */ /* 0x000fe400000000ff */
[----:B------:R-:W-:Y:S02]  /*12ad0*/  LOP3.LUT R27, R27, R120, RZ, 0xc0, !PT ;  /* 0x000000781b1b7212 */ /* 0x000fe400078ec0ff */
[----:B------:R-:W-:Y:S01]  /*12ae0*/  @!P1 PRMT R136, R251, 0x5410, RZ ;  /* 0x00005410fb889816 */ /* 0x000fe200000000ff */
[----:B------:R-:W-:Y:S01]  /*12af0*/  STG.E.U16 desc[UR20][R166.64+0x60], R137 ;  /* 0x00006089a6007986 */ /* 0x000fe2000c101514 */
[----:B------:R-:W-:Y:S02]  /*12b00*/  @!P6 PRMT R119, R237, 0x5410, RZ ;  /* 0x00005410ed77e816 */ /* 0x000fe400000000ff */
[----:B------:R-:W-:Y:S01]  /*12b10*/  @!P3 PRMT R118, R236, 0x5410, RZ ;  /* 0x00005410ec76b816 */ /* 0x000fe200000000ff */
[C---:B-1----:R-:W-:Y:S01]  /*12b20*/  HMMA.16816.F32.BF16 R124, R24.reuse, R28, R4 ;  /* 0x0000001c187c723c */ /* 0x042fe20000041804 */
[----:B------:R-:W-:Y:S04]  /*12b30*/  STG.E.U16 desc[UR20][R166.64+0x62], R136 ;  /* 0x00006288a6007986 */ /* 0x000fe8000c101514 */
[----:B------:R-:W-:Y:S02]  /*12b40*/  STG.E.U16 desc[UR20][R168.64+0x60], R119 ;  /* 0x00006077a8007986 */ /* 0x000fe4000c101514 */
[----:B------:R-:W-:Y:S01]  /*12b50*/  IMAD.MOV.U32 R7, RZ, RZ, R121 ;  /* 0x000000ffff077224 */ /* 0x000fe200078e0079 */
[----:B------:R-:W-:Y:S01]  /*12b60*/  LOP3.LUT R28, R164, 0xff, RZ, 0xc0, !PT ;  /* 0x000000ffa41c7812 */ /* 0x000fe200078ec0ff */
[C---:B------:R-:W-:Y:S01]  /*12b70*/  HMMA.16816.F32.BF16 R120, R24.reuse, R30, R8 ;  /* 0x0000001e1878723c */ /* 0x040fe20000041808 */
[----:B------:R-:W-:Y:S02]  /*12b80*/  LDSM.16.MT88.4 R8, [R184+0xf800] ;  /* 0x00f80000b808783b */ /* 0x000fe40000004200 */
[----:B------:R-:W-:Y:S03]  /*12b90*/  ISETP.LE.U32.AND P2, PT, R28, UR5, PT ;  /* 0x000000051c007c0c */ /* 0x000fe6000bf43070 */
[C---:B------:R-:W-:Y:S03]  /*12ba0*/  HMMA.16816.F32.BF16 R36, R24.reuse, R128, R36 ;  /* 0x000000801824723c */ /* 0x040fe60000041824 */
[----:B------:R-:W-:Y:S03]  /*12bb0*/  LDSM.16.MT88.4 R28, [R183+0xf800] ;  /* 0x00f80000b71c783b */ /* 0x000fe60000004200 */
[C---:B------:R-:W-:Y:S05]  /*12bc0*/  HMMA.16816.F32.BF16 R40, R24.reuse, R130, R40 ;  /* 0x000000821828723c */ /* 0x040fea0000041828 */
[----:B------:R-:W-:Y:S01]  /*12bd0*/  IMAD.MOV.U32 R129, RZ, RZ, R7 ;  /* 0x000000ffff817224 */ /* 0x000fe200078e0007 */
[C---:B--2---:R-:W-:Y:S01]  /*12be0*/  HMMA.16816.F32.BF16 R44, R24.reuse, R132, R44 ;  /* 0x00000084182c723c */ /* 0x044fe2000004182c */
[----:B------:R-:W1:Y:S04]  /*12bf0*/  LDSM.16.MT88.4 R4, [R182+0xf800] ;  /* 0x00f80000b604783b */ /* 0x000e680000004200 */
[----:B------:R-:W-:Y:S01]  /*12c00*/  @!P2 HFMA2.BF16_V2 R227, -RZ.H0_H0, RZ.H0_H0, -R117.H0_H0 ;  /* 0x200000ffffe3a231 */ /* 0x000fe20000340975 */
[C---:B------:R-:W-:Y:S03]  /*12c10*/  HMMA.16816.F32.BF16 R48, R24.reuse, R134, R48 ;  /* 0x000000861830723c */ /* 0x040fe60000041830 */
[----:B------:R-:W-:Y:S02]  /*12c20*/  LDSM.16.MT88.4 R132, [R184+0x11800] ;  /* 0x01180000b884783b */ /* 0x000fe40000004200 */
[----:B------:R-:W-:Y:S01]  /*12c30*/  @!P2 PRMT R117, R227, 0x5410, RZ ;  /* 0x00005410e375a816 */ /* 0x000fe200000000ff */
[C---:B------:R-:W-:Y:S05]  /*12c40*/  HMMA.16816.F32.BF16 R52, R24.reuse, R32, R52 ;  /* 0x000000201834723c */ /* 0x040fea0000041834 */
[----:B------:R-:W-:Y:S01]  /*12c50*/  STG.E.U16 desc[UR20][R168.64+0x62], R118 ;  /* 0x00006276a8007986 */ /* 0x000fe2000c101514 */
[C---:B------:R-:W-:Y:S03]  /*12c60*/  HMMA.16816.F32.BF16 R56, R24.reuse, R34, R56 ;  /* 0x000000221838723c */ /* 0x040fe60000041838 */
[----:B------:R-:W-:Y:S02]  /*12c70*/  STG.E.U16 desc[UR20][R166.64+0x70], R117 ;  /* 0x00007075a6007986 */ /* 0x000fe4000c101514 */
[----:B------:R-:W-:Y:S01]  /*12c80*/  LOP3.LUT R32, R164, 0xffff, RZ, 0xc0, !PT ;  /* 0x0000ffffa4207812 */ /* 0x000fe200078ec0ff */
[C---:B------:R-:W-:Y:S05]  /*12c90*/  HMMA.16816.F32.BF16 R60, R24.reuse, R20, R60 ;  /* 0x00000014183c723c */ /* 0x040fea000004183c */
[----:B------:R-:W-:Y:S01]  /*12ca0*/  SHF.R.U32.HI R32, RZ, 0x8, R32 ;  /* 0x00000008ff207819 */ /* 0x000fe20000011620 */
[C---:B------:R-:W-:Y:S05]  /*12cb0*/  HMMA.16816.F32.BF16 R64, R24.reuse, R22, R64 ;  /* 0x000000161840723c */ /* 0x040fea0000041840 */
[----:B------:R-:W-:Y:S02]  /*12cc0*/  LOP3.LUT R20, R32, 0xffff, RZ, 0xc0, !PT ;  /* 0x0000ffff20147812 */ /* 0x000fe400078ec0ff */
[--C-:B------:R-:W-:Y:S02]  /*12cd0*/  SHF.R.U32.HI R33, RZ, 0x10, R164.reuse ;  /* 0x00000010ff217819 */ /* 0x100fe400000116a4 */
[----:B------:R-:W-:Y:S01]  /*12ce0*/  ISETP.LE.U32.AND P0, PT, R20, UR5, PT ;  /* 0x0000000514007c0c */ /* 0x000fe2000bf03070 */
[C---:B-1----:R-:W-:Y:S01]  /*12cf0*/  HMMA.16816.F32.BF16 R68, R24.reuse, R4, R68 ;  /* 0x000000041844723c */ /* 0x042fe20000041844 */
[----:B------:R-:W1:Y:S02]  /*12d00*/  LDSM.16.MT88.4 R20, [R181+0x11800] ;  /* 0x01180000b514783b */ /* 0x000e640000004200 */
[----:B------:R-:W-:Y:S02]  /*12d10*/  SHF.R.U32.HI R164, RZ, 0x18, R164 ;  /* 0x00000018ffa47819 */ /* 0x000fe400000116a4 */
[----:B------:R-:W-:Y:S01]  /*12d20*/  LOP3.LUT R33, R33, 0xff, RZ, 0xc0, !PT ;  /* 0x000000ff21217812 */ /* 0x000fe200078ec0ff */
[C---:B------:R-:W-:Y:S03]  /*12d30*/  HMMA.16816.F32.BF16 R72, R24.reuse, R6, R72 ;  /* 0x000000061848723c */ /* 0x040fe60000041848 */
[----:B------:R-:W2:Y:S01]  /*12d40*/  LDSM.16.MT88.4 R4, [R182+0x11800] ;  /* 0x01180000b604783b */ /* 0x000ea20000004200 */
[----:B------:R-:W-:Y:S02]  /*12d50*/  ISETP.LE.U32.AND P5, PT, R33, UR5, PT ;  /* 0x0000000521007c0c */ /* 0x000fe4000bfa3070 */
[----:B------:R-:W-:Y:S01]  /*12d60*/  @!P0 HFMA2.BF16_V2 R247, -RZ.H0_H0, RZ.H0_H0, -R138.H0_H0 ;  /* 0x200000fffff78231 */ /* 0x000fe2000034098a */
[C---:B------:R-:W-:Y:S03]  /*12d70*/  HMMA.16816.F32.BF16 R76, R24.reuse, R8, R76 ;  /* 0x00000008184c723c */ /* 0x040fe6000004184c */
[----:B------:R-:W-:Y:S02]  /*12d80*/  ISETP.LE.U32.AND P1, PT, R164, UR5, PT ;  /* 0x00000005a4007c0c */ /* 0x000fe4000bf23070 */
[----:B------:R-:W-:Y:S01]  /*12d90*/  @!P0 PRMT R138, R247, 0x5410, RZ ;  /* 0x00005410f78a8816 */ /* 0x000fe200000000ff */
[C---:B------:R-:W-:Y:S04]  /*12da0*/  HMMA.16816.F32.BF16 R80, R24.reuse, R10, R80 ;  /* 0x0000000a1850723c */ /* 0x040fe80000041850 */
[----:B------:R-:W-:Y:S01]  /*12db0*/  STG.E.U16 desc[UR20][R166.64+0x72], R138 ;  /* 0x0000728aa6007986 */ /* 0x000fe2000c101514 */
[----:B------:R-:W-:Y:S01]  /*12dc0*/  FADD.FTZ R8, R129, R170 ;  /* 0x000000aa81087221 */ /* 0x000fe20000010000 */
[C---:B------:R-:W-:Y:S05]  /*12dd0*/  HMMA.16816.F32.BF16 R84, R24.reuse, R28, R84 ;  /* 0x0000001c1854723c */ /* 0x040fea0000041854 */
[----:B------:R-:W-:Y:S01]  /*12de0*/  FADD.FTZ R9, R211, R163 ;  /* 0x000000a3d3097221 */ /* 0x000fe20000010000 */
[C---:B------:R-:W-:Y:S05]  /*12df0*/  HMMA.16816.F32.BF16 R88, R24.reuse, R30, R88 ;  /* 0x0000001e1858723c */ /* 0x040fea0000041858 */
[----:B------:R-:W-:Y:S01]  /*12e00*/  FADD.FTZ R8, R219, R8 ;  /* 0x00000008db087221 */ /* 0x000fe20000010000 */
[----:B------:R-:W-:Y:S02]  /*12e10*/  @!P5 HFMA2.BF16_V2 R246, -RZ.H0_H0, RZ.H0_H0, -R2.H0_H0 ;  /* 0x200000fffff6d231 */ /* 0x000fe40000340902 */
[----:B------:R-:W-:Y:S03]  /*12e20*/  FADD.FTZ R9, R220, R9 ;  /* 0x00000009dc097221 */ /* 0x000fe60000010000 */
[----:B------:R-:W-:Y:S01]  /*12e30*/  @!P1 HFMA2.BF16_V2 R245, -RZ.H0_H0, RZ.H0_H0, -R0.H0_H0 ;  /* 0x200000fffff59231 */ /* 0x000fe20000340900 */
[C---:B-1----:R-:W-:Y:S03]  /*12e40*/  HMMA.16816.F32.BF16 R92, R24.reuse, R20, R92 ;  /* 0x00000014185c723c */ /* 0x042fe6000004185c */
[----:B------:R-:W-:Y:S01]  /*12e50*/  FADD.FTZ R8, R218, R8 ;  /* 0x00000008da087221 */ /* 0x000fe20000010000 */
[----:B------:R-:W-:Y:S01]  /*12e60*/  @!P5 PRMT R2, R246, 0x5410, RZ ;  /* 0x00005410f602d816 */ /* 0x000fe200000000ff */
[----:B------:R-:W-:Y:S01]  /*12e70*/  FADD.FTZ R28, R216, R9 ;  /* 0x00000009d81c7221 */ /* 0x000fe20000010000 */
[C---:B------:R-:W-:Y:S03]  /*12e80*/  HMMA.16816.F32.BF16 R96, R24.reuse, R22, R96 ;  /* 0x000000161860723c */ /* 0x040fe60000041860 */
[----:B------:R1:W-:Y:S02]  /*12e90*/  STG.E.U16 desc[UR20][R168.64+0x70], R2 ;  /* 0x00007002a8007986 */ /* 0x0003e4000c101514 */
[----:B------:R-:W-:Y:S01]  /*12ea0*/  @!P1 PRMT R0, R245, 0x5410, RZ ;  /* 0x00005410f5009816 */ /* 0x000fe200000000ff */
[C---:B--2---:R-:W-:Y:S01]  /*12eb0*/  HMMA.16816.F32.BF16 R100, R24.reuse, R4, R100 ;  /* 0x000000041864723c */ /* 0x044fe20000041864 */
[----:B------:R-:W-:Y:S01]  /*12ec0*/  ISETP.LT.AND P1, PT, RZ, UR16, PT ;  /* 0x00000010ff007c0c */ /* 0x000fe2000bf21270 */
[----:B------:R-:W-:Y:S02]  /*12ed0*/  UIADD3 UR16, UR16, -0x1, URZ ;  /* 0xffffffff10107890 */ /* 0x000fe4000fffe03f */
[----:B------:R2:W-:Y:S01]  /*12ee0*/  STG.E.U16 desc[UR20][R168.64+0x72], R0 ;  /* 0x00007200a8007986 */ /* 0x0005e2000c101514 */
[----:B------:R-:W-:Y:S01]  /*12ef0*/  FADD.FTZ R29, R217, R8 ;  /* 0x00000008d91d7221 */ /* 0x000fe20000010000 */
[C---:B------:R-:W-:Y:S02]  /*12f00*/  HMMA.16816.F32.BF16 R104, R24.reuse, R6, R104 ;  /* 0x000000061868723c */ /* 0x040fe40000041868 */
[----:B------:R-:W3:Y:S03]  /*12f10*/  LDSM.16.MT88.4 R8, [R183+0x11800] ;  /* 0x01180000b708783b */ /* 0x000ee60000004200 */
[----:B------:R-:W-:Y:S01]  /*12f20*/  FADD.FTZ R28, R210, R28 ;  /* 0x0000001cd21c7221 */ /* 0x000fe20000010000 */
[C---:B------:R-:W-:Y:S05]  /*12f30*/  HMMA.16816.F32.BF16 R128, R24.reuse, R132, R12 ;  /* 0x000000841880723c */ /* 0x040fea000004180c */
[----:B------:R-:W-:Y:S01]  /*12f40*/  FADD.FTZ R20, R209, R28 ;  /* 0x0000001cd1147221 */ /* 0x000fe20000010000 */
[C---:B------:R-:W-:Y:S05]  /*12f50*/  HMMA.16816.F32.BF16 R132, R24.reuse, R134, R16 ;  /* 0x000000861884723c */ /* 0x040fea0000041810 */
[----:B------:R-:W-:Y:S01]  /*12f60*/  FADD.FTZ R20, R206, R20 ;  /* 0x00000014ce147221 */ /* 0x000fe20000010000 */
[----:B------:R-:W-:Y:S01]  /*12f70*/  FADD.FTZ R29, R208, R29 ;  /* 0x0000001dd01d7221 */ /* 0x000fe20000010000 */
[----:B------:R-:W-:Y:S04]  /*12f80*/  IMAD.MOV.U32 R117, RZ, RZ, R3 ;  /* 0x000000ffff757224 */ /* 0x000fe800078e0003 */
[----:B------:R-:W-:Y:S01]  /*12f90*/  FADD.FTZ R4, R205, R20 ;  /* 0x00000014cd047221 */ /* 0x000fe20000010000 */
[----:B------:R-:W-:Y:S01]  /*12fa0*/  FADD.FTZ R21, R207, R29 ;  /* 0x0000001dcf157221 */ /* 0x000fe20000010000 */
[----:B------:R-:W-:Y:S02]  /*12fb0*/  IADD3 R205, P0, R166, -0x80, RZ ;  /* 0xffffff80a6cd7810 */ /* 0x000fe40007f1e0ff */
[----:B------:R-:W-:Y:S01]  /*12fc0*/  FADD.FTZ R4, R177, R4 ;  /* 0x00000004b1047221 */ /* 0x000fe20000010000 */
[----:B------:R-:W-:Y:S01]  /*12fd0*/  FADD.FTZ R21, R204, R21 ;  /* 0x00000015cc157221 */ /* 0x000fe20000010000 */
[----:B------:R-:W-:Y:S02]  /*12fe0*/  IADD3.X R204, R167, -0x1, RZ, P0, !PT ;  /* 0xffffffffa7cc7810 */ /* 0x000fe400007fe4ff */
[----:B-1----:R-:W-:Y:S01]  /*12ff0*/  FADD.FTZ R2, R178, R4 ;  /* 0x00000004b2027221 */ /* 0x002fe20000010000 */
[----:B------:R-:W-:Y:S03]  /*13000*/  FADD.FTZ R21, R179, R21 ;  /* 0x00000015b3157221 */ /* 0x000fe60000010000 */
[----:B------:R-:W-:Y:S01]  /*13010*/  FADD.FTZ R2, R174, R2 ;  /* 0x00000002ae027221 */ /* 0x000fe20000010000 */
[----:B--2---:R-:W-:Y:S03]  /*13020*/  FADD.FTZ R0, R176, R21 ;  /* 0x00000015b0007221 */ /* 0x004fe60000010000 */
[----:B------:R-:W-:Y:S01]  /*13030*/  FADD.FTZ R4, R173, R2 ;  /* 0x00000002ad047221 */ /* 0x000fe20000010000 */
[----:B------:R-:W-:Y:S01]  /*13040*/  FADD.FTZ R0, R175, R0 ;  /* 0x00000000af007221 */ /* 0x000fe20000010000 */
[C---:B---3--:R-:W-:Y:S03]  /*13050*/  HMMA.16816.F32.BF16 R108, R24.reuse, R8, R108 ;  /* 0x00000008186c723c */ /* 0x048fe6000004186c */
[----:B------:R3:W-:Y:S01]  /*13060*/  STL [R1+0x24], R4 ;  /* 0x0000240401007387 */ /* 0x0007e20000100800 */
[----:B------:R-:W-:Y:S02]  /*13070*/  FADD.FTZ R0, R172, R0 ;  /* 0x00000000ac007221 */ /* 0x000fe40000010000 */
[----:B------:R-:W-:Y:S05]  /*13080*/  HMMA.16816.F32.BF16 R112, R24, R10, R112 ;  /* 0x0000000a1870723c */ /* 0x000fea0000041870 */
[----:B------:R-:W-:Y:S01]  /*13090*/  FADD.FTZ R2, R171, R0 ;  /* 0x00000000ab027221 */ /* 0x000fe20000010000 */
[----:B------:R-:W-:Y:S04]  /*130a0*/  IMAD.MOV.U32 R0, RZ, RZ, R116 ;  /* 0x000000ffff007224 */ /* 0x000fe800078e0074 */
[----:B------:R3:W-:Y:S01]  /*130b0*/  STL [R1+0x30], R2 ;  /* 0x0000300201007387 */ /* 0x0007e20000100800 */
[----:B------:R-:W-:Y:S02]  /*130c0*/  @!UPT UIADD3 URZ, URZ, URZ, URZ ;  /* 0x0000003f3f3ff290 */ /* 0x000fe4000fffe03f */
[----:B------:R-:W-:Y:S11]  /*130d0*/  @P1 BRA `(.L_x_571) ;  /* 0xffffffb800841947 */ /* 0x000ff6000383ffff */
.L_x_570:
[----:B--2---:R-:W1:Y:S01]  /*130e0*/  LDL.LU R5, [R1+0x24] ;  /* 0x0000240001057983 */ /* 0x004e620000300800 */
[----:B------:R-:W-:-:S03]  /*130f0*/  ULDC UR4, c[0x0][0x38c] ;  /* 0x0000e30000047ab9 */ /* 0x000fc60000000800 */
[----:B---3--:R-:W2:Y:S01]  /*13100*/  LDL.LU R4, [R1+0x30] ;  /* 0x0000300001047983 */ /* 0x008ea20000300800 */
[----:B------:R-:W-:Y:S01]  /*13110*/  UMOV UR5, 0x400 ;  /* 0x0000040000057882 */ /* 0x000fe20000000000 */
[----:B------:R-:W-:Y:S01]  /*13120*/  UISETP.NE.AND UP0, UPT, UR12, -0x1, UPT ;  /* 0xffffffff0c00788c */ /* 0x000fe2000bf05270 */
[----:B------:R-:W3:Y:S02]  /*13130*/  S2R R137, SR_TID.X ;  /* 0x0000000000897919 */ /* 0x000ee40000002100 */
[----:B---3--:R-:W-:-:S04]  /*13140*/  SHF.R.S32.HI R138, RZ, 0x1f, R137 ;  /* 0x0000001fff8a7819 */ /* 0x008fc80000011489 */
[CC--:B------:R-:W-:Y:S02]  /*13150*/  LEA.HI R6, R138.reuse, R137.reuse, RZ, 0x2 ;  /* 0x000000898a067211 */ /* 0x0c0fe400078f10ff */
[----:B------:R-:W-:-:S04]  /*13160*/  LEA.HI R136, R138, R137, RZ, 0x5 ;  /* 0x000000898a887211 */ /* 0x000fc800078f28ff */
[----:B------:R-:W-:Y:S01]  /*13170*/  SHF.R.S32.HI R7, RZ, 0x5, R136 ;  /* 0x00000005ff077819 */ /* 0x000fe20000011488 */
[----:B-1----:R-:W1:Y:S04]  /*13180*/  SHFL.BFLY PT, R2, R5, 0x2, 0x1f ;  /* 0x0c401f0005027f89 */ /* 0x002e6800000e0000 */
[----:B--2---:R-:W2:Y:S01]  /*13190*/  SHFL.BFLY PT, R0, R4, 0x2, 0x1f ;  /* 0x0c401f0004007f89 */ /* 0x004ea200000e0000 */
[----:B-1----:R-:W-:Y:S01]  /*131a0*/  FADD.FTZ R2, R2, R5 ;  /* 0x0000000502027221 */ /* 0x002fe20000010000 */
[----:B--2---:R-:W-:-:S04]  /*131b0*/  FADD.FTZ R0, R0, R4 ;  /* 0x0000000400007221 */ /* 0x004fc80000010000 */
[----:B------:R-:W1:Y:S04]  /*131c0*/  SHFL.BFLY PT, R5, R2, 0x1, 0x1f ;  /* 0x0c201f0002057f89 */ /* 0x000e6800000e0000 */
[----:B------:R-:W2:Y:S01]  /*131d0*/  SHFL.BFLY PT, R4, R0, 0x1, 0x1f ;  /* 0x0c201f0000047f89 */ /* 0x000ea200000e0000 */
[----:B-1----:R-:W-:Y:S01]  /*131e0*/  FADD.FTZ R117, R2, R5 ;  /* 0x0000000502757221 */ /* 0x002fe20000010000 */
[----:B------:R-:W-:Y:S02]  /*131f0*/  MOV R2, 0x3f800000 ;  /* 0x3f80000000027802 */ /* 0x000fe40000000f00 */
[----:B------:R-:W-:Y:S01]  /*13200*/  SHF.R.S32.HI R5, RZ, 0x1f, R6 ;  /* 0x0000001fff057819 */ /* 0x000fe20000011406 */
[----:B--2---:R-:W-:Y:S01]  /*13210*/  FADD.FTZ R118, R0, R4 ;  /* 0x0000000400767221 */ /* 0x004fe20000010000 */
[----:B------:R-:W-:-:S02]  /*13220*/  FSETP.NE.FTZ.AND P3, PT, R117, RZ, PT ;  /* 0x000000ff7500720b */ /* 0x000fc40003f75000 */
[----:B------:R-:W-:Y:S02]  /*13230*/  MOV R4, 0x3f800000 ;  /* 0x3f80000000047802 */ /* 0x000fe40000000f00 */
[----:B------:R-:W-:Y:S02]  /*13240*/  FSETP.NE.FTZ.AND P0, PT, R118, RZ, PT ;  /* 0x000000ff7600720b */ /* 0x000fe40003f15000 */
[----:B------:R-:W-:Y:S02]  /*13250*/  SHF.R.S32.HI R0, RZ, 0x2, R6 ;  /* 0x00000002ff007819 */ /* 0x000fe40000011406 */
[----:B------:R-:W-:Y:S02]  /*13260*/  LOP3.LUT R6, R6, 0x3ffffffc, RZ, 0xc0, !PT ;  /* 0x3ffffffc06067812 */ /* 0x000fe400078ec0ff */
[----:B------:R-:W-:Y:S02]  /*13270*/  LEA.HI R5, R5, R0, RZ, 0x3 ;  /* 0x0000000005057211 */ /* 0x000fe400078f18ff */
[----:B------:R-:W-:Y:S01]  /*13280*/  IADD3 R6, -R6, R137, RZ ;  /* 0x0000008906067210 */ /* 0x000fe20007ffe1ff */
[----:B------:R-:W1:Y:S01]  /*13290*/  @P3 MUFU.RCP R2, R117 ;  /* 0x0000007500023308 */ /* 0x000e620000001000 */
[----:B------:R-:W-:-:S02]  /*132a0*/  LOP3.LUT R5, R5, 0xfffffff8, RZ, 0xc0, !PT ;  /* 0xfffffff805057812 */ /* 0x000fc400078ec0ff */
[----:B------:R-:W-:Y:S02]  /*132b0*/  LEA R119, R7, R6, 0x9 ;  /* 0x0000000607777211 */ /* 0x000fe400078e48ff */
[----:B------:R-:W-:-:S03]  /*132c0*/  IADD3 R21, R0, -R5, RZ ;  /* 0x8000000500157210 */ /* 0x000fc60007ffe0ff */
[----:B------:R-:W2:Y:S01]  /*132d0*/  @P0 MUFU.RCP R4, R118 ;  /* 0x0000007600040308 */ /* 0x000ea20000001000 */
[----:B------:R-:W-:Y:S01]  /*132e0*/  R2P PR, R21, 0x6 ;  /* 0x0000000615007804 */ /* 0x000fe20000000000 */
[----:B-1----:R-:W-:-:S04]  /*132f0*/  FMUL.FTZ R2, R2, UR4 ;  /* 0x0000000402027c20 */ /* 0x002fc80008410000 */
[C---:B------:R-:W-:Y:S01]  /*13300*/  FMUL.FTZ R8, R2.reuse, R37 ;  /* 0x0000002502087220 */ /* 0x040fe20000410000 */
[C---:B------:R-:W-:Y:S01]  /*13310*/  FMUL.FTZ R10, R2.reuse, R41 ;  /* 0x00000029020a7220 */ /* 0x040fe20000410000 */
[C---:B------:R-:W-:Y:S01]  /*13320*/  FMUL.FTZ R124, R2.reuse, R124 ;  /* 0x0000007c027c7220 */ /* 0x040fe20000410000 */
[----:B------:R-:W-:Y:S01]  /*13330*/  FMUL.FTZ R6, R2, R125 ;  /* 0x0000007d02067220 */ /* 0x000fe20000410000 */
        /* <DEDUP_REMOVED lines=11> */
[C---:B-----5:R-:W-:Y:S01]  /*133f0*/  FMUL.FTZ R19, R2.reuse, R53 ;  /* 0x0000003502137220 */ /* 0x060fe20000410000 */
        /* <DEDUP_REMOVED lines=82> */
[----:B------:R-:W-:Y:S01]  /*13920*/  SHF.L.U32 R0, R21, 0x6, RZ ;  /* 0x0000000615007819 */ /* 0x000fe200000006ff */
[----:B-1----:R-:W-:Y:S01]  /*13930*/  ULEA UR4, UR4, UR5, 0x18 ;  /* 0x0000000504047291 */ /* 0x002fe2000f8ec03f */
[----:B------:R-:W-:-:S02]  /*13940*/  F2FP.BF16.F32.PACK_AB R13, R13, R2 ;  /* 0x000000020d0d723e */ /* 0x000fc400000010ff */
[----:B------:R-:W-:Y:S02]  /*13950*/  LOP3.LUT R0, R0, 0x1c0, RZ, 0xc0, !PT ;  /* 0x000001c000007812 */ /* 0x000fe400078ec0ff */
[----:B------:R-:W-:Y:S02]  /*13960*/  LOP3.LUT R2, R21, 0x1, RZ, 0xc0, !PT ;  /* 0x0000000115027812 */ /* 0x000fe400078ec0ff */
[----:B------:R-:W-:Y:S02]  /*13970*/  LEA.HI R0, R0, R0, RZ, 0x1d ;  /* 0x0000000000007211 */ /* 0x000fe400078fe8ff */
[----:B------:R-:W-:Y:S02]  /*13980*/  ISETP.NE.U32.AND P4, PT, R2, 0x1, PT ;  /* 0x000000010200780c */ /* 0x000fe40003f85070 */
[----:B------:R-:W-:Y:S02]  /*13990*/  LEA R0, R119, R0, 0x1 ;  /* 0x0000000077007211 */ /* 0x000fe400078e08ff */
[----:B------:R-:W-:-:S02]  /*139a0*/  F2FP.BF16.F32.PACK_AB R6, R6, R124 ;  /* 0x0000007c0606723e */ /* 0x000fc400000010ff */
[----:B------:R-:W-:Y:S02]  /*139b0*/  F2FP.BF16.F32.PACK_AB R10, R10, R4 ;  /* 0x000000040a0a723e */ /* 0x000fe400000010ff */
[----:B------:R-:W-:Y:S01]  /*139c0*/  LEA R0, R0, UR4, 0x1 ;  /* 0x0000000400007c11 */ /* 0x000fe2000f8e08ff */
[----:B------:R-:W-:Y:S01]  /*139d0*/  @UP0 ULDC.64 UR4, c[0x0][0x298] ;  /* 0x0000a60000040ab9 */ /* 0x000fe20000000a00 */
[----:B------:R-:W-:Y:S01]  /*139e0*/  MOV R4, 0x20 ;  /* 0x0000002000047802 */ /* 0x000fe20000000f00 */
[----:B------:R-:W-:Y:S01]  /*139f0*/  @UP0 UIMAD.WIDE.U32 UR8, UR12, UR4, URZ ;  /* 0x000000040c0802a5 */ /* 0x000fe2000f8e003f */
[----:B------:R-:W-:Y:S01]  /*13a00*/  F2FP.BF16.F32.PACK_AB R5, R5, R126 ;  /* 0x0000007e0505723e */ /* 0x000fe200000010ff */
[----:B------:R1:W-:Y:S01]  /*13a10*/  STS [R0], R6 ;  /* 0x0000000600007388 */ /* 0x0003e20000000800 */
[----:B------:R-:W-:Y:S01]  /*13a20*/  SEL R4, R4, 0xffffffe0, !P1 ;  /* 0xffffffe004047807 */ /* 0x000fe20004800000 */
[----:B------:R-:W-:Y:S01]  /*13a30*/  @UP0 UIMAD UR6, UR12, UR5, UR9 ;  /* 0x000000050c0602a4 */ /* 0x000fe2000f8e0209 */
[----:B------:R-:W-:Y:S01]  /*13a40*/  IADD3 R2, R0, -0x10, RZ ;  /* 0xfffffff000027810 */ /* 0x000fe20007ffe0ff */
[----:B------:R2:W-:Y:S01]  /*13a50*/  STS [R0+0x400], R5 ;  /* 0x0004000500007388 */ /* 0x0005e20000000800 */
[----:B------:R-:W-:-:S02]  /*13a60*/  F2FP.BF16.F32.PACK_AB R7, R7, R120 ;  /* 0x000000780707723e */ /* 0x000fc400000010ff */
[----:B------:R-:W-:Y:S02]  /*13a70*/  F2FP.BF16.F32.PACK_AB R9, R9, R122 ;  /* 0x0000007a0909723e */ /* 0x000fe400000010ff */
[----:B------:R-:W-:Y:S02]  /*13a80*/  @P4 IADD3 R2, R0, 0x10, RZ ;  /* 0x0000001000024810 */ /* 0x000fe40007ffe0ff */
[----:B------:R-:W-:Y:S02]  /*13a90*/  F2FP.BF16.F32.PACK_AB R8, R8, R23 ;  /* 0x000000170808723e */ /* 0x000fe400000010ff */
[----:B------:R-:W-:Y:S01]  /*13aa0*/  F2FP.BF16.F32.PACK_AB R11, R11, R38 ;  /* 0x000000260b0b723e */ /* 0x000fe200000010ff */
[----:B------:R3:W-:Y:S01]  /*13ab0*/  STS [R2], R7 ;  /* 0x0000000702007388 */ /* 0x0007e20000000800 */
[----:B------:R-:W-:Y:S02]  /*13ac0*/  F2FP.BF16.F32.PACK_AB R12, R12, R44 ;  /* 0x0000002c0c0c723e */ /* 0x000fe400000010ff */
[----:B------:R-:W-:Y:S01]  /*13ad0*/  F2FP.BF16.F32.PACK_AB R15, R15, R46 ;  /* 0x0000002e0f0f723e */ /* 0x000fe200000010ff */
[----:B------:R4:W-:Y:S01]  /*13ae0*/  STS [R2+0x400], R9 ;  /* 0x0004000902007388 */ /* 0x0009e20000000800 */
[----:B------:R-:W-:-:S02]  /*13af0*/  F2FP.BF16.F32.PACK_AB R14, R14, R48 ;  /* 0x000000300e0e723e */ /* 0x000fc400000010ff */
[----:B------:R-:W-:Y:S02]  /*13b00*/  F2FP.BF16.F32.PACK_AB R20, R20, R50 ;  /* 0x000000321414723e */ /* 0x000fe400000010ff */
[----:B------:R-:W-:Y:S02]  /*13b10*/  F2FP.BF16.F32.PACK_AB R19, R19, R52 ;  /* 0x000000341313723e */ /* 0x000fe400000010ff */
[----:B-1----:R-:W-:Y:S02]  /*13b20*/  MOV R6, 0x40 ;  /* 0x0000004000067802 */ /* 0x002fe40000000f00 */
[----:B------:R-:W-:Y:S02]  /*13b30*/  F2FP.BF16.F32.PACK_AB R18, R18, R54 ;  /* 0x000000361212723e */ /* 0x000fe400000010ff */
[----:B--2---:R-:W-:Y:S02]  /*13b40*/  IADD3 R5, R0, R4, RZ ;  /* 0x0000000400057210 */ /* 0x004fe40007ffe0ff */
[----:B------:R-:W-:-:S02]  /*13b50*/  SEL R6, R6, 0xffffffc0, !P2 ;  /* 0xffffffc006067807 */ /* 0x000fc40005000000 */
[----:B------:R-:W-:Y:S01]  /*13b60*/  IADD3 R4, R4, R2, RZ ;  /* 0x0000000204047210 */ /* 0x000fe20007ffe0ff */
[----:B------:R1:W-:Y:S01]  /*13b70*/  STS [R5], R8 ;  /* 0x0000000805007388 */ /* 0x0003e20000000800 */
[----:B------:R-:W-:Y:S02]  /*13b80*/  F2FP.BF16.F32.PACK_AB R16, R16, R58 ;  /* 0x0000003a1010723e */ /* 0x000fe400000010ff */
[----:B------:R-:W-:Y:S01]  /*13b90*/  PLOP3.LUT P1, PT, PT, PT, UP0, 0x80, 0x0 ;  /* 0x000000000000781c */ /* 0x000fe20003f2f008 */
[----:B------:R-:W-:Y:S01]  /*13ba0*/  STS [R5+0x400], R11 ;  /* 0x0004000b05007388 */ /* 0x000fe20000000800 */
[----:B---3--:R-:W-:Y:S02]  /*13bb0*/  IADD3 R7, R5, R6, RZ ;  /* 0x0000000605077210 */ /* 0x008fe40007ffe0ff */
[----:B------:R-:W-:Y:S01]  /*13bc0*/  F2FP.BF16.F32.PACK_AB R17, R17, R56 ;  /* 0x000000381111723e */ /* 0x000fe200000010ff */
[----:B------:R-:W-:Y:S01]  /*13bd0*/  STS [R4], R10 ;  /* 0x0000000a04007388 */ /* 0x000fe20000000800 */
[----:B----4-:R-:W-:-:S02]  /*13be0*/  IADD3 R9, R0, R6, RZ ;  /* 0x0000000600097210 */ /* 0x010fc40007ffe0ff */
[----:B------:R-:W-:Y:S01]  /*13bf0*/  F2FP.BF16.F32.PACK_AB R43, R61, R60 ;  /* 0x0000003c3d2b723e */ /* 0x000fe200000010ff */
[----:B------:R-:W-:Y:S01]  /*13c00*/  STS [R4+0x400], R13 ;  /* 0x0004000d04007388 */ /* 0x000fe20000000800 */
[----:B------:R-:W-:Y:S02]  /*13c10*/  F2FP.BF16.F32.PACK_AB R42, R42, R62 ;  /* 0x0000003e2a2a723e */ /* 0x000fe400000010ff */
[----:B------:R-:W-:Y:S01]  /*13c20*/  F2FP.BF16.F32.PACK_AB R41, R41, R64 ;  /* 0x000000402929723e */ /* 0x000fe200000010ff */
[----:B------:R-:W-:Y:S01]  /*13c30*/  STS [R9], R12 ;  /* 0x0000000c09007388 */ /* 0x000fe20000000800 */
[----:B------:R-:W-:Y:S02]  /*13c40*/  F2FP.BF16.F32.PACK_AB R40, R40, R66 ;  /* 0x000000422828723e */ /* 0x000fe400000010ff */
[----:B------:R-:W-:Y:S01]  /*13c50*/  F2FP.BF16.F32.PACK_AB R39, R69, R68 ;  /* 0x000000444527723e */ /* 0x000fe200000010ff */
[----:B------:R-:W-:Y:S01]  /*13c60*/  STS [R9+0x400], R15 ;  /* 0x0004000f09007388 */ /* 0x000fe20000000800 */
[----:B------:R-:W-:-:S02]  /*13c70*/  F2FP.BF16.F32.PACK_AB R38, R71, R70 ;  /* 0x000000464726723e */ /* 0x000fc400000010ff */
[----:B------:R-:W-:Y:S02]  /*13c80*/  F2FP.BF16.F32.PACK_AB R37, R37, R72 ;  /* 0x000000482525723e */ /* 0x000fe400000010ff */
[----:B-1----:R-:W-:Y:S02]  /*13c90*/  IADD3 R8, R6, R2, RZ ;  /* 0x0000000206087210 */ /* 0x002fe40007ffe0ff */
[----:B------:R-:W-:Y:S02]  /*13ca0*/  IADD3 R6, R4, R6, RZ ;  /* 0x0000000604067210 */ /* 0x000fe40007ffe0ff */
[----:B------:R-:W-:Y:S01]  /*13cb0*/  F2FP.BF16.F32.PACK_AB R36, R36, R74 ;  /* 0x0000004a2424723e */ /* 0x000fe200000010ff */
[----:B------:R-:W-:Y:S01]  /*13cc0*/  STS [R8], R14 ;  /* 0x0000000e08007388 */ /* 0x000fe20000000800 */
[----:B------:R-:W-:Y:S02]  /*13cd0*/  F2FP.BF16.F32.PACK_AB R35, R35, R76 ;  /* 0x0000004c2323723e */ /* 0x000fe400000010ff */
[----:B------:R-:W-:Y:S01]  /*13ce0*/  F2FP.BF16.F32.PACK_AB R34, R34, R78 ;  /* 0x0000004e2222723e */ /* 0x000fe200000010ff */
[----:B------:R-:W-:Y:S01]  /*13cf0*/  STS [R8+0x400], R20 ;  /* 0x0004001408007388 */ /* 0x000fe20000000800 */
[----:B------:R-:W-:-:S02]  /*13d00*/  F2FP.BF16.F32.PACK_AB R29, R29, R80 ;  /* 0x000000501d1d723e */ /* 0x000fc400000010ff */
[----:B------:R-:W-:Y:S01]  /*13d10*/  F2FP.BF16.F32.PACK_AB R31, R31, R82 ;  /* 0x000000521f1f723e */ /* 0x000fe200000010ff */
[----:B------:R1:W-:Y:S01]  /*13d20*/  STS [R7], R19 ;  /* 0x0000001307007388 */ /* 0x0003e20000000800 */
[----:B------:R-:W-:Y:S02]  /*13d30*/  F2FP.BF16.F32.PACK_AB R30, R30, R84 ;  /* 0x000000541e1e723e */ /* 0x000fe400000010ff */
[----:B------:R-:W-:Y:S01]  /*13d40*/  F2FP.BF16.F32.PACK_AB R28, R28, R86 ;  /* 0x000000561c1c723e */ /* 0x000fe200000010ff */
[----:B------:R2:W-:Y:S01]  /*13d50*/  STS [R7+0x400], R18 ;  /* 0x0004001207007388 */ /* 0x0005e20000000800 */
[----:B------:R-:W-:Y:S02]  /*13d60*/  F2FP.BF16.F32.PACK_AB R27, R27, R88 ;  /* 0x000000581b1b723e */ /* 0x000fe400000010ff */
[----:B------:R-:W-:Y:S01]  /*13d70*/  F2FP.BF16.F32.PACK_AB R26, R26, R90 ;  /* 0x0000005a1a1a723e */ /* 0x000fe200000010ff */
[----:B------:R-:W-:Y:S01]  /*13d80*/  STS [R6+0x400], R16 ;  /* 0x0004001006007388 */ /* 0x000fe20000000800 */
[----:B------:R-:W-:-:S02]  /*13d90*/  F2FP.BF16.F32.PACK_AB R25, R25, R92 ;  /* 0x0000005c1919723e */ /* 0x000fc400000010ff */
[----:B------:R-:W-:Y:S01]  /*13da0*/  F2FP.BF16.F32.PACK_AB R24, R24, R94 ;  /* 0x0000005e1818723e */ /* 0x000fe200000010ff */
[----:B------:R3:W-:Y:S01]  /*13db0*/  STS [R6], R17 ;  /* 0x0000001106007388 */ /* 0x0007e20000000800 */
[----:B------:R-:W-:Y:S02]  /*13dc0*/  F2FP.BF16.F32.PACK_AB R23, R97, R96 ;  /* 0x000000606117723e */ /* 0x000fe400000010ff */
[----:B------:R-:W-:Y:S02]  /*13dd0*/  F2FP.BF16.F32.PACK_AB R22, R22, R98 ;  /* 0x000000621616723e */ /* 0x000fe400000010ff */
[----:B-1----:R-:W-:Y:S02]  /*13de0*/  F2FP.BF16.F32.PACK_AB R19, R101, R100 ;  /* 0x000000646513723e */ /* 0x002fe400000010ff */
[----:B--2---:R-:W-:Y:S02]  /*13df0*/  F2FP.BF16.F32.PACK_AB R18, R103, R102 ;  /* 0x000000666712723e */ /* 0x004fe400000010ff */
[----:B---3--:R-:W-:Y:S01]  /*13e00*/  F2FP.BF16.F32.PACK_AB R17, R105, R104 ;  /* 0x000000686911723e */ /* 0x008fe200000010ff */
[----:B------:R-:W-:Y:S06]  /*13e10*/  @P1 BRA `(.L_x_574) ;  /* 0x00000000001c1947 */ /* 0x000fec0003800000 */
[----:B------:R-:W1:Y:S01]  /*13e20*/  S2UR UR7, SR_CTAID.Y ;  /* 0x00000000000779c3 */ /* 0x000e620000002600 */
[----:B------:R-:W-:Y:S01]  /*13e30*/  ULDC.64 UR4, c[0x0][0x290] ;  /* 0x0000a40000047ab9 */ /* 0x000fe20000000a00 */
[----:B-1----:R-:W-:Y:S02]  /*13e40*/  USHF.R.S32.HI UR6, URZ, 0x1f, UR7 ;  /* 0x0000001f3f067899 */ /* 0x002fe40008011407 */
[----:B------:R-:W-:Y:S02]  /*13e50*/  UIMAD.WIDE.U32 UR8, UR7, UR4, URZ ;  /* 0x00000004070872a5 */ /* 0x000fe4000f8e003f */
[----:B------:R-:W-:-:S04]  /*13e60*/  UIMAD UR6, UR6, UR4, URZ ;  /* 0x00000004060672a4 */ /* 0x000fc8000f8e023f */
[----:B------:R-:W-:-:S04]  /*13e70*/  UIMAD UR6, UR7, UR5, UR6 ;  /* 0x00000005070672a4 */ /* 0x000fc8000f8e0206 */
[----:B------:R-:W-:-:S12]  /*13e80*/  UIADD3 UR6, UR9, UR6, URZ ;  /* 0x0000000609067290 */ /* 0x000fd8000fffe03f */
.L_x_574:
[----:B------:R-:W-:Y:S01]  /*13e90*/  ULDC.U8 UR4, c[0x0][0x3d8] ;  /* 0x0000f60000047ab9 */ /* 0x000fe20000000000 */
[----:B------:R-:W-:Y:S01]  /*13ea0*/  ULDC.U8 UR7, c[0x0][0x3d9] ;  /* 0x0000f64000077ab9 */ /* 0x000fe20000000000 */
[----:B------:R-:W-:Y:S02]  /*13eb0*/  ISETP.NE.AND P4, PT, RZ, UR4, PT ;  /* 0x00000004ff007c0c */ /* 0x000fe4000bf85270 */
[----:B------:R-:W-:Y:S02]  /*13ec0*/  CS2R R20, SRZ ;  /* 0x0000000000147805 */ /* 0x000fe4000001ff00 */
        /* <DEDUP_REMOVED lines=20> */
.L_x_575:
[----:B------:R-:W-:Y:S01]  /*14010*/  ISETP.NE.AND P1, PT, RZ, UR7, PT ;  /* 0x00000007ff007c0c */ /* 0x000fe2000bf25270 */
[----:B------:R-:W-:Y:S01]  /*14020*/  STS [R0+0x2000], R43 ;  /* 0x0020002b00007388 */ /* 0x000fe20000000800 */
[----:B------:R-:W-:Y:S01]  /*14030*/  PLOP3.LUT P2, PT, PT, PT, PT, 0x8, 0x0 ;  /* 0x000000000000781c */ /* 0x000fe20003f4e170 */
[----:B------:R-:W1:Y:S01]  /*14040*/  S2UR UR4, SR_CTAID.X ;  /* 0x00000000000479c3 */ /* 0x000e620000002500 */
[----:B------:R-:W-:Y:S01]  /*14050*/  BSSY B0, `(.L_x_576) ;  /* 0x0000075000007945 */ /* 0x000fe20003800000 */
[----:B------:R-:W-:Y:S04]  /*14060*/  STS [R0+0x2400], R42 ;  /* 0x0024002a00007388 */ /* 0x000fe80000000800 */
[----:B------:R-:W-:Y:S04]  /*14070*/  STS [R2+0x2000], R41 ;  /* 0x0020002902007388 */ /* 0x000fe80000000800 */
[----:B------:R2:W-:Y:S01]  /*14080*/  STS [R2+0x2400], R40 ;  /* 0x0024002802007388 */ /* 0x0005e20000000800 */
[----:B------:R-:W-:-:S03]  /*14090*/  @!P1 PLOP3.LUT P2, PT, P4, PT, PT, 0x80, 0x0 ;  /* 0x000000000000981c */ /* 0x000fc6000274f070 */
[----:B------:R-:W-:Y:S04]  /*140a0*/  STS [R5+0x2000], R39 ;  /* 0x0020002705007388 */ /* 0x000fe80000000800 */
[----:B------:R-:W-:Y:S04]  /*140b0*/  STS [R5+0x2400], R38 ;  /* 0x0024002605007388 */ /* 0x000fe80000000800 */
[----:B------:R-:W-:Y:S01]  /*140c0*/  STS [R4+0x2000], R37 ;  /* 0x0020002504007388 */ /* 0x000fe20000000800 */
[----:B-1----:R-:W-:-:S03]  /*140d0*/  UIMAD UR7, UR4, -0x40, UR14 ;  /* 0xffffffc0040778a4 */ /* 0x002fc6000f8e020e */
[----:B------:R-:W-:Y:S04]  /*140e0*/  STS [R4+0x2400], R36 ;  /* 0x0024002404007388 */ /* 0x000fe80000000800 */
[----:B------:R-:W-:Y:S04]  /*140f0*/  STS [R9+0x2000], R35 ;  /* 0x0020002309007388 */ /* 0x000fe80000000800 */
[----:B------:R-:W-:Y:S04]  /*14100*/  STS [R9+0x2400], R34 ;  /* 0x0024002209007388 */ /* 0x000fe80000000800 */
[----:B------:R1:W-:Y:S04]  /*14110*/  STS [R8+0x2000], R29 ;  /* 0x0020001d08007388 */ /* 0x0003e80000000800 */
[----:B------:R-:W-:Y:S04]  /*14120*/  STS [R8+0x2400], R31 ;  /* 0x0024001f08007388 */ /* 0x000fe80000000800 */
[----:B------:R-:W-:Y:S04]  /*14130*/  STS [R7+0x2000], R30 ;  /* 0x0020001e07007388 */ /* 0x000fe80000000800 */
[----:B------:R-:W-:Y:S01]  /*14140*/  STS [R7+0x2400], R28 ;  /* 0x0024001c07007388 */ /* 0x000fe20000000800 */
[----:B--2---:R-:W2:Y:S03]  /*14150*/  S2R R40, SR_TID.X ;  /* 0x0000000000287919 */ /* 0x004ea60000002100 */
[----:B------:R-:W-:Y:S04]  /*14160*/  STS [R6+0x2000], R27 ;  /* 0x0020001b06007388 */ /* 0x000fe80000000800 */
[----:B------:R-:W-:Y:S01]  /*14170*/  STS [R6+0x2400], R26 ;  /* 0x0024001a06007388 */ /* 0x000fe20000000800 */
[----:B-1----:R-:W1:Y:S03]  /*14180*/  @!P1 LDC R29, c[0x0][0x2c4] ;  /* 0x0000b100ff1d9b82 */ /* 0x002e660000000800 */
[----:B------:R-:W-:Y:S04]  /*14190*/  STS [R0+0x4000], R25 ;  /* 0x0040001900007388 */ /* 0x000fe80000000800 */
[----:B------:R-:W-:Y:S04]  /*141a0*/  STS [R0+0x4400], R24 ;  /* 0x0044001800007388 */ /* 0x000fe80000000800 */
[----:B------:R-:W-:Y:S04]  /*141b0*/  STS [R2+0x4000], R23 ;  /* 0x0040001702007388 */ /* 0x000fe80000000800 */
[----:B------:R3:W-:Y:S04]  /*141c0*/  STS [R2+0x4400], R22 ;  /* 0x0044001602007388 */ /* 0x0007e80000000800 */
[----:B------:R-:W-:Y:S04]  /*141d0*/  STS [R5+0x4000], R19 ;  /* 0x0040001305007388 */ /* 0x000fe80000000800 */
[----:B------:R-:W-:Y:S01]  /*141e0*/  STS [R5+0x4400], R18 ;  /* 0x0044001205007388 */ /* 0x000fe20000000800 */
[----:B-1----:R-:W1:Y:S03]  /*141f0*/  @P2 LDC R29, c[0x0][0x2e4] ;  /* 0x0000b900ff1d2b82 */ /* 0x002e660000000800 */
[----:B------:R2:W-:Y:S04]  /*14200*/  STS [R4+0x4000], R17 ;  /* 0x0040001104007388 */ /* 0x0005e80000000800 */
[----:B------:R4:W-:Y:S04]  /*14210*/  STS [R4+0x4400], R16 ;  /* 0x0044001004007388 */ /* 0x0009e80000000800 */
[----:B------:R-:W-:Y:S04]  /*14220*/  STS [R9+0x4000], R15 ;  /* 0x0040000f09007388 */ /* 0x000fe80000000800 */
[----:B------:R5:W-:Y:S01]  /*14230*/  STS [R9+0x4400], R14 ;  /* 0x0044000e09007388 */ /* 0x000be20000000800 */
[----:B---3--:R-:W-:-:S03]  /*14240*/  @P1 IMAD.MOV.U32 R2, RZ, RZ, 0x1 ;  /* 0x00000001ff021424 */ /* 0x008fc600078e00ff */
[----:B------:R-:W-:Y:S04]  /*14250*/  STS [R8+0x4000], R13 ;  /* 0x0040000d08007388 */ /* 0x000fe80000000800 */
[----:B------:R3:W-:Y:S04]  /*14260*/  STS [R8+0x4400], R12 ;  /* 0x0044000c08007388 */ /* 0x0007e80000000800 */
[----:B------:R1:W-:Y:S01]  /*14270*/  STS [R7+0x4000], R11 ;  /* 0x0040000b07007388 */ /* 0x0003e20000000800 */
[----:B--2---:R-:W-:-:S03]  /*14280*/  SHF.R.S32.HI R17, RZ, 0x1f, R40 ;  /* 0x0000001fff117819 */ /* 0x004fc60000011428 */
[----:B------:R2:W-:Y:S01]  /*14290*/  STS [R7+0x4400], R10 ;  /* 0x0044000a07007388 */ /* 0x0005e20000000800 */
[----:B----4-:R-:W4:Y:S01]  /*142a0*/  @P1 LDC.64 R4, c[0x0][0x2c0] ;  /* 0x0000b000ff041b82 */ /* 0x010f220000000a00 */
[----:B------:R-:W-:Y:S02]  /*142b0*/  LEA.HI R17, R17, R40, RZ, 0x3 ;  /* 0x0000002811117211 */ /* 0x000fe400078f18ff */
[----:B------:R-:W-:Y:S01]  /*142c0*/  STS [R6+0x4000], R33 ;  /* 0x0040002106007388 */ /* 0x000fe20000000800 */
[----:B------:R-:W-:Y:S02]  /*142d0*/  LEA.HI R16, R138, R137, RZ, 0x3 ;  /* 0x000000898a107211 */ /* 0x000fe400078f18ff */
[----:B------:R-:W-:Y:S01]  /*142e0*/  LOP3.LUT R0, R17, 0xfffffff8, RZ, 0xc0, !PT ;  /* 0xfffffff811007812 */ /* 0x000fe200078ec0ff */
[----:B------:R4:W-:Y:S01]  /*142f0*/  STS [R6+0x4400], R32 ;  /* 0x0044002006007388 */ /* 0x0009e20000000800 */
[----:B-----5:R-:W5:Y:S08]  /*14300*/  @P0 LDC R14, c[0x0][0x2e8] ;  /* 0x0000ba00ff0e0b82 */ /* 0x020f700000000800 */
[----:B------:R-:W-:Y:S01]  /*14310*/  BAR.SYNC.DEFER_BLOCKING 0x0 ;  /* 0x0000000000007b1d */ /* 0x000fe20000010000 */
[----:B---3--:R-:W-:-:S07]  /*14320*/  SHF.R.S32.HI R12, RZ, 0x3, R16 ;  /* 0x00000003ff0c7819 */ /* 0x008fce0000011410 */
[----:B------:R-:W3:Y:S01]  /*14330*/  @!P1 LDC R13, c[0x0][0x270] ;  /* 0x00009c00ff0d9b82 */ /* 0x000ee20000000800 */
[----:B------:R-:W5:Y:S01]  /*14340*/  S2R R15, SR_CTAID.Y ;  /* 0x00000000000f7919 */ /* 0x000f620000002600 */
[----:B-1----:R-:W-:Y:S01]  /*14350*/  IMAD.IADD R11, R40, 0x1, -R0 ;  /* 0x00000001280b7824 */ /* 0x002fe200078e0a00 */
[----:B------:R-:W-:Y:S01]  /*14360*/  ISETP.GE.AND P4, PT, R12, UR7, PT ;  /* 0x000000070c007c0c */ /* 0x000fe2000bf86270 */
[----:B------:R-:W1:Y:S01]  /*14370*/  S2R R18, SR_CTAID.Z ;  /* 0x0000000000127919 */ /* 0x000e620000002700 */
[----:B--2---:R-:W2:Y:S03]  /*14380*/  @P3 MUFU.LG2 R7, R117 ;  /* 0x0000007500073308 */ /* 0x004ea60000000c00 */
[----:B------:R-:W1:Y:S01]  /*14390*/  @P1 LDC R8, c[0x0][0x2c0] ;  /* 0x0000b000ff081b82 */ /* 0x000e620000000800 */
[----:B----4-:R-:W-:Y:S01]  /*143a0*/  @P1 IMAD R0, R5, R4, RZ ;  /* 0x0000000405001224 */ /* 0x010fe200078e02ff */
[----:B------:R-:W-:Y:S01]  /*143b0*/  LEA.HI.SX32 R5, R16, 0x10, 0x1d ;  /* 0x0000001010057811 */ /* 0x000fe200078feaff */
[----:B------:R-:W-:-:S02]  /*143c0*/  @!P1 IMAD.MOV.U32 R0, RZ, RZ, R29 ;  /* 0x000000ffff009224 */ /* 0x000fc400078e001d */
[----:B------:R-:W-:Y:S01]  /*143d0*/  IMAD.SHL.U32 R24, R11, 0x8, RZ ;  /* 0x000000080b187824 */ /* 0x000fe200078e00ff */
[----:B------:R-:W-:Y:S02]  /*143e0*/  ISETP.GE.AND P2, PT, R5, UR7, PT ;  /* 0x0000000705007c0c */ /* 0x000fe4000bf46270 */
[----:B------:R-:W4:Y:S01]  /*143f0*/  @P3 LDC R10, c[0x0][0x2e8] ;  /* 0x0000ba00ff0a3b82 */ /* 0x000f220000000800 */
[----:B------:R-:W-:Y:S01]  /*14400*/  LOP3.LUT R6, R136, 0xffffffe0, RZ, 0xc0, !PT ;  /* 0xffffffe088067812 */ /* 0x000fe200078ec0ff */
[----:B------:R1:W1:Y:S04]  /*14410*/  LDS.128 R36, [R203+0x1800] ;  /* 0x00180000cb247984 */ /* 0x0002680000000c00 */
[----:B------:R1:W1:Y:S01]  /*14420*/  LDS.128 R32, [R203+0x3800] ;  /* 0x00380000cb207984 */ /* 0x0002620000000c00 */
[----:B------:R-:W-:-:S02]  /*14430*/  IMAD.IADD R9, R137, 0x1, -R6 ;  /* 0x0000000189097824 */ /* 0x000fc400078e0a06 */
[----:B--2---:R-:W-:Y:S01]  /*14440*/  @P3 FMUL.FTZ R5, R7, 0.69314718246459960938 ;  /* 0x3f31721807053820 */ /* 0x004fe20000410000 */
[----:B---3--:R-:W-:Y:S01]  /*14450*/  @!P1 IMAD R2, R29, R13, RZ ;  /* 0x0000000d1d029224 */ /* 0x008fe200078e02ff */
[----:B------:R-:W2:Y:S01]  /*14460*/  @P0 MUFU.LG2 R6, R118 ;  /* 0x0000007600060308 */ /* 0x000ea20000000c00 */
[----:B------:R-:W-:Y:S02]  /*14470*/  IMAD.MOV.U32 R13, RZ, RZ, 0x7f800000 ;  /* 0x7f800000ff0d7424 */ /* 0x000fe400078e00ff */
[----:B------:R-:W-:Y:S02]  /*14480*/  @!P1 IMAD.MOV.U32 R8, RZ, RZ, 0x1 ;  /* 0x00000001ff089424 */ /* 0x000fe400078e00ff */
[----:B-----5:R-:W-:Y:S01]  /*14490*/  IMAD R4, R15, R2, RZ ;  /* 0x000000020f047224 */ /* 0x020fe200078e02ff */
[----:B------:R-:W-:Y:S01]  /*144a0*/  LEA.HI.SX32 R2, R16, 0x20, 0x1d ;  /* 0x0000002010027811 */ /* 0x000fe200078feaff */
[----:B------:R-:W-:-:S03]  /*144b0*/  IMAD.MOV.U32 R15, RZ, RZ, 0x7f800000 ;  /* 0x7f800000ff0f7424 */ /* 0x000fc600078e00ff */
[----:B------:R-:W-:Y:S01]  /*144c0*/  ISETP.GE.AND P1, PT, R2, UR7, PT ;  /* 0x0000000702007c0c */ /* 0x000fe2000bf26270 */
[----:B----4-:R-:W-:Y:S01]  /*144d0*/  @P3 FFMA.FTZ R15, R116, R10, R5 ;  /* 0x0000000a740f3223 */ /* 0x010fe20000010005 */
[----:B------:R-:W-:Y:S01]  /*144e0*/  SEL R2, R4, RZ, !P5 ;  /* 0x000000ff04027207 */ /* 0x000fe20006800000 */
[----:B-1----:R-:W-:Y:S01]  /*144f0*/  IMAD R4, R8, UR4, RZ ;  /* 0x0000000408047c24 */ /* 0x002fe2000f8e02ff */
[----:B------:R-:W-:Y:S01]  /*14500*/  LOP3.LUT P5, RZ, R9, 0x3, RZ, 0xc0, !PT ;  /* 0x0000000309ff7812 */ /* 0x000fe200078ac0ff */
[----:B--2---:R-:W-:Y:S02]  /*14510*/  @P0 FMUL.FTZ R5, R6, 0.69314718246459960938 ;  /* 0x3f31721806050820 */ /* 0x004fe40000410000 */
[----:B------:R-:W-:Y:S02]  /*14520*/  IMAD R2, R18, R0, R2 ;  /* 0x0000000012027224 */ /* 0x000fe400078e0202 */
[----:B------:R-:W-:Y:S02]  /*14530*/  IMAD.SHL.U32 R0, R4, 0x40, RZ ;  /* 0x0000004004007824 */ /* 0x000fe400078e00ff */
[----:B------:R-:W-:-:S03]  /*14540*/  @P0 FFMA.FTZ R13, R3, R14, R5 ;  /* 0x0000000e030d0223 */ /* 0x000fc60000010005 */
[----:B------:R-:W-:Y:S02]  /*14550*/  IADD3 R12, P6, P3, R0, R20, R2 ;  /* 0x00000014000c7210 */ /* 0x000fe40007bde002 */
[----:B------:R-:W-:Y:S02]  /*14560*/  SHF.R.S32.HI R4, RZ, 0x1f, R0 ;  /* 0x0000001fff047819 */ /* 0x000fe40000011400 */
[----:B------:R-:W-:-:S04]  /*14570*/  SHF.R.S32.HI R2, RZ, 0x1f, R2 ;  /* 0x0000001fff027819 */ /* 0x000fc80000011402 */
[----:B------:R-:W-:Y:S01]  /*14580*/  IADD3.X R9, R4, R21, R2, P6, P3 ;  /* 0x0000001504097210 */ /* 0x000fe200037e6402 */
[----:B------:R-:W-:Y:S06]  /*14590*/  @P5 BRA `(.L_x_577) ;  /* 0x0000000000805947 */ /* 0x000fec0003800000 */
[----:B------:R-:W1:Y:S01]  /*145a0*/  S2R R4, SR_TID.X ;  /* 0x0000000000047919 */ /* 0x000e620000002100 */
[----:B------:R-:W-:Y:S01]  /*145b0*/  UIMAD UR5, UR4, -0x40, UR14 ;  /* 0xffffffc0040578a4 */ /* 0x000fe2000f8e020e */
[----:B-1----:R-:W-:-:S04]  /*145c0*/  SHF.R.S32.HI R2, RZ, 0x1f, R4 ;  /* 0x0000001fff027819 */ /* 0x002fc80000011404 */
[----:B------:R-:W-:-:S04]  /*145d0*/  LEA.HI R2, R2, R4, RZ, 0x5 ;  /* 0x0000000402027211 */ /* 0x000fc800078f28ff */
[----:B------:R-:W-:Y:S02]  /*145e0*/  LOP3.LUT R0, R2, 0xffffffe0, RZ, 0xc0, !PT ;  /* 0xffffffe002007812 */ /* 0x000fe400078ec0ff */
[--C-:B------:R-:W-:Y:S02]  /*145f0*/  SHF.R.S32.HI R3, RZ, 0x5, R2.reuse ;  /* 0x00000005ff037819 */ /* 0x100fe40000011402 */
[----:B------:R-:W-:Y:S01]  /*14600*/  SHF.R.S32.HI R2, RZ, 0x1f, R2 ;  /* 0x0000001fff027819 */ /* 0x000fe20000011402 */
[----:B------:R-:W-:-:S03]  /*14610*/  IMAD.IADD R0, R4, 0x1, -R0 ;  /* 0x0000000104007824 */ /* 0x000fc600078e0a00 */
[----:B------:R-:W-:Y:S02]  /*14620*/  LEA.HI R2, R2, R3, RZ, 0x2 ;  /* 0x0000000302027211 */ /* 0x000fe400078f10ff */
[----:B------:R-:W-:Y:S02]  /*14630*/  SHF.R.S32.HI R4, RZ, 0x1f, R0 ;  /* 0x0000001fff047819 */ /* 0x000fe40000011400 */
[----:B------:R-:W-:Y:S02]  /*14640*/  LOP3.LUT R2, R2, 0xffffffc, RZ, 0xc0, !PT ;  /* 0x0ffffffc02027812 */ /* 0x000fe400078ec0ff */
[----:B------:R-:W-:-:S03]  /*14650*/  LEA.HI R0, R4, R0, RZ, 0x2 ;  /* 0x0000000004007211 */ /* 0x000fc600078f10ff */
[----:B------:R-:W-:Y:S01]  /*14660*/  IMAD.IADD R2, R3, 0x1, -R2 ;  /* 0x0000000103027824 */ /* 0x000fe200078e0a02 */
[----:B------:R-:W-:-:S05]  /*14670*/  SHF.R.S32.HI R0, RZ, 0x2, R0 ;  /* 0x00000002ff007819 */ /* 0x000fca0000011400 */
[----:B------:R-:W-:-:S04]  /*14680*/  IMAD R0, R2, 0x10, R0 ;  /* 0x0000001002007824 */ /* 0x000fc800078e0200 */
[C---:B------:R-:W-:Y:S01]  /*14690*/  VIADD R2, R0.reuse, 0x8 ;  /* 0x0000000800027836 */ /* 0x040fe20000000000 */
[----:B------:R-:W-:-:S04]  /*146a0*/  ISETP.GE.AND P6, PT, R0, UR5, PT ;  /* 0x0000000500007c0c */ /* 0x000fc8000bfc6270 */
[----:B------:R-:W-:-:S09]  /*146b0*/  ISETP.GE.AND P5, PT, R2, UR5, PT ;  /* 0x0000000502007c0c */ /* 0x000fd2000bfa6270 */
[----:B------:R-:W1:Y:S01]  /*146c0*/  @!P6 LDC.64 R6, c[0x0][0x2b0] ;  /* 0x0000ac00ff06eb82 */ /* 0x000e620000000a00 */
[----:B------:R-:W-:-:S03]  /*146d0*/  @!P6 IMAD R0, R0, R8, RZ ;  /* 0x000000080000e224 */ /* 0x000fc600078e02ff */
[----:B------:R-:W-:Y:S02]  /*146e0*/  @!P5 IMAD R3, R2, R8, RZ ;  /* 0x000000080203d224 */ /* 0x000fe400078e02ff */
[CC--:B------:R-:W-:Y:S02]  /*146f0*/  @!P6 IADD3 R2, P0, R0.reuse, R12.reuse, RZ ;  /* 0x0000000c0002e210 */ /* 0x0c0fe40007f1e0ff */
[----:B------:R-:W2:Y:S02]  /*14700*/  @!P5 LDC.64 R10, c[0x0][0x2b0] ;  /* 0x0000ac00ff0adb82 */ /* 0x000ea40000000a00 */
[----:B------:R-:W-:Y:S02]  /*14710*/  @!P6 LEA.HI.X.SX32 R5, R0, R9, 0x1, P0 ;  /* 0x000000090005e211 */ /* 0x000fe400000f0eff */
[----:B------:R-:W-:-:S04]  /*14720*/  @!P5 IADD3 R0, P0, R3, R12, RZ ;  /* 0x0000000c0300d210 */ /* 0x000fc80007f1e0ff */
[----:B------:R-:W-:Y:S02]  /*14730*/  @!P5 LEA.HI.X.SX32 R3, R3, R9, 0x1, P0 ;  /* 0x000000090303d211 */ /* 0x000fe400000f0eff */
[----:B-1----:R-:W-:-:S04]  /*14740*/  @!P6 LEA R4, P3, R2, R6, 0x2 ;  /* 0x000000060204e211 */ /* 0x002fc800078610ff */
[----:B------:R-:W-:Y:S02]  /*14750*/  @!P6 LEA.HI.X R5, R2, R7, R5, 0x2, P3 ;  /* 0x000000070205e211 */ /* 0x000fe400018f1405 */
[----:B--2---:R-:W-:-:S03]  /*14760*/  @!P5 LEA R2, P0, R0, R10, 0x2 ;  /* 0x0000000a0002d211 */ /* 0x004fc600078010ff */
[----:B------:R1:W-:Y:S01]  /*14770*/  @!P6 STG.E desc[UR20][R4.64], R15 ;  /* 0x0000000f0400e986 */ /* 0x0003e2000c101914 */
[----:B------:R-:W-:-:S05]  /*14780*/  @!P5 LEA.HI.X R3, R0, R11, R3, 0x2, P0 ;  /* 0x0000000b0003d211 */ /* 0x000fca00000f1403 */
[----:B------:R1:W-:Y:S04]  /*14790*/  @!P5 STG.E desc[UR20][R2.64], R13 ;  /* 0x0000000d0200d986 */ /* 0x0003e8000c101914 */
.L_x_577:
[----:B------:R-:W-:Y:S05]  /*147a0*/  BSYNC B0 ;  /* 0x0000000000007941 */ /* 0x000fea0003800000 */
.L_x_576:
[----:B------:R2:W5:Y:S04]  /*147b0*/  LDL R26, [R1+0x34] ;  /* 0x00003400011a7983 */ /* 0x0005680000100800 */
[----:B------:R2:W5:Y:S01]  /*147c0*/  LDL R25, [R1+0x38] ;  /* 0x0000380001197983 */ /* 0x0005620000100800 */
[----:B------:R-:W-:Y:S01]  /*147d0*/  SHF.R.S32.HI R6, RZ, 0x1f, R18 ;  /* 0x0000001fff067819 */ /* 0x000fe20000011412 */
[----:B------:R-:W-:Y:S01]  /*147e0*/  ULDC.64 UR4, c[0x0][0x2a0] ;  /* 0x0000a80000047ab9 */ /* 0x000fe20000000a00 */
[----:B------:R-:W-:Y:S01]  /*147f0*/  SHF.R.S32.HI R0, RZ, 0x1f, R24 ;  /* 0x0000001fff007819 */ /* 0x000fe20000011418 */
[----:B------:R2:W3:Y:S01]  /*14800*/  LDS.128 R20, [R203] ;  /* 0x00000000cb147984 */ /* 0x0004e20000000c00 */
[----:B-1----:R-:W-:Y:S01]  /*14810*/  IADD3 R4, P0, R24, UR8, RZ ;  /* 0x0000000818047c10 */ /* 0x002fe2000ff1e0ff */
[----:B------:R-:W-:Y:S01]  /*14820*/  BSSY B0, `(.L_x_578) ;  /* 0x000001f000007945 */ /* 0x000fe20003800000 */
[----:B------:R-:W-:Y:S01]  /*14830*/  LEA.HI.SX32 R3, R16, 0x30, 0x1d ;  /* 0x0000003010037811 */ /* 0x000fe200078feaff */
[----:B------:R2:W1:Y:S01]  /*14840*/  LDS.128 R12, [R203+0x4000] ;  /* 0x00400000cb0c7984 */ /* 0x0004620000000c00 */
[----:B------:R-:W-:Y:S01]  /*14850*/  IADD3.X R5, R0, UR6, RZ, P0, !PT ;  /* 0x0000000600057c10 */ /* 0x000fe200087fe4ff */
[----:B------:R-:W-:Y:S01]  /*14860*/  IMAD R0, R6, UR4, RZ ;  /* 0x0000000406007c24 */ /* 0x000fe2000f8e02ff */
[----:B------:R-:W-:Y:S01]  /*14870*/  SHF.R.S32.HI R2, RZ, 0x3, R17 ;  /* 0x00000003ff027819 */ /* 0x000fe20000011411 */
[----:B------:R-:W-:Y:S01]  /*14880*/  IMAD.U32 R6, RZ, RZ, UR13 ;  /* 0x0000000dff067e24 */ /* 0x000fe2000f8e00ff */
[----:B------:R-:W-:Y:S01]  /*14890*/  ISETP.GE.AND P0, PT, R3, UR7, PT ;  /* 0x0000000703007c0c */ /* 0x000fe2000bf06270 */
[C---:B------:R-:W-:Y:S01]  /*148a0*/  IMAD R0, R18.reuse, UR5, R0 ;  /* 0x0000000512007c24 */ /* 0x040fe2000f8e0200 */
[----:B------:R-:W-:Y:S01]  /*148b0*/  SHF.R.S32.HI R3, RZ, 0x1f, R2 ;  /* 0x0000001fff037819 */ /* 0x000fe20000011402 */
[----:B------:R-:W-:-:S02]  /*148c0*/  IMAD.WIDE.U32 R10, R18, UR4, R4 ;  /* 0x00000004120a7c25 */ /* 0x000fc4000f8e0004 */
[----:B------:R2:W4:Y:S02]  /*148d0*/  LDS.128 R16, [R203+0x2000] ;  /* 0x00200000cb107984 */ /* 0x0005240000000c00 */
        /* <DEDUP_REMOVED lines=9> */
[----:B-----5:R-:W-:Y:S02]  /*14970*/  ISETP.GE.AND P5, PT, R26, UR6, PT ;  /* 0x000000061a007c0c */ /* 0x020fe4000bfa6270 */
        /* <DEDUP_REMOVED lines=8> */
[----:B-1----:R3:W-:Y:S02]  /*14a00*/  @!P4 STG.E.128 desc[UR20][R4.64+0x100], R12 ;  /* 0x0001000c0400c986 */ /* 0x0027e4000c101d14 */
.L_x_579:
[----:B------:R-:W-:Y:S05]  /*14a10*/  BSYNC B0 ;  /* 0x0000000000007941 */ /* 0x000fea0003800000 */
.L_x_578:
[----:B---3--:R3:W2:Y:S01]  /*14a20*/  LDS.128 R20, [R203+0x800] ;  /* 0x00080000cb147984 */ /* 0x0086a20000000c00 */
[----:B------:R-:W-:Y:S03]  /*14a30*/  BSSY B0, `(.L_x_580) ;  /* 0x0000017000007945 */ /* 0x000fe60003800000 */
[----:B----4-:R3:W4:Y:S04]  /*14a40*/  LDS.128 R16, [R203+0x2800] ;  /* 0x00280000cb107984 */ /* 0x0107280000000c00 */
[----:B-1----:R3:W1:Y:S01]  /*14a50*/  LDS.128 R12, [R203+0x4800] ;  /* 0x00480000cb0c7984 */ /* 0x0026620000000c00 */
        /* <DEDUP_REMOVED lines=9> */
[----:B-----5:R-:W-:Y:S02]  /*14af0*/  ISETP.GE.AND P3, PT, R26, UR6, PT ;  /* 0x000000061a007c0c */ /* 0x020fe4000bf66270 */
        /* <DEDUP_REMOVED lines=8> */
[----:B----4-:R2:W-:Y:S04]  /*14b80*/  @!P3 STG.E.128 desc[UR20][R4.64+0x80], R16 ;  /* 0x000080100400b986 */ /* 0x0105e8000c101d14 */
[----:B-1----:R2:W-:Y:S02]  /*14b90*/  @!P2 STG.E.128 desc[UR20][R4.64+0x100], R12 ;  /* 0x0001000c0400a986 */ /* 0x0025e4000c101d14 */
.L_x_581:
[----:B------:R-:W-:Y:S05]  /*14ba0*/  BSYNC B0 ;  /* 0x0000000000007941 */ /* 0x000fea0003800000 */
.L_x_580:
[----:B--2---:R2:W2:Y:S01]  /*14bb0*/  LDS.128 R20, [R203+0x1000] ;  /* 0x00100000cb147984 */ /* 0x0044a20000000c00 */
[----:B------:R-:W-:Y:S03]  /*14bc0*/  BSSY B0, `(.L_x_582) ;  /* 0x0000017000007945 */ /* 0x000fe60003800000 */
[----:B----4-:R4:W2:Y:S04]  /*14bd0*/  LDS.128 R16, [R203+0x3000] ;  /* 0x00300000cb107984 */ /* 0x0108a80000000c00 */
        /* <DEDUP_REMOVED lines=19> */
[----:B------:R2:W-:Y:S04]  /*14d10*/  @!P2 STG.E.128 desc[UR20][R4.64+0x80], R16 ;  /* 0x000080100400a986 */ /* 0x0005e8000c101d14 */
[----:B-1----:R2:W-:Y:S02]  /*14d20*/  @!P1 STG.E.128 desc[UR20][R4.64+0x100], R12 ;  /* 0x0001000c04009986 */ /* 0x0025e4000c101d14 */
.L_x_583:
[----:B------:R-:W-:Y:S05]  /*14d30*/  BSYNC B0 ;  /* 0x0000000000007941 */ /* 0x000fea0003800000 */
.L_x_582:
[----:B-12---:R1:W2:Y:S01]  /*14d40*/  LDS.128 R12, [R203+0x5800] ;  /* 0x00580000cb0c7984 */ /* 0x0062a20000000c00 */
[----:B------:R-:W-:Y:S05]  /*14d50*/  @P0 EXIT ;  /* 0x000000000000094d */ /* 0x000fea0003800000 */
[----:B------:R-:W-:Y:S01]  /*14d60*/  IADD3 R0, P0, R2, 0x30, RZ ;  /* 0x0000003002007810 */ /* 0x000fe20007f1e0ff */
[----:B------:R-:W-:Y:S01]  /*14d70*/  ULDC.64 UR4, c[0x0][0x298] ;  /* 0x0000a60000047ab9 */ /* 0x000fe20000000a00 */
[----:B------:R-:W-:Y:S02]  /*14d80*/  ULDC UR6, c[0x0][0x2d0] ;  /* 0x0000b40000067ab9 */ /* 0x000fe40000000800 */
[----:B------:R-:W-:Y:S01]  /*14d90*/  ISETP.GE.AND P2, PT, R24, UR6, PT ;  /* 0x0000000618007c0c */ /* 0x000fe2000bf46270 */
[----:B------:R-:W-:Y:S01]  /*14da0*/  IMAD.X R2, RZ, RZ, R3, P0 ;  /* 0x000000ffff027224 */ /* 0x000fe200000e0603 */
[----:B------:R-:W-:Y:S02]  /*14db0*/  MOV R3, R9 ;  /* 0x0000000900037202 */ /* 0x000fe40000000f00 */
[----:B-----5:R-:W-:Y:S01]  /*14dc0*/  ISETP.GE.AND P1, PT, R26, UR6, PT ;  /* 0x000000061a007c0c */ /* 0x020fe2000bf26270 */
[----:B------:R-:W-:Y:S01]  /*14dd0*/  IMAD R6, R2, UR4, RZ ;  /* 0x0000000402067c24 */ /* 0x000fe2000f8e02ff */
[----:B------:R-:W-:Y:S01]  /*14de0*/  ISETP.GE.AND P0, PT, R25, UR6, PT ;  /* 0x0000000619007c0c */ /* 0x000fe2000bf06270 */
[----:B------:R-:W-:-:S04]  /*14df0*/  IMAD.MOV.U32 R2, RZ, RZ, R10 ;  /* 0x000000ffff027224 */ /* 0x000fc800078e000a */
[----:B------:R-:W-:-:S04]  /*14e00*/  IMAD.WIDE.U32 R4, R0, UR4, R2 ;  /* 0x0000000400047c25 */ /* 0x000fc8000f8e0002 */
        /* <DEDUP_REMOVED lines=10> */
.L_x_535:
[----:B------:R-:W-:Y:S01]  /*14eb0*/  UISETP.NE.AND UP2, UPT, UR12, -0x1, UPT ;  /* 0xffffffff0c00788c */ /* 0x000fe2000bf45270 */
[----:B------:R-:W-:Y:S01]  /*14ec0*/  LEA.HI R10, R24, R109, RZ, 0x3 ;  /* 0x0000006d180a7211 */ /* 0x000fe200078f18ff */
[----:B------:R-:W-:Y:S01]  /*14ed0*/  ULDC.U8 UR8, c[0x0][0x3d8] ;  /* 0x0000f60000087ab9 */ /* 0x000fe20000000000 */
[----:B------:R-:W-:Y:S01]  /*14ee0*/  ULDC.U8 UR9, c[0x0][0x3d9] ;  /* 0x0000f64000097ab9 */ /* 0x000fe20000000000 */
[----:B------:R-:W-:Y:S01]  /*14ef0*/  UISETP.NE.AND UP3, UPT, UR8, URZ, UPT ;  /* 0x0000003f0800728c */ /* 0x000fe2000bf65270 */
[----:B------:R-:W-:Y:S01]  /*14f00*/  LOP3.LUT R0, R10, 0xfffffff8, RZ, 0xc0, !PT ;  /* 0xfffffff80a007812 */ /* 0x000fe200078ec0ff */
[----:B------:R-:W-:Y:S01]  /*14f10*/  UISETP.NE.AND UP1, UPT, UR9, URZ, UPT ;  /* 0x0000003f0900728c */ /* 0x000fe2000bf25270 */
[----:B------:R-:W-:Y:S01]  /*14f20*/  IMAD.U32 R6, RZ, RZ, UR13 ;  /* 0x0000000dff067e24 */ /* 0x000fe2000f8e00ff */
[----:B------:R-:W-:Y:S01]  /*14f30*/  UISETP.EQ.AND UP3, UPT, UR9, URZ, UP3 ;  /* 0x0000003f0900728c */ /* 0x000fe20009f62270 */
[----:B------:R-:W-:Y:S02]  /*14f40*/  SHF.R.S32.HI R10, RZ, 0x3, R10 ;  /* 0x00000003ff0a7819 */ /* 0x000fe4000001140a */
[----:B------:R-:W-:Y:S01]  /*14f50*/  @UP2 ULDC.64 UR6, c[0x0][0x298] ;  /* 0x0000a60000062ab9 */ /* 0x000fe20000000a00 */
[----:B------:R-:W-:Y:S01]  /*14f60*/  UISETP.NE.OR UP0, UPT, UR12, -0x1, !UP3 ;  /* 0xffffffff0c00788c */ /* 0x000fe2000df05670 */
[----:B------:R-:W-:Y:S01]  /*14f70*/  PLOP3.LUT P0, PT, PT, PT, UP1, 0x80, 0x0 ;  /* 0x000000000000781c */ /* 0x000fe20003f0f018 */
[----:B------:R-:W-:Y:S01]  /*14f80*/  @UP2 UIMAD.WIDE.U32 UR10, UR12, UR6, URZ ;  /* 0x000000060c0a22a5 */ /* 0x000fe2000f8e003f */
[----:B------:R-:W-:-:S02]  /*14f90*/  SHF.R.S32.HI R11, RZ, 0x1f, R10 ;  /* 0x0000001fff0b7819 */ /* 0x000fc4000001140a */
[----:B------:R-:W-:Y:S01]  /*14fa0*/  @UP1 ULDC UR15, c[0x0][0x2c0] ;  /* 0x0000b000000f1ab9 */ /* 0x000fe20000000800 */
[----:B------:R-:W-:Y:S02]  /*14fb0*/  @UP2 UIMAD UR5, UR12, UR7, UR11 ;  /* 0x000000070c0522a4 */ /* 0x000fe4000f8e020b */
[----:B------:R-:W-:Y:S01]  /*14fc0*/  @!UP2 USHF.R.S32.HI UR11, URZ, 0x1f, UR26 ;  /* 0x0000001f3f0ba899 */ /* 0x000fe2000801141a */
[----:B------:R-:W-:Y:S01]  /*14fd0*/  @!UP2 ULDC.64 UR6, c[0x0][0x290] ;  /* 0x0000a4000006aab9 */ /* 0x000fe20000000a00 */
[----:B------:R-:W-:Y:S02]  /*14fe0*/  @!UP3 UMOV UR22, URZ ;  /* 0x0000003f0016bc82 */ /* 0x000fe40008000000 */
[----:B------:R-:W-:Y:S02]  /*14ff0*/  @!UP2 UIMAD UR9, UR11, UR6, URZ ;  /* 0x000000060b09a2a4 */ /* 0x000fe4000f8e023f */
[----:B------:R-:W-:Y:S02]  /*15000*/  @!UP2 UIMAD.WIDE.U32 UR16, UR26, UR6, URZ ;  /* 0x000000061a10a2a5 */ /* 0x000fe4000f8e003f */
[----:B------:R-:W-:Y:S01]  /*15010*/  @!UP2 UIMAD UR9, UR26, UR7, UR9 ;  /* 0x000000071a09a2a4 */ /* 0x000fe2000f8e0209 */
[----:B------:R-:W-:-:S02]  /*15020*/  @!UP3 UMOV UR23, URZ ;  /* 0x0000003f0017bc82 */ /* 0x000fc40008000000 */
[----:B------:R-:W-:Y:S01]  /*15030*/  @UP1 ULDC.64 UR6, c[0x0][0x2c0] ;  /* 0x0000b00000061ab9 */ /* 0x000fe20000000a00 */
[----:B------:R-:W-:Y:S01]  /*15040*/  @UP1 UMOV UR13, 0x1 ;  /* 0x00000001000d1882 */ /* 0x000fe20000000000 */
[----:B------:R-:W-:Y:S02]  /*15050*/  @UP1 UIMAD UR11, UR7, UR6, URZ ;  /* 0x00000006070b12a4 */ /* 0x000fe4000f8e023f */
[----:B------:R-:W-:Y:S01]  /*15060*/  @!UP2 UIADD3 UR5, UR17, UR9, URZ ;  /* 0x000000091105a290 */ /* 0x000fe2000fffe03f */
[----:B------:R-:W-:Y:S01]  /*15070*/  @UP3 ULDC UR6, c[0x0][0x2c4] ;  /* 0x0000b10000063ab9 */ /* 0x000fe20000000800 */
[----:B------:R-:W-:Y:S01]  /*15080*/  @!UP2 UMOV UR10, UR16 ;  /* 0x00000010000aac82 */ /* 0x000fe20008000000 */
[----:B------:R-:W-:-:S04]  /*15090*/  @!UP0 UIMAD UR12, UR26, UR6, URZ ;  /* 0x000000061a0c82a4 */ /* 0x000fc8000f8e023f */
[----:B------:R-:W-:-:S03]  /*150a0*/  @UP3 USHF.R.S32.HI UR6, URZ, 0x1f, UR12 ;  /* 0x0000001f3f063899 */ /* 0x000fc6000801140c */
[----:B------:R-:W-:-:S04]  /*150b0*/  @UP3 UMOV UR22, UR12 ;  /* 0x0000000c00163c82 */ /* 0x000fc80008000000 */
[----:B------:R-:W-:Y:S01]  /*150c0*/  @UP3 UMOV UR23, UR6 ;  /* 0x0000000600173c82 */ /* 0x000fe20008000000 */
[----:B------:R-:W-:Y:S05]  /*150d0*/  @P0 BRA `(.L_x_584) ;  /* 0x0000000000180947 */ /* 0x000fea0003800000 */
[----:B------:R-:W-:Y:S01]  /*150e0*/  UISETP.NE.AND UP0, UPT, UR8, URZ, UPT ;  /* 0x0000003f0800728c */ /* 0x000fe2000bf05270 */
[----:B------:R-:W-:Y:S01]  /*150f0*/  ULDC UR11, c[0x0][0x2c4] ;  /* 0x0000b100000b7ab9 */ /* 0x000fe20000000800 */
[----:B------:R-:W-:Y:S01]  /*15100*/  ULDC UR13, c[0x0][0x270] ;  /* 0x00009c00000d7ab9 */ /* 0x000fe20000000800 */
[----:B------:R-:W-:-:S08]  /*15110*/  UMOV UR15, 0x1 ;  /* 0x00000001000f7882 */ /* 0x000fd00000000000 */
[----:B------:R-:W-:Y:S02]  /*15120*/  @UP0 ULDC UR11, c[0x0][0x2e4] ;  /* 0x0000b900000b0ab9 */ /* 0x000fe40000000800 */
[----:B------:R-:W-:-:S12]  /*15130*/  UIMAD UR13, UR11, UR13, URZ ;  /* 0x0000000d0b0d72a4 */ /* 0x000fd8000f8e023f */
.L_x_584:
[----:B------:R-:W-:Y:S01]  /*15140*/  IMAD.IADD R0, R109, 0x1, -R0 ;  /* 0x000000016d007824 */ /* 0x000fe200078e0a00 */
[----:B------:R-:W-:Y:S01]  /*15150*/  UIADD3 UR14, -UR19, UR14, URZ ;  /* 0x0000000e130e7290 */ /* 0x000fe2000fffe13f */
[C---:B------:R-:W-:Y:S01]  /*15160*/  VIADD R14, R10.reuse, 0x10 ;  /* 0x000000100a0e7836 */ /* 0x040fe20000000000 */
[----:B------:R-:W-:Y:S01]  /*15170*/  UIMAD UR13, UR26, UR13, URZ ;  /* 0x0000000d1a0d72a4 */ /* 0x000fe2000f8e023f */
[----:B------:R-:W-:Y:S01]  /*15180*/  IADD3 R15, R10, 0x20, RZ ;  /* 0x000000200a0f7810 */ /* 0x000fe20007ffe0ff */
[----:B------:R-:W-:Y:S01]  /*15190*/  USHF.R.S32.HI UR8, URZ, 0x1f, UR4 ;  /* 0x0000001f3f087899 */ /* 0x000fe20008011404 */
[C---:B------:R-:W-:Y:S01]  /*151a0*/  ISETP.NE.AND P3, PT, R0.reuse, RZ, PT ;  /* 0x000000ff0000720c */ /* 0x040fe20003f65270 */
[----:B------:R-:W-:Y:S01]  /*151b0*/  ULDC.64 UR6, c[0x0][0x2a0] ;  /* 0x0000a80000067ab9 */ /* 0x000fe20000000a00 */
[----:B------:R-:W-:Y:S01]  /*151c0*/  SHF.L.U32 R0, R0, 0x3, RZ ;  /* 0x0000000300007819 */ /* 0x000fe200000006ff */
[----:B------:R-:W-:Y:S01]  /*151d0*/  USEL UR13, UR13, URZ, !UP3 ;  /* 0x0000003f0d0d7287 */ /* 0x000fe2000d800000 */
[----:B------:R-:W-:Y:S01]  /*151e0*/  ISETP.GE.AND P0, PT, R10, UR14, PT ;  /* 0x0000000e0a007c0c */ /* 0x000fe2000bf06270 */
[----:B------:R-:W-:Y:S01]  /*151f0*/  UIMAD UR8, UR8, UR6, URZ ;  /* 0x00000006080872a4 */ /* 0x000fe2000f8e023f */
[C---:B------:R-:W-:Y:S01]  /*15200*/  IADD3 R2, P1, R0.reuse, UR10, RZ ;  /* 0x0000000a00027c10 */ /* 0x040fe2000ff3e0ff */
[----:B------:R-:W-:Y:S01]  /*15210*/  IMAD.U32 R12, RZ, RZ, UR6 ;  /* 0x00000006ff0c7e24 */ /* 0x000fe2000f8e00ff */
[----:B------:R-:W-:Y:S01]  /*15220*/  UIMAD UR6, UR19, UR15, URZ ;  /* 0x0000000f130672a4 */ /* 0x000fe2000f8e023f */
[----:B------:R-:W-:Y:S01]  /*15230*/  BSSY B0, `(.L_x_585) ;  /* 0x0000021000007945 */ /* 0x000fe20003800000 */
[----:B------:R-:W-:Y:S01]  /*15240*/  LEA.HI.X.SX32 R3, R0, UR5, 0x1, P1 ;  /* 0x0000000500037c11 */ /* 0x000fe200088f0eff */
[----:B------:R-:W-:Y:S01]  /*15250*/  UIMAD UR13, UR4, UR11, UR13 ;  /* 0x0000000b040d72a4 */ /* 0x000fe2000f8e020d */
[----:B------:R-:W-:Y:S01]  /*15260*/  IMAD.WIDE R6, R6, 0x40, R10 ;  /* 0x0000004006067825 */ /* 0x000fe200078e020a */
[----:B------:R-:W-:Y:S01]  /*15270*/  UIMAD UR7, UR4, UR7, UR8 ;  /* 0x00000007040772a4 */ /* 0x000fe2000f8e0208 */
[----:B------:R-:W-:Y:S01]  /*15280*/  ISETP.GE.AND P2, PT, R14, UR14, PT ;  /* 0x0000000e0e007c0c */ /* 0x000fe2000bf46270 */
[----:B------:R-:W-:Y:S01]  /*15290*/  USHF.R.S32.HI UR5, URZ, 0x1f, UR6 ;  /* 0x0000001f3f057899 */ /* 0x000fe20008011406 */
[----:B------:R-:W-:Y:S01]  /*152a0*/  IMAD.WIDE.U32 R12, R12, UR4, R2 ;  /* 0x000000040c0c7c25 */ /* 0x000fe2000f8e0002 */
[----:B------:R-:W-:Y:S01]  /*152b0*/  USHF.R.S32.HI UR8, URZ, 0x1f, UR13 ;  /* 0x0000001f3f087899 */ /* 0x000fe2000801140d */
[----:B------:R-:W-:Y:S01]  /*152c0*/  ISETP.GE.AND P1, PT, R15, UR14, PT ;  /* 0x0000000e0f007c0c */ /* 0x000fe2000bf26270 */
[----:B------:R-:W-:Y:S01]  /*152d0*/  UIADD3 UR6, UP1, UP0, UR6, UR22, UR13 ;  /* 0x0000001606067290 */ /* 0x000fe2000f83e00d */
[----:B------:R-:W-:Y:S01]  /*152e0*/  VIADD R16, R10, 0x30 ;  /* 0x000000300a107836 */ /* 0x000fe20000000000 */
[----:B------:R-:W-:Y:S01]  /*152f0*/  IADD3 R9, R13, UR7, RZ ;  /* 0x000000070d097c10 */ /* 0x000fe2000fffe0ff */
[C---:B------:R-:W-:Y:S01]  /*15300*/  VIADD R17, R0.reuse, 0x80 ;  /* 0x0000008000117836 */ /* 0x040fe20000000000 */
[----:B------:R-:W-:Y:S01]  /*15310*/  UIADD3.X UR22, UR5, UR23, UR8, UP1, UP0 ;  /* 0x0000001705167290 */ /* 0x000fe20008fe0408 */
[----:B------:R-:W-:Y:S01]  /*15320*/  IADD3 R18, R0, 0x40, RZ ;  /* 0x0000004000127810 */ /* 0x000fe20007ffe0ff */
[----:B------:R-:W-:Y:S10]  /*15330*/  @P0 BRA `(.L_x_586) ;  /* 0x0000000000400947 */ /* 0x000ff40003800000 */
        /* <DEDUP_REMOVED lines=16> */
.L_x_586:
[----:B------:R-:W-:Y:S05]  /*15440*/  BSYNC B0 ;  /* 0x0000000000007941 */ /* 0x000fea0003800000 */
.L_x_585:
[----:B------:R-:W-:Y:S01]  /*15450*/  BSSY B0, `(.L_x_587) ;  /* 0x0000016000007945 */ /* 0x000fe20003800000 */
[----:B------:R-:W-:-:S03]  /*15460*/  ISETP.GE.AND P0, PT, R16, UR14, PT ;  /* 0x0000000e10007c0c */ /* 0x000fc6000bf06270 */
[----:B------:R-:W-:Y:S10]  /*15470*/  @P2 BRA `(.L_x_588) ;  /* 0x00000000004c2947 */ /* 0x000ff40003800000 */
[----:B-1----:R-:W-:Y:S01]  /*15480*/  IADD3 R2, P2, R6, 0x10, RZ ;  /* 0x0000001006027810 */ /* 0x002fe20007f5e0ff */
        /* <DEDUP_REMOVED lines=18> */
.L_x_588:
[----:B------:R-:W-:Y:S05]  /*155b0*/  BSYNC B0 ;  /* 0x0000000000007941 */ /* 0x000fea0003800000 */
.L_x_587:
[----:B------:R-:W-:Y:S01]  /*155c0*/  BSSY B0, `(.L_x_589) ;  /* 0x0000016000007945 */ /* 0x000fe20003800000 */
[----:B------:R-:W-:-:S03]  /*155d0*/  ISETP.GE.OR P6, PT, R10, UR14, P3 ;  /* 0x0000000e0a007c0c */ /* 0x000fc60009fc6670 */
[----:B------:R-:W-:Y:S10]  /*155e0*/  @P1 BRA `(.L_x_590) ;  /* 0x00000000004c1947 */ /* 0x000ff40003800000 */
[----:B-12---:R-:W-:Y:S01]  /*155f0*/  IADD3 R2, P1, R6, 0x20, RZ ;  /* 0x0000002006027810 */ /* 0x006fe20007f3e0ff */
        /* <DEDUP_REMOVED lines=18> */
.L_x_590:
[----:B------:R-:W-:Y:S05]  /*15720*/  BSYNC B0 ;  /* 0x0000000000007941 */ /* 0x000fea0003800000 */
.L_x_589:
[----:B------:R-:W-:Y:S01]  /*15730*/  BSSY B0, `(.L_x_591) ;  /* 0x0000018000007945 */ /* 0x000fe20003800000 */
[----:B------:R-:W-:Y:S02]  /*15740*/  ISETP.GE.OR P5, PT, R14, UR14, P3 ;  /* 0x0000000e0e007c0c */ /* 0x000fe40009fa6670 */
[----:B------:R-:W-:Y:S02]  /*15750*/  ISETP.GE.OR P4, PT, R15, UR14, P3 ;  /* 0x0000000e0f007c0c */ /* 0x000fe40009f86670 */
[----:B------:R-:W-:Y:S01]  /*15760*/  ISETP.GE.OR P3, PT, R16, UR14, P3 ;  /* 0x0000000e10007c0c */ /* 0x000fe20009f66670 */
[----:B------:R-:W-:-:S12]  /*15770*/  @P0 BRA `(.L_x_592) ;  /* 0x00000000004c0947 */ /* 0x000fd80003800000 */
[----:B------:R-:W-:Y:S01]  /*15780*/  IADD3 R8, P0, R6, 0x30, RZ ;  /* 0x0000003006087810 */ /* 0x000fe20007f1e0ff */
[----:B------:R-:W-:Y:S01]  /*15790*/  ULDC.64 UR4, c[0x0][0x298] ;  /* 0x0000a60000047ab9 */ /* 0x000fe20000000a00 */
[----:B-123--:R-:W-:Y:S01]  /*157a0*/  MOV R3, R9 ;  /* 0x0000000900037202 */ /* 0x00efe20000000f00 */
[----:B------:R-:W-:Y:S01]  /*157b0*/  IMAD.MOV.U32 R2, RZ, RZ, R12 ;  /* 0x000000ffff027224 */ /* 0x000fe200078e000c */
[----:B------:R-:W-:Y:S01]  /*157c0*/  ULDC UR7, c[0x0][0x2d0] ;  /* 0x0000b40000077ab9 */ /* 0x000fe20000000800 */
[----:B------:R-:W-:Y:S01]  /*157d0*/  IMAD.X R6, RZ, RZ, R7, P0 ;  /* 0x000000ffff067224 */ /* 0x000fe200000e0607 */
        /* <DEDUP_REMOVED lines=13> */
.L_x_592:
[----:B------:R-:W-:Y:S05]  /*158b0*/  BSYNC B0 ;  /* 0x0000000000007941 */ /* 0x000fea0003800000 */
.L_x_591:
[----:B------:R-:W-:Y:S04]  /*158c0*/  BSSY B0, `(.L_x_593) ;  /* 0x000000a000007945 */ /* 0x000fe80003800000 */
[----:B------:R-:W-:Y:S05]  /*158d0*/  @P6 BRA `(.L_x_594) ;  /* 0x0000000000206947 */ /* 0x000fea0003800000 */
[----:B------:R-:W-:Y:S01]  /*158e0*/  IMAD R0, R10, UR15, RZ ;  /* 0x0000000f0a007c24 */ /* 0x000fe2000f8e02ff */
[----:B------:R-:W-:-:S04]  /*158f0*/  ULDC.64 UR4, c[0x0][0x2b0] ;  /* 0x0000ac0000047ab9 */ /* 0x000fc80000000a00 */
[----:B-1234-:R-:W-:-:S04]  /*15900*/  IADD3 R3, P0, R0, UR6, RZ ;  /* 0x0000000600037c10 */ /* 0x01efc8000ff1e0ff */
[----:B------:R-:W-:Y:S02]  /*15910*/  LEA.HI.X.SX32 R0, R0, UR22, 0x1, P0 ;  /* 0x0000001600007c11 */ /* 0x000fe400080f0eff */
[----:B------:R-:W-:-:S04]  /*15920*/  LEA R2, P0, R3, UR4, 0x2 ;  /* 0x0000000403027c11 */ /* 0x000fc8000f8010ff */
[----:B------:R-:W-:Y:S01]  /*15930*/  LEA.HI.X R3, R3, UR5, R0, 0x2, P0 ;  /* 0x0000000503037c11 */ /* 0x000fe200080f1400 */
[----:B------:R-:W-:-:S05]  /*15940*/  IMAD.MOV.U32 R0, RZ, RZ, 0x7f800000 ;  /* 0x7f800000ff007424 */ /* 0x000fca00078e00ff */
[----:B------:R1:W-:Y:S03]  /*15950*/  STG.E desc[UR20][R2.64], R0 ;  /* 0x0000000002007986 */ /* 0x0003e6000c101914 */
.L_x_594:
[----:B------:R-:W-:Y:S05]  /*15960*/  BSYNC B0 ;  /* 0x0000000000007941 */ /* 0x000fea0003800000 */
.L_x_593:
[----:B------:R-:W-:Y:S04]  /*15970*/  BSSY B0, `(.L_x_595) ;  /* 0x000000a000007945 */ /* 0x000fe80003800000 */
[----:B------:R-:W-:Y:S05]  /*15980*/  @P5 BRA `(.L_x_596) ;  /* 0x0000000000205947 */ /* 0x000fea0003800000 */
[----:B-1----:R-:W-:Y:S01]  /*15990*/  IMAD R0, R14, UR15, RZ ;  /* 0x0000000f0e007c24 */ /* 0x002fe2000f8e02ff */
[----:B------:R-:W-:-:S04]  /*159a0*/  ULDC.64 UR4, c[0x0][0x2b0] ;  /* 0x0000ac0000047ab9 */ /* 0x000fc80000000a00 */
[----:B--234-:R-:W-:-:S04]  /*159b0*/  IADD3 R3, P0, R0, UR6, RZ ;  /* 0x0000000600037c10 */ /* 0x01cfc8000ff1e0ff */
[----:B------:R-:W-:Y:S02]  /*159c0*/  LEA.HI.X.SX32 R0, R0, UR22, 0x1, P0 ;  /* 0x0000001600007c11 */ /* 0x000fe400080f0eff */
[----:B------:R-:W-:-:S04]  /*159d0*/  LEA R2, P0, R3, UR4, 0x2 ;  /* 0x0000000403027c11 */ /* 0x000fc8000f8010ff */
[----:B------:R-:W-:Y:S01]  /*159e0*/  LEA.HI.X R3, R3, UR5, R0, 0x2, P0 ;  /* 0x0000000503037c11 */ /* 0x000fe200080f1400 */
[----:B------:R-:W-:-:S05]  /*159f0*/  IMAD.MOV.U32 R0, RZ, RZ, 0x7f800000 ;  /* 0x7f800000ff007424 */ /* 0x000fca00078e00ff */
[----:B------:R1:W-:Y:S03]  /*15a00*/  STG.E desc[UR20][R2.64], R0 ;  /* 0x0000000002007986 */ /* 0x0003e6000c101914 */
.L_x_596:
[----:B------:R-:W-:Y:S05]  /*15a10*/  BSYNC B0 ;  /* 0x0000000000007941 */ /* 0x000fea0003800000 */
.L_x_595:
        /* <DEDUP_REMOVED lines=10> */
.L_x_598:
[----:B------:R-:W-:Y:S05]  /*15ac0*/  BSYNC B0 ;  /* 0x0000000000007941 */ /* 0x000fea0003800000 */
.L_x_597:
[----:B------:R-:W-:Y:S05]  /*15ad0*/  @P3 EXIT ;  /* 0x000000000000394d */ /* 0x000fea0003800000 */
[----:B-1----:R-:W-:Y:S01]  /*15ae0*/  IMAD R0, R16, UR15, RZ ;  /* 0x0000000f10007c24 */ /* 0x002fe2000f8e02ff */
[----:B------:R-:W-:-:S04]  /*15af0*/  ULDC.64 UR4, c[0x0][0x2b0] ;  /* 0x0000ac0000047ab9 */ /* 0x000fc80000000a00 */
[----:B--234-:R-:W-:-:S04]  /*15b00*/  IADD3 R3, P0, R0, UR6, RZ ;  /* 0x0000000600037c10 */ /* 0x01cfc8000ff1e0ff */
[----:B------:R-:W-:Y:S02]  /*15b10*/  LEA.HI.X.SX32 R0, R0, UR22, 0x1, P0 ;  /* 0x0000001600007c11 */ /* 0x000fe400080f0eff */
[----:B------:R-:W-:-:S04]  /*15b20*/  LEA R2, P0, R3, UR4, 0x2 ;  /* 0x0000000403027c11 */ /* 0x000fc8000f8010ff */
[----:B------:R-:W-:Y:S01]  /*15b30*/  LEA.HI.X R3, R3, UR5, R0, 0x2, P0 ;  /* 0x0000000503037c11 */ /* 0x000fe200080f1400 */
[----:B------:R-:W-:-:S05]  /*15b40*/  IMAD.MOV.U32 R0, RZ, RZ, 0x7f800000 ;  /* 0x7f800000ff007424 */ /* 0x000fca00078e00ff */
[----:B------:R-:W-:Y:S01]  /*15b50*/  STG.E desc[UR20][R2.64], R0 ;  /* 0x0000000002007986 */ /* 0x000fe2000c101914 */
[----:B------:R-:W-:Y:S05]  /*15b60*/  EXIT ;  /* 0x000000000000794d */ /* 0x000fea0003800000 */
.L_x_599:
        /* <DEDUP_REMOVED lines=9> */
.L_x_809:


//--------------------- .text._ZN5flash16flash_fwd_kernelI23Flash_fwd_kernel_traitsILi192ELi64ELi64ELi4ELb0ELb0EN7cutlass10bfloat16_tE19Flash_kernel_traitsILi192ELi64ELi64ELi4ES3_EELb0ELb1ELb0ELb0ELb0ELb0ELb1ELb0EEEvNS_16Flash_fwd_paramsE --------------------------
	.section	.text._ZN5flash16flash_fwd_kernelI23Flash_fwd_kernel_traitsILi192ELi64ELi64ELi4ELb0ELb0EN7cutlass10bfloat16_tE19Flash_kernel_traitsILi192ELi64ELi64ELi4ES3_EELb0ELb1ELb0ELb0ELb0ELb0ELb1ELb0EEEvNS_16Flash_fwd_paramsE,"ax",@progbits
	.align	128
        .global         _ZN5flash16flash_fwd_kernelI23Flash_fwd_kernel_traitsILi192ELi64ELi64ELi4ELb0ELb0EN7cutlass10bfloat16_tE19Flash_kernel_traitsILi192ELi64ELi64ELi4ES3_EELb0ELb1ELb0ELb0ELb0ELb0ELb1ELb0EEEvNS_16Flash_fwd_paramsE
        .type           _ZN5flash16flash_fwd_kernelI23Flash_fwd_kernel_traitsILi192ELi64ELi64ELi4ELb0ELb0EN7cutlass10bfloat16_tE19Flash_kernel_traitsILi192ELi64ELi64ELi4ES3_EELb0ELb1ELb0ELb0ELb0ELb0ELb1ELb0EEEvNS_16Flash_fwd_paramsE,@function
        .size           _ZN5flash16flash_fwd_kernelI23Flash_fwd_kernel_traitsILi192ELi64ELi64ELi4ELb0ELb0EN7cutlass10bfloat16_tE19Flash_kernel_traitsILi192ELi64ELi64ELi4ES3_EELb0ELb1ELb0ELb0ELb0ELb0ELb1ELb0EEEvNS_16Flash_fwd_paramsE,(.L_x_810 - _ZN5flash16flash_fwd_kernelI23Flash_fwd_kernel_traitsILi192ELi64ELi64ELi4ELb0ELb0EN7cutlass10bfloat16_tE19Flash_kernel_traitsILi192ELi64ELi64ELi4ES3_EELb0ELb1ELb0ELb0ELb0ELb0ELb1ELb0EEEvNS_16Flash_fwd_paramsE)
        .other          _ZN5flash16flash_fwd_kernelI23Flash_fwd_kernel_traitsILi192ELi64ELi64ELi4ELb0ELb0EN7cutlass10bfloat16_tE19Flash_kernel_traitsILi192ELi64ELi64ELi4ES3_EELb0ELb1ELb0ELb0ELb0ELb0ELb1ELb0EEEvNS_16Flash_fwd_paramsE,@"STO_CUDA_ENTRY STV_DEFAULT"
_ZN5flash16flash_fwd_kernelI23Flash_fwd_kernel_traitsILi192ELi64ELi64ELi4ELb0ELb0EN7cutlass10bfloat16_tE19Flash_kernel_traitsILi192ELi64ELi64ELi4ES3_EELb0ELb1ELb0ELb0ELb0ELb0ELb1ELb0EEEvNS_16Flash_fwd_paramsE:
.text._ZN5flash16flash_fwd_kernelI23Flash_fwd_kernel_traitsILi192ELi64ELi64ELi4ELb0ELb0EN7cutlass10bfloat16_tE19Flash_kernel_traitsILi192ELi64ELi64ELi4ES3_EELb0ELb1ELb0ELb0ELb0ELb0ELb1ELb0EEEvNS_16Flash_fwd_paramsE:
        /* <DEDUP_REMOVED lines=10> */
[----:B---3--:R-:W-:Y:S01]  /*00a0*/  ISETP.NE.U32.AND P1, PT, R2, RZ, PT ;  /* 0x000000ff0200720c */ /* 0x008fe20003f25070 */
[----:B------:R-:W-:-:S04]  /*00b0*/  IMAD.MOV.U32 R12, RZ, RZ, RZ ;  /* 0x000000ffff0c7224 */ /* 0x000fc800078e00ff */
[----:B------:R-:W3:Y:S01]  /*00c0*/  LDC.64 R4, c[0x0][0x2f8] ;  /* 0x0000be00ff047b82 */ /* 0x000ee20000000a00 */
[----:B------:R-:W-:Y:S01]  /*00d0*/  ISETP.NE.AND.EX P1, PT, R3, RZ, PT, P1 ;  /* 0x000000ff0300720c */ /* 0x000fe20003f25310 */
[----:B--2---:R-:W-:-:S06]  /*00e0*/  IMAD.WIDE R16, R11, 0x4, R6 ;  /* 0x000000040b107825 */ /* 0x004fcc00078e0206 */
[----:B------:R-:W2:Y:S01]  /*00f0*/  LDC.64 R8, c[0x0][0x2f8] ;  /* 0x0000be00ff087b82 */ /* 0x000ea20000000a00 */
[----:B------:R-:W4:Y:S04]  /*0100*/  @P2 LDG.E R219, desc[UR8][R16.64] ;  /* 0x0000000810db2981 */ /* 0x000f28000c1e1900 */
[----:B------:R-:W4:Y:S03]  /*0110*/  @P2 LDG.E R224, desc[UR8][R16.64+0x4] ;  /* 0x0000040810e02981 */ /* 0x000f26000c1e1900 */
[----:B------:R-:W1:Y:S02]  /*0120*/  @P1 LDC.64 R6, c[0x0][0x300] ;  /* 0x0000c000ff061b82 */ /* 0x000e640000000a00 */
[----:B-1----:R-:W-:-:S05]  /*0130*/  @P1 IMAD.WIDE R14, R11, 0x4, R6 ;  /* 0x000000040b0e1825 */ /* 0x002fca00078e0206 */
[----:B------:R1:W5:Y:S01]  /*0140*/  @P1 LDG.E R12, desc[UR8][R14.64] ;  /* 0x000000080e0c1981 */ /* 0x000362000c1e1900 */
[----:B------:R-:W-:Y:S02]  /*0150*/  ISETP.NE.AND P3, PT, R0, RZ, PT ;  /* 0x000000ff0000720c */ /* 0x000fe40003f65270 */
[----:B---3--:R-:W-:-:S04]  /*0160*/  ISETP.EQ.U32.AND P0, PT, R4, RZ, PT ;  /* 0x000000ff0400720c */ /* 0x008fc80003f02070 */
[----:B------:R-:W-:Y:S01]  /*0170*/  ISETP.EQ.OR.EX P0, PT, R5, RZ, !P3, P0 ;  /* 0x000000ff0500720c */ /* 0x000fe20005f02700 */
[----:B------:R-:W-:Y:S02]  /*0180*/  IMAD.MOV.U32 R3, RZ, RZ, -0x1 ;  /* 0xffffffffff037424 */ /* 0x000fe400078e00ff */
[----:B--2---:R-:W-:Y:S01]  /*0190*/  IMAD.WIDE R6, R11, 0x4, R8 ;  /* 0x000000040b067825 */ /* 0x004fe200078e0208 */
[----:B------:R-:W2:Y:S01]  /*01a0*/  S2R R220, SR_CTAID.X ;  /* 0x0000000000dc7919 */ /* 0x000ea20000002500 */
[----:B------:R-:W3:Y:S08]  /*01b0*/  S2R R21, SR_CTAID.Z ;  /* 0x0000000000157919 */ /* 0x000ef00000002700 */
[----:B------:R1:W5:Y:S01]  /*01c0*/  @!P0 LDG.E R3, desc[UR8][R6.64] ;  /* 0x0000000806038981 */ /* 0x000362000c1e1900 */
[----:B------:R-:W-:-:S04]  /*01d0*/  ISETP.NE.U32.AND P0, PT, R4, RZ, PT ;  /* 0x000000ff0400720c */ /* 0x000fc80003f05070 */
[----:B------:R-:W-:Y:S01]  /*01e0*/  ISETP.NE.AND.EX P0, PT, R5, RZ, PT, P0 ;  /* 0x000000ff0500720c */ /* 0x000fe20003f05300 */
[----:B----4-:R-:W-:-:S06]  /*01f0*/  @P2 IMAD.IADD R224, R224, 0x1, -R219 ;  /* 0x00000001e0e02824 */ /* 0x010fcc00078e0adb */
[----:B------:R-:W4:Y:S06]  /*0200*/  @!P2 LDC R224, c[0x0][0x2c4] ;  /* 0x0000b100ffe0ab82 */ /* 0x000f2c0000000800 */
[----:B-123--:R-:W-:Y:S05]  /*0210*/  @!P0 BRA `(.L_x_600) ;  /* 0x0000000000108947 */ /* 0x00efea0003800000 */
[----:B------:R-:W2:Y:S02]  /*0220*/  @P3 LDG.E R0, desc[UR8][R6.64+0x4] ;  /* 0x0000040806003981 */ /* 0x000ea4000c1e1900 */
[----:B--2--5:R-:W-:-:S06]  /*0230*/  @P3 IADD3 R9, R0, -R3, RZ ;  /* 0x8000000300093210 */ /* 0x024fcc0007ffe0ff */
[----:B------:R2:W5:Y:S01]  /*0240*/  @!P3 LDG.E R9, desc[UR8][R6.64] ;  /* 0x000000080609b981 */ /* 0x000562000c1e1900 */
[----:B------:R-:W-:Y:S05]  /*0250*/  BRA `(.L_x_601) ;  /* 0x0000000000047947 */ /* 0x000fea0003800000 */
.L_x_600:
[----:B------:R-:W1:Y:S02]  /*0260*/  LDC R9, c[0x0][0x2c8] ;  /* 0x0000b200ff097b82 */ /* 0x000e640000000800 */
.L_x_601:
[----:B------:R-:W3:Y:S02]  /*0270*/  LDC.64 R4, c[0x0][0x308] ;  /* 0x0000c200ff047b82 */ /* 0x000ee40000000a00 */
[----:B---3--:R-:W-:-:S04]  /*0280*/  ISETP.NE.U32.AND P1, PT, R4, RZ, PT ;  /* 0x000000ff0400720c */ /* 0x008fc80003f25070 */
[----:B------:R-:W-:-:S13]  /*0290*/  ISETP.NE.AND.EX P1, PT, R5, RZ, PT, P1 ;  /* 0x000000ff0500720c */ /* 0x000fda0003f25310 */
[----:B------:R-:W3:Y:S01]  /*02a0*/  @P1 LDC.64 R4, c[0x0][0x308] ;  /* 0x0000c200ff041b82 */ /* 0x000ee20000000a00 */
[----:B------:R-:W-:-:S07]  /*02b0*/  IMAD.SHL.U32 R129, R220, 0x40, RZ ;  /* 0x00000040dc817824 */ /* 0x000fce00078e00ff */
[----:B--2---:R-:W2:Y:S08]  /*02c0*/  @!P1 LDC.64 R6, c[0x0][0x318] ;  /* 0x0000c600ff069b82 */ /* 0x004eb00000000a00 */
[----:B------:R-:W1:Y:S01]  /*02d0*/  @!P1 LDC R0, c[0x0][0x2cc] ;  /* 0x0000b300ff009b82 */ /* 0x000e620000000800 */
[----:B---3--:R-:W-:-:S05]  /*02e0*/  @P1 IMAD.WIDE R4, R11, 0x4, R4 ;  /* 0x000000040b041825 */ /* 0x008fca00078e0204 */
[----:B------:R3:W5:Y:S01]  /*02f0*/  @P1 LDG.E R125, desc[UR8][R4.64] ;  /* 0x00000008047d1981 */ /* 0x000762000c1e1900 */
[----:B----4-:R-:W-:-:S13]  /*0300*/  ISETP.GT.AND P0, PT, R224, R129, PT ;  /* 0x00000081e000720c */ /* 0x010fda0003f04270 */
[----:B-12---:R-:W-:Y:S05]  /*0310*/  @!P0 EXIT ;  /* 0x000000000000894d */ /* 0x006fea0003800000 */
[----:B---3--:R-:W1:Y:S01]  /*0320*/  LDC R4, c[0x0][0x398] ;  /* 0x0000e600ff047b82 */ /* 0x008e620000000800 */
[----:B------:R-:W-:Y:S01]  /*0330*/  @!P1 ISETP.NE.U32.AND P0, PT, R6, RZ, PT ;  /* 0x000000ff0600920c */ /* 0x000fe20003f05070 */
[----:B-----5:R-:W-:Y:S01]  /*0340*/  @P1 IMAD.IADD R125, R125, 0x1, -R12 ;  /* 0x000000017d7d1824 */ /* 0x020fe200078e0a0c */
[----:B------:R-:W-:Y:S01]  /*0350*/  IADD3 R5, -R224, 0x7f, R129 ;  /* 0x0000007fe0057810 */ /* 0x000fe20007ffe181 */
[----:B------:R-:W2:Y:S01]  /*0360*/  S2R R6, SR_TID.X ;  /* 0x0000000000067919 */ /* 0x000ea20000002100 */
[----:B------:R-:W-:-:S04]  /*0370*/  @!P1 ISETP.NE.AND.EX P0, PT, R7, RZ, PT, P0 ;  /* 0x000000ff0700920c */ /* 0x000fc80003f05300 */
[----:B------:R-:W-:-:S04]  /*0380*/  @!P1 SEL R0, R0, RZ, P0 ;  /* 0x000000ff00009207 */ /* 0x000fc80000000000 */
[----:B------:R-:W-:-:S05]  /*0390*/  @!P1 IADD3 R125, R0, R9, -R12 ;  /* 0x00000009007d9210 */ /* 0x000fca0007ffe80c */
[----:B------:R-:W-:-:S05]  /*03a0*/  VIADD R7, R125, 0x3f ;  /* 0x0000003f7d077836 */ /* 0x000fca0000000000 */
[----:B------:R-:W-:Y:S02]  /*03b0*/  SHF.R.S32.HI R2, RZ, 0x1f, R7 ;  /* 0x0000001fff027819 */ /* 0x000fe40000011407 */
[----:B-1----:R-:W-:Y:S02]  /*03c0*/  IADD3 R5, R5, R4, R125 ;  /* 0x0000000405057210 */ /* 0x002fe40007ffe07d */
[----:B------:R-:W-:Y:S02]  /*03d0*/  LEA.HI R2, R2, R7, RZ, 0x6 ;  /* 0x0000000702027211 */ /* 0x000fe400078f30ff */
[----:B------:R-:W-:Y:S02]  /*03e0*/  SHF.R.S32.HI R0, RZ, 0x1f, R5 ;  /* 0x0000001fff007819 */ /* 0x000fe40000011405 */
[----:B------:R-:W-:Y:S02]  /*03f0*/  SHF.R.S32.HI R2, RZ, 0x6, R2 ;  /* 0x00000006ff027819 */ /* 0x000fe40000011402 */
[----:B------:R-:W-:-:S04]  /*0400*/  LEA.HI R0, R0, R5, RZ, 0x6 ;  /* 0x0000000500007211 */ /* 0x000fc800078f30ff */
[----:B------:R-:W-:-:S04]  /*0410*/  SHF.R.S32.HI R5, RZ, 0x6, R0 ;  /* 0x00000006ff057819 */ /* 0x000fc80000011400 */
[----:B------:R-:W-:-:S04]  /*0420*/  VIMNMX R212, R2, R5, PT ;  /* 0x0000000502d47248 */ /* 0x000fc80003fe0100 */
[----:B------:R-:W-:-:S13]  /*0430*/  ISETP.GE.AND P0, PT, R212, 0x1, PT ;  /* 0x00000001d400780c */ /* 0x000fda0003f06270 */
[----:B--2---:R-:W-:Y:S05]  /*0440*/  @!P0 BRA `(.L_x_602) ;  /* 0x000000e400f48947 */ /* 0x004fea0003800000 */
[----:B------:R-:W1:Y:S01]  /*0450*/  LDC R2, c[0x0][0x278] ;  /* 0x00009e00ff027b82 */ /* 0x000e620000000800 */
[----:B------:R-:W-:Y:S01]  /*0460*/  ISETP.NE.AND P0, PT, R219, -0x1, PT ;  /* 0xffffffffdb00780c */ /* 0x000fe20003f05270 */
[----:B------:R-:W-:Y:S01]  /*0470*/  IMAD.MOV.U32 R14, RZ, RZ, RZ ;  /* 0x000000ffff0e7224 */ /* 0x000fe200078e00ff */
[----:B------:R-:W-:Y:S02]  /*0480*/  IABS R7, R21 ;  /* 0x0000001500077213 */ /* 0x000fe40000000000 */
[----:B------:R-:W-:-:S09]  /*0490*/  ISETP.NE.AND P2, PT, R3, -0x1, PT ;  /* 0xffffffff0300780c */ /* 0x000fd20003f45270 */
[----:B------:R-:W2:Y:S08]  /*04a0*/  @!P0 LDC.64 R8, c[0x0][0x228] ;  /* 0x00008a00ff088b82 */ /* 0x000eb00000000a00 */
[----:B------:R-:W3:Y:S01]  /*04b0*/  @P2 LDC.64 R134, c[0x0][0x248] ;  /* 0x00009200ff862b82 */ /* 0x000ee20000000a00 */
[----:B-1----:R-:W-:-:S04]  /*04c0*/  IABS R0, R2 ;  /* 0x0000000200007213 */ /* 0x002fc80000000000 */
[----:B------:R-:W1:Y:S01]  /*04d0*/  I2F.RP R16, R0 ;  /* 0x0000000000107306 */ /* 0x000e620000209400 */
[----:B--2---:R-:W-:-:S07]  /*04e0*/  @!P0 IMAD.WIDE.U32 R18, R11, R8, RZ ;  /* 0x000000080b128225 */ /* 0x004fce00078e00ff */
[----:B-1----:R-:W1:Y:S02]  /*04f0*/  MUFU.RCP R13, R16 ;  /* 0x00000010000d7308 */ /* 0x002e640000001000 */
[----:B-1----:R-:W-:-:S06]  /*0500*/  VIADD R13, R13, 0xffffffe ;  /* 0x0ffffffe0d0d7836 */ /* 0x002fcc0000000000 */
[----:B------:R-:W1:Y:S02]  /*0510*/  F2I.FTZ.U32.TRUNC.NTZ R15, R13 ;  /* 0x0000000d000f7305 */ /* 0x000e64000021f000 */
[----:B-1----:R-:W-:Y:S01]  /*0520*/  IMAD.MOV R5, RZ, RZ, -R15 ;  /* 0x000000ffff057224 */ /* 0x002fe200078e0a0f */
[----:B------:R-:W-:-:S03]  /*0530*/  IADD3 R13, -R129, R224, RZ ;  /* 0x000000e0810d7210 */ /* 0x000fc60007ffe1ff */
[----:B------:R-:W-:-:S04]  /*0540*/  IMAD R10, R5, R0, RZ ;  /* 0x00000000050a7224 */ /* 0x000fc800078e02ff */
[----:B------:R-:W-:Y:S02]  /*0550*/  IMAD.HI.U32 R10, R15, R10, R14 ;  /* 0x0000000a0f0a7227 */ /* 0x000fe400078e000e */
[----:B------:R-:W1:Y:S04]  /*0560*/  @P0 LDC.64 R14, c[0x0][0x240] ;  /* 0x00009000ff0e0b82 */ /* 0x000e680000000a00 */
[----:B------:R-:W-:-:S04]  /*0570*/  IMAD.HI.U32 R239, R10, R7, RZ ;  /* 0x000000070aef7227 */ /* 0x000fc800078e00ff */
[----:B------:R-:W-:-:S04]  /*0580*/  IMAD.MOV R5, RZ, RZ, -R239 ;  /* 0x000000ffff057224 */ /* 0x000fc800078e0aef */
[----:B------:R-:W-:Y:S01]  /*0590*/  IMAD R5, R0, R5, R7 ;  /* 0x0000000500057224 */ /* 0x000fe200078e0207 */
[----:B------:R-:W-:-:S04]  /*05a0*/  @!P0 SHF.R.S32.HI R7, RZ, 0x1f, R11 ;  /* 0x0000001fff078819 */ /* 0x000fc8000001140b */
[----:B------:R-:W-:Y:S01]  /*05b0*/  ISETP.GT.U32.AND P3, PT, R0, R5, PT ;  /* 0x000000050000720c */ /* 0x000fe20003f64070 */
[----:B------:R-:W-:-:S04]  /*05c0*/  @!P0 IMAD R10, R7, R8, RZ ;  /* 0x00000008070a8224 */ /* 0x000fc800078e02ff */
[----:B------:R-:W-:Y:S02]  /*05d0*/  @!P0 IMAD R9, R11, R9, R10 ;  /* 0x000000090b098224 */ /* 0x000fe400078e020a */
[----:B-1----:R-:W-:-:S04]  /*05e0*/  @P0 IMAD.WIDE.U32 R16, R219, R14, RZ ;  /* 0x0000000edb100225 */ /* 0x002fc800078e00ff */
[----:B------:R-:W-:Y:S01]  /*05f0*/  @P0 IMAD R7, R219, R15, R17 ;  /* 0x0000000fdb070224 */ /* 0x000fe200078e0211 */
[----:B------:R-:W-:Y:S01]  /*0600*/  SHF.R.S32.HI R15, RZ, 0x1f, R6 ;  /* 0x0000001fff0f7819 */ /* 0x000fe20000011406 */
[----:B------:R-:W-:Y:S01]  /*0610*/  @!P3 IMAD.IADD R5, R5, 0x1, -R0 ;  /* 0x000000010505b824 */ /* 0x000fe200078e0a00 */
[----:B------:R-:W-:Y:S01]  /*0620*/  @P0 MOV R10, R16 ;  /* 0x00000010000a0202 */ /* 0x000fe20000000f00 */
[----:B------:R-:W-:Y:S01]  /*0630*/  @!P0 IMAD.IADD R7, R19, 0x1, R9 ;  /* 0x0000000113078824 */ /* 0x000fe200078e0209 */
[----:B------:R-:W-:Y:S01]  /*0640*/  LEA.HI R16, R15, R6, RZ, 0x3 ;  /* 0x000000060f107211 */ /* 0x000fe200078f18ff */
[----:B------:R-:W1:Y:S01]  /*0650*/  @P2 LDC.64 R8, c[0x0][0x250] ;  /* 0x00009400ff082b82 */ /* 0x000e620000000a00 */
[----:B------:R-:W-:Y:S01]  /*0660*/  ISETP.GE.U32.AND P4, PT, R5, R0, PT ;  /* 0x000000000500720c */ /* 0x000fe20003f86070 */
[----:B------:R-:W-:Y:S01]  /*0670*/  @!P3 VIADD R239, R239, 0x1 ;  /* 0x00000001efefb836 */ /* 0x000fe20000000000 */
[----:B------:R-:W-:Y:S01]  /*0680*/  LOP3.LUT R5, R16, 0xfffffff8, RZ, 0xc0, !PT ;  /* 0xfffffff810057812 */ /* 0x000fe200078ec0ff */
[----:B------:R-:W-:Y:S01]  /*0690*/  @!P0 IMAD.MOV.U32 R10, RZ, RZ, R18 ;  /* 0x000000ffff0a8224 */ /* 0x000fe200078e0012 */
[----:B------:R-:W-:-:S02]  /*06a0*/  SHF.R.S32.HI R16, RZ, 0x3, R16 ;  /* 0x00000003ff107819 */ /* 0x000fc40000011410 */
[----:B------:R-:W-:Y:S01]  /*06b0*/  LOP3.LUT R17, R21, R2, RZ, 0x3c, !PT ;  /* 0x0000000215117212 */ /* 0x000fe200078e3cff */
[----:B------:R-:W-:Y:S01]  /*06c0*/  IMAD.IADD R5, R6, 0x1, -R5 ;  /* 0x0000000106057824 */ /* 0x000fe200078e0a05 */
[C---:B------:R-:W-:Y:S01]  /*06d0*/  IADD3 R0, R16.reuse, 0x20, RZ ;  /* 0x0000002010007810 */ /* 0x040fe20007ffe0ff */
[C---:B------:R-:W-:Y:S01]  /*06e0*/  IMAD.SHL.U32 R221, R16.reuse, 0x40, RZ ;  /* 0x0000004010dd7824 */ /* 0x040fe200078e00ff */
[----:B------:R-:W-:Y:S01]  /*06f0*/  ISETP.GE.AND P3, PT, R17, RZ, PT ;  /* 0x000000ff1100720c */ /* 0x000fe20003f66270 */
[----:B------:R-:W-:Y:S01]  /*0700*/  IMAD.SHL.U32 R122, R5, 0x8, RZ ;  /* 0x00000008057a7824 */ /* 0x000fe200078e00ff */
[C---:B------:R-:W-:Y:S01]  /*0710*/  ISETP.GE.AND P5, PT, R16.reuse, R13, PT ;  /* 0x0000000d1000720c */ /* 0x040fe20003fa6270 */
[C---:B------:R-:W-:Y:S01]  /*0720*/  VIADD R18, R16.reuse, 0x10 ;  /* 0x0000001010127836 */ /* 0x040fe20000000000 */
[----:B------:R-:W-:Y:S01]  /*0730*/  LOP3.LUT R221, R221, 0x1c0, RZ, 0xc0, !PT ;  /* 0x000001c0dddd7812 */ /* 0x000fe200078ec0ff */
[----:B------:R-:W-:Y:S01]  /*0740*/  VIADD R14, R16, 0x30 ;  /* 0x00000030100e7836 */ /* 0x000fe20000000000 */
[----:B------:R-:W-:-:S02]  /*0750*/  @P4 IADD3 R239, R239, 0x1, RZ ;  /* 0x00000001efef4810 */ /* 0x000fc40007ffe0ff */
[----:B------:R-:W-:Y:S02]  /*0760*/  ISETP.NE.AND P4, PT, R2, RZ, PT ;  /* 0x000000ff0200720c */ /* 0x000fe40003f85270 */
[----:B------:R-:W-:Y:S02]  /*0770*/  LOP3.LUT R22, R221, 0x38, R122, 0xf8, !PT ;  /* 0x00000038dd167812 */ /* 0x000fe400078ef87a */
[-C--:B------:R-:W-:Y:S01]  /*0780*/  ISETP.GE.AND P1, PT, R18, R13.reuse, PT ;  /* 0x0000000d1200720c */ /* 0x080fe20003f26270 */
[----:B------:R-:W-:Y:S01]  /*0790*/  @!P3 IMAD.MOV R239, RZ, RZ, -R239 ;  /* 0x000000ffffefb224 */ /* 0x000fe200078e0aef */
[-C--:B------:R-:W-:Y:S02]  /*07a0*/  ISETP.GE.AND P0, PT, R0, R13.reuse, PT ;  /* 0x0000000d0000720c */ /* 0x080fe40003f06270 */
[----:B------:R-:W-:Y:S01]  /*07b0*/  ISETP.GE.AND P6, PT, R14, R13, PT ;  /* 0x0000000d0e00720c */ /* 0x000fe20003fc6270 */
[C---:B------:R-:W-:Y:S01]  /*07c0*/  @P2 IMAD.IADD R13, R12.reuse, 0x1, R3 ;  /* 0x000000010c0d2824 */ /* 0x040fe200078e0203 */
[----:B------:R-:W-:Y:S01]  /*07d0*/  SHF.R.U32.HI R221, RZ, 0x3, R221 ;  /* 0x00000003ffdd7819 */ /* 0x000fe200000116dd */
[----:B------:R-:W-:Y:S01]  /*07e0*/  @P2 IMAD.IADD R3, R12, 0x1, R3 ;  /* 0x000000010c032824 */ /* 0x000fe200078e0203 */
[----:B------:R-:W-:Y:S01]  /*07f0*/  LEA.HI R20, R15, R6, RZ, 0x6 ;  /* 0x000000060f147211 */ /* 0x000fe200078f30ff */
[C---:B-1----:R-:W-:Y:S01]  /*0800*/  @P2 IMAD R19, R13.reuse, R9, RZ ;  /* 0x000000090d132224 */ /* 0x042fe200078e02ff */
[----:B------:R-:W-:Y:S01]  /*0810*/  LOP3.LUT R221, R22, R221, RZ, 0x3c, !PT ;  /* 0x000000dd16dd7212 */ /* 0x000fe200078e3cff */
[----:B------:R-:W-:Y:S01]  /*0820*/  @P2 IMAD.WIDE.U32 R22, R13, R8, RZ ;  /* 0x000000080d162225 */ /* 0x000fe200078e00ff */
[----:B------:R-:W-:-:S02]  /*0830*/  SHF.L.U32 R20, R20, 0x3, RZ ;  /* 0x0000000314147819 */ /* 0x000fc400000006ff */
[----:B------:R-:W-:Y:S01]  /*0840*/  @!P4 LOP3.LUT R239, RZ, R2, RZ, 0x33, !PT ;  /* 0x00000002ffefc212 */ /* 0x000fe200078e33ff */
[----:B---3--:R-:W-:Y:S01]  /*0850*/  @P2 IMAD R13, R3, R135, RZ ;  /* 0x00000087030d2224 */ /* 0x008fe200078e02ff */
[----:B------:R-:W-:Y:S01]  /*0860*/  LOP3.LUT R221, R221, 0xfffffe00, R20, 0xf8, !PT ;  /* 0xfffffe00dddd7812 */ /* 0x000fe200078ef814 */
[----:B------:R-:W-:Y:S01]  /*0870*/  @P2 IMAD.WIDE.U32 R24, R3, R134, RZ ;  /* 0x0000008603182225 */ /* 0x000fe200078e00ff */
[----:B------:R-:W-:Y:S02]  /*0880*/  SHF.R.S32.HI R17, RZ, 0x1f, R16 ;  /* 0x0000001fff117819 */ /* 0x000fe40000011410 */
[----:B------:R-:W-:Y:S01]  /*0890*/  SHF.R.S32.HI R123, RZ, 0x1f, R122 ;  /* 0x0000001fff7b7819 */ /* 0x000fe2000001147a */
[----:B------:R-:W-:Y:S01]  /*08a0*/  @P2 IMAD.IADD R19, R23, 0x1, R19 ;  /* 0x0000000117132824 */ /* 0x000fe200078e0213 */
[----:B------:R-:W-:Y:S01]  /*08b0*/  @P2 IADD3 R13, R25, R13, RZ ;  /* 0x0000000d190d2210 */ /* 0x000fe20007ffe0ff */
        /* <DEDUP_REMOVED lines=14> */
[----:B------:R-:W-:Y:S02]  /*09a0*/  MOV R20, R26 ;  /* 0x0000001a00147202 */ /* 0x000fe40000000f00 */
.L_x_603:
[----:B------:R-:W-:Y:S05]  /*09b0*/  @P2 BRA `(.L_x_604) ;  /* 0x0000000000302947 */ /* 0x000fea0003800000 */
        /* <DEDUP_REMOVED lines=11> */
[----:B------:R-:W-:-:S07]  /*0a70*/  IADD3 R19, R23, R3, RZ ;  /* 0x0000000317137210 */ /* 0x000fce0007ffe0ff */
.L_x_604:
[----:B------:R-:W1:Y:S01]  /*0a80*/  S2UR UR10, SR_CgaCtaId ;  /* 0x00000000000a79c3 */ /* 0x000e620000008800 */
[--C-:B------:R-:W-:Y:S01]  /*0a90*/  IMAD.WIDE.U32 R28, R16, R134, R122.reuse ;  /* 0x00000086101c7225 */ /* 0x100fe200078e007a */
[----:B------:R-:W-:Y:S01]  /*0aa0*/  IADD3 R24, P2, R122, R10, RZ ;  /* 0x0000000a7a187210 */ /* 0x000fe20007f5e0ff */
[----:B------:R-:W-:Y:S01]  /*0ab0*/  ULDC.64 UR4, c[0x0][0x258] ;  /* 0x0000960000047ab9 */ /* 0x000fe20000000a00 */
[----:B------:R-:W-:Y:S01]  /*0ac0*/  ULDC.64 UR6, c[0x0][0x260] ;  /* 0x0000980000067ab9 */ /* 0x000fe20000000a00 */
[----:B------:R-:W-:Y:S01]  /*0ad0*/  IMAD R2, R17, R134, RZ ;  /* 0x0000008611027224 */ /* 0x000fe200078e02ff */
[----:B------:R-:W-:Y:S01]  /*0ae0*/  IADD3 R226, P4, R20, R28, RZ ;  /* 0x0000001c14e27210 */ /* 0x000fe20007f9e0ff */
[-C--:B------:R-:W-:Y:S01]  /*0af0*/  IMAD.WIDE.U32 R26, R16, R8.reuse, R122 ;  /* 0x00000008101a7225 */ /* 0x080fe200078e007a */
[----:B------:R-:W-:Y:S01]  /*0b00*/  SHF.R.S32.HI R20, RZ, 0x1f, R21 ;  /* 0x0000001fff147819 */ /* 0x000fe20000011415 */
[----:B------:R-:W-:Y:S01]  /*0b10*/  BSSY B0, `(.L_x_605) ;  /* 0x0000040000007945 */ /* 0x000fe20003800000 */
[----:B------:R-:W-:Y:S01]  /*0b20*/  IADD3.X R25, R123, R7, RZ, P2, !PT ;  /* 0x000000077b197210 */ /* 0x000fe200017fe4ff */
[----:B------:R-:W-:Y:S01]  /*0b30*/  IMAD R10, R17, R8, RZ ;  /* 0x00000008110a7224 */ /* 0x000fe200078e02ff */
[----:B------:R-:W-:Y:S01]  /*0b40*/  IADD3 R232, P3, R22, R26, RZ ;  /* 0x0000001a16e87210 */ /* 0x000fe20007f7e0ff */
[----:B------:R-:W-:Y:S01]  /*0b50*/  IMAD R2, R16, R135, R2 ;  /* 0x0000008710027224 */ /* 0x000fe200078e0202 */
[----:B------:R-:W-:Y:S01]  /*0b60*/  IADD3 R144, R212, -0x1, RZ ;  /* 0xffffffffd4907810 */ /* 0x000fe20007ffe0ff */
[----:B------:R-:W-:Y:S01]  /*0b70*/  IMAD R10, R16, R9, R10 ;  /* 0x00000009100a7224 */ /* 0x000fe200078e020a */
[----:B------:R-:W-:Y:S01]  /*0b80*/  IADD3 R223, R122, 0x40, RZ ;  /* 0x000000407adf7810 */ /* 0x000fe20007ffe0ff */
[----:B------:R-:W-:Y:S01]  /*0b90*/  IMAD R20, R20, UR4, RZ ;  /* 0x0000000414147c24 */ /* 0x000fe2000f8e02ff */
[----:B------:R-:W-:Y:S01]  /*0ba0*/  IADD3.X R227, R13, R29, R2, P4, !PT ;  /* 0x0000001d0de37210 */ /* 0x000fe200027fe402 */
[----:B------:R-:W-:Y:S01]  /*0bb0*/  IMAD.WIDE.U32 R12, R21, UR4, R24 ;  /* 0x00000004150c7c25 */ /* 0x000fe2000f8e0018 */
[----:B------:R-:W-:-:S02]  /*0bc0*/  SHF.R.S32.HI R2, RZ, 0x1f, R239 ;  /* 0x0000001fff027819 */ /* 0x000fc400000114ef */
[----:B------:R-:W-:Y:S01]  /*0bd0*/  IADD3.X R233, R19, R27, R10, P3, !PT ;  /* 0x0000001b13e97210 */ /* 0x000fe20001ffe40a */
[----:B------:R-:W-:Y:S01]  /*0be0*/  IMAD R21, R21, UR5, R20 ;  /* 0x0000000515157c24 */ /* 0x000fe2000f8e0214 */
[----:B------:R-:W-:Y:S01]  /*0bf0*/  ULDC.64 UR4, c[0x0][0x268] ;  /* 0x00009a0000047ab9 */ /* 0x000fe20000000a00 */
[----:B------:R-:W-:Y:S01]  /*0c00*/  IMAD R10, R2, UR6, RZ ;  /* 0x00000006020a7c24 */ /* 0x000fe2000f8e02ff */
[----:B------:R-:W-:Y:S01]  /*0c10*/  IADD3 R222, R122, 0x80, RZ ;  /* 0x000000807ade7810 */ /* 0x000fe20007ffe0ff */
[----:B------:R-:W-:Y:S01]  /*0c20*/  IMAD.WIDE.U32 R226, R239, UR6, R226 ;  /* 0x00000006efe27c25 */ /* 0x000fe2000f8e00e2 */
[----:B------:R-:W-:Y:S01]  /*0c30*/  UMOV UR6, 0x400 ;  /* 0x0000040000067882 */ /* 0x000fe20000000000 */
[----:B------:R-:W-:Y:S02]  /*0c40*/  IADD3 R21, R13, R21, RZ ;  /* 0x000000150d157210 */ /* 0x000fe40007ffe0ff */
[----:B------:R-:W-:Y:S02]  /*0c50*/  IMAD R2, R2, UR4, RZ ;  /* 0x0000000402027c24 */ /* 0x000fe4000f8e02ff */
[----:B------:R-:W-:Y:S01]  /*0c60*/  IMAD.WIDE.U32 R232, R239, UR4, R232 ;  /* 0x00000004efe87c25 */ /* 0x000fe2000f8e00e8 */
[----:B-1----:R-:W-:-:S03]  /*0c70*/  ULEA UR4, UR10, UR6, 0x18 ;  /* 0x000000060a047291 */ /* 0x002fc6000f8ec03f */
[C---:B------:R-:W-:Y:S02]  /*0c80*/  IMAD R229, R239.reuse, UR7, R10 ;  /* 0x00000007efe57c24 */ /* 0x040fe4000f8e020a */
[----:B------:R-:W-:Y:S01]  /*0c90*/  IMAD R239, R239, UR5, R2 ;  /* 0x00000005efef7c24 */ /* 0x000fe2000f8e0202 */
[----:B------:R-:W-:Y:S01]  /*0ca0*/  LEA R221, R221, UR4, 0x1 ;  /* 0x00000004dddd7c11 */ /* 0x000fe2000f8e08ff */
[----:B------:R-:W-:Y:S02]  /*0cb0*/  IMAD R7, R144, -0x40, R125 ;  /* 0xffffffc090077824 */ /* 0x000fe400078e027d */
[----:B------:R-:W-:Y:S01]  /*0cc0*/  IMAD.WIDE R24, R220, 0x40, R16 ;  /* 0x00000040dc187825 */ /* 0x000fe200078e0210 */
        /* <DEDUP_REMOVED lines=36> */
.L_x_606:
[----:B------:R-:W-:Y:S05]  /*0f10*/  BSYNC B0 ;  /* 0x0000000000007941 */ /* 0x000fea0003800000 */
.L_x_605:
[----:B------:R-:W-:Y:S01]  /*0f20*/  BSSY B0, `(.L_x_607) ;  /* 0x0000029000007945 */ /* 0x000fe20003800000 */
[----:B------:R-:W-:-:S03]  /*0f30*/  ISETP.GE.AND P5, PT, R18, R7, PT ;  /* 0x000000071200720c */ /* 0x000fc60003fa6270 */
        /* <DEDUP_REMOVED lines=39> */
.L_x_608:
[----:B------:R-:W-:Y:S05]  /*11b0*/  BSYNC B0 ;  /* 0x0000000000007941 */ /* 0x000fea0003800000 */
.L_x_607:
[----:B------:R-:W-:Y:S01]  /*11c0*/  LEA.HI R19, R15, R6, RZ, 0x4 ;  /* 0x000000060f137211 */ /* 0x000fe200078f20ff */
[----:B------:R-:W-:Y:S01]  /*11d0*/  BSSY B0, `(.L_x_609) ;  /* 0x000002a000007945 */ /* 0x000fe20003800000 */
[----:B------:R-:W-:Y:S02]  /*11e0*/  ISETP.GE.AND P4, PT, R18, R7, PT ;  /* 0x000000071200720c */ /* 0x000fe40003f86270 */
[----:B---3--:R-:W-:Y:S01]  /*11f0*/  LOP3.LUT R23, R19, 0xfffffff0, RZ, 0xc0, !PT ;  /* 0xfffffff013177812 */ /* 0x008fe200078ec0ff */
        /* <DEDUP_REMOVED lines=39> */
.L_x_610:
[----:B------:R-:W-:Y:S05]  /*1470*/  BSYNC B0 ;  /* 0x0000000000007941 */ /* 0x000fea0003800000 */
.L_x_609:
        /* <DEDUP_REMOVED lines=39> */
.L_x_612:
[----:B------:R-:W-:Y:S05]  /*16f0*/  BSYNC B0 ;  /* 0x0000000000007941 */ /* 0x000fea0003800000 */
.L_x_611:
[----:B------:R-:W-:Y:S01]  /*1700*/  ISETP.GE.AND P0, PT, R16, R7, PT ;  /* 0x000000071000720c */ /* 0x000fe20003f06270 */
[----:B-1234-:R-:W-:Y:S01]  /*1710*/  IMAD.IADD R2, R6, 0x1, -R23 ;  /* 0x0000000106027824 */ /* 0x01efe200078e0a17 */
[C---:B------:R-:W-:Y:S01]  /*1720*/  SHF.L.U64.HI R3, R134.reuse, 0x6, R135 ;  /* 0x0000000686037819 */ /* 0x040fe20000010287 */
[----:B------:R-:W-:Y:S01]  /*1730*/  IMAD.SHL.U32 R121, R134, 0x40, RZ ;  /* 0x0000004086797824 */ /* 0x000fe200078e00ff */
[----:B------:R-:W-:Y:S01]  /*1740*/  SHF.R.S32.HI R18, RZ, 0x1f, R144 ;  /* 0x0000001fff127819 */ /* 0x000fe20000011490 */
[----:B------:R-:W-:Y:S01]  /*1750*/  BSSY B0, `(.L_x_613) ;  /* 0x0000027000007945 */ /* 0x000fe20003800000 */
[----:B------:R-:W-:Y:S01]  /*1760*/  IADD3 R229, R227, R229, RZ ;  /* 0x000000e5e3e57210 */ /* 0x000fe20007ffe0ff */
[----:B------:R-:W-:Y:S01]  /*1770*/  IMAD R23, R3, R144, RZ ;  /* 0x0000009003177224 */ /* 0x000fe200078e02ff */
[----:B------:R-:W-:Y:S02]  /*1780*/  MOV R228, R226 ;  /* 0x000000e200e47202 */ /* 0x000fe40000000f00 */
[----:B------:R-:W-:Y:S01]  /*1790*/  ISETP.GE.AND P6, PT, R0, R7, PT ;  /* 0x000000070000720c */ /* 0x000fe20003fc6270 */
[-C--:B------:R-:W-:Y:S01]  /*17a0*/  IMAD R23, R18, R121.reuse, R23 ;  /* 0x0000007912177224 */ /* 0x080fe200078e0217 */
[----:B------:R-:W-:Y:S01]  /*17b0*/  SHF.R.S32.HI R25, RZ, 0x1f, R2 ;  /* 0x0000001fff197819 */ /* 0x000fe20000011402 */
[----:B------:R-:W-:-:S04]  /*17c0*/  IMAD.WIDE.U32 R20, R144, R121, R228 ;  /* 0x0000007990147225 */ /* 0x000fc800078e00e4 */
[----:B------:R-:W-:Y:S01]  /*17d0*/  IMAD.IADD R23, R21, 0x1, R23 ;  /* 0x0000000115177824 */ /* 0x000fe200078e0217 */
        /* <DEDUP_REMOVED lines=30> */
.L_x_614:
[----:B------:R-:W-:Y:S05]  /*19c0*/  BSYNC B0 ;  /* 0x0000000000007941 */ /* 0x000fea0003800000 */
.L_x_613:
[----:B------:R-:W-:Y:S01]  /*19d0*/  BSSY B0, `(.L_x_615) ;  /* 0x0000023000007945 */ /* 0x000fe20003800000 */
[C---:B------:R-:W-:Y:S02]  /*19e0*/  SHF.L.U64.HI R207, R134.reuse, 0x4, R135 ;  /* 0x0000000486cf7819 */ /* 0x040fe40000010287 */
[----:B------:R-:W-:Y:S01]  /*19f0*/  SHF.L.U32 R216, R134, 0x4, RZ ;  /* 0x0000000486d87819 */ /* 0x000fe200000006ff */
[----:B------:R-:W-:Y:S06]  /*1a00*/  @P5 BRA `(.L_x_616) ;  /* 0x00000000007c5947 */ /* 0x000fec0003800000 */
[----:B------:R-:W-:Y:S01]  /*1a10*/  ULDC UR5, c[0x0][0x2d0] ;  /* 0x0000b40000057ab9 */ /* 0x000fe20000000800 */
[----:B------:R-:W-:Y:S02]  /*1a20*/  IADD3 R27, P1, R216, R20, RZ ;  /* 0x00000014d81b7210 */ /* 0x000fe40007f3e0ff */
[----:B------:R-:W-:Y:S02]  /*1a30*/  ISETP.GE.AND P3, PT, R122, UR5, PT ;  /* 0x000000057a007c0c */ /* 0x000fe4000bf66270 */
[----:B------:R-:W-:Y:S01]  /*1a40*/  ISETP.GE.AND P2, PT, R223, UR5, PT ;  /* 0x00000005df007c0c */ /* 0x000fe2000bf46270 */
[----:B------:R-:W-:Y:S01]  /*1a50*/  IMAD.X R24, R207, 0x1, R23, P1 ;  /* 0x00000001cf187824 */ /* 0x000fe200008e0617 */
[----:B------:R-:W-:-:S09]  /*1a60*/  ISETP.GE.AND P0, PT, R222, UR5, PT ;  /* 0x00000005de007c0c */ /* 0x000fd2000bf06270 */
        /* <DEDUP_REMOVED lines=25> */
.L_x_616:
[----:B------:R-:W-:Y:S05]  /*1c00*/  BSYNC B0 ;  /* 0x0000000000007941 */ /* 0x000fea0003800000 */
.L_x_615:
[----:B------:R-:W-:Y:S01]  /*1c10*/  SHF.R.S32.HI R26, RZ, 0x4, R19 ;  /* 0x00000004ff1a7819 */ /* 0x000fe20000011413 */
[----:B------:R-:W-:Y:S01]  /*1c20*/  BSSY B0, `(.L_x_617) ;  /* 0x0000025000007945 */ /* 0x000fe20003800000 */
[----:B------:R-:W-:Y:S02]  /*1c30*/  LEA.HI R24, R25, R2, RZ, 0x3 ;  /* 0x0000000219187211 */ /* 0x000fe400078f18ff */
[----:B------:R-:W-:Y:S02]  /*1c40*/  ISETP.GE.AND P0, PT, R14, R7, PT ;  /* 0x000000070e00720c */ /* 0x000fe40003f06270 */
[----:B------:R-:W-:Y:S02]  /*1c50*/  LEA.HI R25, R19, R26, RZ, 0x1 ;  /* 0x0000001a13197211 */ /* 0x000fe400078f08ff */
[----:B------:R-:W-:Y:S01]  /*1c60*/  LOP3.LUT R27, R24, 0xfffffff8, RZ, 0xc0, !PT ;  /* 0xfffffff8181b7812 */ /* 0x000fe200078ec0ff */
[----:B------:R-:W-:Y:S08]  /*1c70*/  @P6 BRA `(.L_x_618) ;  /* 0x00000000007c6947 */ /* 0x000ff00003800000 */
[----:B------:R-:W-:Y:S01]  /*1c80*/  ULDC UR5, c[0x0][0x2d0] ;  /* 0x0000b40000057ab9 */ /* 0x000fe20000000800 */
[----:B------:R-:W-:Y:S02]  /*1c90*/  LEA R19, P2, R134, R20, 0x5 ;  /* 0x0000001486137211 */ /* 0x000fe400078428ff */
[----:B------:R-:W-:Y:S02]  /*1ca0*/  ISETP.GE.AND P5, PT, R122, UR5, PT ;  /* 0x000000057a007c0c */ /* 0x000fe4000bfa6270 */
[----:B------:R-:W-:Y:S02]  /*1cb0*/  ISETP.GE.AND P3, PT, R223, UR5, PT ;  /* 0x00000005df007c0c */ /* 0x000fe4000bf66270 */
[----:B------:R-:W-:Y:S02]  /*1cc0*/  ISETP.GE.AND P1, PT, R222, UR5, PT ;  /* 0x00000005de007c0c */ /* 0x000fe4000bf26270 */
[----:B------:R-:W-:-:S07]  /*1cd0*/  LEA.HI.X R28, R134, R23, R135, 0x5, P2 ;  /* 0x00000017861c7211 */ /* 0x000fce00010f2c87 */
        /* <DEDUP_REMOVED lines=25> */
.L_x_618:
[----:B------:R-:W-:Y:S05]  /*1e70*/  BSYNC B0 ;  /* 0x0000000000007941 */ /* 0x000fea0003800000 */
.L_x_617:
[----:B------:R-:W-:Y:S01]  /*1e80*/  LOP3.LUT R25, R25, 0xfffffffe, RZ, 0xc0, !PT ;  /* 0xfffffffe19197812 */ /* 0x000fe200078ec0ff */
[----:B------:R-:W-:Y:S01]  /*1e90*/  IMAD.IADD R2, R2, 0x1, -R27 ;  /* 0x0000000102027824 */ /* 0x000fe200078e0a1b */
[----:B------:R-:W-:Y:S01]  /*1ea0*/  BSSY B0, `(.L_x_619) ;  /* 0x0000026000007945 */ /* 0x000fe20003800000 */
[----:B------:R-:W-:Y:S02]  /*1eb0*/  ISETP.GE.AND P6, PT, R0, R7, PT ;  /* 0x000000070000720c */ /* 0x000fe40003fc6270 */
[----:B------:R-:W-:Y:S01]  /*1ec0*/  IADD3 R26, R26, -R25, RZ ;  /* 0x800000191a1a7210 */ /* 0x000fe20007ffe0ff */
[----:B------:R-:W-:Y:S01]  /*1ed0*/  IMAD.SHL.U32 R0, R2, 0x40, RZ ;  /* 0x0000004002007824 */ /* 0x000fe200078e00ff */
[----:B------:R-:W-:Y:S05]  /*1ee0*/  @P0 BRA `(.L_x_620) ;  /* 0x0000000000840947 */ /* 0x000fea0003800000 */
[----:B------:R-:W-:Y:S01]  /*1ef0*/  ULDC UR5, c[0x0][0x2d0] ;  /* 0x0000b40000057ab9 */ /* 0x000fe20000000800 */
[----:B------:R-:W-:Y:S01]  /*1f00*/  IMAD.MOV.U32 R22, RZ, RZ, R20 ;  /* 0x000000ffff167224 */ /* 0x000fe200078e0014 */
[----:B------:R-:W-:Y:S01]  /*1f10*/  ISETP.GE.AND P3, PT, R122, UR5, PT ;  /* 0x000000057a007c0c */ /* 0x000fe2000bf66270 */
[----:B------:R-:W-:Y:S01]  /*1f20*/  IMAD R19, R135, 0x30, RZ ;  /* 0x0000003087137824 */ /* 0x000fe200078e02ff */
[----:B------:R-:W-:Y:S01]  /*1f30*/  ISETP.GE.AND P2, PT, R223, UR5, PT ;  /* 0x00000005df007c0c */ /* 0x000fe2000bf46270 */
[----:B------:R-:W-:Y:S01]  /*1f40*/  IMAD.WIDE.U32 R22, R134, 0x30, R22 ;  /* 0x0000003086167825 */ /* 0x000fe200078e0016 */
[----:B------:R-:W-:-:S03]  /*1f50*/  ISETP.GE.AND P0, PT, R222, UR5, PT ;  /* 0x00000005de007c0c */ /* 0x000fc6000bf06270 */
[----:B------:R-:W-:-:S06]  /*1f60*/  IMAD.IADD R20, R23, 0x1, R19 ;  /* 0x0000000117147824 */ /* 0x000fcc00078e0213 */
        /* <DEDUP_REMOVED lines=25> */
.L_x_620:
[----:B------:R-:W-:Y:S05]  /*2100*/  BSYNC B0 ;  /* 0x0000000000007941 */ /* 0x000fea0003800000 */
.L_x_619:
[----:B------:R-:W0:Y:S01]  /*2110*/  LDGDEPBAR ;  /* 0x00000000000079af */ /* 0x000e220000000000 */
[----:B------:R-:W-:Y:S01]  /*2120*/  ISETP.GE.AND P0, PT, R16, R7, PT ;  /* 0x000000071000720c */ /* 0x000fe20003f06270 */
[----:B-1234-:R-:W-:Y:S01]  /*2130*/  IMAD.SHL.U32 R11, R26, 0x8, RZ ;  /* 0x000000081a0b7824 */ /* 0x01efe200078e00ff */
[----:B------:R-:W-:Y:S01]  /*2140*/  LOP3.LUT R0, R0, 0x1c0, RZ, 0xc0, !PT ;  /* 0x000001c000007812 */ /* 0x000fe200078ec0ff */
[----:B------:R-:W-:Y:S01]  /*2150*/  IMAD.SHL.U32 R10, R5, 0x40, RZ ;  /* 0x00000040050a7824 */ /* 0x000fe200078e00ff */
[----:B------:R-:W-:Y:S01]  /*2160*/  LEA.HI R120, R15, R6, RZ, 0x5 ;  /* 0x000000060f787211 */ /* 0x000fe200078f28ff */
[----:B------:R-:W-:Y:S01]  /*2170*/  IMAD.SHL.U32 R16, R16, 0x8, RZ ;  /* 0x0000000810107824 */ /* 0x000fe200078e00ff */
[----:B------:R-:W-:Y:S01]  /*2180*/  LOP3.LUT R11, R0, 0x8, R11, 0xf8, !PT ;  /* 0x00000008000b7812 */ /* 0x000fe200078ef80b */
[----:B------:R-:W-:Y:S01]  /*2190*/  IMAD.SHL.U32 R218, R8, 0x40, RZ ;  /* 0x0000004008da7824 */ /* 0x000fe200078e00ff */
[----:B------:R-:W-:Y:S01]  /*21a0*/  SHF.R.U32.HI R0, RZ, 0x3, R0 ;  /* 0x00000003ff007819 */ /* 0x000fe20000011600 */
[----:B------:R-:W-:Y:S01]  /*21b0*/  IMAD.IADD R239, R233, 0x1, R239 ;  /* 0x00000001e9ef7824 */ /* 0x000fe200078e02ef */
[----:B------:R-:W-:Y:S01]  /*21c0*/  LOP3.LUT R13, R10, 0x1c0, RZ, 0xc0, !PT ;  /* 0x000001c00a0d7812 */ /* 0x000fe200078ec0ff */
[----:B------:R-:W-:Y:S01]  /*21d0*/  IMAD.MOV.U32 R238, RZ, RZ, R232 ;  /* 0x000000ffffee7224 */ /* 0x000fe200078e00e8 */
[----:B------:R-:W-:Y:S01]  /*21e0*/  LOP3.LUT R0, R11, R0, RZ, 0x3c, !PT ;  /* 0x000000000b007212 */ /* 0x000fe200078e3cff */
[----:B------:R-:W-:Y:S01]  /*21f0*/  IMAD.SHL.U32 R11, R24, 0x40, RZ ;  /* 0x00000040180b7824 */ /* 0x000fe200078e00ff */
[----:B------:R-:W-:Y:S01]  /*2200*/  LOP3.LUT R16, R13, 0x8, R16, 0xf8, !PT ;  /* 0x000000080d107812 */ /* 0x000fe200078ef810 */
[----:B------:R-:W-:Y:S01]  /*2210*/  BSSY B0, `(.L_x_621) ;  /* 0x0000032000007945 */ /* 0x000fe20003800000 */
[----:B------:R-:W-:-:S02]  /*2220*/  SHF.R.U32.HI R13, RZ, 0x3, R13 ;  /* 0x00000003ff0d7819 */ /* 0x000fc4000001160d */
[----:B------:R-:W-:Y:S02]  /*2230*/  SHF.L.U64.HI R217, R8, 0x6, R9 ;  /* 0x0000000608d97819 */ /* 0x000fe40000010209 */
[----:B------:R-:W-:Y:S02]  /*2240*/  LOP3.LUT R13, R16, R13, RZ, 0x3c, !PT ;  /* 0x0000000d100d7212 */ /* 0x000fe400078e3cff */
[----:B------:R-:W-:Y:S01]  /*2250*/  LOP3.LUT R0, R0, 0xfffffe00, R11, 0xf8, !PT ;  /* 0xfffffe0000007812 */ /* 0x000fe200078ef80b */
[----:B------:R-:W-:-:S04]  /*2260*/  DEPBAR.LE SB0, 0x0 ;  /* 0x000080000000791a */ /* 0x000fc80000000000 */
[----:B------:R-:W-:Y:S01]  /*2270*/  BAR.SYNC.DEFER_BLOCKING 0x0 ;  /* 0x0000000000007b1d */ /* 0x000fe20000010000 */
[----:B------:R-:W-:Y:S01]  /*2280*/  SHF.R.S32.HI R127, RZ, 0x5, R120 ;  /* 0x00000005ff7f7819 */ /* 0x000fe20000011478 */
[----:B------:R-:W-:Y:S01]  /*2290*/  IMAD R17, R217, R144, RZ ;  /* 0x00000090d9117224 */ /* 0x000fe200078e02ff */
[----:B------:R-:W-:Y:S01]  /*22a0*/  ISETP.GE.AND P5, PT, R14, R7, PT ;  /* 0x000000070e00720c */ /* 0x000fe20003fa6270 */
[----:B------:R-:W-:Y:S02]  /*22b0*/  IMAD R205, R26, 0x200, R13 ;  /* 0x000002001acd7824 */ /* 0x000fe400078e020d */
[----:B------:R-:W-:Y:S02]  /*22c0*/  IMAD R206, R127, 0x400, R0 ;  /* 0x000004007fce7824 */ /* 0x000fe400078e0200 */
[-C--:B------:R-:W-:Y:S01]  /*22d0*/  IMAD R17, R18, R218.reuse, R17 ;  /* 0x000000da12117224 */ /* 0x080fe200078e0211 */
[----:B------:R-:W-:Y:S01]  /*22e0*/  LEA R205, R205, UR4, 0x1 ;  /* 0x00000004cdcd7c11 */ /* 0x000fe2000f8e08ff */
[----:B------:R-:W-:Y:S01]  /*22f0*/  IMAD.WIDE.U32 R14, R144, R218, R238 ;  /* 0x000000da900e7225 */ /* 0x000fe200078e00ee */
[----:B------:R-:W-:-:S03]  /*2300*/  LEA R206, R206, UR4, 0x1 ;  /* 0x00000004cece7c11 */ /* 0x000fc6000f8e08ff */
[----:B------:R-:W-:Y:S01]  /*2310*/  IMAD.IADD R17, R15, 0x1, R17 ;  /* 0x000000010f117824 */ /* 0x000fe200078e0211 */
        /* <DEDUP_REMOVED lines=33> */
.L_x_622:
[----:B------:R-:W-:Y:S05]  /*2530*/  BSYNC B0 ;  /* 0x0000000000007941 */ /* 0x000fea0003800000 */
.L_x_621:
[----:B------:R4:W-:Y:S01]  /*2540*/  @P4 STS.128 [R221+0xc800], RZ ;  /* 0x00c800ffdd004388 */ /* 0x0009e20000000c00 */
[----:B------:R-:W-:Y:S01]  /*2550*/  BSSY B0, `(.L_x_623) ;  /* 0x0000025000007945 */ /* 0x000fe20003800000 */
[C---:B------:R-:W-:Y:S02]  /*2560*/  SHF.L.U64.HI R225, R8.reuse, 0x4, R9 ;  /* 0x0000000408e17819 */ /* 0x040fe40000010209 */
[----:B------:R4:W-:Y:S01]  /*2570*/  @P4 STS.128 [R221+0xe800], RZ ;  /* 0x00e800ffdd004388 */ /* 0x0009e20000000c00 */
[----:B------:R-:W-:-:S03]  /*2580*/  SHF.L.U32 R230, R8, 0x4, RZ ;  /* 0x0000000408e67819 */ /* 0x000fc600000006ff */
[----:B------:R4:W-:Y:S01]  /*2590*/  @P4 STS.128 [R221+0x10800], RZ ;  /* 0x010800ffdd004388 */ /* 0x0009e20000000c00 */
[----:B------:R-:W-:Y:S05]  /*25a0*/  @P4 BRA `(.L_x_624) ;  /* 0x00000000007c4947 */ /* 0x000fea0003800000 */
[----:B------:R-:W-:Y:S01]  /*25b0*/  ULDC UR5, c[0x0][0x2d0] ;  /* 0x0000b40000057ab9 */ /* 0x000fe20000000800 */
[----:B------:R-:W-:Y:S02]  /*25c0*/  IADD3 R7, P1, R230, R14, RZ ;  /* 0x0000000ee6077210 */ /* 0x000fe40007f3e0ff */
[----:B------:R-:W-:Y:S02]  /*25d0*/  ISETP.GE.AND P3, PT, R122, UR5, PT ;  /* 0x000000057a007c0c */ /* 0x000fe4000bf66270 */
[----:B------:R-:W-:Y:S01]  /*25e0*/  ISETP.GE.AND P2, PT, R223, UR5, PT ;  /* 0x00000005df007c0c */ /* 0x000fe2000bf46270 */
[----:B------:R-:W-:Y:S01]  /*25f0*/  IMAD.X R18, R225, 0x1, R17, P1 ;  /* 0x00000001e1127824 */ /* 0x000fe200008e0611 */
[----:B------:R-:W-:-:S09]  /*2600*/  ISETP.GE.AND P0, PT, R222, UR5, PT ;  /* 0x00000005de007c0c */ /* 0x000fd2000bf06270 */
        /* <DEDUP_REMOVED lines=25> */
.L_x_624:
[----:B------:R-:W-:Y:S05]  /*27a0*/  BSYNC B0 ;  /* 0x0000000000007941 */ /* 0x000fea0003800000 */
.L_x_623:
[----:B------:R1:W-:Y:S01]  /*27b0*/  @P6 STS.128 [R221+0xd000], RZ ;  /* 0x00d000ffdd006388 */ /* 0x0003e20000000c00 */
[----:B------:R-:W-:Y:S03]  /*27c0*/  BSSY B0, `(.L_x_625) ;  /* 0x0000023000007945 */ /* 0x000fe60003800000 */
[----:B------:R1:W-:Y:S04]  /*27d0*/  @P6 STS.128 [R221+0xf000], RZ ;  /* 0x00f000ffdd006388 */ /* 0x0003e80000000c00 */
[----:B------:R1:W-:Y:S01]  /*27e0*/  @P6 STS.128 [R221+0x11000], RZ ;  /* 0x011000ffdd006388 */ /* 0x0003e20000000c00 */
[----:B------:R-:W-:Y:S05]  /*27f0*/  @P6 BRA `(.L_x_626) ;  /* 0x00000000007c6947 */ /* 0x000fea0003800000 */
[----:B------:R-:W-:Y:S01]  /*2800*/  ULDC UR5, c[0x0][0x2d0] ;  /* 0x0000b40000057ab9 */ /* 0x000fe20000000800 */
[----:B------:R-:W-:Y:S02]  /*2810*/  LEA R7, P1, R8, R14, 0x5 ;  /* 0x0000000e08077211 */ /* 0x000fe400078228ff */
[----:B------:R-:W-:Y:S02]  /*2820*/  ISETP.GE.AND P3, PT, R122, UR5, PT ;  /* 0x000000057a007c0c */ /* 0x000fe4000bf66270 */
[----:B------:R-:W-:Y:S02]  /*2830*/  ISETP.GE.AND P2, PT, R223, UR5, PT ;  /* 0x00000005df007c0c */ /* 0x000fe4000bf46270 */
[----:B------:R-:W-:Y:S02]  /*2840*/  ISETP.GE.AND P0, PT, R222, UR5, PT ;  /* 0x00000005de007c0c */ /* 0x000fe4000bf06270 */
[----:B------:R-:W-:-:S07]  /*2850*/  LEA.HI.X R18, R8, R17, R9, 0x5, P1 ;  /* 0x0000001108127211 */ /* 0x000fce00008f2c09 */
        /* <DEDUP_REMOVED lines=25> */
.L_x_626:
[----:B------:R-:W-:Y:S05]  /*29f0*/  BSYNC B0 ;  /* 0x0000000000007941 */ /* 0x000fea0003800000 */
.L_x_625:
[----:B------:R1:W-:Y:S01]  /*2a00*/  @P5 STS.128 [R221+0xd800], RZ ;  /* 0x00d800ffdd005388 */ /* 0x0003e20000000c00 */
[----:B------:R-:W-:Y:S03]  /*2a10*/  BSSY B0, `(.L_x_627) ;  /* 0x0000025000007945 */ /* 0x000fe60003800000 */
[----:B------:R1:W-:Y:S04]  /*2a20*/  @P5 STS.128 [R221+0xf800], RZ ;  /* 0x00f800ffdd005388 */ /* 0x0003e80000000c00 */
[----:B------:R1:W-:Y:S01]  /*2a30*/  @P5 STS.128 [R221+0x11800], RZ ;  /* 0x011800ffdd005388 */ /* 0x0003e20000000c00 */
[----:B------:R-:W-:Y:S05]  /*2a40*/  @P5 BRA `(.L_x_628) ;  /* 0x0000000000845947 */ /* 0x000fea0003800000 */
[----:B------:R-:W-:Y:S01]  /*2a50*/  ULDC UR5, c[0x0][0x2d0] ;  /* 0x0000b40000057ab9 */ /* 0x000fe20000000800 */
[----:B------:R-:W-:Y:S01]  /*2a60*/  IMAD.MOV.U32 R16, RZ, RZ, R14 ;  /* 0x000000ffff107224 */ /* 0x000fe200078e000e */
[----:B------:R-:W-:Y:S02]  /*2a70*/  ISETP.GE.AND P3, PT, R122, UR5, PT ;  /* 0x000000057a007c0c */ /* 0x000fe4000bf66270 */
[----:B------:R-:W-:Y:S01]  /*2a80*/  ISETP.GE.AND P2, PT, R223, UR5, PT ;  /* 0x00000005df007c0c */ /* 0x000fe2000bf46270 */
[----:B------:R-:W-:Y:S01]  /*2a90*/  IMAD.WIDE.U32 R16, R8, 0x30, R16 ;  /* 0x0000003008107825 */ /* 0x000fe200078e0010 */
[----:B------:R-:W-:-:S03]  /*2aa0*/  ISETP.GE.AND P0, PT, R222, UR5, PT ;  /* 0x00000005de007c0c */ /* 0x000fc6000bf06270 */
[----:B------:R-:W-:-:S04]  /*2ab0*/  IMAD R8, R9, 0x30, RZ ;  /* 0x0000003009087824 */ /* 0x000fc800078e02ff */
[----:B------:R-:W-:Y:S02]  /*2ac0*/  IMAD.IADD R8, R17, 0x1, R8 ;  /* 0x0000000111087824 */ /* 0x000fe400078e0208 */
        /* <DEDUP_REMOVED lines=25> */
.L_x_628:
[----:B------:R-:W-:Y:S05]  /*2c60*/  BSYNC B0 ;  /* 0x0000000000007941 */ /* 0x000fea0003800000 */
.L_x_627:
[----:B-1-3--:R-:W-:Y:S01]  /*2c70*/  LDSM.16.M88.4 R12, [R206] ;  /* 0x00000000ce0c783b */ /* 0x00afe20000000200 */
[----:B------:R-:W-:Y:S01]  /*2c80*/  R2P PR, R5, 0x6 ;  /* 0x0000000605007804 */ /* 0x000fe20000000000 */
[----:B------:R-:W-:Y:S01]  /*2c90*/  IMAD.MOV.U32 R7, RZ, RZ, 0x10 ;  /* 0x00000010ff077424 */ /* 0x000fe200078e00ff */
[C---:B------:R-:W-:Y:S01]  /*2ca0*/  LOP3.LUT P0, RZ, R2.reuse, 0x2, RZ, 0xc0, !PT ;  /* 0x0000000202ff7812 */ /* 0x040fe2000780c0ff */
[----:B------:R-:W1:Y:S01]  /*2cb0*/  LDSM.16.M88.4 R28, [R205+0x6000] ;  /* 0x00600000cd1c783b */ /* 0x000e620000000200 */
[----:B------:R-:W-:Y:S01]  /*2cc0*/  VIADD R5, R205, 0x6000 ;  /* 0x00006000cd057836 */ /* 0x000fe20000000000 */
[----:B------:R-:W-:Y:S01]  /*2cd0*/  ULDC UR5, c[0x0][0x39c] ;  /* 0x0000e70000057ab9 */ /* 0x000fe20000000800 */
[----:B------:R-:W-:Y:S01]  /*2ce0*/  SEL R7, R7, 0xfffffff0, !P0 ;  /* 0xfffffff007077807 */ /* 0x000fe20004000000 */
[----:B------:R-:W-:Y:S01]  /*2cf0*/  VIADD R203, R205, 0x6020 ;  /* 0x00006020cdcb7836 */ /* 0x000fe20000000000 */
[----:B------:R-:W-:Y:S01]  /*2d00*/  LOP3.LUT P0, RZ, R2, 0x4, RZ, 0xc0, !PT ;  /* 0x0000000402ff7812 */ /* 0x000fe2000780c0ff */
[----:B------:R-:W-:Y:S01]  /*2d10*/  IMAD.MOV.U32 R2, RZ, RZ, 0x40 ;  /* 0x00000040ff027424 */ /* 0x000fe200078e00ff */
[----:B------:R-:W3:Y:S01]  /*2d20*/  LDSM.16.M88.4 R52, [R205+0x6800] ;  /* 0x00680000cd34783b */ /* 0x000ee20000000200 */
[----:B------:R-:W-:-:S02]  /*2d30*/  IMAD R204, R7, 0x2, R206 ;  /* 0x0000000207cc7824 */ /* 0x000fc400078e02ce */
[----:B------:R-:W-:Y:S01]  /*2d40*/  @P1 VIADD R203, R5, 0xffffffe0 ;  /* 0xffffffe005cb1836 */ /* 0x000fe20000000000 */
[----:B------:R-:W-:Y:S01]  /*2d50*/  SEL R2, R2, 0xffffffc0, !P2 ;  /* 0xffffffc002027807 */ /* 0x000fe20005000000 */
[----:B------:R-:W-:Y:S01]  /*2d60*/  IMAD.MOV.U32 R5, RZ, RZ, 0x20 ;  /* 0x00000020ff057424 */ /* 0x000fe200078e00ff */
[----:B--2---:R-:W-:Y:S01]  /*2d70*/  LDSM.16.M88.4 R8, [R204] ;  /* 0x00000000cc08783b */ /* 0x004fe20000000200 */
[----:B------:R-:W-:Y:S02]  /*2d80*/  IMAD R127, R127, 0x10, R129 ;  /* 0x000000107f7f7824 */ /* 0x000fe400078e0281 */
[----:B------:R-:W-:Y:S01]  /*2d90*/  IMAD.IADD R199, R205, 0x1, R2 ;  /* 0x00000001cdc77824 */ /* 0x000fe200078e0202 */
[----:B------:R-:W2:Y:S01]  /*2da0*/  LDSM.16.M88.4 R24, [R203] ;  /* 0x00000000cb18783b */ /* 0x000ea20000000200 */
[----:B------:R-:W-:Y:S01]  /*2db0*/  SEL R5, R5, 0xffffffe0, !P0 ;  /* 0xffffffe005057807 */ /* 0x000fe20004000000 */
[----:B------:R-:W-:Y:S02]  /*2dc0*/  IMAD.IADD R192, R2, 0x1, R203 ;  /* 0x0000000102c07824 */ /* 0x000fe400078e02cb */
[----:B------:R-:W-:Y:S01]  /*2dd0*/  LDSM.16.M88.4 R36, [R199+0x6000] ;  /* 0x00600000c724783b */ /* 0x000fe20000000200 */
[----:B------:R-:W-:-:S02]  /*2de0*/  VIADD R195, R203, 0x800 ;  /* 0x00000800cbc37836 */ /* 0x000fc40000000000 */
[C---:B------:R-:W-:Y:S01]  /*2df0*/  IMAD R202, R5.reuse, 0x2, R206 ;  /* 0x0000000205ca7824 */ /* 0x040fe200078e02ce */
[----:B------:R-:W-:Y:S01]  /*2e00*/  LDSM.16.M88.4 R16, [R192] ;  /* 0x00000000c010783b */ /* 0x000fe20000000200 */
[----:B------:R-:W-:Y:S02]  /*2e10*/  IMAD R201, R5, 0x2, R204 ;  /* 0x0000000205c97824 */ /* 0x000fe400078e02cc */
[C---:B------:R-:W-:Y:S01]  /*2e20*/  VIADD R194, R203.reuse, 0x1000 ;  /* 0x00001000cbc27836 */ /* 0x040fe20000000000 */
[----:B------:R-:W-:Y:S01]  /*2e30*/  LDSM.16.M88.4 R88, [R202] ;  /* 0x00000000ca58783b */ /* 0x000fe20000000200 */
[C---:B------:R-:W-:Y:S02]  /*2e40*/  VIADD R193, R203.reuse, 0x1800 ;  /* 0x00001800cbc17836 */ /* 0x040fe40000000000 */
[C---:B------:R-:W-:Y:S01]  /*2e50*/  VIADD R191, R203.reuse, 0x2000 ;  /* 0x00002000cbbf7836 */ /* 0x040fe20000000000 */
[----:B------:R-:W-:Y:S01]  /*2e60*/  LDSM.16.M88.4 R100, [R201] ;  /* 0x00000000c964783b */ /* 0x000fe20000000200 */
[----:B------:R-:W-:-:S02]  /*2e70*/  VIADD R190, R203, 0x2800 ;  /* 0x00002800cbbe7836 */ /* 0x000fc40000000000 */
[C---:B------:R-:W-:Y:S01]  /*2e80*/  VIADD R189, R203.reuse, 0x3000 ;  /* 0x00003000cbbd7836 */ /* 0x040fe20000000000 */
[----:B------:R-:W5:Y:S01]  /*2e90*/  LDSM.16.M88.4 R44, [R203+0x800] ;  /* 0x00080000cb2c783b */ /* 0x000f620000000200 */
[C---:B------:R-:W-:Y:S01]  /*2ea0*/  VIADD R188, R203.reuse, 0x3800 ;  /* 0x00003800cbbc7836 */ /* 0x040fe20000000000 */
[C---:B-1----:R-:W-:Y:S02]  /*2eb0*/  HMMA.16816.F32.BF16 R20, R12.reuse, R28, RZ ;  /* 0x0000001c0c14723c */ /* 0x042fe400000418ff */
[----:B------:R-:W-:Y:S01]  /*2ec0*/  LDSM.16.M88.4 R84, [R206+0x2000] ;  /* 0x00200000ce54783b */ /* 0x000fe20000000200 */
[C---:B------:R-:W-:Y:S02]  /*2ed0*/  VIADD R187, R203.reuse, 0x4000 ;  /* 0x00004000cbbb7836 */ /* 0x040fe40000000000 */
[C---:B------:R-:W-:Y:S01]  /*2ee0*/  VIADD R186, R203.reuse, 0x4800 ;  /* 0x00004800cbba7836 */ /* 0x040fe20000000000 */
[----:B------:R-:W1:Y:S01]  /*2ef0*/  LDSM.16.M88.4 R32, [R199+0x6800] ;  /* 0x00680000c720783b */ /* 0x000e620000000200 */
[----:B------:R-:W-:Y:S01]  /*2f00*/  HMMA.16816.F32.BF16 R28, R12, R30, RZ ;  /* 0x0000001e0c1c723c */ /* 0x000fe200000418ff */
[----:B------:R-:W-:-:S02]  /*2f10*/  VIADD R185, R203, 0x5000 ;  /* 0x00005000cbb97836 */ /* 0x000fc40000000000 */
[----:B------:R-:W4:Y:S01]  /*2f20*/  LDSM.16.M88.4 R76, [R205+0x7000] ;  /* 0x00700000cd4c783b */ /* 0x000f220000000200 */
[----:B------:R-:W-:Y:S02]  /*2f30*/  VIADD R184, R203, 0x5800 ;  /* 0x00005800cbb87836 */ /* 0x000fe40000000000 */
[C---:B---3--:R-:W-:Y:S01]  /*2f40*/  HMMA.16816.F32.BF16 R40, R12.reuse, R52, RZ ;  /* 0x000000340c28723c */ /* 0x048fe200000418ff */
[----:B------:R-:W-:Y:S04]  /*2f50*/  LDSM.16.M88.4 R72, [R204+0x2000] ;  /* 0x00200000cc48783b */ /* 0x000fe80000000200 */
[----:B------:R-:W-:Y:S01]  /*2f60*/  LDSM.16.M88.4 R104, [R203+0x2000] ;  /* 0x00200000cb68783b */ /* 0x000fe20000000200 */
[----:B------:R-:W-:Y:S03]  /*2f70*/  HMMA.16816.F32.BF16 R52, R12, R54, RZ ;  /* 0x000000360c34723c */ /* 0x000fe600000418ff */
[----:B------:R-:W-:Y:S03]  /*2f80*/  LDSM.16.M88.4 R60, [R202+0x2000] ;  /* 0x00200000ca3c783b */ /* 0x000fe60000000200 */
[C---:B--2---:R-:W-:Y:S01]  /*2f90*/  HMMA.16816.F32.BF16 R20, R8.reuse, R24, R20 ;  /* 0x000000180814723c */ /* 0x044fe20000041814 */
[----:B------:R-:W-:Y:S04]  /*2fa0*/  LDSM.16.M88.4 R68, [R199+0x8000] ;  /* 0x00800000c744783b */ /* 0x000fe80000000200 */
[----:B------:R-:W-:Y:S01]  /*2fb0*/  LDSM.16.M88.4 R96, [R203+0x1000] ;  /* 0x00100000cb60783b */ /* 0x000fe20000000200 */
[C---:B------:R-:W-:Y:S03]  /*2fc0*/  HMMA.16816.F32.BF16 R28, R8.reuse, R26, R28 ;  /* 0x0000001a081c723c */ /* 0x040fe6000004181c */
[----:B------:R-:W2:Y:S03]  /*2fd0*/  LDSM.16.M88.4 R24, [R205+0x8000] ;  /* 0x00800000cd18783b */ /* 0x000ea60000000200 */
[C---:B-----5:R-:W-:Y:S01]  /*2fe0*/  HMMA.16816.F32.BF16 R40, R8.reuse, R44, R40 ;  /* 0x0000002c0828723c */ /* 0x060fe20000041828 */
        /* <DEDUP_REMOVED lines=8> */
[----:B------:R-:W3:Y:S03]  /*3070*/  LDSM.16.M88.4 R36, [R192+0x800] ;  /* 0x00080000c024783b */ /* 0x000ee60000000200 */
[----:B-1----:R-:W-:Y:S01]  /*3080*/  HMMA.16816.F32.BF16 R40, R88, R32, R40 ;  /* 0x000000205828723c */ /* 0x002fe20000041828 */
[----:B------:R-:W-:Y:S04]  /*3090*/  LDSM.16.M88.4 R108, [R199+0x8800] ;  /* 0x00880000c76c783b */ /* 0x000fe80000000200 */
[----:B------:R-:W-:Y:S01]  /*30a0*/  LDSM.16.M88.4 R112, [R205+0x9000] ;  /* 0x00900000cd70783b */ /* 0x000fe20000000200 */
[----:B----4-:R-:W-:Y:S03]  /*30b0*/  HMMA.16816.F32.BF16 R64, R12, R76, RZ ;  /* 0x0000004c0c40723c */ /* 0x010fe600000418ff */
[----:B------:R-:W0:Y:S03]  /*30c0*/  LDGDEPBAR ;  /* 0x00000000000079af */ /* 0x000e260000000000 */
[C---:B------:R-:W-:Y:S06]  /*30d0*/  HMMA.16816.F32.BF16 R20, R100.reuse, R16, R20 ;  /* 0x000000106414723c */ /* 0x040fec0000041814 */
[----:B------:R-:W-:Y:S01]  /*30e0*/  HMMA.16816.F32.BF16 R28, R100, R18, R28 ;  /* 0x00000012641c723c */ /* 0x000fe2000004181c */
[----:B------:R-:W1:Y:S05]  /*30f0*/  LDSM.16.M88.4 R16, [R205+0x7800] ;  /* 0x00780000cd10783b */ /* 0x000e6a0000000200 */
[----:B------:R-:W-:Y:S06]  /*3100*/  HMMA.16816.F32.BF16 R76, R12, R78, RZ ;  /* 0x0000004e0c4c723c */ /* 0x000fec00000418ff */
[----:B------:R-:W-:Y:S01]  /*3110*/  HMMA.16816.F32.BF16 R52, R88, R34, R52 ;  /* 0x000000225834723c */ /* 0x000fe20000041834 */
[----:B------:R-:W-:Y:S05]  /*3120*/  LDSM.16.M88.4 R32, [R203+0x2800] ;  /* 0x00280000cb20783b */ /* 0x000fea0000000200 */
[C---:B--2---:R-:W-:Y:S06]  /*3130*/  HMMA.16816.F32.BF16 R20, R84.reuse, R24, R20 ;  /* 0x000000185414723c */ /* 0x044fec0000041814 */
[----:B------:R-:W-:Y:S01]  /*3140*/  HMMA.16816.F32.BF16 R28, R84, R26, R28 ;  /* 0x0000001a541c723c */ /* 0x000fe2000004181c */
[----:B------:R-:W2:Y:S05]  /*3150*/  LDSM.16.M88.4 R24, [R203+0x1800] ;  /* 0x00180000cb18783b */ /* 0x000eaa0000000200 */
[----:B---3--:R-:W-:Y:S06]  /*3160*/  HMMA.16816.F32.BF16 R40, R100, R36, R40 ;  /* 0x000000246428723c */ /* 0x008fec0000041828 */
[----:B------:R-:W-:Y:S06]  /*3170*/  HMMA.16816.F32.BF16 R76, R8, R98, R76 ;  /* 0x00000062084c723c */ /* 0x000fec000004184c */
[----:B------:R-:W-:Y:S06]  /*3180*/  HMMA.16816.F32.BF16 R20, R72, R104, R20 ;  /* 0x000000684814723c */ /* 0x000fec0000041814 */
[----:B-1----:R-:W-:Y:S06]  /*3190*/  HMMA.16816.F32.BF16 R92, R12, R16, RZ ;  /* 0x000000100c5c723c */ /* 0x002fec00000418ff */
[----:B------:R-:W-:Y:S01]  /*31a0*/  HMMA.16816.F32.BF16 R28, R72, R106, R28 ;  /* 0x0000006a481c723c */ /* 0x000fe2000004181c */
[----:B------:R-:W-:Y:S05]  /*31b0*/  LDSM.16.M88.4 R104, [R205+0xa000] ;  /* 0x00a00000cd68783b */ /* 0x000fea0000000200 */
[----:B------:R-:W-:Y:S06]  /*31c0*/  HMMA.16816.F32.BF16 R40, R84, R44, R40 ;  /* 0x0000002c5428723c */ /* 0x000fec0000041828 */
[----:B------:R-:W-:Y:S06]  /*31d0*/  HMMA.16816.F32.BF16 R20, R60, R68, R20 ;  /* 0x000000443c14723c */ /* 0x000fec0000041814 */
[----:B------:R-:W-:Y:S01]  /*31e0*/  HMMA.16816.F32.BF16 R52, R100, R38, R52 ;  /* 0x000000266434723c */ /* 0x000fe20000041834 */
[----:B------:R-:W-:Y:S05]  /*31f0*/  LDSM.16.M88.4 R36, [R206+0x4000] ;  /* 0x00400000ce24783b */ /* 0x000fea0000000200 */
[----:B------:R-:W-:Y:S01]  /*3200*/  HMMA.16816.F32.BF16 R64, R8, R96, R64 ;  /* 0x000000600840723c */ /* 0x000fe20000041840 */
[----:B------:R-:W-:Y:S05]  /*3210*/  LDSM.16.M88.4 R96, [R192+0x1800] ;  /* 0x00180000c060783b */ /* 0x000fea0000000200 */
[----:B------:R-:W-:Y:S01]  /*3220*/  HMMA.16816.F32.BF16 R12, R12, R18, RZ ;  /* 0x000000120c0c723c */ /* 0x000fe200000418ff */
[----:B------:R-:W1:Y:S05]  /*3230*/  LDSM.16.M88.4 R16, [R199+0x7800] ;  /* 0x00780000c710783b */ /* 0x000e6a0000000200 */
[----:B--2---:R-:W-:Y:S06]  /*3240*/  HMMA.16816.F32.BF16 R92, R8, R24, R92 ;  /* 0x00000018085c723c */ /* 0x004fec000004185c */
[----:B------:R-:W-:Y:S01]  /*3250*/  HMMA.16816.F32.BF16 R28, R60, R70, R28 ;  /* 0x000000463c1c723c */ /* 0x000fe2000004181c */
[----:B------:R-:W-:Y:S05]  /*3260*/  LDSM.16.M88.4 R68, [R203+0x3000] ;  /* 0x00300000cb44783b */ /* 0x000fea0000000200 */
[----:B------:R-:W-:Y:S06]  /*3270*/  HMMA.16816.F32.BF16 R20, R48, R56, R20 ;  /* 0x000000383014723c */ /* 0x000fec0000041814 */
[----:B------:R-:W-:Y:S06]  /*3280*/  HMMA.16816.F32.BF16 R76, R88, R82, R76 ;  /* 0x00000052584c723c */ /* 0x000fec000004184c */
[----:B------:R-:W-:Y:S06]  /*3290*/  HMMA.16816.F32.BF16 R40, R72, R32, R40 ;  /* 0x000000204828723c */ /* 0x000fec0000041828 */
[----:B------:R-:W-:Y:S01]  /*32a0*/  HMMA.16816.F32.BF16 R52, R84, R46, R52 ;  /* 0x0000002e5434723c */ /* 0x000fe20000041834 */
[----:B------:R-:W-:Y:S05]  /*32b0*/  LDSM.16.M88.4 R44, [R192+0x2800] ;  /* 0x00280000c02c783b */ /* 0x000fea0000000200 */
[----:B------:R-:W-:Y:S01]  /*32c0*/  HMMA.16816.F32.BF16 R64, R88, R80, R64 ;  /* 0x000000505840723c */ /* 0x000fe20000041840 */
[----:B------:R-:W-:Y:S05]  /*32d0*/  LDSM.16.M88.4 R80, [R205+0x9800] ;  /* 0x00980000cd50783b */ /* 0x000fea0000000200 */
[----:B------:R-:W-:Y:S01]  /*32e0*/  HMMA.16816.F32.BF16 R8, R8, R26, R12 ;  /* 0x0000001a0808723c */ /* 0x000fe2000004180c */
[----:B------:R-:W-:Y:S04]  /*32f0*/  LDSM.16.M88.4 R12, [R204+0x4000] ;  /* 0x00400000cc0c783b */ /* 0x000fe80000000200 */
[----:B------:R-:W2:Y:S01]  /*3300*/  LDSM.16.M88.4 R24, [R203+0x4000] ;  /* 0x00400000cb18783b */ /* 0x000ea20000000200 */
[----:B-1----:R-:W-:Y:S06]  /*3310*/  HMMA.16816.F32.BF16 R92, R88, R16, R92 ;  /* 0x00000010585c723c */ /* 0x002fec000004185c */
[----:B------:R-:W-:Y:S01]  /*3320*/  HMMA.16816.F32.BF16 R28, R48, R58, R28 ;  /* 0x0000003a301c723c */ /* 0x000fe2000004181c */
[----:B------:R-:W-:Y:S05]  /*3330*/  LDSM.16.M88.4 R56, [R199+0x9000] ;  /* 0x00900000c738783b */ /* 0x000fea0000000200 */
[----:B------:R-:W-:Y:S06]  /*3340*/  HMMA.16816.F32.BF16 R20, R36, R104, R20 ;  /* 0x000000682414723c */ /* 0x000fec0000041814 */
[----:B------:R-:W-:Y:S06]  /*3350*/  HMMA.16816.F32.BF16 R76, R100, R118, R76 ;  /* 0x00000076644c723c */ /* 0x000fec000004184c */
[----:B------:R-:W-:Y:S06]  /*3360*/  HMMA.16816.F32.BF16 R40, R60, R108, R40 ;  /* 0x0000006c3c28723c */ /* 0x000fec0000041828 */
[----:B------:R-:W-:Y:S01]  /*3370*/  HMMA.16816.F32.BF16 R52, R72, R34, R52 ;  /* 0x000000224834723c */ /* 0x000fe20000041834 */
[----:B------:R-:W-:Y:S05]  /*3380*/  LDSM.16.M88.4 R32, [R205+0xa800] ;  /* 0x00a80000cd20783b */ /* 0x000fea0000000200 */
[----:B------:R-:W-:Y:S06]  /*3390*/  HMMA.16816.F32.BF16 R64, R100, R116, R64 ;  /* 0x000000746440723c */ /* 0x000fec0000041840 */
[----:B------:R-:W-:Y:S01]  /*33a0*/  HMMA.16816.F32.BF16 R88, R88, R18, R8 ;  /* 0x000000125858723c */ /* 0x000fe20000041808 */
[----:B------:R-:W-:Y:S04]  /*33b0*/  LDSM.16.M88.4 R8, [R202+0x4000] ;  /* 0x00400000ca08783b */ /* 0x000fe80000000200 */
[----:B------:R-:W1:Y:S01]  /*33c0*/  LDSM.16.M88.4 R16, [R199+0xa000] ;  /* 0x00a00000c710783b */ /* 0x000e620000000200 */
[----:B------:R-:W-:Y:S06]  /*33d0*/  HMMA.16816.F32.BF16 R92, R100, R96, R92 ;  /* 0x00000060645c723c */ /* 0x000fec000004185c */
[----:B------:R-:W-:Y:S01]  /*33e0*/  HMMA.16816.F32.BF16 R28, R36, R106, R28 ;  /* 0x0000006a241c723c */ /* 0x000fe2000004181c */
[----:B------:R-:W-:Y:S05]  /*33f0*/  LDSM.16.M88.4 R104, [R192+0x4000] ;  /* 0x00400000c068783b */ /* 0x000fea0000000200 */
[----:B--2---:R-:W-:Y:S06]  /*3400*/  HMMA.16816.F32.BF16 R20, R12, R24, R20 ;  /* 0x000000180c14723c */ /* 0x004fec0000041814 */
[----:B------:R-:W-:Y:S06]  /*3410*/  HMMA.16816.F32.BF16 R76, R84, R114, R76 ;  /* 0x00000072544c723c */ /* 0x000fec000004184c */
[----:B------:R-:W-:Y:S06]  /*3420*/  HMMA.16816.F32.BF16 R40, R48, R44, R40 ;  /* 0x0000002c3028723c */ /* 0x000fec0000041828 */
[----:B------:R-:W-:Y:S01]  /*3430*/  HMMA.16816.F32.BF16 R116, R60, R110, R52 ;  /* 0x0000006e3c74723c */ /* 0x000fe20000041834 */
[----:B------:R-:W-:Y:S04]  /*3440*/  LDSM.16.M88.4 R52, [R201+0x4000] ;  /* 0x00400000c934783b */ /* 0x000fe80000000200 */
[----:B------:R-:W-:Y:S01]  /*3450*/  LDSM.16.M88.4 R108, [R203+0x4800] ;  /* 0x00480000cb6c783b */ /* 0x000fe20000000200 */
[----:B------:R-:W-:Y:S06]  /*3460*/  HMMA.16816.F32.BF16 R64, R84, R112, R64 ;  /* 0x000000705440723c */ /* 0x000fec0000041840 */
[----:B------:R-:W-:Y:S01]  /*3470*/  HMMA.16816.F32.BF16 R88, R100, R98, R88 ;  /* 0x000000626458723c */ /* 0x000fe20000041858 */
[----:B------:R-:W2:Y:S04]  /*3480*/  LDSM.16.M88.4 R100, [R203+0x3800] ;  /* 0x00380000cb64783b */ /* 0x000ea80000000200 */
[----:B------:R-:W-:Y:S01]  /*3490*/  LDSM.16.M88.4 R96, [R192+0x3000] ;  /* 0x00300000c060783b */ /* 0x000fe20000000200 */
[----:B------:R-:W-:Y:S06]  /*34a0*/  HMMA.16816.F32.BF16 R92, R84, R80, R92 ;  /* 0x00000050545c723c */ /* 0x000fec000004185c */
[----:B------:R-:W-:Y:S01]  /*34b0*/  HMMA.16816.F32.BF16 R28, R12, R26, R28 ;  /* 0x0000001a0c1c723c */ /* 0x000fe2000004181c */
[----:B------:R-:W-:Y:S05]  /*34c0*/  LDSM.16.M88.4 R24, [R205+0xb000] ;  /* 0x00b00000cd18783b */ /* 0x000fea0000000200 */
[----:B-1----:R-:W-:Y:S06]  /*34d0*/  HMMA.16816.F32.BF16 R20, R8, R16, R20 ;  /* 0x000000100814723c */ /* 0x002fec0000041814 */
[----:B------:R-:W-:Y:S06]  /*34e0*/  HMMA.16816.F32.BF16 R76, R72, R70, R76 ;  /* 0x00000046484c723c */ /* 0x000fec000004184c */
[----:B------:R-:W-:Y:S06]  /*34f0*/  HMMA.16816.F32.BF16 R40, R36, R32, R40 ;  /* 0x000000202428723c */ /* 0x000fec0000041828 */
[----:B------:R-:W-:Y:S01]  /*3500*/  HMMA.16816.F32.BF16 R116, R48, R46, R116 ;  /* 0x0000002e3074723c */ /* 0x000fe20000041874 */
[----:B------:R-:W-:Y:S05]  /*3510*/  LDSM.16.M88.4 R44, [R199+0xa800] ;  /* 0x00a80000c72c783b */ /* 0x000fea0000000200 */
[----:B------:R-:W-:Y:S01]  /*3520*/  HMMA.16816.F32.BF16 R64, R72, R68, R64 ;  /* 0x000000444840723c */ /* 0x000fe20000041840 */
[----:B------:R-:W-:Y:S05]  /*3530*/  LDSM.16.M88.4 R68, [R199+0xb000] ;  /* 0x00b00000c744783b */ /* 0x000fea0000000200 */
[----:B------:R-:W-:Y:S01]  /*3540*/  HMMA.16816.F32.BF16 R88, R84, R82, R88 ;  /* 0x000000525458723c */ /* 0x000fe20000041858 */
        /* <DEDUP_REMOVED lines=10> */
[----:B------:R-:W2:Y:S01]  /*35f0*/  LDSM.16.M88.4 R56, [R192+0x3800] ;  /* 0x00380000c038783b */ /* 0x000ea20000000200 */
[----:B------:R-:W-:Y:S01]  /*3600*/  FMUL.FTZ R20, R20, UR5 ;  /* 0x0000000514147c20 */ /* 0x000fe20008410000 */
[----:B------:R-:W-:-:S03]  /*3610*/  FMUL.FTZ R21, R21, UR5 ;  /* 0x0000000515157c20 */ /* 0x000fc60008410000 */
[----:B------:R-:W-:Y:S01]  /*3620*/  HMMA.16816.F32.BF16 R88, R72, R102, R88 ;  /* 0x000000664858723c */ /* 0x000fe20000041858 */
[----:B------:R-:W3:Y:S05]  /*3630*/  MUFU.TANH R72, R21 ;  /* 0x0000001500487308 */ /* 0x000eea0000002400 */
[----:B-1----:R-:W-:Y:S01]  /*3640*/  HMMA.16816.F32.BF16 R92, R60, R80, R92 ;  /* 0x000000503c5c723c */ /* 0x002fe2000004185c */
[----:B------:R-:W-:-:S05]  /*3650*/  FMUL.FTZ R73, R23, UR5 ;  /* 0x0000000517497c20 */ /* 0x000fca0008410000 */
[----:B------:R-:W-:Y:S01]  /*3660*/  HMMA.16816.F32.BF16 R28, R52, R106, R28 ;  /* 0x0000006a341c723c */ /* 0x000fe2000004181c */
[----:B------:R-:W1:Y:S05]  /*3670*/  MUFU.TANH R73, R73 ;  /* 0x0000004900497308 */ /* 0x000e6a0000002400 */
[----:B------:R-:W-:Y:S06]  /*3680*/  HMMA.16816.F32.BF16 R76, R48, R98, R76 ;  /* 0x00000062304c723c */ /* 0x000fec000004184c */
[----:B------:R-:W-:Y:S01]  /*3690*/  HMMA.16816.F32.BF16 R40, R8, R44, R40 ;  /* 0x0000002c0828723c */ /* 0x000fe20000041828 */
[----:B------:R4:W-:Y:S05]  /*36a0*/  MUFU.TANH R44, R20 ;  /* 0x00000014002c7308 */ /* 0x0009ea0000002400 */
[----:B------:R-:W-:Y:S01]  /*36b0*/  HMMA.16816.F32.BF16 R116, R12, R110, R116 ;  /* 0x0000006e0c74723c */ /* 0x000fe20000041874 */
[----:B------:R-:W-:-:S05]  /*36c0*/  FMUL.FTZ R45, R22, UR5 ;  /* 0x00000005162d7c20 */ /* 0x000fca0008410000 */
[----:B------:R-:W-:Y:S01]  /*36d0*/  HMMA.16816.F32.BF16 R64, R48, R96, R64 ;  /* 0x000000603040723c */ /* 0x000fe20000041840 */
[----:B------:R-:W-:Y:S01]  /*36e0*/  FMUL.FTZ R28, R28, UR5 ;  /* 0x000000051c1c7c20 */ /* 0x000fe20008410000 */
[----:B------:R-:W-:Y:S01]  /*36f0*/  FMUL.FTZ R29, R29, UR5 ;  /* 0x000000051d1d7c20 */ /* 0x000fe20008410000 */
[----:B------:R-:W-:Y:S01]  /*3700*/  MUFU.TANH R45, R45 ;  /* 0x0000002d002d7308 */ /* 0x000fe20000002400 */
[----:B----4-:R-:W4:Y:S02]  /*3710*/  LDSM.16.M88.4 R20, [R205+0xb800] ;  /* 0x00b80000cd14783b */ /* 0x010f240000000200 */
[----:B------:R-:W-:Y:S06]  /*3720*/  HMMA.16816.F32.BF16 R88, R60, R82, R88 ;  /* 0x000000523c58723c */ /* 0x000fec0000041858 */
[----:B--2---:R-:W-:Y:S06]  /*3730*/  HMMA.16816.F32.BF16 R92, R48, R56, R92 ;  /* 0x00000038305c723c */ /* 0x004fec000004185c */
[----:B------:R-:W-:Y:S06]  /*3740*/  HMMA.16816.F32.BF16 R76, R36, R26, R76 ;  /* 0x0000001a244c723c */ /* 0x000fec000004184c */
[----:B------:R-:W-:Y:S01]  /*3750*/  HMMA.16816.F32.BF16 R40, R52, R32, R40 ;  /* 0x000000203428723c */ /* 0x000fe20000041828 */
[----:B------:R-:W2:Y:S05]  /*3760*/  MUFU.TANH R32, R28 ;  /* 0x0000001c00207308 */ /* 0x000eaa0000002400 */
[----:B------:R-:W-:Y:S03]  /*3770*/  HMMA.16816.F32.BF16 R116, R8, R46, R116 ;  /* 0x0000002e0874723c */ /* 0x000fe60000041874 */
[----:B------:R5:W-:Y:S03]  /*3780*/  MUFU.TANH R33, R29 ;  /* 0x0000001d00217308 */ /* 0x000be60000002400 */
[----:B------:R-:W-:Y:S01]  /*3790*/  HMMA.16816.F32.BF16 R64, R36, R24, R64 ;  /* 0x000000182440723c */ /* 0x000fe20000041840 */
[----:B------:R-:W-:Y:S01]  /*37a0*/  FMUL.FTZ R46, R30, UR5 ;  /* 0x000000051e2e7c20 */ /* 0x000fe20008410000 */
[----:B------:R-:W-:Y:S01]  /*37b0*/  FMUL.FTZ R47, R31, UR5 ;  /* 0x000000051f2f7c20 */ /* 0x000fe20008410000 */
[----:B------:R-:W-:Y:S03]  /*37c0*/  LDSM.16.M88.4 R24, [R192+0x5000] ;  /* 0x00500000c018783b */ /* 0x000fe60000000200 */
[----:B------:R-:W-:Y:S01]  /*37d0*/  HMMA.16816.F32.BF16 R88, R48, R58, R88 ;  /* 0x0000003a3058723c */ /* 0x000fe20000041858 */
[----:B------:R-:W2:Y:S05]  /*37e0*/  MUFU.TANH R46, R46 ;  /* 0x0000002e002e7308 */ /* 0x000eaa0000002400 */
[----:B----4-:R-:W-:Y:S01]  /*37f0*/  HMMA.16816.F32.BF16 R92, R36, R20, R92 ;  /* 0x00000014245c723c */ /* 0x010fe2000004185c */
[----:B------:R-:W-:Y:S01]  /*3800*/  FMUL.FTZ R2, R40, UR5 ;  /* 0x0000000528027c20 */ /* 0x000fe20008410000 */
[----:B-----5:R-:W4:Y:S01]  /*3810*/  LDSM.16.M88.4 R28, [R203+0x5800] ;  /* 0x00580000cb1c783b */ /* 0x020f220000000200 */
[----:B------:R-:W5:Y:S01]  /*3820*/  MUFU.TANH R47, R47 ;  /* 0x0000002f002f7308 */ /* 0x000f620000002400 */
[----:B------:R-:W-:-:S02]  /*3830*/  FMUL.FTZ R40, R42, UR5 ;  /* 0x000000052a287c20 */ /* 0x000fc40008410000 */
[----:B------:R-:W-:Y:S01]  /*3840*/  HMMA.16816.F32.BF16 R76, R12, R18, R76 ;  /* 0x000000120c4c723c */ /* 0x000fe2000004184c */
[----:B------:R-:W-:-:S04]  /*3850*/  LOP3.LUT R21, R120, 0xffffffe0, RZ, 0xc0, !PT ;  /* 0xffffffe078157812 */ /* 0x000fc800078ec0ff */
[----:B------:R-:W-:Y:S01]  /*3860*/  MUFU.TANH R40, R40 ;  /* 0x0000002800287308 */ /* 0x000fe20000002400 */
[----:B------:R-:W-:Y:S01]  /*3870*/  HMMA.16816.F32.BF16 R64, R12, R16, R64 ;  /* 0x000000100c40723c */ /* 0x000fe20000041840 */
[----:B------:R-:W3:Y:S05]  /*3880*/  LDSM.16.M88.4 R16, [R199+0xb800] ;  /* 0x00b80000c710783b */ /* 0x000eea0000000200 */
[----:B------:R-:W-:Y:S06]  /*3890*/  HMMA.16816.F32.BF16 R88, R36, R22, R88 ;  /* 0x000000162458723c */ /* 0x000fec0000041858 */
[----:B------:R-:W-:Y:S01]  /*38a0*/  HMMA.16816.F32.BF16 R116, R52, R34, R116 ;  /* 0x000000223474723c */ /* 0x000fe20000041874 */
[----:B------:R1:W5:Y:S05]  /*38b0*/  MUFU.TANH R34, R2 ;  /* 0x0000000200227308 */ /* 0x00036a0000002400 */
[----:B------:R-:W-:Y:S01]  /*38c0*/  HMMA.16816.F32.BF16 R76, R8, R70, R76 ;  /* 0x00000046084c723c */ /* 0x000fe2000004184c */
[----:B------:R-:W-:Y:S01]  /*38d0*/  FMUL.FTZ R35, R41, UR5 ;  /* 0x0000000529237c20 */ /* 0x000fe20008410000 */
[----:B------:R-:W-:-:S04]  /*38e0*/  FMUL.FTZ R41, R43, UR5 ;  /* 0x000000052b297c20 */ /* 0x000fc80008410000 */
[----:B------:R-:W-:Y:S01]  /*38f0*/  HMMA.16816.F32.BF16 R64, R8, R68, R64 ;  /* 0x000000440840723c */ /* 0x000fe20000041840 */
[----:B------:R-:W5:Y:S01]  /*3900*/  MUFU.TANH R35, R35 ;  /* 0x0000002300237308 */ /* 0x000f620000002400 */
[----:B-1----:R-:W-:-:S04]  /*3910*/  IMAD.IADD R2, R6, 0x1, -R21 ;  /* 0x0000000106027824 */ /* 0x002fc800078e0a15 */
[C---:B----4-:R-:W-:Y:S03]  /*3920*/  HMMA.16816.F32.BF16 R92, R12.reuse, R28, R92 ;  /* 0x0000001c0c5c723c */ /* 0x050fe6000004185c */
[----:B------:R-:W1:Y:S01]  /*3930*/  MUFU.TANH R41, R41 ;  /* 0x0000002900297308 */ /* 0x000e620000002400 */
[----:B------:R-:W-:Y:S02]  /*3940*/  SHF.R.S32.HI R21, RZ, 0x1f, R2 ;  /* 0x0000001fff157819 */ /* 0x000fe40000011402 */
[----:B------:R-:W-:Y:S01]  /*3950*/  FMUL.FTZ R42, R116, UR5 ;  /* 0x00000005742a7c20 */ /* 0x000fe20008410000 */
[----:B------:R-:W-:Y:S01]  /*3960*/  HMMA.16816.F32.BF16 R88, R12, R30, R88 ;  /* 0x0000001e0c58723c */ /* 0x000fe20000041858 */
[----:B------:R-:W-:Y:S01]  /*3970*/  FMUL.FTZ R28, R119, UR5 ;  /* 0x00000005771c7c20 */ /* 0x000fe20008410000 */
[----:B------:R-:W-:Y:S02]  /*3980*/  LEA.HI R2, R21, R2, RZ, 0x2 ;  /* 0x0000000215027211 */ /* 0x000fe400078f10ff */
[----:B------:R-:W4:Y:S01]  /*3990*/  LDSM.16.M88.4 R20, [R192+0x5800] ;  /* 0x00580000c014783b */ /* 0x000f220000000200 */
[----:B------:R-:W1:Y:S01]  /*39a0*/  MUFU.TANH R42, R42 ;  /* 0x0000002a002a7308 */ /* 0x000e620000002400 */
[----:B------:R-:W-:Y:S01]  /*39b0*/  SHF.R.S32.HI R2, RZ, 0x2, R2 ;  /* 0x00000002ff027819 */ /* 0x000fe20000011402 */
[----:B------:R-:W-:Y:S01]  /*39c0*/  HMMA.16816.F32.BF16 R76, R52, R26, R76 ;  /* 0x0000001a344c723c */ /* 0x000fe2000004184c */
[----:B------:R-:W-:-:S04]  /*39d0*/  DEPBAR.LE SB0, 0x0 ;  /* 0x000080000000791a */ /* 0x000fc80000000000 */
[----:B------:R-:W-:Y:S01]  /*39e0*/  IADD3 R2, R127, 0x1, R2 ;  /* 0x000000017f027810 */ /* 0x000fe20007ffe002 */
[----:B------:R-:W-:Y:S01]  /*39f0*/  HMMA.16816.F32.BF16 R64, R52, R24, R64 ;  /* 0x000000183440723c */ /* 0x000fe20000041840 */
[----:B------:R-:W-:Y:S01]  /*3a00*/  IMAD.SHL.U32 R27, R6, 0x2, RZ ;  /* 0x00000002061b7824 */ /* 0x000fe200078e00ff */
[----:B------:R-:W-:Y:S01]  /*3a10*/  MUFU.TANH R28, R28 ;  /* 0x0000001c001c7308 */ /* 0x000fe20000002400 */
[----:B------:R-:W-:-:S03]  /*3a20*/  IADD3 R29, R125, R2, -R224 ;  /* 0x000000027d1d7210 */ /* 0x000fc60007ffe8e0 */
[C---:B---3--:R-:W-:Y:S01]  /*3a30*/  HMMA.16816.F32.BF16 R92, R8.reuse, R16, R92 ;  /* 0x00000010085c723c */ /* 0x048fe2000004185c */
[----:B------:R-:W-:Y:S01]  /*3a40*/  LOP3.LUT R27, R27, 0x6, RZ, 0xc0, !PT ;  /* 0x000000061b1b7812 */ /* 0x000fe200078ec0ff */
[----:B------:R-:W-:Y:S02]  /*3a50*/  IMAD.IADD R2, R29, 0x1, R4 ;  /* 0x000000011d027824 */ /* 0x000fe400078e0204 */
[----:B------:R-:W-:Y:S01]  /*3a60*/  FMUL.FTZ R24, R117, UR5 ;  /* 0x0000000575187c20 */ /* 0x000fe20008410000 */
[----:B------:R-:W-:Y:S01]  /*3a70*/  FMUL.FTZ R25, R118, UR5 ;  /* 0x0000000576197c20 */ /* 0x000fe20008410000 */
[----:B------:R-:W-:Y:S01]  /*3a80*/  HMMA.16816.F32.BF16 R88, R8, R18, R88 ;  /* 0x000000120858723c */ /* 0x000fe20000041858 */
[----:B------:R-:W-:Y:S01]  /*3a90*/  IMAD R16, R144, 0x40, R27 ;  /* 0x0000004090107824 */ /* 0x000fe200078e021b */
[C---:B------:R-:W-:Y:S02]  /*3aa0*/  VIMNMX R133, R2.reuse, R125, PT ;  /* 0x0000007d02857248 */ /* 0x040fe40003fe0100 */
[----:B------:R-:W-:Y:S01]  /*3ab0*/  MUFU.TANH R24, R24 ;  /* 0x0000001800187308 */ /* 0x000fe20000002400 */
[----:B------:R-:W-:Y:S01]  /*3ac0*/  VIADDMNMX R2, R2, 0x8, R125, PT ;  /* 0x0000000802027846 */ /* 0x000fe2000380017d */
[----:B------:R-:W-:-:S02]  /*3ad0*/  VIADD R4, R16, 0x1 ;  /* 0x0000000110047836 */ /* 0x000fc40000000000 */
[----:B------:R-:W-:Y:S01]  /*3ae0*/  FMUL.FTZ R76, R76, UR5 ;  /* 0x000000054c4c7c20 */ /* 0x000fe20008410000 */
[C---:B------:R-:W-:Y:S02]  /*3af0*/  VIADD R6, R16.reuse, 0x8 ;  /* 0x0000000810067836 */ /* 0x040fe40000000000 */
[----:B------:R-:W-:Y:S01]  /*3b00*/  FMUL.FTZ R77, R77, UR5 ;  /* 0x000000054d4d7c20 */ /* 0x000fe20008410000 */
[----:B------:R-:W-:Y:S01]  /*3b10*/  VIADD R12, R16, 0x9 ;  /* 0x00000009100c7836 */ /* 0x000fe20000000000 */
[CC--:B------:R-:W-:Y:S01]  /*3b20*/  ISETP.GE.AND P6, PT, R4.reuse, R133.reuse, PT ;  /* 0x000000850400720c */ /* 0x0c0fe20003fc6270 */
[----:B------:R-:W3:Y:S01]  /*3b30*/  MUFU.TANH R25, R25 ;  /* 0x0000001900197308 */ /* 0x000ee20000002400 */
[-C--:B------:R-:W-:Y:S01]  /*3b40*/  ISETP.GE.AND P2, PT, R4, R2.reuse, PT ;  /* 0x000000020400720c */ /* 0x080fe20003f46270 */
[----:B------:R-:W-:Y:S01]  /*3b50*/  VIADD R4, R16, 0x10 ;  /* 0x0000001010047836 */ /* 0x000fe20000000000 */
[----:B------:R-:W-:Y:S01]  /*3b60*/  FSEL R72, R72, -INF , !P6 ;  /* 0xff80000048487808 */ /* 0x000fe20007000000 */
[----:B------:R-:W-:Y:S01]  /*3b70*/  FMUL.FTZ R64, R64, UR5 ;  /* 0x0000000540407c20 */ /* 0x000fe20008410000 */
[-C--:B------:R-:W-:Y:S01]  /*3b80*/  ISETP.GE.AND P3, PT, R6, R133.reuse, PT ;  /* 0x000000850600720c */ /* 0x080fe20003f66270 */
[----:B------:R-:W-:Y:S01]  /*3b90*/  FMUL.FTZ R67, R67, UR5 ;  /* 0x0000000543437c20 */ /* 0x000fe20008410000 */
[CC--:B------:R-:W-:Y:S01]  /*3ba0*/  ISETP.GE.AND P1, PT, R4.reuse, R133.reuse, PT ;  /* 0x000000850400720c */ /* 0x0c0fe20003f26270 */
[C---:B----4-:R-:W-:Y:S01]  /*3bb0*/  HMMA.16816.F32.BF16 R92, R52.reuse, R20, R92 ;  /* 0x00000014345c723c */ /* 0x050fe2000004185c */
[-C--:B------:R-:W-:Y:S01]  /*3bc0*/  ISETP.GE.AND P6, PT, R4, R2.reuse, PT ;  /* 0x000000020400720c */ /* 0x080fe20003fc6270 */
[----:B------:R-:W-:Y:S01]  /*3bd0*/  VIADD R4, R16, 0x11 ;  /* 0x0000001110047836 */ /* 0x000fe20000000000 */
[----:B------:R-:W-:Y:S01]  /*3be0*/  FSEL R73, R73, -INF , !P2 ;  /* 0xff80000049497808 */ /* 0x000fe20005000000 */
[----:B------:R-:W4:Y:S01]  /*3bf0*/  MUFU.TANH R160, R64 ;  /* 0x0000004000a07308 */ /* 0x000f220000002400 */
[----:B--2---:R-:W-:Y:S01]  /*3c00*/  FSEL R32, R32, -INF , !P3 ;  /* 0xff80000020207808 */ /* 0x004fe20005800000 */
[----:B------:R-:W-:Y:S01]  /*3c10*/  HMMA.16816.F32.BF16 R20, R52, R22, R88 ;  /* 0x000000163414723c */ /* 0x000fe20000041858 */
[-C--:B------:R-:W-:Y:S01]  /*3c20*/  ISETP.GE.AND P2, PT, R4, R133.reuse, PT ;  /* 0x000000850400720c */ /* 0x080fe20003f46270 */
[----:B------:R-:W-:Y:S01]  /*3c30*/  VIADD R9, R16, 0x28 ;  /* 0x0000002810097836 */ /* 0x000fe20000000000 */
[-C--:B------:R-:W-:Y:S01]  /*3c40*/  ISETP.GE.AND P3, PT, R4, R2.reuse, PT ;  /* 0x000000020400720c */ /* 0x080fe20003f66270 */
[----:B------:R-:W-:Y:S01]  /*3c50*/  VIADD R4, R16, 0x18 ;  /* 0x0000001810047836 */ /* 0x000fe20000000000 */
[-C--:B------:R-:W-:Y:S01]  /*3c60*/  ISETP.GE.AND P0, PT, R6, R2.reuse, PT ;  /* 0x000000020600720c */ /* 0x080fe20003f06270 */
[----:B------:R-:W2:Y:S01]  /*3c70*/  MUFU.TANH R162, R76 ;  /* 0x0000004c00a27308 */ /* 0x000ea20000002400 */
[-C--:B------:R-:W-:Y:S01]  /*3c80*/  ISETP.GE.AND P5, PT, R12, R133.reuse, PT ;  /* 0x000000850c00720c */ /* 0x080fe20003fa6270 */
[----:B------:R-:W-:Y:S01]  /*3c90*/  VIADD R6, R16, 0x21 ;  /* 0x0000002110067836 */ /* 0x000fe20000000000 */
[-C--:B------:R-:W-:Y:S01]  /*3ca0*/  ISETP.GE.AND P4, PT, R12, R2.reuse, PT ;  /* 0x000000020c00720c */ /* 0x080fe20003f86270 */
[----:B------:R-:W-:Y:S01]  /*3cb0*/  FMUL.FTZ R78, R78, UR5 ;  /* 0x000000054e4e7c20 */ /* 0x000fe20008410000 */
[----:B------:R-:W-:Y:S01]  /*3cc0*/  FSEL R31, R46, -INF , !P0 ;  /* 0xff8000002e1f7808 */ /* 0x000fe20004000000 */
[----:B------:R-:W-:Y:S01]  /*3cd0*/  FMUL.FTZ R65, R65, UR5 ;  /* 0x0000000541417c20 */ /* 0x000fe20008410000 */
[----:B------:R-:W-:Y:S01]  /*3ce0*/  FSEL R12, R33, -INF , !P5 ;  /* 0xff800000210c7808 */ /* 0x000fe20006800000 */
[----:B------:R-:W2:Y:S01]  /*3cf0*/  MUFU.TANH R167, R67 ;  /* 0x0000004300a77308 */ /* 0x000ea20000002400 */
[-C--:B------:R-:W-:Y:S01]  /*3d00*/  ISETP.GE.AND P0, PT, R4, R133.reuse, PT ;  /* 0x000000850400720c */ /* 0x080fe20003f06270 */
[----:B------:R-:W-:Y:S01]  /*3d10*/  FMUL.FTZ R66, R66, UR5 ;  /* 0x0000000542427c20 */ /* 0x000fe20008410000 */
[-C--:B------:R-:W-:Y:S01]  /*3d20*/  ISETP.GE.AND P5, PT, R4, R2.reuse, PT ;  /* 0x000000020400720c */ /* 0x080fe20003fa6270 */
[----:B------:R-:W-:Y:S01]  /*3d30*/  VIADD R4, R16, 0x19 ;  /* 0x0000001910047836 */ /* 0x000fe20000000000 */
[----:B-----5:R-:W-:Y:S01]  /*3d40*/  FSEL R47, R47, -INF , !P4 ;  /* 0xff8000002f2f7808 */ /* 0x020fe20006000000 */
[----:B------:R-:W-:Y:S01]  /*3d50*/  FMUL.FTZ R95, R95, UR5 ;  /* 0x000000055f5f7c20 */ /* 0x000fe20008410000 */
[----:B------:R-:W-:Y:S01]  /*3d60*/  FSEL R10, R34, -INF , !P1 ;  /* 0xff800000220a7808 */ /* 0x000fe20004800000 */
[----:B------:R-:W-:Y:S01]  /*3d70*/  VIADD R14, R16, 0x29 ;  /* 0x00000029100e7836 */ /* 0x000fe20000000000 */
[CC--:B------:R-:W-:Y:S01]  /*3d80*/  ISETP.GE.AND P4, PT, R4.reuse, R133.reuse, PT ;  /* 0x000000850400720c */ /* 0x0c0fe20003f86270 */
[----:B------:R-:W5:Y:S01]  /*3d90*/  MUFU.TANH R171, R95 ;  /* 0x0000005f00ab7308 */ /* 0x000f620000002400 */
[-C--:B------:R-:W-:Y:S01]  /*3da0*/  ISETP.GE.AND P1, PT, R4, R2.reuse, PT ;  /* 0x000000020400720c */ /* 0x080fe20003f26270 */
[----:B------:R-:W-:Y:S01]  /*3db0*/  VIADD R4, R16, 0x20 ;  /* 0x0000002010047836 */ /* 0x000fe20000000000 */
[----:B------:R-:W-:Y:S01]  /*3dc0*/  FSEL R15, R40, -INF , !P6 ;  /* 0xff800000280f7808 */ /* 0x000fe20007000000 */
[----:B------:R-:W-:Y:S01]  /*3dd0*/  FMUL.FTZ R79, R79, UR5 ;  /* 0x000000054f4f7c20 */ /* 0x000fe20008410000 */
[----:B------:R-:W-:Y:S01]  /*3de0*/  FSEL R8, R35, -INF , !P2 ;  /* 0xff80000023087808 */ /* 0x000fe20005000000 */
[----:B------:R-:W-:Y:S01]  /*3df0*/  FMUL.FTZ R92, R92, UR5 ;  /* 0x000000055c5c7c20 */ /* 0x000fe20008410000 */
[CC--:B------:R-:W-:Y:S01]  /*3e00*/  ISETP.GE.AND P6, PT, R4.reuse, R133.reuse, PT ;  /* 0x000000850400720c */ /* 0x0c0fe20003fc6270 */
[----:B------:R-:W-:Y:S01]  /*3e10*/  MUFU.TANH R164, R77 ;  /* 0x0000004d00a47308 */ /* 0x000fe20000002400 */
[-C--:B------:R-:W-:Y:S01]  /*3e20*/  ISETP.GE.AND P2, PT, R4, R2.reuse, PT ;  /* 0x000000020400720c */ /* 0x080fe20003f46270 */
[----:B------:R-:W-:Y:S01]  /*3e30*/  FMUL.FTZ R93, R93, UR5 ;  /* 0x000000055d5d7c20 */ /* 0x000fe20008410000 */
[----:B-1----:R-:W-:Y:S01]  /*3e40*/  FSEL R13, R41, -INF , !P3 ;  /* 0xff800000290d7808 */ /* 0x002fe20005800000 */
[----:B------:R-:W-:Y:S01]  /*3e50*/  FMUL.FTZ R94, R94, UR5 ;  /* 0x000000055e5e7c20 */ /* 0x000fe20008410000 */
[----:B------:R-:W-:Y:S01]  /*3e60*/  FSEL R4, R42, -INF , !P0 ;  /* 0xff8000002a047808 */ /* 0x000fe20004000000 */
[----:B------:R-:W-:Y:S01]  /*3e70*/  FMUL.FTZ R20, R20, UR5 ;  /* 0x0000000514147c20 */ /* 0x000fe20008410000 */
[CC--:B------:R-:W-:Y:S01]  /*3e80*/  ISETP.GE.AND P3, PT, R6.reuse, R133.reuse, PT ;  /* 0x000000850600720c */ /* 0x0c0fe20003f66270 */
[----:B------:R-:W1:Y:S01]  /*3e90*/  MUFU.TANH R179, R78 ;  /* 0x0000004e00b37308 */ /* 0x000e620000002400 */
[-C--:B------:R-:W-:Y:S01]  /*3ea0*/  ISETP.GE.AND P0, PT, R6, R2.reuse, PT ;  /* 0x000000020600720c */ /* 0x080fe20003f06270 */
[----:B------:R-:W-:Y:S01]  /*3eb0*/  FMUL.FTZ R21, R21, UR5 ;  /* 0x0000000515157c20 */ /* 0x000fe20008410000 */
[----:B---3--:R-:W-:Y:S01]  /*3ec0*/  FSEL R11, R25, -INF , !P5 ;  /* 0xff800000190b7808 */ /* 0x008fe20006800000 */
[----:B------:R-:W-:Y:S01]  /*3ed0*/  FMUL.FTZ R22, R22, UR5 ;  /* 0x0000000516167c20 */ /* 0x000fe20008410000 */
[----:B------:R-:W-:Y:S01]  /*3ee0*/  FSEL R6, R24, -INF , !P4 ;  /* 0xff80000018067808 */ /* 0x000fe20006000000 */
[----:B------:R-:W-:Y:S01]  /*3ef0*/  FMUL.FTZ R23, R23, UR5 ;  /* 0x0000000517177c20 */ /* 0x000fe20008410000 */
[C---:B------:R-:W-:Y:S01]  /*3f00*/  ISETP.GE.AND P5, PT, R9.reuse, R133, PT ;  /* 0x000000850900720c */ /* 0x040fe20003fa6270 */
[----:B------:R-:W-:Y:S01]  /*3f10*/  MUFU.TANH R168, R65 ;  /* 0x0000004100a87308 */ /* 0x000fe20000002400 */
[----:B------:R-:W-:Y:S01]  /*3f20*/  ISETP.GE.AND P4, PT, R9, R2, PT ;  /* 0x000000020900720c */ /* 0x000fe20003f86270 */
[----:B------:R-:W-:Y:S01]  /*3f30*/  VIADD R17, R16, 0x30 ;  /* 0x0000003010117836 */ /* 0x000fe20000000000 */
[----:B------:R-:W-:-:S02]  /*3f40*/  FSEL R9, R28, -INF , !P1 ;  /* 0xff8000001c097808 */ /* 0x000fc40004800000 */
[----:B----4-:R-:W-:Y:S02]  /*3f50*/  FSEL R160, R160, -INF , !P6 ;  /* 0xff800000a0a07808 */ /* 0x010fe40007000000 */
[CC--:B------:R-:W-:Y:S01]  /*3f60*/  ISETP.GE.AND P1, PT, R14.reuse, R133.reuse, PT ;  /* 0x000000850e00720c */ /* 0x0c0fe20003f26270 */
[----:B------:R-:W3:Y:S01]  /*3f70*/  MUFU.TANH R181, R66 ;  /* 0x0000004200b57308 */ /* 0x000ee20000002400 */
[-C--:B------:R-:W-:Y:S01]  /*3f80*/  ISETP.GE.AND P6, PT, R14, R2.reuse, PT ;  /* 0x000000020e00720c */ /* 0x080fe20003fc6270 */
[----:B------:R-:W-:Y:S01]  /*3f90*/  VIADD R14, R16, 0x31 ;  /* 0x00000031100e7836 */ /* 0x000fe20000000000 */
[----:B--2---:R-:W-:Y:S02]  /*3fa0*/  FSEL R162, R162, -INF , !P5 ;  /* 0xff800000a2a27808 */ /* 0x004fe40006800000 */
[----:B------:R-:W-:Y:S02]  /*3fb0*/  FSEL R167, R167, -INF , !P0 ;  /* 0xff800000a7a77808 */ /* 0x000fe40004000000 */
[C---:B------:R-:W-:Y:S01]  /*3fc0*/  ISETP.GE.AND P5, PT, R14.reuse, R2, PT ;  /* 0x000000020e00720c */ /* 0x040fe20003fa6270 */
[----:B------:R-:W2:Y:S01]  /*3fd0*/  MUFU.TANH R173, R79 ;  /* 0x0000004f00ad7308 */ /* 0x000ea20000002400 */
[----:B------:R-:W-:Y:S01]  /*3fe0*/  ISETP.GE.AND P0, PT, R14, R133, PT ;  /* 0x000000850e00720c */ /* 0x000fe20003f06270 */
[----:B------:R-:W-:Y:S01]  /*3ff0*/  VIADD R14, R16, 0x38 ;  /* 0x00000038100e7836 */ /* 0x000fe20000000000 */
[----:B-----5:R-:W-:-:S02]  /*4000*/  FSEL R171, R171, -INF , !P5 ;  /* 0xff800000abab7808 */ /* 0x020fc40006800000 */
[----:B------:R-:W-:Y:S02]  /*4010*/  ISETP.GE.AND P5, PT, R212, 0x2, PT ;  /* 0x00000002d400780c */ /* 0x000fe40003fa6270 */
[----:B-1----:R-:W-:Y:S01]  /*4020*/  FSEL R179, R179, -INF , !P4 ;  /* 0xff800000b3b37808 */ /* 0x002fe20006000000 */
[----:B------:R-:W1:Y:S01]  /*4030*/  MUFU.TANH R176, R92 ;  /* 0x0000005c00b07308 */ /* 0x000e620000002400 */
[----:B------:R-:W-:Y:S02]  /*4040*/  FSEL R164, R164, -INF , !P1 ;  /* 0xff800000a4a47808 */ /* 0x000fe40004800000 */
[----:B---3--:R-:W-:Y:S02]  /*4050*/  FSEL R181, R181, -INF , !P2 ;  /* 0xff800000b5b57808 */ /* 0x008fe40005000000 */
[----:B------:R-:W-:Y:S02]  /*4060*/  FSEL R168, R168, -INF , !P3 ;  /* 0xff800000a8a87808 */ /* 0x000fe40005800000 */
[CC--:B------:R-:W-:Y:S01]  /*4070*/  ISETP.GE.AND P4, PT, R14.reuse, R133.reuse, PT ;  /* 0x000000850e00720c */ /* 0x0c0fe20003f86270 */
[----:B------:R-:W3:Y:S01]  /*4080*/  MUFU.TANH R174, R93 ;  /* 0x0000005d00ae7308 */ /* 0x000ee20000002400 */
[----:B------:R-:W-:Y:S01]  /*4090*/  ISETP.GE.AND P1, PT, R14, R2, PT ;  /* 0x000000020e00720c */ /* 0x000fe20003f26270 */
[----:B------:R-:W-:Y:S01]  /*40a0*/  VIADD R14, R16, 0x39 ;  /* 0x00000039100e7836 */ /* 0x000fe20000000000 */
[----:B------:R-:W-:-:S02]  /*40b0*/  ISETP.GE.AND P2, PT, R17, R133, PT ;  /* 0x000000851100720c */ /* 0x000fc40003f46270 */
[-C--:B------:R-:W-:Y:S02]  /*40c0*/  ISETP.GE.AND P3, PT, R17, R2.reuse, PT ;  /* 0x000000021100720c */ /* 0x080fe40003f66270 */
[----:B--2---:R-:W-:Y:S01]  /*40d0*/  FSEL R173, R173, -INF , !P6 ;  /* 0xff800000adad7808 */ /* 0x004fe20007000000 */
[----:B------:R-:W2:Y:S01]  /*40e0*/  MUFU.TANH R175, R94 ;  /* 0x0000005e00af7308 */ /* 0x000ea20000002400 */
[----:B-1----:R-:W-:Y:S02]  /*40f0*/  FSEL R176, R176, -INF , !P2 ;  /* 0xff800000b0b07808 */ /* 0x002fe40005000000 */
[C---:B------:R-:W-:Y:S02]  /*4100*/  ISETP.GE.AND P6, PT, R16.reuse, R133, PT ;  /* 0x000000851000720c */ /* 0x040fe40003fc6270 */
[-C--:B------:R-:W-:Y:S02]  /*4110*/  ISETP.GE.AND P2, PT, R16, R2.reuse, PT ;  /* 0x000000021000720c */ /* 0x080fe40003f46270 */
[----:B------:R-:W-:Y:S01]  /*4120*/  FSEL R44, R44, -INF , !P6 ;  /* 0xff8000002c2c7808 */ /* 0x000fe20007000000 */
[----:B------:R-:W1:Y:S01]  /*4130*/  MUFU.TANH R172, R20 ;  /* 0x0000001400ac7308 */ /* 0x000e620000002400 */
[----:B---3--:R-:W-:Y:S01]  /*4140*/  FSEL R174, R174, -INF , !P0 ;  /* 0xff800000aeae7808 */ /* 0x008fe20004000000 */
[----:B------:R-:W-:Y:S01]  /*4150*/  BAR.SYNC.DEFER_BLOCKING 0x0 ;  /* 0x0000000000007b1d */ /* 0x000fe20000010000 */
[----:B------:R-:W-:-:S02]  /*4160*/  ISETP.GE.AND P0, PT, R14, R2, PT ;  /* 0x000000020e00720c */ /* 0x000fc40003f06270 */
[----:B------:R-:W-:-:S03]  /*4170*/  FSEL R45, R45, -INF , !P2 ;  /* 0xff8000002d2d7808 */ /* 0x000fc60005000000 */
[----:B------:R-:W3:Y:S01]  /*4180*/  MUFU.TANH R170, R21 ;  /* 0x0000001500aa7308 */ /* 0x000ee20000002400 */
[----:B--2---:R-:W-:Y:S02]  /*4190*/  FSEL R175, R175, -INF , !P3 ;  /* 0xff800000afaf7808 */ /* 0x004fe40005800000 */
[----:B------:R-:W-:-:S05]  /*41a0*/  ISETP.GE.AND P3, PT, R14, R133, PT ;  /* 0x000000850e00720c */ /* 0x000fca0003f66270 */
[----:B------:R-:W2:Y:S01]  /*41b0*/  MUFU.TANH R169, R22 ;  /* 0x0000001600a97308 */ /* 0x000ea20000002400 */
[----:B-1----:R-:W-:-:S07]  /*41c0*/  FSEL R172, R172, -INF , !P4 ;  /* 0xff800000acac7808 */ /* 0x002fce0006000000 */
[----:B------:R-:W1:Y:S01]  /*41d0*/  MUFU.TANH R165, R23 ;  /* 0x0000001700a57308 */ /* 0x000e620000002400 */
[----:B---3--:R-:W-:Y:S02]  /*41e0*/  FSEL R170, R170, -INF , !P3 ;  /* 0xff800000aaaa7808 */ /* 0x008fe40005800000 */
[----:B--2---:R-:W-:Y:S02]  /*41f0*/  FSEL R169, R169, -INF , !P1 ;  /* 0xff800000a9a97808 */ /* 0x004fe40004800000 */
[----:B-1----:R-:W-:Y:S01]  /*4200*/  FSEL R165, R165, -INF , !P0 ;  /* 0xff800000a5a57808 */ /* 0x002fe20004000000 */
[----:B------:R-:W-:Y:S06]  /*4210*/  @!P5 BRA `(.L_x_629) ;  /* 0x0000000400d0d947 */ /* 0x000fec0003800000 */
[----:B------:R-:W-:Y:S01]  /*4220*/  ULDC UR6, c[0x0][0x2d0] ;  /* 0x0000b40000067ab9 */ /* 0x000fe20000000800 */
[----:B------:R-:W-:Y:S01]  /*4230*/  VIADD R34, R212, 0xfffffffe ;  /* 0xfffffffed4227836 */ /* 0x000fe20000000000 */
[----:B------:R-:W-:Y:S01]  /*4240*/  ISETP.GE.AND P4, PT, R122, UR6, PT ;  /* 0x000000067a007c0c */ /* 0x000fe2000bf86270 */
[----:B------:R-:W-:Y:S01]  /*4250*/  BSSY B0, `(.L_x_630) ;  /* 0x000006f000007945 */ /* 0x000fe20003800000 */
[----:B------:R-:W-:Y:S01]  /*4260*/  ISETP.GE.AND P3, PT, R223, UR6, PT ;  /* 0x00000006df007c0c */ /* 0x000fe2000bf66270 */
[----:B------:R-:W-:Y:S01]  /*4270*/  IMAD R3, R3, R34, RZ ;  /* 0x0000002203037224 */ /* 0x000fe200078e02ff */
[----:B------:R-:W-:Y:S02]  /*4280*/  ISETP.GE.AND P2, PT, R222, UR6, PT ;  /* 0x00000006de007c0c */ /* 0x000fe4000bf46270 */
[----:B------:R-:W-:Y:S01]  /*4290*/  SHF.R.S32.HI R14, RZ, 0x1f, R34 ;  /* 0x0000001fff0e7819 */ /* 0x000fe20000011422 */
[----:B------:R-:W-:-:S04]  /*42a0*/  IMAD.WIDE.U32 R34, R34, R121, R228 ;  /* 0x0000007922227225 */ /* 0x000fc800078e00e4 */
[----:B------:R-:W-:Y:S01]  /*42b0*/  IMAD R121, R14, R121, R3 ;  /* 0x000000790e797224 */ /* 0x000fe200078e0203 */
[----:B------:R-:W-:Y:S01]  /*42c0*/  IADD3 R3, P6, R216, R34, RZ ;  /* 0x00000022d8037210 */ /* 0x000fe20007fde0ff */
[----:B------:R-:W1:Y:S01]  /*42d0*/  @!P4 LDC.64 R22, c[0x0][0x218] ;  /* 0x00008600ff16cb82 */ /* 0x000e620000000a00 */
[----:B------:R2:W-:Y:S01]  /*42e0*/  @P4 STS.128 [R221+0x6000], RZ ;  /* 0x006000ffdd004388 */ /* 0x0005e20000000c00 */
[----:B------:R-:W-:-:S04]  /*42f0*/  IMAD.IADD R14, R35, 0x1, R121 ;  /* 0x00000001230e7824 */ /* 0x000fc800078e0279 */
[----:B------:R-:W-:Y:S02]  /*4300*/  IMAD.X R30, R207, 0x1, R14, P6 ;  /* 0x00000001cf1e7824 */ /* 0x000fe400030e060e */
        /* <DEDUP_REMOVED lines=10> */
[----:B------:R2:W-:Y:S03]  /*43b0*/  @!P4 LDGSTS.E.BYPASS.LTC128B.128 [R221+0x6000], desc[UR8][R42.64] ;  /* 0x060000002addcfae */ /* 0x0005e6000b901d48 */
        /* <DEDUP_REMOVED lines=16> */
[C-C-:B------:R-:W-:Y:S01]  /*44c0*/  @!P4 LEA.HI.X R39, R3.reuse, R17, R30.reuse, 0x1, P1 ;  /* 0x000000110327c211 */ /* 0x140fe200008f0c1e */
[----:B------:R2:W-:Y:S02]  /*44d0*/  @P4 STS.128 [R221+0x6800], RZ ;  /* 0x006800ffdd004388 */ /* 0x0005e40000000c00 */
[----:B------:R-:W5:Y:S01]  /*44e0*/  @!P3 LDC.64 R22, c[0x0][0x218] ;  /* 0x00008600ff16bb82 */ /* 0x000f620000000a00 */
[C---:B-1----:R-:W-:Y:S01]  /*44f0*/  @!P3 LEA R34, P0, R3.reuse, R28, 0x1 ;  /* 0x0000001c0322b211 */ /* 0x042fe200078008ff */
[----:B------:R-:W-:Y:S01]  /*4500*/  @!PT LDS RZ, [RZ] ;  /* 0x00000000fffff984 */ /* 0x000fe20000000800 */
[----:B------:R-:W-:Y:S01]  /*4510*/  @!PT LDS RZ, [RZ] ;  /* 0x00000000fffff984 */ /* 0x000fe20000000800 */
[----:B------:R-:W-:Y:S01]  /*4520*/  @!PT LDS RZ, [RZ] ;  /* 0x00000000fffff984 */ /* 0x000fe20000000800 */
[----:B------:R2:W-:Y:S03]  /*4530*/  @!P4 LDGSTS.E.BYPASS.LTC128B.128 [R221+0x6800], desc[UR8][R38.64] ;  /* 0x0680000026ddcfae */ /* 0x0005e6000b901d48 */
[C-C-:B------:R-:W-:Y:S01]  /*4540*/  @!P3 LEA.HI.X R35, R3.reuse, R29, R30.reuse, 0x1, P0 ;  /* 0x0000001d0323b211 */ /* 0x140fe200000f0c1e */
[----:B------:R2:W-:Y:S01]  /*4550*/  @P3 STS.128 [R221+0x8800], RZ ;  /* 0x008800ffdd003388 */ /* 0x0005e20000000c00 */
[C---:B------:R-:W-:Y:S01]  /*4560*/  IADD3 R29, P6, R216.reuse, R3, RZ ;  /* 0x00000003d81d7210 */ /* 0x040fe20007fde0ff */
[----:B------:R-:W1:Y:S01]  /*4570*/  @!P2 LDC.64 R20, c[0x0][0x218] ;  /* 0x00008600ff14ab82 */ /* 0x000e620000000a00 */
[----:B---3--:R-:W-:Y:S01]  /*4580*/  @!P2 LEA R26, P0, R3, R26, 0x1 ;  /* 0x0000001a031aa211 */ /* 0x008fe200078008ff */
[----:B------:R-:W-:Y:S01]  /*4590*/  @!PT LDS RZ, [RZ] ;  /* 0x00000000fffff984 */ /* 0x000fe20000000800 */
[----:B------:R-:W-:Y:S01]  /*45a0*/  @!PT LDS RZ, [RZ] ;  /* 0x00000000fffff984 */ /* 0x000fe20000000800 */
[----:B------:R-:W-:Y:S01]  /*45b0*/  @!PT LDS RZ, [RZ] ;  /* 0x00000000fffff984 */ /* 0x000fe20000000800 */
[----:B------:R2:W-:Y:S02]  /*45c0*/  @!P3 LDGSTS.E.BYPASS.LTC128B.128 [R221+0x8800], desc[UR8][R34.64+0x80] ;  /* 0x0880008022ddbfae */ /* 0x0005e4000b901d48 */
[--C-:B------:R-:W-:Y:S01]  /*45d0*/  IMAD.X R14, R207, 0x1, R30.reuse, P6 ;  /* 0x00000001cf0e7824 */ /* 0x100fe200030e061e */
[----:B------:R-:W-:Y:S01]  /*45e0*/  @!P2 LEA.HI.X R27, R3, R27, R30, 0x1, P0 ;  /* 0x0000001b031ba211 */ /* 0x000fe200000f0c1e */
[----:B------:R2:W-:Y:S01]  /*45f0*/  @P2 STS.128 [R221+0xa800], RZ ;  /* 0x00a800ffdd002388 */ /* 0x0005e20000000c00 */
[----:B------:R-:W-:Y:S01]  /*4600*/  IADD3 R3, P6, R216, R29, RZ ;  /* 0x0000001dd8037210 */ /* 0x000fe20007fde0ff */
[----:B------:R-:W3:Y:S01]  /*4610*/  @!P4 LDC.64 R18, c[0x0][0x218] ;  /* 0x00008600ff12cb82 */ /* 0x000ee20000000a00 */
[C---:B----4-:R-:W-:Y:S01]  /*4620*/  @!P4 LEA R24, P1, R29.reuse, R24, 0x1 ;  /* 0x000000181d18c211 */ /* 0x050fe200078208ff */
[----:B------:R-:W-:Y:S01]  /*4630*/  @!PT LDS RZ, [RZ] ;  /* 0x00000000fffff984 */ /* 0x000fe20000000800 */
[----:B------:R-:W-:Y:S01]  /*4640*/  @!PT LDS RZ, [RZ] ;  /* 0x00000000fffff984 */ /* 0x000fe20000000800 */
[----:B------:R-:W-:Y:S01]  /*4650*/  @!PT LDS RZ, [RZ] ;  /* 0x00000000fffff984 */ /* 0x000fe20000000800 */
[----:B------:R2:W-:Y:S03]  /*4660*/  @!P2 LDGSTS.E.BYPASS.LTC128B.128 [R221+0xa800], desc[UR8][R26.64+0x100] ;  /* 0x0a8001001addafae */ /* 0x0005e6000b901d48 */
[C-C-:B------:R-:W-:Y:S01]  /*4670*/  @!P4 LEA.HI.X R25, R29.reuse, R25, R14.reuse, 0x1, P1 ;  /* 0x000000191d19c211 */ /* 0x140fe200008f0c0e */
        /* <DEDUP_REMOVED lines=14> */
[--C-:B------:R-:W-:Y:S01]  /*4760*/  @!P2 LEA.HI.X R21, R29, R21, R14.reuse, 0x1, P0 ;  /* 0x000000151d15a211 */ /* 0x100fe200000f0c0e */
[----:B------:R-:W-:Y:S02]  /*4770*/  IMAD.X R14, R207, 0x1, R14, P6 ;  /* 0x00000001cf0e7824 */ /* 0x000fe400030e060e */
        /* <DEDUP_REMOVED lines=28> */
.L_x_631:
[----:B------:R-:W-:Y:S05]  /*4940*/  BSYNC B0 ;  /* 0x0000000000007941 */ /* 0x000fea0003800000 */
.L_x_630:
[----:B------:R-:W0:Y:S02]  /*4950*/  LDGDEPBAR ;  /* 0x00000000000079af */ /* 0x000e240000000000 */
.L_x_629:
[----:B------:R-:W-:Y:S01]  /*4960*/  FMNMX.FTZ R3, R44, R72, !PT ;  /* 0x000000482c037209 */ /* 0x000fe20007810000 */
        /* <DEDUP_REMOVED lines=28> */
[----:B-12---:R-:W-:Y:S02]  /*4b30*/  FMNMX.FTZ R16, R170, R3, !PT ;  /* 0x00000003aa107209 */ /* 0x006fe40007810000 */
[----:B------:R-:W-:-:S02]  /*4b40*/  FMNMX.FTZ R19, R165, R14, !PT ;  /* 0x0000000ea5137209 */ /* 0x000fc40007810000 */
[----:B------:R-:W-:Y:S01]  /*4b50*/  LEA R200, R0, UR4, 0x1 ;  /* 0x0000000400c87c11 */ /* 0x000fe2000f8e08ff */
[----:B------:R-:W1:Y:S03]  /*4b60*/  SHFL.BFLY PT, R17, R16, 0x2, 0x1f ;  /* 0x0c401f0010117f89 */ /* 0x000e6600000e0000 */
        /* <DEDUP_REMOVED lines=23> */
[----:B------:R-:W-:Y:S01]  /*4ce0*/  FMUL.FTZ R166, R3, UR6 ;  /* 0x0000000603a67c20 */ /* 0x000fe20008410000 */
        /* <DEDUP_REMOVED lines=27> */
[----:B------:R-:W2:Y:S01]  /*4ea0*/  LDSM.16.MT88.4 R72, [R200+0x10000] ;  /* 0x01000000c848783b */ /* 0x000ea20000004200 */
        /* <DEDUP_REMOVED lines=9> */
[----:B------:R-:W3:Y:S01]  /*4f40*/  MUFU.EX2 R152, R152 ;  /* 0x0000009800987308 */ /* 0x000ee20000000800 */
[----:B-1----:R-:W-:Y:S01]  /*4f50*/  F2FP.BF16.F32.PACK_AB R96, R156, R157 ;  /* 0x0000009d9c60723e */ /* 0x002fe200000010ff */
        /* <DEDUP_REMOVED lines=9> */
[----:B------:R-:W-:Y:S01]  /*4ff0*/  FFMA.FTZ R172, R172, UR6, -R177 ;  /* 0x00000006acac7c23 */ /* 0x000fe200080108b1 */
[----:B------:R-:W-:Y:S01]  /*5000*/  FFMA.FTZ R166, R165, UR6, -R166 ;  /* 0x00000006a5a67c23 */ /* 0x000fe200080108a6 */
[----:B------:R-:W-:-:S03]  /*5010*/  FADD.FTZ R156, R157, R156 ;  /* 0x0000009c9d9c7221 */ /* 0x000fc60000010000 */
[----:B------:R-:W1:Y:S01]  /*5020*/  MUFU.EX2 R159, R159 ;  /* 0x0000009f009f7308 */ /* 0x000e620000000800 */
[----:B---3--:R-:W-:Y:S01]  /*5030*/  F2FP.BF16.F32.PACK_AB R98, R152, R155 ;  /* 0x0000009b9862723e */ /* 0x008fe200000010ff */
[----:B------:R-:W-:-:S04]  /*5040*/  FADD.FTZ R155, R155, R156 ;  /* 0x0000009c9b9b7221 */ /* 0x000fc80000010000 */
[----:B------:R-:W-:Y:S02]  /*5050*/  FADD.FTZ R152, R152, R155 ;  /* 0x0000009b98987221 */ /* 0x000fe40000010000 */
[----:B------:R-:W-:Y:S08]  /*5060*/  MUFU.EX2 R154, R154 ;  /* 0x0000009a009a7308 */ /* 0x000ff00000000800 */
[----:B------:R-:W3:Y:S01]  /*5070*/  MUFU.EX2 R153, R153 ;  /* 0x0000009900997308 */ /* 0x000ee20000000800 */
[----:B-1----:R-:W-:Y:S01]  /*5080*/  F2FP.BF16.F32.PACK_AB R97, R159, R158 ;  /* 0x0000009e9f61723e */ /* 0x002fe200000010ff */
[----:B------:R-:W-:-:S06]  /*5090*/  FADD.FTZ R159, R158, R159 ;  /* 0x0000009f9e9f7221 */ /* 0x000fcc0000010000 */
[----:B------:R-:W-:Y:S08]  /*50a0*/  MUFU.EX2 R151, R151 ;  /* 0x0000009700977308 */ /* 0x000ff00000000800 */
[----:B------:R-:W1:Y:S01]  /*50b0*/  MUFU.EX2 R148, R148 ;  /* 0x0000009400947308 */ /* 0x000e620000000800 */
[----:B---3--:R-:W-:Y:S01]  /*50c0*/  F2FP.BF16.F32.PACK_AB R99, R153, R154 ;  /* 0x0000009a9963723e */ /* 0x008fe200000010ff */
[----:B------:R-:W-:-:S04]  /*50d0*/  FADD.FTZ R154, R154, R159 ;  /* 0x0000009f9a9a7221 */ /* 0x000fc80000010000 */
[----:B------:R-:W-:Y:S02]  /*50e0*/  FADD.FTZ R153, R153, R154 ;  /* 0x0000009a99997221 */ /* 0x000fe40000010000 */
[C---:B------:R-:W-:Y:S01]  /*50f0*/  HMMA.16816.F32.BF16 R120, R96.reuse, R116, RZ ;  /* 0x000000746078723c */ /* 0x040fe200000418ff */
[----:B------:R-:W-:Y:S05]  /*5100*/  MUFU.EX2 R149, R149 ;  /* 0x0000009500957308 */ /* 0x000fea0000000800 */
[C---:B------:R-:W-:Y:S03]  /*5110*/  HMMA.16816.F32.BF16 R36, R96.reuse, R40, RZ ;  /* 0x000000286024723c */ /* 0x040fe600000418ff */
[----:B------:R-:W3:Y:S01]  /*5120*/  MUFU.EX2 R0, R0 ;  /* 0x0000000000007308 */ /* 0x000ee20000000800 */
[C---:B-1----:R-:W-:Y:S01]  /*5130*/  F2FP.BF16.F32.PACK_AB R4, R148.reuse, R151 ;  /* 0x000000979404723e */ /* 0x042fe200000010ff */
[----:B------:R-:W-:Y:S01]  /*5140*/  FADD.FTZ R151, R151, R152 ;  /* 0x0000009897977221 */ /* 0x000fe20000010000 */
[----:B------:R-:W-:Y:S03]  /*5150*/  HMMA.16816.F32.BF16 R116, R96, R118, RZ ;  /* 0x000000766074723c */ /* 0x000fe600000418ff */
[----:B------:R-:W-:-:S02]  /*5160*/  FADD.FTZ R148, R148, R151 ;  /* 0x0000009794947221 */ /* 0x000fc40000010000 */
[----:B------:R-:W-:Y:S01]  /*5170*/  MUFU.EX2 R150, R150 ;  /* 0x0000009600967308 */ /* 0x000fe20000000800 */
[C---:B------:R-:W-:Y:S06]  /*5180*/  HMMA.16816.F32.BF16 R40, R96.reuse, R42, RZ ;  /* 0x0000002a6028723c */ /* 0x040fec00000418ff */
[----:B------:R-:W-:Y:S01]  /*5190*/  HMMA.16816.F32.BF16 R52, R96, R56, RZ ;  /* 0x000000386034723c */ /* 0x000fe200000418ff */
[----:B------:R-:W1:Y:S01]  /*51a0*/  MUFU.EX2 R147, R147 ;  /* 0x0000009300937308 */ /* 0x000e620000000800 */
[----:B---3--:R-:W-:Y:S01]  /*51b0*/  F2FP.BF16.F32.PACK_AB R6, R0, R149 ;  /* 0x000000950006723e */ /* 0x008fe200000010ff */
[----:B------:R-:W-:-:S03]  /*51c0*/  FADD.FTZ R149, R149, R148 ;  /* 0x0000009495957221 */ /* 0x000fc60000010000 */
[C---:B------:R-:W-:Y:S01]  /*51d0*/  HMMA.16816.F32.BF16 R60, R96.reuse, R64, RZ ;  /* 0x00000040603c723c */ /* 0x040fe200000418ff */
[----:B------:R-:W-:Y:S02]  /*51e0*/  FADD.FTZ R149, R0, R149 ;  /* 0x0000009500957221 */ /* 0x000fe40000010000 */
[----:B------:R-:W-:Y:S03]  /*51f0*/  MUFU.EX2 R146, R146 ;  /* 0x0000009200927308 */ /* 0x000fe60000000800 */
[C---:B------:R-:W-:Y:S05]  /*5200*/  HMMA.16816.F32.BF16 R56, R96.reuse, R58, RZ ;  /* 0x0000003a6038723c */ /* 0x040fea00000418ff */
[----:B------:R-:W3:Y:S01]  /*5210*/  MUFU.EX2 R145, R145 ;  /* 0x0000009100917308 */ /* 0x000ee20000000800 */
[----:B-1----:R-:W-:Y:S01]  /*5220*/  F2FP.BF16.F32.PACK_AB R5, R147, R150 ;  /* 0x000000969305723e */ /* 0x002fe200000010ff */
[----:B------:R-:W-:Y:S01]  /*5230*/  HMMA.16816.F32.BF16 R64, R96, R66, RZ ;  /* 0x000000426040723c */ /* 0x000fe200000418ff */
[----:B------:R-:W-:-:S04]  /*5240*/  FADD.FTZ R150, R150, R153 ;  /* 0x0000009996967221 */ /* 0x000fc80000010000 */
[----:B------:R-:W-:Y:S01]  /*5250*/  FADD.FTZ R147, R147, R150 ;  /* 0x0000009693937221 */ /* 0x000fe20000010000 */
[C---:B--2---:R-:W-:Y:S01]  /*5260*/  HMMA.16816.F32.BF16 R68, R96.reuse, R72, RZ ;  /* 0x000000486044723c */ /* 0x044fe200000418ff */
[----:B------:R-:W-:Y:S05]  /*5270*/  MUFU.EX2 R160, R160 ;  /* 0x000000a000a07308 */ /* 0x000fea0000000800 */
[----:B------:R-:W-:Y:S01]  /*5280*/  HMMA.16816.F32.BF16 R76, R96, R80, RZ ;  /* 0x00000050604c723c */ /* 0x000fe200000418ff */
[----:B---3--:R-:W-:Y:S02]  /*5290*/  F2FP.BF16.F32.PACK_AB R7, R145, R146 ;  /* 0x000000929107723e */ /* 0x008fe400000010ff */
[----:B------:R-:W1:Y:S01]  /*52a0*/  MUFU.EX2 R161, R161 ;  /* 0x000000a100a17308 */ /* 0x000e620000000800 */
[----:B------:R-:W-:-:S02]  /*52b0*/  FADD.FTZ R146, R146, R147 ;  /* 0x0000009392927221 */ /* 0x000fc40000010000 */
[----:B------:R-:W-:Y:S02]  /*52c0*/  HMMA.16816.F32.BF16 R72, R96, R74, RZ ;  /* 0x0000004a6048723c */ /* 0x000fe400000418ff */
[----:B------:R-:W-:-:S04]  /*52d0*/  FADD.FTZ R145, R145, R146 ;  /* 0x0000009291917221 */ /* 0x000fc80000010000 */
[C---:B------:R-:W-:Y:S01]  /*52e0*/  HMMA.16816.F32.BF16 R120, R4.reuse, R12, R120 ;  /* 0x0000000c0478723c */ /* 0x040fe20000041878 */
[----:B------:R-:W-:Y:S05]  /*52f0*/  MUFU.EX2 R162, R162 ;  /* 0x000000a200a27308 */ /* 0x000fea0000000800 */
[C---:B------:R-:W-:Y:S01]  /*5300*/  HMMA.16816.F32.BF16 R116, R4.reuse, R14, R116 ;  /* 0x0000000e0474723c */ /* 0x040fe20000041874 */
[----:B------:R-:W2:Y:S02]  /*5310*/  LDSM.16.MT88.4 R12, [R200+0x10800] ;  /* 0x01080000c80c783b */ /* 0x000ea40000004200 */
[----:B------:R-:W-:Y:S03]  /*5320*/  MUFU.EX2 R163, R163 ;  /* 0x000000a300a37308 */ /* 0x000fe60000000800 */
[C---:B------:R-:W-:Y:S05]  /*5330*/  HMMA.16816.F32.BF16 R36, R4.reuse, R8, R36 ;  /* 0x000000080424723c */ /* 0x040fea0000041824 */
        /* <DEDUP_REMOVED lines=147> */
[----:B------:R-:W1:Y:S01]  /*5c70*/  S2R R213, SR_TID.X ;  /* 0x0000000000d57919 */ /* 0x000e620000002100 */
[----:B------:R-:W-:Y:S01]  /*5c80*/  ULDC UR4, c[0x0][0x2d0] ;  /* 0x0000b40000047ab9 */ /* 0x000fe20000000800 */
[----:B------:R-:W-:Y:S01]  /*5c90*/  IMAD.MOV.U32 R20, RZ, RZ, R232 ;  /* 0x000000ffff147224 */ /* 0x000fe200078e00e8 */
[----:B------:R-:W-:Y:S01]  /*5ca0*/  ISETP.GE.AND P3, PT, R223, UR4, PT ;  /* 0x00000004df007c0c */ /* 0x000fe2000bf66270 */
[----:B------:R-:W-:Y:S01]  /*5cb0*/  IMAD.MOV.U32 R21, RZ, RZ, R239 ;  /* 0x000000ffff157224 */ /* 0x000fe200078e00ef */
[----:B------:R-:W-:Y:S01]  /*5cc0*/  ISETP.GE.AND P2, PT, R222, UR4, PT ;  /* 0x00000004de007c0c */ /* 0x000fe2000bf46270 */
[----:B------:R-:W-:-:S10]  /*5cd0*/  DEPBAR.LE SB0, 0x0 ;  /* 0x000080000000791a */ /* 0x000fd40000000000 */
[----:B------:R-:W2:Y:S08]  /*5ce0*/  @!P3 LDC.64 R10, c[0x0][0x220] ;  /* 0x00008800ff0abb82 */ /* 0x000eb00000000a00 */
[----:B------:R-:W3:Y:S01]  /*5cf0*/  @!P2 LDC.64 R8, c[0x0][0x220] ;  /* 0x00008800ff08ab82 */ /* 0x000ee20000000a00 */
[----:B-1----:R-:W-:-:S07]  /*5d00*/  SHF.R.S32.HI R0, RZ, 0x1f, R213 ;  /* 0x0000001fff007819 */ /* 0x002fce00000114d5 */
[----:B------:R-:W1:Y:S01]  /*5d10*/  @!P2 LDC.64 R16, c[0x0][0x220] ;  /* 0x00008800ff10ab82 */ /* 0x000e620000000a00 */
[----:B------:R-:W-:-:S04]  /*5d20*/  LEA.HI R0, R0, R213, RZ, 0x3 ;  /* 0x000000d500007211 */ /* 0x000fc800078f18ff */
[----:B------:R-:W-:-:S05]  /*5d30*/  LOP3.LUT R0, R0, 0xfffffff8, RZ, 0xc0, !PT ;  /* 0xfffffff800007812 */ /* 0x000fca00078ec0ff */
[----:B------:R-:W-:-:S04]  /*5d40*/  IMAD.IADD R0, R213, 0x1, -R0 ;  /* 0x00000001d5007824 */ /* 0x000fc800078e0a00 */
[----:B------:R-:W-:Y:S01]  /*5d50*/  IMAD.SHL.U32 R0, R0, 0x8, RZ ;  /* 0x0000000800007824 */ /* 0x000fe200078e00ff */
[----:B------:R-:W-:Y:S04]  /*5d60*/  BAR.SYNC.DEFER_BLOCKING 0x0 ;  /* 0x0000000000007b1d */ /* 0x000fe80000010000 */
[----:B------:R-:W-:Y:S01]  /*5d70*/  ISETP.GE.AND P4, PT, R0, UR4, PT ;  /* 0x0000000400007c0c */ /* 0x000fe2000bf86270 */
[----:B------:R-:W-:-:S04]  /*5d80*/  VIADD R0, R212, 0xfffffffe ;  /* 0xfffffffed4007836 */ /* 0x000fc80000000000 */
[----:B------:R-:W-:Y:S01]  /*5d90*/  IMAD R7, R217, R0, RZ ;  /* 0x00000000d9077224 */ /* 0x000fe200078e02ff */
[----:B------:R-:W-:Y:S01]  /*5da0*/  SHF.R.S32.HI R4, RZ, 0x1f, R0 ;  /* 0x0000001fff047819 */ /* 0x000fe20000011400 */
[----:B------:R-:W-:-:S04]  /*5db0*/  IMAD.WIDE.U32 R20, R0, R218, R20 ;  /* 0x000000da00147225 */ /* 0x000fc800078e0014 */
[----:B------:R-:W-:Y:S01]  /*5dc0*/  IMAD R7, R4, R218, R7 ;  /* 0x000000da04077224 */ /* 0x000fe200078e0207 */
[----:B--2---:R-:W-:Y:S01]  /*5dd0*/  @!P3 LEA R28, P0, R20, R10, 0x1 ;  /* 0x0000000a141cb211 */ /* 0x004fe200078008ff */
[----:B------:R-:W2:Y:S02]  /*5de0*/  @!P4 LDC.64 R12, c[0x0][0x220] ;  /* 0x00008800ff0ccb82 */ /* 0x000ea40000000a00 */
[----:B------:R-:W-:-:S05]  /*5df0*/  IMAD.IADD R18, R21, 0x1, R7 ;  /* 0x0000000115127824 */ /* 0x000fca00078e0207 */
[C-C-:B------:R-:W-:Y:S01]  /*5e00*/  @!P3 LEA.HI.X R29, R20.reuse, R11, R18.reuse, 0x1, P0 ;  /* 0x0000000b141db211 */ /* 0x140fe200000f0c12 */
[----:B------:R-:W4:Y:S01]  /*5e10*/  @!P4 LDC.64 R6, c[0x0][0x220] ;  /* 0x00008800ff06cb82 */ /* 0x000f220000000a00 */
[C---:B---3--:R-:W-:Y:S01]  /*5e20*/  @!P2 LEA R26, P0, R20.reuse, R8, 0x1 ;  /* 0x00000008141aa211 */ /* 0x048fe200078008ff */
[----:B------:R-:W-:Y:S03]  /*5e30*/  @P4 STS.128 [R221+0xc000], RZ ;  /* 0x00c000ffdd004388 */ /* 0x000fe60000000c00 */
[----:B------:R-:W-:-:S03]  /*5e40*/  @!P2 LEA.HI.X R27, R20, R9, R18, 0x1, P0 ;  /* 0x00000009141ba211 */ /* 0x000fc600000f0c12 */
[----:B------:R-:W3:Y:S01]  /*5e50*/  @!P3 LDC.64 R4, c[0x0][0x220] ;  /* 0x00008800ff04bb82 */ /* 0x000ee20000000a00 */
[----:B--2---:R-:W-:-:S07]  /*5e60*/  @!P4 LEA R24, P1, R20, R12, 0x1 ;  /* 0x0000000c1418c211 */ /* 0x004fce00078208ff */
[----:B------:R-:W2:Y:S01]  /*5e70*/  @!P4 LDC.64 R14, c[0x0][0x220] ;  /* 0x00008800ff0ecb82 */ /* 0x000ea20000000a00 */
[----:B------:R-:W-:Y:S02]  /*5e80*/  @!P4 LEA.HI.X R25, R20, R13, R18, 0x1, P1 ;  /* 0x0000000d1419c211 */ /* 0x000fe400008f0c12 */
[----:B------:R-:W-:-:S05]  /*5e90*/  IADD3 R19, P1, R230, R20, RZ ;  /* 0x00000014e6137210 */ /* 0x000fca0007f3e0ff */
[----:B------:R-:W5:Y:S01]  /*5ea0*/  @!P3 LDC.64 R12, c[0x0][0x220] ;  /* 0x00008800ff0cbb82 */ /* 0x000f620000000a00 */
[----:B------:R-:W-:Y:S01]  /*5eb0*/  @!PT LDS RZ, [RZ] ;  /* 0x00000000fffff984 */ /* 0x000fe20000000800 */
[----:B------:R-:W-:Y:S01]  /*5ec0*/  @!PT LDS RZ, [RZ] ;  /* 0x00000000fffff984 */ /* 0x000fe20000000800 */
[----:B------:R-:W-:Y:S01]  /*5ed0*/  @!PT LDS RZ, [RZ] ;  /* 0x00000000fffff984 */ /* 0x000fe20000000800 */
[----:B------:R4:W-:Y:S01]  /*5ee0*/  @!P4 LDGSTS.E.BYPASS.LTC128B.128 [R221+0xc000], desc[UR8][R24.64] ;  /* 0x0c00000018ddcfae */ /* 0x0009e2000b901d48 */
[----:B------:R-:W-:-:S03]  /*5ef0*/  IMAD.X R18, R225, 0x1, R18, P1 ;  /* 0x00000001e1127824 */ /* 0x000fc600008e0612 */
[----:B------:R-:W-:Y:S01]  /*5f00*/  @P3 STS.128 [R221+0xe000], RZ ;  /* 0x00e000ffdd003388 */ /* 0x000fe20000000c00 */
[C---:B---3--:R-:W-:Y:S02]  /*5f10*/  @!P3 LEA R22, P0, R19.reuse, R4, 0x1 ;  /* 0x000000041316b211 */ /* 0x048fe400078008ff */
[----:B------:R-:W3:Y:S01]  /*5f20*/  @!P2 LDC.64 R10, c[0x0][0x220] ;  /* 0x00008800ff0aab82 */ /* 0x000ee20000000a00 */
[----:B------:R-:W-:Y:S01]  /*5f30*/  @!PT LDS RZ, [RZ] ;  /* 0x00000000fffff984 */ /* 0x000fe20000000800 */
[----:B------:R-:W-:Y:S01]  /*5f40*/  @!PT LDS RZ, [RZ] ;  /* 0x00000000fffff984 */ /* 0x000fe20000000800 */
[----:B------:R-:W-:Y:S01]  /*5f50*/  @!PT LDS RZ, [RZ] ;  /* 0x00000000fffff984 */ /* 0x000fe20000000800 */
[----:B------:R-:W-:Y:S01]  /*5f60*/  @!P3 LDGSTS.E.BYPASS.LTC128B.128 [R221+0xe000], desc[UR8][R28.64+0x80] ;  /* 0x0e0000801cddbfae */ /* 0x000fe2000b901d48 */
[C-C-:B------:R-:W-:Y:S02]  /*5f70*/  @!P3 LEA.HI.X R23, R19.reuse, R5, R18.reuse, 0x1, P0 ;  /* 0x000000051317b211 */ /* 0x140fe400000f0c12 */
[C---:B-1----:R-:W-:Y:S01]  /*5f80*/  @!P2 LEA R16, P0, R19.reuse, R16, 0x1 ;  /* 0x000000101310a211 */ /* 0x042fe200078008ff */
[----:B------:R-:W-:Y:S03]  /*5f90*/  @P2 STS.128 [R221+0x10000], RZ ;  /* 0x010000ffdd002388 */ /* 0x000fe60000000c00 */
[----:B------:R-:W1:Y:S01]  /*5fa0*/  @!P4 LDC.64 R8, c[0x0][0x220] ;  /* 0x00008800ff08cb82 */ /* 0x000e620000000a00 */
[C---:B------:R-:W-:Y:S01]  /*5fb0*/  @!P2 LEA.HI.X R17, R19.reuse, R17, R18, 0x1, P0 ;  /* 0x000000111311a211 */ /* 0x040fe200000f0c12 */
[----:B------:R-:W-:Y:S01]  /*5fc0*/  @!PT LDS RZ, [RZ] ;  /* 0x00000000fffff984 */ /* 0x000fe20000000800 */
[----:B------:R-:W-:Y:S01]  /*5fd0*/  @!PT LDS RZ, [RZ] ;  /* 0x00000000fffff984 */ /* 0x000fe20000000800 */
[----:B------:R-:W-:Y:S01]  /*5fe0*/  @!PT LDS RZ, [RZ] ;  /* 0x00000000fffff984 */ /* 0x000fe20000000800 */
[----:B------:R2:W-:Y:S04]  /*5ff0*/  @!P2 LDGSTS.E.BYPASS.LTC128B.128 [R221+0x10000], desc[UR8][R26.64+0x100] ;  /* 0x100001001addafae */ /* 0x0005e8000b901d48 */
[----:B------:R-:W-:Y:S02]  /*6000*/  @P4 STS.128 [R221+0xc800], RZ ;  /* 0x00c800ffdd004388 */ /* 0x000fe40000000c00 */
[----:B------:R-:W1:Y:S01]  /*6010*/  @!P2 LDC.64 R4, c[0x0][0x220] ;  /* 0x00008800ff04ab82 */ /* 0x000e620000000a00 */
[----:B----4-:R-:W-:-:S04]  /*6020*/  @!P4 LEA R24, P1, R19, R6, 0x1 ;  /* 0x000000061318c211 */ /* 0x010fc800078208ff */
[----:B------:R-:W-:-:S03]  /*6030*/  @!P4 LEA.HI.X R25, R19, R7, R18, 0x1, P1 ;  /* 0x000000071319c211 */ /* 0x000fc600008f0c12 */
[----:B------:R-:W4:Y:S01]  /*6040*/  @!P3 LDC.64 R6, c[0x0][0x220] ;  /* 0x00008800ff06bb82 */ /* 0x000f220000000a00 */
[----:B------:R-:W-:Y:S01]  /*6050*/  IADD3 R21, P1, R230, R19, RZ ;  /* 0x00000013e6157210 */ /* 0x000fe20007f3e0ff */
[----:B------:R-:W-:Y:S01]  /*6060*/  @!PT LDS RZ, [RZ] ;  /* 0x00000000fffff984 */ /* 0x000fe20000000800 */
[----:B------:R-:W-:Y:S01]  /*6070*/  @!PT LDS RZ, [RZ] ;  /* 0x00000000fffff984 */ /* 0x000fe20000000800 */
[----:B------:R-:W-:Y:S01]  /*6080*/  @!PT LDS RZ, [RZ] ;  /* 0x00000000fffff984 */ /* 0x000fe20000000800 */
[----:B------:R-:W-:Y:S04]  /*6090*/  @!P4 LDGSTS.E.BYPASS.LTC128B.128 [R221+0xc800], desc[UR8][R24.64] ;  /* 0x0c80000018ddcfae */ /* 0x000fe8000b901d48 */
[----:B------:R-:W-:Y:S01]  /*60a0*/  IMAD.X R18, R225, 0x1, R18, P1 ;  /* 0x00000001e1127824 */ /* 0x000fe200008e0612 */
[C---:B-----5:R-:W-:Y:S01]  /*60b0*/  @!P3 LEA R12, P1, R21.reuse, R12, 0x1 ;  /* 0x0000000c150cb211 */ /* 0x060fe200078208ff */
[----:B------:R-:W-:Y:S01]  /*60c0*/  @P3 STS.128 [R221+0xe800], RZ ;  /* 0x00e800ffdd003388 */ /* 0x000fe20000000c00 */
[----:B--2---:R-:W-:-:S03]  /*60d0*/  @!P4 LEA R26, P0, R21, R14, 0x1 ;  /* 0x0000000e151ac211 */ /* 0x004fc600078008ff */
[----:B------:R-:W-:Y:S01]  /*60e0*/  @!PT LDS RZ, [RZ] ;  /* 0x00000000fffff984 */ /* 0x000fe20000000800 */
[----:B------:R-:W-:Y:S01]  /*60f0*/  @!PT LDS RZ, [RZ] ;  /* 0x00000000fffff984 */ /* 0x000fe20000000800 */
[----:B------:R-:W-:Y:S01]  /*6100*/  @!PT LDS RZ, [RZ] ;  /* 0x00000000fffff984 */ /* 0x000fe20000000800 */
[----:B------:R-:W-:Y:S01]  /*6110*/  @!P3 LDGSTS.E.BYPASS.LTC128B.128 [R221+0xe800], desc[UR8][R22.64+0x80] ;  /* 0x0e80008016ddbfae */ /* 0x000fe2000b901d48 */
[----:B------:R-:W-:Y:S02]  /*6120*/  IADD3 R14, P5, R230, R21, RZ ;  /* 0x00000015e60e7210 */ /* 0x000fe40007fbe0ff */
[C-C-:B------:R-:W-:Y:S01]  /*6130*/  @!P4 LEA.HI.X R27, R21.reuse, R15, R18.reuse, 0x1, P0 ;  /* 0x0000000f151bc211 */ /* 0x140fe200000f0c12 */
[----:B------:R-:W-:Y:S01]  /*6140*/  @P2 STS.128 [R221+0x10800], RZ ;  /* 0x010800ffdd002388 */ /* 0x000fe20000000c00 */
[C---:B---3--:R-:W-:Y:S02]  /*6150*/  @!P2 LEA R10, P0, R21.reuse, R10, 0x1 ;  /* 0x0000000a150aa211 */ /* 0x048fe400078008ff */
[C-C-:B------:R-:W-:Y:S01]  /*6160*/  @!P3 LEA.HI.X R13, R21.reuse, R13, R18.reuse, 0x1, P1 ;  /* 0x0000000d150db211 */ /* 0x140fe200008f0c12 */
[----:B------:R-:W-:Y:S01]  /*6170*/  @!PT LDS RZ, [RZ] ;  /* 0x00000000fffff984 */ /* 0x000fe20000000800 */
[----:B------:R-:W-:Y:S01]  /*6180*/  @!PT LDS RZ, [RZ] ;  /* 0x00000000fffff984 */ /* 0x000fe20000000800 */
[----:B------:R-:W-:Y:S01]  /*6190*/  @!PT LDS RZ, [RZ] ;  /* 0x00000000fffff984 */ /* 0x000fe20000000800 */
[----:B------:R2:W-:Y:S01]  /*61a0*/  @!P2 LDGSTS.E.BYPASS.LTC128B.128 [R221+0x10800], desc[UR8][R16.64+0x100] ;  /* 0x1080010010ddafae */ /* 0x0005e2000b901d48 */
[--C-:B------:R-:W-:Y:S01]  /*61b0*/  @!P2 LEA.HI.X R11, R21, R11, R18.reuse, 0x1, P0 ;  /* 0x0000000b150ba211 */ /* 0x100fe200000f0c12 */
[----:B------:R-:W-:Y:S01]  /*61c0*/  IMAD.X R18, R225, 0x1, R18, P5 ;  /* 0x00000001e1127824 */ /* 0x000fe200028e0612 */
[C---:B-1----:R-:W-:Y:S01]  /*61d0*/  @!P2 LEA R4, P0, R14.reuse, R4, 0x1 ;  /* 0x000000040e04a211 */ /* 0x042fe200078008ff */
[----:B------:R-:W-:Y:S01]  /*61e0*/  @P4 STS.128 [R221+0xd000], RZ ;  /* 0x00d000ffdd004388 */ /* 0x000fe20000000c00 */
[----:B----4-:R-:W-:-:S02]  /*61f0*/  @!P3 LEA R6, P1, R14, R6, 0x1 ;  /* 0x000000060e06b211 */ /* 0x010fc400078208ff */
[C-C-:B------:R-:W-:Y:S01]  /*6200*/  @!P2 LEA.HI.X R5, R14.reuse, R5, R18.reuse, 0x1, P0 ;  /* 0x000000050e05a211 */ /* 0x140fe200000f0c12 */
        /* <DEDUP_REMOVED lines=14> */
[----:B------:R1:W-:Y:S01]  /*62f0*/  @!P2 LDGSTS.E.BYPASS.LTC128B.128 [R221+0x11000], desc[UR8][R10.64+0x100] ;  /* 0x110001000addafae */ /* 0x0003e2000b901d48 */
[----:B--2---:R-:W-:-:S03]  /*6300*/  @!P4 LEA R16, P5, R14, R8, 0x1 ;  /* 0x000000080e10c211 */ /* 0x004fc600078a08ff */
[----:B------:R-:W-:Y:S01]  /*6310*/  @P4 STS.128 [R221+0xd800], RZ ;  /* 0x00d800ffdd004388 */ /* 0x000fe20000000c00 */
[----:B------:R-:W-:-:S05]  /*6320*/  @!P4 LEA.HI.X R17, R14, R9, R18, 0x1, P5 ;  /* 0x000000090e11c211 */ /* 0x000fca00028f0c12 */
        /* <DEDUP_REMOVED lines=15> */
[----:B------:R-:W3:Y:S04]  /*6420*/  LDSM.16.M88.4 R148, [R205+0x6000] ;  /* 0x00600000cd94783b */ /* 0x000ee80000000200 */
[----:B------:R-:W4:Y:S04]  /*6430*/  LDSM.16.M88.4 R140, [R205+0x6800] ;  /* 0x00680000cd8c783b */ /* 0x000f280000000200 */
[----:B-1----:R-:W-:Y:S04]  /*6440*/  LDSM.16.M88.4 R8, [R204] ;  /* 0x00000000cc08783b */ /* 0x002fe80000000200 */
[----:B------:R-:W1:Y:S04]  /*6450*/  LDSM.16.M88.4 R160, [R203] ;  /* 0x00000000cba0783b */ /* 0x000e680000000200 */
[----:B------:R-:W5:Y:S04]  /*6460*/  LDSM.16.M88.4 R32, [R205+0x7000] ;  /* 0x00700000cd20783b */ /* 0x000f680000000200 */
[----:B------:R-:W5:Y:S04]  /*6470*/  LDSM.16.M88.4 R24, [R195] ;  /* 0x00000000c318783b */ /* 0x000f680000000200 */
[----:B------:R-:W5:Y:S04]  /*6480*/  LDSM.16.M88.4 R28, [R205+0x7800] ;  /* 0x00780000cd1c783b */ /* 0x000f680000000200 */
[----:B------:R-:W-:Y:S04]  /*6490*/  LDSM.16.M88.4 R156, [R202] ;  /* 0x00000000ca9c783b */ /* 0x000fe80000000200 */
[----:B------:R-:W5:Y:S04]  /*64a0*/  LDSM.16.M88.4 R208, [R199+0x6000] ;  /* 0x00600000c7d0783b */ /* 0x000f680000000200 */
[----:B------:R-:W5:Y:S01]  /*64b0*/  LDSM.16.M88.4 R152, [R194] ;  /* 0x00000000c298783b */ /* 0x000f620000000200 */
[C---:B---3--:R-:W-:Y:S03]  /*64c0*/  HMMA.16816.F32.BF16 R12, R168.reuse, R148, RZ ;  /* 0x00000094a80c723c */ /* 0x048fe600000418ff */
[----:B--2---:R-:W2:Y:S04]  /*64d0*/  LDSM.16.M88.4 R4, [R199+0x6800] ;  /* 0x00680000c704783b */ /* 0x004ea80000000200 */
[----:B------:R-:W3:Y:S01]  /*64e0*/  LDSM.16.M88.4 R20, [R193] ;  /* 0x00000000c114783b */ /* 0x000ee20000000200 */
[C---:B----4-:R-:W-:Y:S03]  /*64f0*/  HMMA.16816.F32.BF16 R144, R168.reuse, R140, RZ ;  /* 0x0000008ca890723c */ /* 0x050fe600000418ff */
[----:B------:R-:W-:Y:S03]  /*6500*/  LDSM.16.M88.4 R16, [R201] ;  /* 0x00000000c910783b */ /* 0x000fe60000000200 */
[C---:B------:R-:W-:Y:S01]  /*6510*/  HMMA.16816.F32.BF16 R148, R168.reuse, R150, RZ ;  /* 0x00000096a894723c */ /* 0x040fe200000418ff */
[----:B------:R-:W4:Y:S04]  /*6520*/  LDSM.16.M88.4 R176, [R192] ;  /* 0x00000000c0b0783b */ /* 0x000f280000000200 */
[----:B------:R-:W4:Y:S01]  /*6530*/  LDSM.16.M88.4 R164, [R199+0x7000] ;  /* 0x00700000c7a4783b */ /* 0x000f220000000200 */
[----:B------:R-:W-:Y:S03]  /*6540*/  HMMA.16816.F32.BF16 R140, R168, R142, RZ ;  /* 0x0000008ea88c723c */ /* 0x000fe600000418ff */
[----:B------:R-:W-:Y:S03]  /*6550*/  LDSM.16.M88.4 R180, [R206+0x2000] ;  /* 0x00200000ceb4783b */ /* 0x000fe60000000200 */
[----:B-1----:R-:W-:Y:S01]  /*6560*/  HMMA.16816.F32.BF16 R12, R8, R160, R12 ;  /* 0x000000a0080c723c */ /* 0x002fe2000004180c */
[----:B------:R-:W0:Y:S05]  /*6570*/  LDGDEPBAR ;  /* 0x00000000000079af */ /* 0x000e2a0000000000 */
[C---:B-----5:R-:W-:Y:S06]  /*6580*/  HMMA.16816.F32.BF16 R136, R168.reuse, R32, RZ ;  /* 0x00000020a888723c */ /* 0x060fec00000418ff */
[----:B------:R-:W-:Y:S06]  /*6590*/  HMMA.16816.F32.BF16 R32, R168, R34, RZ ;  /* 0x00000022a820723c */ /* 0x000fec00000418ff */
[C---:B------:R-:W-:Y:S01]  /*65a0*/  HMMA.16816.F32.BF16 R148, R8.reuse, R162, R148 ;  /* 0x000000a20894723c */ /* 0x040fe20000041894 */
[----:B------:R-:W-:Y:S05]  /*65b0*/  LDSM.16.M88.4 R160, [R199+0x7800] ;  /* 0x00780000c7a0783b */ /* 0x000fea0000000200 */
[C---:B------:R-:W-:Y:S06]  /*65c0*/  HMMA.16816.F32.BF16 R144, R8.reuse, R24, R144 ;  /* 0x000000180890723c */ /* 0x040fec0000041890 */
[----:B------:R-:W-:Y:S01]  /*65d0*/  HMMA.16816.F32.BF16 R140, R8, R26, R140 ;  /* 0x0000001a088c723c */ /* 0x000fe2000004188c */
[----:B------:R-:W-:Y:S05]  /*65e0*/  LDSM.16.M88.4 R24, [R192+0x1000] ;  /* 0x00100000c018783b */ /* 0x000fea0000000200 */
[C---:B------:R-:W-:Y:S06]  /*65f0*/  HMMA.16816.F32.BF16 R172, R168.reuse, R28, RZ ;  /* 0x0000001ca8ac723c */ /* 0x040fec00000418ff */
[----:B------:R-:W-:Y:S01]  /*6600*/  HMMA.16816.F32.BF16 R168, R168, R30, RZ ;  /* 0x0000001ea8a8723c */ /* 0x000fe200000418ff */
[----:B------:R-:W1:Y:S05]  /*6610*/  LDSM.16.M88.4 R28, [R192+0x800] ;  /* 0x00080000c01c783b */ /* 0x000e6a0000000200 */
[----:B------:R-:W-:Y:S06]  /*6620*/  HMMA.16816.F32.BF16 R12, R156, R208, R12 ;  /* 0x000000d09c0c723c */ /* 0x000fec000004180c */
[C---:B------:R-:W-:Y:S06]  /*6630*/  HMMA.16816.F32.BF16 R136, R8.reuse, R152, R136 ;  /* 0x000000980888723c */ /* 0x040fec0000041888 */
[----:B------:R-:W-:Y:S01]  /*6640*/  HMMA.16816.F32.BF16 R32, R8, R154, R32 ;  /* 0x0000009a0820723c */ /* 0x000fe20000041820 */
[----:B------:R-:W5:Y:S05]  /*6650*/  LDSM.16.M88.4 R152, [R205+0x8000] ;  /* 0x00800000cd98783b */ /* 0x000f6a0000000200 */
[C---:B------:R-:W-:Y:S01]  /*6660*/  HMMA.16816.F32.BF16 R148, R156.reuse, R210, R148 ;  /* 0x000000d29c94723c */ /* 0x040fe20000041894 */
[----:B------:R-:W-:Y:S05]  /*6670*/  LDSM.16.M88.4 R208, [R191] ;  /* 0x00000000bfd0783b */ /* 0x000fea0000000200 */
[C---:B--2---:R-:W-:Y:S06]  /*6680*/  HMMA.16816.F32.BF16 R144, R156.reuse, R4, R144 ;  /* 0x000000049c90723c */ /* 0x044fec0000041890 */
[----:B------:R-:W-:Y:S01]  /*6690*/  HMMA.16816.F32.BF16 R140, R156, R6, R140 ;  /* 0x000000069c8c723c */ /* 0x000fe2000004188c */
[----:B------:R-:W-:Y:S05]  /*66a0*/  LDSM.16.M88.4 R4, [R205+0x9000] ;  /* 0x00900000cd04783b */ /* 0x000fea0000000200 */
[C---:B---3--:R-:W-:Y:S06]  /*66b0*/  HMMA.16816.F32.BF16 R172, R8.reuse, R20, R172 ;  /* 0x0000001408ac723c */ /* 0x048fec00000418ac */
[----:B------:R-:W-:Y:S01]  /*66c0*/  HMMA.16816.F32.BF16 R168, R8, R22, R168 ;  /* 0x0000001608a8723c */ /* 0x000fe200000418a8 */
[----:B------:R-:W2:Y:S04]  /*66d0*/  LDSM.16.M88.4 R8, [R205+0x8800] ;  /* 0x00880000cd08783b */ /* 0x000ea80000000200 */
[----:B------:R-:W3:Y:S01]  /*66e0*/  LDSM.16.M88.4 R20, [R192+0x1800] ;  /* 0x00180000c014783b */ /* 0x000ee20000000200 */
[----:B----4-:R-:W-:Y:S06]  /*66f0*/  HMMA.16816.F32.BF16 R12, R16, R176, R12 ;  /* 0x000000b0100c723c */ /* 0x010fec000004180c */
[C---:B------:R-:W-:Y:S06]  /*6700*/  HMMA.16816.F32.BF16 R136, R156.reuse, R164, R136 ;  /* 0x000000a49c88723c */ /* 0x040fec0000041888 */
[----:B------:R-:W-:Y:S01]  /*6710*/  HMMA.16816.F32.BF16 R32, R156, R166, R32 ;  /* 0x000000a69c20723c */ /* 0x000fe20000041820 */
[----:B------:R-:W4:Y:S05]  /*6720*/  LDSM.16.M88.4 R164, [R204+0x2000] ;  /* 0x00200000cca4783b */ /* 0x000f2a0000000200 */
[C---:B------:R-:W-:Y:S01]  /*6730*/  HMMA.16816.F32.BF16 R148, R16.reuse, R178, R148 ;  /* 0x000000b21094723c */ /* 0x040fe20000041894 */
[----:B------:R-:W-:Y:S05]  /*6740*/  LDSM.16.M88.4 R176, [R205+0x9800] ;  /* 0x00980000cdb0783b */ /* 0x000fea0000000200 */
[C---:B-1----:R-:W-:Y:S06]  /*6750*/  HMMA.16816.F32.BF16 R144, R16.reuse, R28, R144 ;  /* 0x0000001c1090723c */ /* 0x042fec0000041890 */
[----:B------:R-:W-:Y:S01]  /*6760*/  HMMA.16816.F32.BF16 R140, R16, R30, R140 ;  /* 0x0000001e108c723c */ /* 0x000fe2000004188c */
[----:B------:R-:W-:Y:S05]  /*6770*/  LDSM.16.M88.4 R28, [R202+0x2000] ;  /* 0x00200000ca1c783b */ /* 0x000fea0000000200 */
[C---:B------:R-:W-:Y:S06]  /*6780*/  HMMA.16816.F32.BF16 R172, R156.reuse, R160, R172 ;  /* 0x000000a09cac723c */ /* 0x040fec00000418ac */
[----:B------:R-:W-:Y:S01]  /*6790*/  HMMA.16816.F32.BF16 R168, R156, R162, R168 ;  /* 0x000000a29ca8723c */ /* 0x000fe200000418a8 */
[----:B------:R-:W1:Y:S04]  /*67a0*/  LDSM.16.M88.4 R160, [R190] ;  /* 0x00000000bea0783b */ /* 0x000e680000000200 */
[----:B------:R-:W-:Y:S01]  /*67b0*/  LDSM.16.M88.4 R156, [R189] ;  /* 0x00000000bd9c783b */ /* 0x000fe20000000200 */
[----:B-----5:R-:W-:Y:S06]  /*67c0*/  HMMA.16816.F32.BF16 R12, R180, R152, R12 ;  /* 0x00000098b40c723c */ /* 0x020fec000004180c */
        /* <DEDUP_REMOVED lines=11> */
[----:B------:R-:W-:Y:S01]  /*6880*/  LDSM.16.M88.4 R16, [R199+0x9000] ;  /* 0x00900000c710783b */ /* 0x000fe20000000200 */
[----:B----4-:R-:W-:Y:S06]  /*6890*/  HMMA.16816.F32.BF16 R12, R164, R208, R12 ;  /* 0x000000d0a40c723c */ /* 0x010fec000004180c */
[C---:B------:R-:W-:Y:S06]  /*68a0*/  HMMA.16816.F32.BF16 R136, R180.reuse, R4, R136 ;  /* 0x00000004b488723c */ /* 0x040fec0000041888 */
[----:B------:R-:W-:Y:S01]  /*68b0*/  HMMA.16816.F32.BF16 R32, R180, R6, R32 ;  /* 0x00000006b420723c */ /* 0x000fe20000041820 */
[----:B------:R-:W3:Y:S05]  /*68c0*/  LDSM.16.M88.4 R4, [R192+0x2000] ;  /* 0x00200000c004783b */ /* 0x000eea0000000200 */
[C---:B------:R-:W-:Y:S06]  /*68d0*/  HMMA.16816.F32.BF16 R148, R164.reuse, R210, R148 ;  /* 0x000000d2a494723c */ /* 0x040fec0000041894 */
[C---:B-1----:R-:W-:Y:S06]  /*68e0*/  HMMA.16816.F32.BF16 R144, R164.reuse, R160, R144 ;  /* 0x000000a0a490723c */ /* 0x042fec0000041890 */
[----:B------:R-:W-:Y:S01]  /*68f0*/  HMMA.16816.F32.BF16 R140, R164, R162, R140 ;  /* 0x000000a2a48c723c */ /* 0x000fe2000004188c */
[----:B------:R-:W-:Y:S05]  /*6900*/  LDSM.16.M88.4 R160, [R199+0x9800] ;  /* 0x00980000c7a0783b */ /* 0x000fea0000000200 */
[----:B-----5:R-:W-:Y:S06]  /*6910*/  HMMA.16816.F32.BF16 R12, R28, R24, R12 ;  /* 0x000000181c0c723c */ /* 0x020fec000004180c */
[C---:B------:R-:W-:Y:S06]  /*6920*/  HMMA.16816.F32.BF16 R172, R180.reuse, R176, R172 ;  /* 0x000000b0b4ac723c */ /* 0x040fec00000418ac */
[----:B------:R-:W-:Y:S01]  /*6930*/  HMMA.16816.F32.BF16 R168, R180, R178, R168 ;  /* 0x000000b2b4a8723c */ /* 0x000fe200000418a8 */
[----:B------:R-:W-:Y:S05]  /*6940*/  LDSM.16.M88.4 R180, [R192+0x3800] ;  /* 0x00380000c0b4783b */ /* 0x000fea0000000200 */
[C---:B------:R-:W-:Y:S06]  /*6950*/  HMMA.16816.F32.BF16 R136, R164.reuse, R156, R136 ;  /* 0x0000009ca488723c */ /* 0x040fec0000041888 */
[----:B------:R-:W-:Y:S01]  /*6960*/  HMMA.16816.F32.BF16 R176, R164, R158, R32 ;  /* 0x0000009ea4b0723c */ /* 0x000fe20000041820 */
[----:B------:R-:W-:Y:S04]  /*6970*/  LDSM.16.M88.4 R156, [R206+0x4000] ;  /* 0x00400000ce9c783b */ /* 0x000fe80000000200 */
[----:B------:R-:W1:Y:S01]  /*6980*/  LDSM.16.M88.4 R32, [R205+0xa000] ;  /* 0x00a00000cd20783b */ /* 0x000e620000000200 */
        /* <DEDUP_REMOVED lines=8> */
[----:B------:R-:W-:Y:S05]  /*6a10*/  LDSM.16.M88.4 R152, [R192+0x3000] ;  /* 0x00300000c098783b */ /* 0x000fea0000000200 */
[C---:B------:R-:W-:Y:S06]  /*6a20*/  HMMA.16816.F32.BF16 R136, R28.reuse, R16, R136 ;  /* 0x000000101c88723c */ /* 0x040fec0000041888 */
[----:B------:R-:W-:Y:S01]  /*6a30*/  HMMA.16816.F32.BF16 R176, R28, R18, R176 ;  /* 0x000000121cb0723c */ /* 0x000fe200000418b0 */
[----:B------:R-:W3:Y:S05]  /*6a40*/  LDSM.16.M88.4 R16, [R187] ;  /* 0x00000000bb10783b */ /* 0x000eea0000000200 */
[----:B------:R-:W-:Y:S01]  /*6a50*/  HMMA.16816.F32.BF16 R148, R8, R6, R148 ;  /* 0x000000060894723c */ /* 0x000fe20000041894 */
[----:B------:R-:W4:Y:S05]  /*6a60*/  LDSM.16.M88.4 R4, [R205+0xa800] ;  /* 0x00a80000cd04783b */ /* 0x000f2a0000000200 */
[----:B-1----:R-:W-:Y:S06]  /*6a70*/  HMMA.16816.F32.BF16 R12, R156, R32, R12 ;  /* 0x000000209c0c723c */ /* 0x002fec000004180c */
[----:B--2---:R-:W-:Y:S06]  /*6a80*/  HMMA.16816.F32.BF16 R144, R8, R20, R144 ;  /* 0x000000140890723c */ /* 0x004fec0000041890 */
[C---:B------:R-:W-:Y:S06]  /*6a90*/  HMMA.16816.F32.BF16 R172, R28.reuse, R160, R172 ;  /* 0x000000a01cac723c */ /* 0x040fec00000418ac */
[----:B------:R-:W-:Y:S01]  /*6aa0*/  HMMA.16816.F32.BF16 R168, R28, R162, R168 ;  /* 0x000000a21ca8723c */ /* 0x000fe200000418a8 */
[----:B------:R-:W-:Y:S04]  /*6ab0*/  LDSM.16.M88.4 R160, [R202+0x4000] ;  /* 0x00400000caa0783b */ /* 0x000fe80000000200 */
[----:B------:R-:W1:Y:S01]  /*6ac0*/  LDSM.16.M88.4 R28, [R199+0xa000] ;  /* 0x00a00000c71c783b */ /* 0x000e620000000200 */
[----:B------:R-:W-:Y:S03]  /*6ad0*/  HMMA.16816.F32.BF16 R140, R8, R22, R140 ;  /* 0x00000016088c723c */ /* 0x000fe6000004188c */
[----:B------:R-:W2:Y:S03]  /*6ae0*/  LDSM.16.M88.4 R20, [R186] ;  /* 0x00000000ba14783b */ /* 0x000ea60000000200 */
[----:B------:R-:W-:Y:S01]  /*6af0*/  HMMA.16816.F32.BF16 R148, R156, R34, R148 ;  /* 0x000000229c94723c */ /* 0x000fe20000041894 */
[----:B------:R-:W-:Y:S05]  /*6b00*/  LDSM.16.M88.4 R32, [R192+0x4000] ;  /* 0x00400000c020783b */ /* 0x000fea0000000200 */
[----:B---3--:R-:W-:Y:S06]  /*6b10*/  HMMA.16816.F32.BF16 R12, R24, R16, R12 ;  /* 0x00000010180c723c */ /* 0x008fec000004180c */
[----:B----4-:R-:W-:Y:S06]  /*6b20*/  HMMA.16816.F32.BF16 R144, R156, R4, R144 ;  /* 0x000000049c90723c */ /* 0x010fec0000041890 */
[----:B------:R-:W-:Y:S01]  /*6b30*/  HMMA.16816.F32.BF16 R164, R8, R152, R136 ;  /* 0x0000009808a4723c */ /* 0x000fe20000041888 */
[----:B------:R-:W3:Y:S05]  /*6b40*/  LDSM.16.M88.4 R136, [R201+0x4000] ;  /* 0x00400000c988783b */ /* 0x000eea0000000200 */
[----:B------:R-:W-:Y:S01]  /*6b50*/  HMMA.16816.F32.BF16 R148, R24, R18, R148 ;  /* 0x000000121894723c */ /* 0x000fe20000041894 */
[----:B------:R-:W4:Y:S05]  /*6b60*/  LDSM.16.M88.4 R16, [R205+0xb000] ;  /* 0x00b00000cd10783b */ /* 0x000f2a0000000200 */
[----:B------:R-:W-:Y:S01]  /*6b70*/  HMMA.16816.F32.BF16 R176, R8, R154, R176 ;  /* 0x0000009a08b0723c */ /* 0x000fe200000418b0 */
[----:B------:R-:W5:Y:S05]  /*6b80*/  LDSM.16.M88.4 R152, [R199+0xa800] ;  /* 0x00a80000c798783b */ /* 0x000f6a0000000200 */
[----:B-1----:R-:W-:Y:S06]  /*6b90*/  HMMA.16816.F32.BF16 R12, R160, R28, R12 ;  /* 0x0000001ca00c723c */ /* 0x002fec000004180c */
[----:B--2---:R-:W-:Y:S06]  /*6ba0*/  HMMA.16816.F32.BF16 R144, R24, R20, R144 ;  /* 0x000000141890723c */ /* 0x004fec0000041890 */
[----:B------:R-:W-:Y:S01]  /*6bb0*/  HMMA.16816.F32.BF16 R140, R156, R6, R140 ;  /* 0x000000069c8c723c */ /* 0x000fe2000004188c */
[----:B------:R-:W-:Y:S05]  /*6bc0*/  LDSM.16.M88.4 R4, [R185] ;  /* 0x00000000b904783b */ /* 0x000fea0000000200 */
[----:B------:R-:W-:Y:S01]  /*6bd0*/  HMMA.16816.F32.BF16 R148, R160, R30, R148 ;  /* 0x0000001ea094723c */ /* 0x000fe20000041894 */
[----:B------:R-:W1:Y:S05]  /*6be0*/  LDSM.16.M88.4 R28, [R192+0x4800] ;  /* 0x00480000c01c783b */ /* 0x000e6a0000000200 */
[----:B---3--:R-:W-:Y:S06]  /*6bf0*/  HMMA.16816.F32.BF16 R12, R136, R32, R12 ;  /* 0x00000020880c723c */ /* 0x008fec000004180c */
[----:B----4-:R-:W-:Y:S06]  /*6c00*/  HMMA.16816.F32.BF16 R164, R156, R16, R164 ;  /* 0x000000109ca4723c */ /* 0x010fec00000418a4 */
[----:B-----5:R-:W-:Y:S06]  /*6c10*/  HMMA.16816.F32.BF16 R144, R160, R152, R144 ;  /* 0x00000098a090723c */ /* 0x020fec0000041890 */
[----:B------:R-:W-:Y:S01]  /*6c20*/  HMMA.16816.F32.BF16 R140, R24, R22, R140 ;  /* 0x00000016188c723c */ /* 0x000fe2000004188c */
[----:B------:R-:W2:Y:S05]  /*6c30*/  LDSM.16.M88.4 R20, [R205+0xb800] ;  /* 0x00b80000cd14783b */ /* 0x000eaa0000000200 */
[----:B------:R-:W-:Y:S01]  /*6c40*/  HMMA.16816.F32.BF16 R176, R156, R18, R176 ;  /* 0x000000129cb0723c */ /* 0x000fe200000418b0 */
[----:B------:R-:W3:Y:S01]  /*6c50*/  LDSM.16.M88.4 R16, [R199+0xb000] ;  /* 0x00b00000c710783b */ /* 0x000ee20000000200 */
[----:B------:R-:W-:Y:S01]  /*6c60*/  FMUL.FTZ R12, R12, UR5 ;  /* 0x000000050c0c7c20 */ /* 0x000fe20008410000 */
[----:B------:R-:W-:Y:S01]  /*6c70*/  FMUL.FTZ R13, R13, UR5 ;  /* 0x000000050d0d7c20 */ /* 0x000fe20008410000 */
[----:B------:R-:W-:-:S02]  /*6c80*/  FMUL.FTZ R14, R14, UR5 ;  /* 0x000000050e0e7c20 */ /* 0x000fc40008410000 */
[----:B------:R-:W-:Y:S01]  /*6c90*/  HMMA.16816.F32.BF16 R172, R8, R180, R172 ;  /* 0x000000b408ac723c */ /* 0x000fe200000418ac */
[----:B------:R-:W4:Y:S05]  /*6ca0*/  MUFU.TANH R32, R12 ;  /* 0x0000000c00207308 */ /* 0x000f2a0000002400 */
[C---:B------:R-:W-:Y:S03]  /*6cb0*/  HMMA.16816.F32.BF16 R148, R136.reuse, R34, R148 ;  /* 0x000000228894723c */ /* 0x040fe60000041894 */
[----:B------:R-:W5:Y:S03]  /*6cc0*/  MUFU.TANH R33, R13 ;  /* 0x0000000d00217308 */ /* 0x000f660000002400 */
[----:B-1----:R-:W-:Y:S05]  /*6cd0*/  HMMA.16816.F32.BF16 R144, R136, R28, R144 ;  /* 0x0000001c8890723c */ /* 0x002fea0000041890 */
[----:B------:R1:W-:Y:S01]  /*6ce0*/  MUFU.TANH R34, R14 ;  /* 0x0000000e00227308 */ /* 0x0003e20000002400 */
[----:B------:R-:W-:Y:S01]  /*6cf0*/  HMMA.16816.F32.BF16 R164, R24, R4, R164 ;  /* 0x0000000418a4723c */ /* 0x000fe200000418a4 */
[----:B------:R-:W-:-:S05]  /*6d00*/  FMUL.FTZ R29, R15, UR5 ;  /* 0x000000050f1d7c20 */ /* 0x000fca0008410000 */
[----:B------:R-:W-:Y:S01]  /*6d10*/  HMMA.16816.F32.BF16 R176, R24, R6, R176 ;  /* 0x0000000618b0723c */ /* 0x000fe200000418b0 */
[----:B------:R-:W4:Y:S01]  /*6d20*/  LDSM.16.M88.4 R4, [R192+0x5000] ;  /* 0x00500000c004783b */ /* 0x000f220000000200 */
[----:B------:R-:W-:Y:S04]  /*6d30*/  MUFU.TANH R29, R29 ;  /* 0x0000001d001d7308 */ /* 0x000fe80000002400 */
[----:B------:R-:W-:Y:S01]  /*6d40*/  HMMA.16816.F32.BF16 R168, R8, R182, R168 ;  /* 0x000000b608a8723c */ /* 0x000fe200000418a8 */
[----:B------:R-:W-:Y:S01]  /*6d50*/  LDSM.16.M88.4 R8, [R199+0xb800] ;  /* 0x00b80000c708783b */ /* 0x000fe20000000200 */
[----:B------:R-:W-:Y:S01]  /*6d60*/  FMUL.FTZ R35, R148, UR5 ;  /* 0x0000000594237c20 */ /* 0x000fe20008410000 */
[----:B------:R-:W-:Y:S02]  /*6d70*/  FMUL.FTZ R28, R149, UR5 ;  /* 0x00000005951c7c20 */ /* 0x000fe40008410000 */
[----:B-1----:R-:W1:Y:S01]  /*6d80*/  LDSM.16.M88.4 R12, [R184] ;  /* 0x00000000b80c783b */ /* 0x002e620000000200 */
[----:B--2---:R-:W-:Y:S01]  /*6d90*/  HMMA.16816.F32.BF16 R172, R156, R20, R172 ;  /* 0x000000149cac723c */ /* 0x004fe200000418ac */
[----:B------:R-:W-:Y:S01]  /*6da0*/  FMUL.FTZ R145, R145, UR5 ;  /* 0x0000000591917c20 */ /* 0x000fe20008410000 */
[----:B------:R-:W2:Y:S01]  /*6db0*/  MUFU.TANH R35, R35 ;  /* 0x0000002300237308 */ /* 0x000ea20000002400 */
[----:B------:R-:W-:Y:S01]  /*6dc0*/  FMUL.FTZ R144, R144, UR5 ;  /* 0x0000000590907c20 */ /* 0x000fe20008410000 */
[----:B------:R-:W-:-:S02]  /*6dd0*/  FMUL.FTZ R147, R147, UR5 ;  /* 0x0000000593937c20 */ /* 0x000fc40008410000 */
[C---:B---3--:R-:W-:Y:S04]  /*6de0*/  HMMA.16816.F32.BF16 R164, R160.reuse, R16, R164 ;  /* 0x00000010a0a4723c */ /* 0x048fe800000418a4 */
[----:B------:R-:W3:Y:S02]  /*6df0*/  MUFU.TANH R28, R28 ;  /* 0x0000001c001c7308 */ /* 0x000ee40000002400 */
[----:B------:R-:W-:Y:S06]  /*6e00*/  HMMA.16816.F32.BF16 R176, R160, R18, R176 ;  /* 0x00000012a0b0723c */ /* 0x000fec00000418b0 */
[----:B------:R-:W-:Y:S01]  /*6e10*/  HMMA.16816.F32.BF16 R168, R156, R22, R168 ;  /* 0x000000169ca8723c */ /* 0x000fe200000418a8 */
[----:B------:R-:W-:Y:S01]  /*6e20*/  FMUL.FTZ R18, R146, UR5 ;  /* 0x0000000592127c20 */ /* 0x000fe20008410000 */
[----:B------:R5:W-:Y:S04]  /*6e30*/  MUFU.TANH R148, R145 ;  /* 0x0000009100947308 */ /* 0x000be80000002400 */
[----:B------:R-:W-:Y:S04]  /*6e40*/  HMMA.16816.F32.BF16 R140, R160, R154, R140 ;  /* 0x0000009aa08c723c */ /* 0x000fe8000004188c */
[----:B------:R-:W-:Y:S02]  /*6e50*/  MUFU.TANH R18, R18 ;  /* 0x0000001200127308 */ /* 0x000fe40000002400 */
[C---:B----4-:R-:W-:Y:S06]  /*6e60*/  HMMA.16816.F32.BF16 R164, R136.reuse, R4, R164 ;  /* 0x0000000488a4723c */ /* 0x050fec00000418a4 */
[----:B------:R-:W-:Y:S01]  /*6e70*/  HMMA.16816.F32.BF16 R176, R136, R6, R176 ;  /* 0x0000000688b0723c */ /* 0x000fe200000418b0 */
[----:B------:R-:W4:Y:S01]  /*6e80*/  LDSM.16.M88.4 R4, [R192+0x5800] ;  /* 0x00580000c004783b */ /* 0x000f220000000200 */
[----:B------:R-:W-:-:S04]  /*6e90*/  DEPBAR.LE SB0, 0x0 ;  /* 0x000080000000791a */ /* 0x000fc80000000000 */
[C---:B-1----:R-:W-:Y:S01]  /*6ea0*/  HMMA.16816.F32.BF16 R172, R24.reuse, R12, R172 ;  /* 0x0000000c18ac723c */ /* 0x042fe200000418ac */
[----:B------:R1:W-:Y:S05]  /*6eb0*/  MUFU.TANH R12, R147 ;  /* 0x00000093000c7308 */ /* 0x0003ea0000002400 */
[----:B------:R-:W-:Y:S06]  /*6ec0*/  HMMA.16816.F32.BF16 R168, R24, R14, R168 ;  /* 0x0000000e18a8723c */ /* 0x000fec00000418a8 */
[----:B------:R-:W-:Y:S01]  /*6ed0*/  HMMA.16816.F32.BF16 R140, R136, R30, R140 ;  /* 0x0000001e888c723c */ /* 0x000fe2000004188c */
[----:B------:R-:W-:Y:S01]  /*6ee0*/  FMUL.FTZ R146, R164, UR5 ;  /* 0x00000005a4927c20 */ /* 0x000fe20008410000 */
[----:B-----5:R-:W-:-:S04]  /*6ef0*/  FMUL.FTZ R145, R167, UR5 ;  /* 0x00000005a7917c20 */ /* 0x020fc80008410000 */
[----:B------:R-:W-:Y:S01]  /*6f00*/  FMUL.FTZ R176, R176, UR5 ;  /* 0x00000005b0b07c20 */ /* 0x000fe20008410000 */
[----:B------:R-:W-:Y:S01]  /*6f10*/  FMUL.FTZ R30, R150, UR5 ;  /* 0x00000005961e7c20 */ /* 0x000fe20008410000 */
[----:B------:R-:W-:Y:S01]  /*6f20*/  FMUL.FTZ R31, R151, UR5 ;  /* 0x00000005971f7c20 */ /* 0x000fe20008410000 */
[----:B------:R5:W-:Y:S01]  /*6f30*/  MUFU.TANH R150, R144 ;  /* 0x0000009000967308 */ /* 0x000be20000002400 */
[----:B-1----:R-:W-:Y:S02]  /*6f40*/  FMUL.FTZ R147, R166, UR5 ;  /* 0x00000005a6937c20 */ /* 0x002fe40008410000 */
[C---:B------:R-:W-:Y:S05]  /*6f50*/  HMMA.16816.F32.BF16 R172, R160.reuse, R8, R172 ;  /* 0x00000008a0ac723c */ /* 0x040fea00000418ac */
[----:B------:R-:W1:Y:S01]  /*6f60*/  MUFU.TANH R30, R30 ;  /* 0x0000001e001e7308 */ /* 0x000e620000002400 */
[----:B------:R-:W-:Y:S01]  /*6f70*/  HMMA.16816.F32.BF16 R168, R160, R10, R168 ;  /* 0x0000000aa0a8723c */ /* 0x000fe200000418a8 */
[----:B------:R-:W-:-:S05]  /*6f80*/  IMAD.SHL.U32 R9, R213, 0x2, RZ ;  /* 0x00000002d5097824 */ /* 0x000fca00078e00ff */
[----:B------:R-:W-:Y:S01]  /*6f90*/  LOP3.LUT R9, R9, 0x6, RZ, 0xc0, !PT ;  /* 0x0000000609097812 */ /* 0x000fe200078ec0ff */
[----:B------:R-:W1:Y:S01]  /*6fa0*/  MUFU.TANH R31, R31 ;  /* 0x0000001f001f7308 */ /* 0x000e620000002400 */
[----:B------:R-:W-:Y:S01]  /*6fb0*/  FMUL.FTZ R17, R141, UR5 ;  /* 0x000000058d117c20 */ /* 0x000fe20008410000 */
[----:B------:R-:W-:Y:S01]  /*6fc0*/  FMUL.FTZ R16, R140, UR5 ;  /* 0x000000058c107c20 */ /* 0x000fe20008410000 */
[----:B------:R-:W-:Y:S01]  /*6fd0*/  FMUL.FTZ R142, R142, UR5 ;  /* 0x000000058e8e7c20 */ /* 0x000fe20008410000 */
[----:B------:R-:W-:Y:S02]  /*6fe0*/  IMAD R8, R0, 0x40, R9 ;  /* 0x0000004000087824 */ /* 0x000fe400078e0209 */
[----:B------:R-:W-:Y:S01]  /*6ff0*/  FMUL.FTZ R143, R143, UR5 ;  /* 0x000000058f8f7c20 */ /* 0x000fe20008410000 */
[----:B-----5:R-:W-:Y:S01]  /*7000*/  FMUL.FTZ R144, R165, UR5 ;  /* 0x00000005a5907c20 */ /* 0x020fe20008410000 */
[----:B------:R-:W-:Y:S01]  /*7010*/  FMUL.FTZ R140, R177, UR5 ;  /* 0x00000005b18c7c20 */ /* 0x000fe20008410000 */
[C---:B------:R-:W-:Y:S01]  /*7020*/  VIADD R9, R8.reuse, 0x1 ;  /* 0x0000000108097836 */ /* 0x040fe20000000000 */
[-C--:B------:R-:W-:Y:S01]  /*7030*/  ISETP.GE.AND P5, PT, R8, R133.reuse, PT ;  /* 0x000000850800720c */ /* 0x080fe20003fa6270 */
[----:B------:R-:W5:Y:S01]  /*7040*/  MUFU.TANH R17, R17 ;  /* 0x0000001100117308 */ /* 0x000f620000002400 */
[----:B----4-:R-:W-:Y:S01]  /*7050*/  HMMA.16816.F32.BF16 R172, R136, R4, R172 ;  /* 0x0000000488ac723c */ /* 0x010fe200000418ac */
[----:B------:R-:W-:Y:S01]  /*7060*/  FMUL.FTZ R141, R179, UR5 ;  /* 0x00000005b38d7c20 */ /* 0x000fe20008410000 */
[----:B------:R-:W-:-:S02]  /*7070*/  ISETP.GE.AND P1, PT, R9, R133, PT ;  /* 0x000000850900720c */ /* 0x000fc40003f26270 */
[----:B------:R-:W-:Y:S02]  /*7080*/  FSEL R32, R32, -INF , !P5 ;  /* 0xff80000020207808 */ /* 0x000fe40006800000 */
[----:B------:R-:W-:Y:S01]  /*7090*/  FSEL R22, R33, -INF , !P1 ;  /* 0xff80000021167808 */ /* 0x000fe20004800000 */
[C---:B------:R-:W-:Y:S01]  /*70a0*/  VIADD R5, R8.reuse, 0x8 ;  /* 0x0000000808057836 */ /* 0x040fe20000000000 */
[----:B------:R-:W-:Y:S01]  /*70b0*/  HMMA.16816.F32.BF16 R168, R136, R6, R168 ;  /* 0x0000000688a8723c */ /* 0x000fe200000418a8 */
[----:B------:R-:W-:Y:S01]  /*70c0*/  VIADD R4, R8, 0x9 ;  /* 0x0000000908047836 */ /* 0x000fe20000000000 */
[----:B------:R-:W4:Y:S01]  /*70d0*/  MUFU.TANH R16, R16 ;  /* 0x0000001000107308 */ /* 0x000f220000002400 */
[-C--:B------:R-:W-:Y:S02]  /*70e0*/  ISETP.GE.AND P6, PT, R9, R2.reuse, PT ;  /* 0x000000020900720c */ /* 0x080fe40003fc6270 */
[CC--:B------:R-:W-:Y:S02]  /*70f0*/  ISETP.GE.AND P0, PT, R5.reuse, R133.reuse, PT ;  /* 0x000000850500720c */ /* 0x0c0fe40003f06270 */
[----:B------:R-:W-:Y:S01]  /*7100*/  ISETP.GE.AND P1, PT, R4, R133, PT ;  /* 0x000000850400720c */ /* 0x000fe20003f26270 */
[C---:B------:R-:W-:Y:S01]  /*7110*/  VIADD R6, R8.reuse, 0x20 ;  /* 0x0000002008067836 */ /* 0x040fe20000000000 */
[----:B------:R-:W-:Y:S01]  /*7120*/  ISETP.GE.AND P5, PT, R5, R2, PT ;  /* 0x000000020500720c */ /* 0x000fe20003fa6270 */
[----:B------:R-:W4:Y:S01]  /*7130*/  MUFU.TANH R146, R146 ;  /* 0x0000009200927308 */ /* 0x000f220000002400 */
[----:B--2---:R-:W-:Y:S01]  /*7140*/  FSEL R20, R35, -INF , !P0 ;  /* 0xff80000023147808 */ /* 0x004fe20004000000 */
[----:B------:R-:W-:Y:S01]  /*7150*/  VIADD R5, R8, 0x10 ;  /* 0x0000001008057836 */ /* 0x000fe20000000000 */
[----:B---3--:R-:W-:-:S02]  /*7160*/  FSEL R28, R28, -INF , !P1 ;  /* 0xff8000001c1c7808 */ /* 0x008fc40004800000 */
[-C--:B------:R-:W-:Y:S01]  /*7170*/  ISETP.GE.AND P0, PT, R4, R2.reuse, PT ;  /* 0x000000020400720c */ /* 0x080fe20003f06270 */
[C---:B------:R-:W-:Y:S01]  /*7180*/  VIADD R4, R8.reuse, 0x11 ;  /* 0x0000001108047836 */ /* 0x040fe20000000000 */
[-C--:B------:R-:W-:Y:S01]  /*7190*/  ISETP.GE.AND P1, PT, R8, R2.reuse, PT ;  /* 0x000000020800720c */ /* 0x080fe20003f26270 */
[----:B------:R-:W2:Y:S01]  /*71a0*/  MUFU.TANH R151, R142 ;  /* 0x0000008e00977308 */ /* 0x000ea20000002400 */
[----:B------:R-:W-:Y:S01]  /*71b0*/  FSEL R29, R29, -INF , !P6 ;  /* 0xff8000001d1d7808 */ /* 0x000fe20007000000 */
[----:B------:R-:W-:Y:S01]  /*71c0*/  FMUL.FTZ R167, R174, UR5 ;  /* 0x00000005aea77c20 */ /* 0x000fe20008410000 */
[----:B------:R-:W-:Y:S01]  /*71d0*/  FSEL R21, R34, -INF , !P1 ;  /* 0xff80000022157808 */ /* 0x000fe20004800000 */
[----:B------:R-:W-:Y:S01]  /*71e0*/  FMUL.FTZ R172, R172, UR5 ;  /* 0x00000005acac7c20 */ /* 0x000fe20008410000 */
[CC--:B------:R-:W-:Y:S01]  /*71f0*/  ISETP.GE.AND P1, PT, R5.reuse, R133.reuse, PT ;  /* 0x000000850500720c */ /* 0x0c0fe20003f26270 */
[----:B------:R-:W-:Y:S01]  /*7200*/  FMUL.FTZ R168, R168, UR5 ;  /* 0x00000005a8a87c20 */ /* 0x000fe20008410000 */
[-C--:B------:R-:W-:Y:S01]  /*7210*/  ISETP.GE.AND P6, PT, R5, R2.reuse, PT ;  /* 0x000000020500720c */ /* 0x080fe20003fc6270 */
[----:B------:R3:W2:Y:S01]  /*7220*/  MUFU.TANH R149, R143 ;  /* 0x0000008f00957308 */ /* 0x0006a20000002400 */
[----:B-1----:R-:W-:Y:S01]  /*7230*/  FSEL R19, R30, -INF , !P5 ;  /* 0xff8000001e137808 */ /* 0x002fe20006800000 */
[----:B------:R-:W-:Y:S01]  /*7240*/  VIADD R5, R8, 0x19 ;  /* 0x0000001908057836 */ /* 0x000fe20000000000 */
[----:B------:R-:W-:Y:S01]  /*7250*/  FSEL R31, R31, -INF , !P0 ;  /* 0xff8000001f1f7808 */ /* 0x000fe20004000000 */
[----:B------:R-:W-:Y:S01]  /*7260*/  FMUL.FTZ R166, R169, UR5 ;  /* 0x00000005a9a67c20 */ /* 0x000fe20008410000 */
[CC--:B------:R-:W-:Y:S01]  /*7270*/  ISETP.GE.AND P5, PT, R4.reuse, R133.reuse, PT ;  /* 0x000000850400720c */ /* 0x0c0fe20003fa6270 */
[----:B------:R-:W-:Y:S01]  /*7280*/  FMUL.FTZ R173, R173, UR5 ;  /* 0x00000005adad7c20 */ /* 0x000fe20008410000 */
[----:B------:R-:W-:Y:S01]  /*7290*/  ISETP.GE.AND P0, PT, R4, R2, PT ;  /* 0x000000020400720c */ /* 0x000fe20003f06270 */
[----:B------:R-:W1:Y:S01]  /*72a0*/  MUFU.TANH R142, R176 ;  /* 0x000000b0008e7308 */ /* 0x000e620000002400 */
[----:B------:R-:W-:Y:S01]  /*72b0*/  VIADD R4, R8, 0x18 ;  /* 0x0000001808047836 */ /* 0x000fe20000000000 */
[----:B------:R-:W-:Y:S01]  /*72c0*/  FSEL R148, R148, -INF , !P5 ;  /* 0xff80000094947808 */ /* 0x000fe20006800000 */
[----:B------:R-:W-:Y:S01]  /*72d0*/  FMUL.FTZ R165, R175, UR5 ;  /* 0x00000005afa57c20 */ /* 0x000fe20008410000 */
[----:B------:R-:W-:Y:S01]  /*72e0*/  FSEL R150, R150, -INF , !P1 ;  /* 0xff80000096967808 */ /* 0x000fe20004800000 */
[----:B------:R-:W-:Y:S01]  /*72f0*/  FMUL.FTZ R163, R170, UR5 ;  /* 0x00000005aaa37c20 */ /* 0x000fe20008410000 */
[----:B------:R-:W-:Y:S01]  /*7300*/  ISETP.GE.AND P5, PT, R5, R133, PT ;  /* 0x000000850500720c */ /* 0x000fe20003fa6270 */
[----:B------:R-:W-:Y:S01]  /*7310*/  FMUL.FTZ R161, R171, UR5 ;  /* 0x00000005aba17c20 */ /* 0x000fe20008410000 */
[----:B------:R-:W1:Y:S01]  /*7320*/  MUFU.TANH R144, R144 ;  /* 0x0000009000907308 */ /* 0x000e620000002400 */
[----:B------:R-:W-:Y:S01]  /*7330*/  FSEL R179, R18, -INF , !P6 ;  /* 0xff80000012b37808 */ /* 0x000fe20007000000 */
[----:B---3--:R-:W-:Y:S01]  /*7340*/  FMUL.FTZ R143, R178, UR5 ;  /* 0x00000005b28f7c20 */ /* 0x008fe20008410000 */
[----:B------:R-:W-:-:S02]  /*7350*/  FSEL R177, R12, -INF , !P0 ;  /* 0xff8000000cb17808 */ /* 0x000fc40004000000 */
[-C--:B------:R-:W-:Y:S02]  /*7360*/  ISETP.GE.AND P1, PT, R4, R133.reuse, PT ;  /* 0x000000850400720c */ /* 0x080fe40003f26270 */
[C---:B------:R-:W-:Y:S01]  /*7370*/  ISETP.GE.AND P6, PT, R6.reuse, R133, PT ;  /* 0x000000850600720c */ /* 0x040fe20003fc6270 */
[----:B------:R-:W3:Y:S01]  /*7380*/  MUFU.TANH R145, R145 ;  /* 0x0000009100917308 */ /* 0x000ee20000002400 */
[-C--:B------:R-:W-:Y:S01]  /*7390*/  ISETP.GE.AND P0, PT, R6, R2.reuse, PT ;  /* 0x000000020600720c */ /* 0x080fe20003f06270 */
[----:B------:R-:W-:Y:S01]  /*73a0*/  VIADD R6, R8, 0x28 ;  /* 0x0000002808067836 */ /* 0x000fe20000000000 */
[----:B-----5:R-:W-:Y:S02]  /*73b0*/  FSEL R136, R17, -INF , !P5 ;  /* 0xff80000011887808 */ /* 0x020fe40006800000 */
[----:B----4-:R-:W-:Y:S02]  /*73c0*/  FSEL R138, R16, -INF , !P1 ;  /* 0xff800000108a7808 */ /* 0x010fe40004800000 */
[-C--:B------:R-:W-:Y:S01]  /*73d0*/  ISETP.GE.AND P5, PT, R5, R2.reuse, PT ;  /* 0x000000020500720c */ /* 0x080fe20003fa6270 */
[----:B------:R-:W4:Y:S01]  /*73e0*/  MUFU.TANH R140, R140 ;  /* 0x0000008c008c7308 */ /* 0x000f220000002400 */
[----:B------:R-:W-:Y:S01]  /*73f0*/  ISETP.GE.AND P1, PT, R4, R2, PT ;  /* 0x000000020400720c */ /* 0x000fe20003f26270 */
[----:B------:R-:W-:Y:S01]  /*7400*/  VIADD R5, R8, 0x21 ;  /* 0x0000002108057836 */ /* 0x000fe20000000000 */
[----:B------:R-:W-:-:S02]  /*7410*/  FSEL R146, R146, -INF , !P6 ;  /* 0xff80000092927808 */ /* 0x000fc40007000000 */
[-C--:B------:R-:W-:Y:S02]  /*7420*/  ISETP.GE.AND P6, PT, R6, R133.reuse, PT ;  /* 0x000000850600720c */ /* 0x080fe40003fc6270 */
[----:B--2---:R-:W-:Y:S01]  /*7430*/  FSEL R151, R151, -INF , !P1 ;  /* 0xff80000097977808 */ /* 0x004fe20004800000 */
[----:B------:R-:W2:Y:S01]  /*7440*/  MUFU.TANH R147, R147 ;  /* 0x0000009300937308 */ /* 0x000ea20000002400 */
[----:B------:R-:W-:Y:S02]  /*7450*/  FSEL R149, R149, -INF , !P5 ;  /* 0xff80000095957808 */ /* 0x000fe40006800000 */
[C---:B------:R-:W-:Y:S02]  /*7460*/  ISETP.GE.AND P1, PT, R5.reuse, R133, PT ;  /* 0x000000850500720c */ /* 0x040fe40003f26270 */
[-C--:B------:R-:W-:Y:S01]  /*7470*/  ISETP.GE.AND P5, PT, R5, R2.reuse, PT ;  /* 0x000000020500720c */ /* 0x080fe20003fa6270 */
[----:B------:R-:W-:Y:S01]  /*7480*/  VIADD R5, R8, 0x29 ;  /* 0x0000002908057836 */ /* 0x000fe20000000000 */
[----:B-1----:R-:W-:Y:S01]  /*7490*/  FSEL R142, R142, -INF , !P6 ;  /* 0xff8000008e8e7808 */ /* 0x002fe20007000000 */
[----:B------:R-:W1:Y:S01]  /*74a0*/  MUFU.TANH R167, R167 ;  /* 0x000000a700a77308 */ /* 0x000e620000002400 */
[----:B------:R-:W-:Y:S01]  /*74b0*/  ISETP.GE.AND P6, PT, R6, R2, PT ;  /* 0x000000020600720c */ /* 0x000fe20003fc6270 */
[----:B------:R-:W-:Y:S01]  /*74c0*/  VIADD R6, R8, 0x30 ;  /* 0x0000003008067836 */ /* 0x000fe20000000000 */
[----:B------:R-:W-:-:S02]  /*74d0*/  FSEL R144, R144, -INF , !P1 ;  /* 0xff80000090907808 */ /* 0x000fc40004800000 */
[-C--:B------:R-:W-:Y:S02]  /*74e0*/  ISETP.GE.AND P1, PT, R5, R133.reuse, PT ;  /* 0x000000850500720c */ /* 0x080fe40003f26270 */
[----:B---3--:R-:W-:Y:S01]  /*74f0*/  FSEL R145, R145, -INF , !P5 ;  /* 0xff80000091917808 */ /* 0x008fe20006800000 */
[----:B------:R-:W3:Y:S01]  /*7500*/  MUFU.TANH R143, R143 ;  /* 0x0000008f008f7308 */ /* 0x000ee20000002400 */
[-C--:B------:R-:W-:Y:S02]  /*7510*/  ISETP.GE.AND P5, PT, R6, R2.reuse, PT ;  /* 0x000000020600720c */ /* 0x080fe40003fa6270 */
[----:B----4-:R-:W-:Y:S02]  /*7520*/  FSEL R140, R140, -INF , !P1 ;  /* 0xff8000008c8c7808 */ /* 0x010fe40004800000 */
[----:B--2---:R-:W-:Y:S02]  /*7530*/  FSEL R147, R147, -INF , !P0 ;  /* 0xff80000093937808 */ /* 0x004fe40004000000 */
[----:B------:R-:W-:Y:S01]  /*7540*/  ISETP.GE.AND P1, PT, R5, R2, PT ;  /* 0x000000020500720c */ /* 0x000fe20003f26270 */
[----:B------:R-:W2:Y:S01]  /*7550*/  MUFU.TANH R141, R141 ;  /* 0x0000008d008d7308 */ /* 0x000ea20000002400 */
[----:B------:R-:W-:Y:S01]  /*7560*/  ISETP.GE.AND P0, PT, R6, R133, PT ;  /* 0x000000850600720c */ /* 0x000fe20003f06270 */
[C---:B------:R-:W-:Y:S01]  /*7570*/  VIADD R6, R8.reuse, 0x31 ;  /* 0x0000003108067836 */ /* 0x040fe20000000000 */
[----:B-1----:R-:W-:Y:S01]  /*7580*/  FSEL R167, R167, -INF , !P5 ;  /* 0xff800000a7a77808 */ /* 0x002fe20006800000 */
[----:B------:R-:W-:Y:S01]  /*7590*/  VIADD R5, R8, 0x38 ;  /* 0x0000003808057836 */ /* 0x000fe20000000000 */
[----:B------:R-:W-:Y:S01]  /*75a0*/  ISETP.GE.AND P5, PT, R212, 0x3, PT ;  /* 0x00000003d400780c */ /* 0x000fe20003fa6270 */
[----:B------:R-:W-:-:S02]  /*75b0*/  VIADD R8, R8, 0x39 ;  /* 0x0000003908087836 */ /* 0x000fc40000000000 */
[----:B------:R-:W1:Y:S01]  /*75c0*/  MUFU.TANH R172, R172 ;  /* 0x000000ac00ac7308 */ /* 0x000e620000002400 */
[----:B---3--:R-:W-:Y:S02]  /*75d0*/  FSEL R143, R143, -INF , !P6 ;  /* 0xff8000008f8f7808 */ /* 0x008fe40007000000 */
[----:B------:R-:W-:-:S05]  /*75e0*/  ISETP.GE.AND P6, PT, R6, R133, PT ;  /* 0x000000850600720c */ /* 0x000fca0003fc6270 */
[----:B------:R-:W3:Y:S01]  /*75f0*/  MUFU.TANH R4, R173 ;  /* 0x000000ad00047308 */ /* 0x000ee20000002400 */
[----:B--2---:R-:W-:Y:S02]  /*7600*/  FSEL R141, R141, -INF , !P1 ;  /* 0xff8000008d8d7808 */ /* 0x004fe40004800000 */
[----:B------:R-:W-:-:S05]  /*7610*/  ISETP.GE.AND P1, PT, R5, R133, PT ;  /* 0x000000850500720c */ /* 0x000fca0003f26270 */
[----:B------:R-:W2:Y:S01]  /*7620*/  MUFU.TANH R168, R168 ;  /* 0x000000a800a87308 */ /* 0x000ea20000002400 */
[----:B-1----:R-:W-:Y:S01]  /*7630*/  FSEL R172, R172, -INF , !P0 ;  /* 0xff800000acac7808 */ /* 0x002fe20004000000 */
[----:B------:R-:W-:Y:S01]  /*7640*/  BAR.SYNC.DEFER_BLOCKING 0x0 ;  /* 0x0000000000007b1d */ /* 0x000fe20000010000 */
[----:B------:R-:W-:-:S05]  /*7650*/  ISETP.GE.AND P0, PT, R8, R133, PT ;  /* 0x000000850800720c */ /* 0x000fca0003f06270 */
[----:B------:R-:W1:Y:S01]  /*7660*/  MUFU.TANH R166, R166 ;  /* 0x000000a600a67308 */ /* 0x000e620000002400 */
[----:B---3--:R-:W-:Y:S02]  /*7670*/  FSEL R170, R4, -INF , !P6 ;  /* 0xff80000004aa7808 */ /* 0x008fe40007000000 */
[----:B------:R-:W-:-:S05]  /*7680*/  ISETP.GE.AND P6, PT, R6, R2, PT ;  /* 0x000000020600720c */ /* 0x000fca0003fc6270 */
[----:B------:R-:W3:Y:S01]  /*7690*/  MUFU.TANH R165, R165 ;  /* 0x000000a500a57308 */ /* 0x000ee20000002400 */
[----:B--2---:R-:W-:Y:S02]  /*76a0*/  FSEL R168, R168, -INF , !P1 ;  /* 0xff800000a8a87808 */ /* 0x004fe40004800000 */
[----:B------:R-:W-:-:S05]  /*76b0*/  ISETP.GE.AND P1, PT, R5, R2, PT ;  /* 0x000000020500720c */ /* 0x000fca0003f26270 */
[----:B------:R-:W2:Y:S01]  /*76c0*/  MUFU.TANH R163, R163 ;  /* 0x000000a300a37308 */ /* 0x000ea20000002400 */
[----:B-1----:R-:W-:Y:S02]  /*76d0*/  FSEL R166, R166, -INF , !P0 ;  /* 0xff800000a6a67808 */ /* 0x002fe40004000000 */
[----:B------:R-:W-:-:S05]  /*76e0*/  ISETP.GE.AND P0, PT, R8, R2, PT ;  /* 0x000000020800720c */ /* 0x000fca0003f06270 */
[----:B------:R-:W1:Y:S01]  /*76f0*/  MUFU.TANH R161, R161 ;  /* 0x000000a100a17308 */ /* 0x000e620000002400 */
[----:B---3--:R-:W-:Y:S02]  /*7700*/  FSEL R165, R165, -INF , !P6 ;  /* 0xff800000a5a57808 */ /* 0x008fe40007000000 */
[----:B--2---:R-:W-:Y:S02]  /*7710*/  FSEL R163, R163, -INF , !P1 ;  /* 0xff800000a3a37808 */ /* 0x004fe40004800000 */
[----:B-1----:R-:W-:Y:S01]  /*7720*/  FSEL R161, R161, -INF , !P0 ;  /* 0xff800000a1a17808 */ /* 0x002fe20004000000 */
[----:B------:R-:W-:Y:S06]  /*7730*/  @!P5 BRA `(.L_x_633) ;  /* 0x0000000400c8d947 */ /* 0x000fec0003800000 */
[----:B------:R-:W-:Y:S01]  /*7740*/  VIADD R5, R212, 0xfffffffd ;  /* 0xfffffffdd4057836 */ /* 0x000fe20000000000 */
[----:B------:R-:W1:Y:S01]  /*7750*/  @!P4 LDC.64 R10, c[0x0][0x218] ;  /* 0x00008600ff0acb82 */ /* 0x000e620000000a00 */
[----:B------:R2:W-:Y:S01]  /*7760*/  @P4 STS.128 [R221+0x6000], RZ ;  /* 0x006000ffdd004388 */ /* 0x0005e20000000c00 */
[----:B------:R-:W-:Y:S01]  /*7770*/  BSSY B0, `(.L_x_634) ;  /* 0x000006d000007945 */ /* 0x000fe20003800000 */
[----:B------:R-:W-:Y:S01]  /*7780*/  IMAD.WIDE.U32 R12, R5, R134, RZ ;  /* 0x00000086050c7225 */ /* 0x000fe200078e00ff */
[----:B------:R-:W-:-:S04]  /*7790*/  SHF.R.S32.HI R7, RZ, 0x1f, R5 ;  /* 0x0000001fff077819 */ /* 0x000fc80000011405 */
[----:B------:R-:W3:Y:S01]  /*77a0*/  @!P3 LDC.64 R8, c[0x0][0x218] ;  /* 0x00008600ff08bb82 */ /* 0x000ee20000000a00 */
[----:B------:R-:W-:Y:S01]  /*77b0*/  IMAD R2, R7, R134, RZ ;  /* 0x0000008607027224 */ /* 0x000fe200078e02ff */
[----:B------:R-:W-:-:S03]  /*77c0*/  LEA R25, P0, R12, R226, 0x6 ;  /* 0x000000e20c197211 */ /* 0x000fc600078030ff */
[----:B------:R-:W-:Y:S01]  /*77d0*/  IMAD R135, R5, R135, R2 ;  /* 0x0000008705877224 */ /* 0x000fe200078e0202 */
[----:B------:R-:W-:Y:S02]  /*77e0*/  IADD3 R23, P6, R216, R25, RZ ;  /* 0x00000019d8177210 */ /* 0x000fe40007fde0ff */
[----:B------:R-:W4:Y:S01]  /*77f0*/  @!P2 LDC.64 R6, c[0x0][0x218] ;  /* 0x00008600ff06ab82 */ /* 0x000f220000000a00 */
[----:B------:R-:W-:-:S05]  /*7800*/  IMAD.IADD R135, R13, 0x1, R135 ;  /* 0x000000010d877824 */ /* 0x000fca00078e0287 */
[----:B------:R-:W-:Y:S02]  /*7810*/  LEA.HI.X R2, R12, R229, R135, 0x6, P0 ;  /* 0x000000e50c027211 */ /* 0x000fe400000f3487 */
[----:B------:R-:W5:Y:S01]  /*7820*/  @!P4 LDC.64 R4, c[0x0][0x218] ;  /* 0x00008600ff04cb82 */ /* 0x000f620000000a00 */
[----:B-1----:R-:W-:Y:S02]  /*7830*/  @!P4 LEA R34, P1, R25, R10, 0x1 ;  /* 0x0000000a1922c211 */ /* 0x002fe400078208ff */
[--C-:B------:R-:W-:Y:S02]  /*7840*/  IMAD.X R18, R207, 0x1, R2.reuse, P6 ;  /* 0x00000001cf127824 */ /* 0x100fe400030e0602 */
        /* <DEDUP_REMOVED lines=25> */
[----:B------:R-:W5:Y:S02]  /*79e0*/  @!P3 LDC.64 R10, c[0x0][0x218] ;  /* 0x00008600ff0abb82 */ /* 0x000f640000000a00 */
[----:B------:R-:W-:Y:S01]  /*79f0*/  @!PT LDS RZ, [RZ] ;  /* 0x00000000fffff984 */ /* 0x000fe20000000800 */
[----:B------:R-:W-:Y:S01]  /*7a00*/  @!PT LDS RZ, [RZ] ;  /* 0x00000000fffff984 */ /* 0x000fe20000000800 */
[----:B------:R-:W-:Y:S01]  /*7a10*/  @!PT LDS RZ, [RZ] ;  /* 0x00000000fffff984 */ /* 0x000fe20000000800 */
[----:B------:R2:W-:Y:S01]  /*7a20*/  @!P4 LDGSTS.E.BYPASS.LTC128B.128 [R221+0x6800], desc[UR8][R26.64] ;  /* 0x068000001addcfae */ /* 0x0005e2000b901d48 */
[----:B-1----:R-:W-:-:S03]  /*7a30*/  @!P3 LEA R34, P0, R23, R16, 0x1 ;  /* 0x000000101722b211 */ /* 0x002fc600078008ff */
[----:B------:R2:W-:Y:S02]  /*7a40*/  @P3 STS.128 [R221+0x8800], RZ ;  /* 0x008800ffdd003388 */ /* 0x0005e40000000c00 */
[----:B------:R-:W1:Y:S01]  /*7a50*/  @!P2 LDC.64 R8, c[0x0][0x218] ;  /* 0x00008600ff08ab82 */ /* 0x000e620000000a00 */
[----:B------:R-:W-:Y:S02]  /*7a60*/  @!P3 LEA.HI.X R35, R23, R17, R18, 0x1, P0 ;  /* 0x000000111723b211 */ /* 0x000fe400000f0c12 */
[----:B------:R-:W-:-:S03]  /*7a70*/  IADD3 R17, P6, R216, R23, RZ ;  /* 0x00000017d8117210 */ /* 0x000fc60007fde0ff */
[----:B------:R-:W-:Y:S01]  /*7a80*/  @!PT LDS RZ, [RZ] ;  /* 0x00000000fffff984 */ /* 0x000fe20000000800 */
[----:B------:R-:W-:Y:S01]  /*7a90*/  @!PT LDS RZ, [RZ] ;  /* 0x00000000fffff984 */ /* 0x000fe20000000800 */
[----:B------:R-:W-:Y:S01]  /*7aa0*/  @!PT LDS RZ, [RZ] ;  /* 0x00000000fffff984 */ /* 0x000fe20000000800 */
[----:B------:R2:W-:Y:S01]  /*7ab0*/  @!P3 LDGSTS.E.BYPASS.LTC128B.128 [R221+0x8800], desc[UR8][R34.64+0x80] ;  /* 0x0880008022ddbfae */ /* 0x0005e2000b901d48 */
[----:B---3--:R-:W-:Y:S01]  /*7ac0*/  @!P4 LEA R134, P1, R17, R12, 0x1 ;  /* 0x0000000c1186c211 */ /* 0x008fe200078208ff */
[----:B------:R-:W3:Y:S01]  /*7ad0*/  @!P4 LDC.64 R6, c[0x0][0x218] ;  /* 0x00008600ff06cb82 */ /* 0x000ee20000000a00 */
[----:B------:R-:W-:Y:S01]  /*7ae0*/  IMAD.X R2, R207, 0x1, R18, P6 ;  /* 0x00000001cf027824 */ /* 0x000fe200030e0612 */
[----:B----4-:R-:W-:Y:S01]  /*7af0*/  @!P2 LEA R14, P0, R23, R14, 0x1 ;  /* 0x0000000e170ea211 */ /* 0x010fe200078008ff */
[----:B------:R2:W-:Y:S01]  /*7b00*/  @P2 STS.128 [R221+0xa800], RZ ;  /* 0x00a800ffdd002388 */ /* 0x0005e20000000c00 */
[----:B------:R-:W-:Y:S02]  /*7b10*/  IADD3 R12, P6, R216, R17, RZ ;  /* 0x00000011d80c7210 */ /* 0x000fe40007fde0ff */
[C-C-:B------:R-:W-:Y:S02]  /*7b20*/  @!P4 LEA.HI.X R135, R17.reuse, R13, R2.reuse, 0x1, P1 ;  /* 0x0000000d1187c211 */ /* 0x140fe400008f0c02 */
[----:B------:R-:W4:Y:S01]  /*7b30*/  @!P3 LDC.64 R4, c[0x0][0x218] ;  /* 0x00008600ff04bb82 */ /* 0x000f220000000a00 */
[----:B-----5:R-:W-:Y:S01]  /*7b40*/  @!P3 LEA R10, P1, R17, R10, 0x1 ;  /* 0x0000000a110ab211 */ /* 0x020fe200078208ff */
[----:B------:R-:W-:Y:S01]  /*7b50*/  IMAD.X R13, R207, 0x1, R2, P6 ;  /* 0x00000001cf0d7824 */ /* 0x000fe200030e0602 */
[----:B------:R-:W-:-:S02]  /*7b60*/  @!P2 LEA.HI.X R15, R23, R15, R18, 0x1, P0 ;  /* 0x0000000f170fa211 */ /* 0x000fc400000f0c12 */
[C-C-:B------:R-:W-:Y:S02]  /*7b70*/  @!P3 LEA.HI.X R11, R17.reuse, R11, R2.reuse, 0x1, P1 ;  /* 0x0000000b110bb211 */ /* 0x140fe400008f0c02 */
[C---:B-1----:R-:W-:Y:S01]  /*7b80*/  @!P2 LEA R8, P0, R17.reuse, R8, 0x1 ;  /* 0x000000081108a211 */ /* 0x042fe200078008ff */
[----:B------:R-:W-:Y:S01]  /*7b90*/  @!PT LDS RZ, [RZ] ;  /* 0x00000000fffff984 */ /* 0x000fe20000000800 */
[----:B------:R-:W-:Y:S01]  /*7ba0*/  @!PT LDS RZ, [RZ] ;  /* 0x00000000fffff984 */ /* 0x000fe20000000800 */
[----:B------:R-:W-:Y:S01]  /*7bb0*/  @!PT LDS RZ, [RZ] ;  /* 0x00000000fffff984 */ /* 0x000fe20000000800 */
[----:B------:R2:W-:Y:S03]  /*7bc0*/  @!P2 LDGSTS.E.BYPASS.LTC128B.128 [R221+0xa800], desc[UR8][R14.64+0x100] ;  /* 0x0a8001000eddafae */ /* 0x0005e6000b901d48 */
[----:B------:R-:W-:Y:S01]  /*7bd0*/  @!P2 LEA.HI.X R9, R17, R9, R2, 0x1, P0 ;  /* 0x000000091109a211 */ /* 0x000fe200000f0c02 */
        /* <DEDUP_REMOVED lines=38> */
.L_x_635:
[----:B------:R-:W-:Y:S05]  /*7e40*/  BSYNC B0 ;  /* 0x0000000000007941 */ /* 0x000fea0003800000 */
.L_x_634:
[----:B------:R-:W0:Y:S02]  /*7e50*/  LDGDEPBAR ;  /* 0x00000000000079af */ /* 0x000e240000000000 */
.L_x_633:
        /* <DEDUP_REMOVED lines=34> */
[----:B------:R-:W-:Y:S01]  /*8080*/  @P5 IADD3 R231, R212, -0x3, RZ ;  /* 0xfffffffdd4e75810 */ /* 0x000fe20007ffe0ff */
[----:B------:R-:W1:Y:S04]  /*8090*/  SHFL.BFLY PT, R5, R4, 0x2, 0x1f ;  /* 0x0c401f0004057f89 */ /* 0x000e6800000e0000 */
[----:B------:R-:W2:Y:S01]  /*80a0*/  SHFL.BFLY PT, R7, R6, 0x2, 0x1f ;  /* 0x0c401f0006077f89 */ /* 0x000ea200000e0000 */
[----:B-1----:R-:W-:-:S02]  /*80b0*/  FMNMX.FTZ R5, R4, R5, !PT ;  /* 0x0000000504057209 */ /* 0x002fc40007810000 */
[----:B--2---:R-:W-:-:S03]  /*80c0*/  FMNMX.FTZ R7, R6, R7, !PT ;  /* 0x0000000706077209 */ /* 0x004fc60007810000 */
[----:B------:R-:W1:Y:S04]  /*80d0*/  SHFL.BFLY PT, R2, R5, 0x1, 0x1f ;  /* 0x0c201f0005027f89 */ /* 0x000e6800000e0000 */
[----:B------:R-:W2:Y:S01]  /*80e0*/  SHFL.BFLY PT, R152, R7, 0x1, 0x1f ;  /* 0x0c201f0007987f89 */ /* 0x000ea200000e0000 */
[----:B-1----:R-:W-:-:S04]  /*80f0*/  FMNMX.FTZ R2, R5, R2, !PT ;  /* 0x0000000205027209 */ /* 0x002fc80007810000 */
[C---:B------:R-:W-:Y:S01]  /*8100*/  FSETP.NEU.FTZ.AND P0, PT, R2.reuse, -INF , PT ;  /* 0xff8000000200780b */ /* 0x040fe20003f1d000 */
[C---:B------:R-:W-:Y:S01]  /*8110*/  FMUL.FTZ R164, R2.reuse, UR6 ;  /* 0x0000000602a47c20 */ /* 0x040fe20008410000 */
[----:B--2---:R-:W-:Y:S02]  /*8120*/  FMNMX.FTZ R152, R7, R152, !PT ;  /* 0x0000009807987209 */ /* 0x004fe40007810000 */
[----:B------:R-:W-:Y:S02]  /*8130*/  FSEL R6, R2, RZ, P0 ;  /* 0x000000ff02067208 */ /* 0x000fe40000000000 */
[----:B------:R-:W-:Y:S01]  /*8140*/  FSEL R164, R164, RZ, P0 ;  /* 0x000000ffa4a47208 */ /* 0x000fe20000000000 */
[C---:B------:R-:W-:Y:S01]  /*8150*/  FMUL.FTZ R169, R152.reuse, UR6 ;  /* 0x0000000698a97c20 */ /* 0x040fe20008410000 */
[C---:B------:R-:W-:Y:S01]  /*8160*/  FSETP.NEU.FTZ.AND P1, PT, R152.reuse, -INF , PT ;  /* 0xff8000009800780b */ /* 0x040fe20003f3d000 */
[----:B------:R-:W-:Y:S02]  /*8170*/  FADD.FTZ R6, R3, -R6 ;  /* 0x8000000603067221 */ /* 0x000fe40000010000 */
[--C-:B------:R-:W-:Y:S01]  /*8180*/  FFMA.FTZ R153, R19, UR6, -R164.reuse ;  /* 0x0000000613997c23 */ /* 0x100fe200080108a4 */
[----:B------:R-:W-:Y:S01]  /*8190*/  FSEL R5, R152, RZ, P1 ;  /* 0x000000ff98057208 */ /* 0x000fe20000800000 */
[----:B------:R-:W1:Y:S01]  /*81a0*/  LDSM.16.MT88.4 R16, [R198+0xc000] ;  /* 0x00c00000c610783b */ /* 0x000e620000004200 */
[----:B------:R-:W-:Y:S01]  /*81b0*/  FSEL R169, R169, RZ, P1 ;  /* 0x000000ffa9a97208 */ /* 0x000fe20000800000 */
[--C-:B------:R-:W-:Y:S01]  /*81c0*/  FFMA.FTZ R156, R21, UR6, -R164.reuse ;  /* 0x00000006159c7c23 */ /* 0x100fe200080108a4 */
[--C-:B------:R-:W-:Y:S01]  /*81d0*/  FFMA.FTZ R154, R29, UR6, -R164.reuse ;  /* 0x000000061d9a7c23 */ /* 0x100fe200080108a4 */
[----:B------:R-:W-:Y:S01]  /*81e0*/  FADD.FTZ R4, R132, -R5 ;  /* 0x8000000584047221 */ /* 0x000fe20000010000 */
[--C-:B------:R-:W-:Y:S01]  /*81f0*/  FFMA.FTZ R162, R31, UR6, -R164.reuse ;  /* 0x000000061fa27c23 */ /* 0x100fe200080108a4 */
        /* <DEDUP_REMOVED lines=11> */
[----:B------:R-:W3:Y:S01]  /*82b0*/  LDSM.16.MT88.4 R136, [R196+0x10000] ;  /* 0x01000000c488783b */ /* 0x000ee20000004200 */
[--C-:B------:R-:W-:Y:S01]  /*82c0*/  FFMA.FTZ R171, R150, UR6, -R169.reuse ;  /* 0x0000000696ab7c23 */ /* 0x100fe200080108a9 */
[--C-:B------:R-:W-:Y:S01]  /*82d0*/  FFMA.FTZ R174, R148, UR6, -R169.reuse ;  /* 0x0000000694ae7c23 */ /* 0x100fe200080108a9 */
        /* <DEDUP_REMOVED lines=9> */
[--C-:B------:R-:W-:Y:S01]  /*8370*/  FFMA.FTZ R210, R145, UR6, -R164.reuse ;  /* 0x0000000691d27c23 */ /* 0x100fe200080108a4 */
[--C-:B------:R-:W-:Y:S01]  /*8380*/  FFMA.FTZ R181, R142, UR6, -R169.reuse ;  /* 0x000000068eb57c23 */ /* 0x100fe200080108a9 */
[----:B------:R-:W-:Y:S01]  /*8390*/  LDSM.16.MT88.4 R144, [R200+0xf000] ;  /* 0x00f00000c890783b */ /* 0x000fe20000004200 */
[----:B------:R-:W-:Y:S01]  /*83a0*/  FFMA.FTZ R208, R140, UR6, -R169 ;  /* 0x000000068cd07c23 */ /* 0x000fe200080108a9 */
[--C-:B------:R-:W-:Y:S01]  /*83b0*/  FFMA.FTZ R209, R143, UR6, -R164.reuse ;  /* 0x000000068fd17c23 */ /* 0x100fe200080108a4 */
[--C-:B------:R-:W-:Y:S01]  /*83c0*/  FFMA.FTZ R214, R141, UR6, -R164.reuse ;  /* 0x000000068dd67c23 */ /* 0x100fe200080108a4 */
[----:B------:R-:W-:Y:S01]  /*83d0*/  LDSM.16.MT88.4 R148, [R196+0xd000] ;  /* 0x00d00000c494783b */ /* 0x000fe20000004200 */
[----:B------:R-:W5:Y:S01]  /*83e0*/  MUFU.EX2 R155, R155 ;  /* 0x0000009b009b7308 */ /* 0x000f620000000800 */
[----:B----4-:R-:W-:Y:S01]  /*83f0*/  F2FP.BF16.F32.PACK_AB R4, R157, R160 ;  /* 0x000000a09d04723e */ /* 0x010fe200000010ff */
[--C-:B------:R-:W-:Y:S01]  /*8400*/  FFMA.FTZ R165, R165, UR6, -R164.reuse ;  /* 0x00000006a5a57c23 */ /* 0x100fe200080108a4 */
[----:B------:R-:W-:Y:S01]  /*8410*/  LDSM.16.MT88.4 R140, [R198+0xf000] ;  /* 0x00f00000c68c783b */ /* 0x000fe20000004200 */
[----:B------:R-:W-:-:S04]  /*8420*/  FFMA.FTZ R163, R163, UR6, -R164 ;  /* 0x00000006a3a37c23 */ /* 0x000fc800080108a4 */
[----:B------:R-:W-:Y:S08]  /*8430*/  MUFU.EX2 R156, R156 ;  /* 0x0000009c009c7308 */ /* 0x000ff00000000800 */
        /* <DEDUP_REMOVED lines=26> */
[----:B------:R-:W-:Y:S01]  /*85e0*/  LDSM.16.MT88.4 R112, [R198+0xe000] ;  /* 0x00e00000c670783b */ /* 0x000fe20000004200 */
        /* <DEDUP_REMOVED lines=15> */
[----:B------:R-:W-:Y:S01]  /*86e0*/  LDSM.16.MT88.4 R128, [R197+0xc800] ;  /* 0x00c80000c580783b */ /* 0x000fe20000004200 */
[C---:B------:R-:W-:Y:S01]  /*86f0*/  HMMA.16816.F32.BF16 R24, R4.reuse, R26, R108 ;  /* 0x0000001a0418723c */ /* 0x040fe2000004186c */
[----:B------:R-:W4:Y:S01]  /*8700*/  MUFU.EX2 R174, R174 ;  /* 0x000000ae00ae7308 */ /* 0x000f220000000800 */
        /* <DEDUP_REMOVED lines=13> */
[C---:B------:R-:W-:Y:S01]  /*87e0*/  HMMA.16816.F32.BF16 R8, R4.reuse, R10, R124 ;  /* 0x0000000a0408723c */ /* 0x040fe2000004187c */
[----:B------:R-:W-:Y:S01]  /*87f0*/  LDSM.16.MT88.4 R124, [R196+0xc800] ;  /* 0x00c80000c47c783b */ /* 0x000fe20000004200 */
[----:B------:R-:W-:Y:S01]  /*8800*/  MUFU.EX2 R173, R173 ;  /* 0x000000ad00ad7308 */ /* 0x000fe20000000800 */
[-C--:B------:R-:W-:Y:S01]  /*8810*/  FMUL.FTZ R92, R92, R159.reuse ;  /* 0x0000009f5c5c7220 */ /* 0x080fe20000410000 */
[----:B------:R-:W-:Y:S01]  /*8820*/  FMUL.FTZ R93, R93, R159 ;  /* 0x0000009f5d5d7220 */ /* 0x000fe20000410000 */
[----:B------:R-:W-:Y:S01]  /*8830*/  LDSM.16.MT88.4 R120, [R200+0xe800] ;  /* 0x00e80000c878783b */ /* 0x000fe20000004200 */
[C---:B--2---:R-:W-:Y:S01]  /*8840*/  HMMA.16816.F32.BF16 R100, R4.reuse, R32, R108 ;  /* 0x000000200464723c */ /* 0x044fe2000004186c */
[-C--:B------:R-:W-:Y:S01]  /*8850*/  FMUL.FTZ R94, R94, R3.reuse ;  /* 0x000000035e5e7220 */ /* 0x080fe20000410000 */
[----:B------:R-:W-:Y:S01]  /*8860*/  FMUL.FTZ R95, R95, R3 ;  /* 0x000000035f5f7220 */ /* 0x000fe20000410000 */
[----:B------:R-:W2:Y:S01]  /*8870*/  LDSM.16.MT88.4 R108, [R197+0xe000] ;  /* 0x00e00000c56c783b */ /* 0x000ea20000004200 */
[----:B------:R-:W-:Y:S01]  /*8880*/  MUFU.EX2 R176, R176 ;  /* 0x000000b000b07308 */ /* 0x000fe20000000800 */
[-C--:B------:R-:W-:Y:S01]  /*8890*/  FMUL.FTZ R96, R96, R159.reuse ;  /* 0x0000009f60607220 */ /* 0x080fe20000410000 */
[----:B------:R-:W-:Y:S01]  /*88a0*/  HMMA.16816.F32.BF16 R32, R4, R34, R104 ;  /* 0x000000220420723c */ /* 0x000fe20000041868 */
[----:B------:R-:W-:Y:S01]  /*88b0*/  FMUL.FTZ R97, R97, R159 ;  /* 0x0000009f61617220 */ /* 0x000fe20000410000 */
[-C--:B------:R-:W-:Y:S01]  /*88c0*/  FMUL.FTZ R98, R98, R3.reuse ;  /* 0x0000000362627220 */ /* 0x080fe20000410000 */
[----:B------:R-:W-:Y:S01]  /*88d0*/  FMUL.FTZ R99, R99, R3 ;  /* 0x0000000363637220 */ /* 0x000fe20000410000 */
[----:B------:R-:W-:-:S02]  /*88e0*/  FFMA.FTZ R160, R237, R159, R160 ;  /* 0x0000009feda07223 */ /* 0x000fc400000100a0 */
[----:B------:R-:W-:Y:S01]  /*88f0*/  MUFU.EX2 R175, R175 ;  /* 0x000000af00af7308 */ /* 0x000fe20000000800 */
        /* <DEDUP_REMOVED lines=9> */
[----:B---3--:R-:W-:Y:S01]  /*8990*/  HMMA.16816.F32.BF16 R92, R4, R136, R92 ;  /* 0x00000088045c723c */ /* 0x008fe2000004185c */
[----:B------:R-:W-:-:S04]  /*89a0*/  FADD.FTZ R157, R157, R160 ;  /* 0x000000a09d9d7221 */ /* 0x000fc80000010000 */
[----:B------:R-:W-:Y:S01]  /*89b0*/  FADD.FTZ R158, R158, R157 ;  /* 0x0000009d9e9e7221 */ /* 0x000fe20000010000 */
[----:B-1----:R-:W-:Y:S01]  /*89c0*/  HMMA.16816.F32.BF16 R40, R4, R116, R104 ;  /* 0x000000740428723c */ /* 0x002fe20000041868 */
[----:B------:R-:W1:Y:S01]  /*89d0*/  LDSM.16.MT88.4 R104, [R196+0xe000] ;  /* 0x00e00000c468783b */ /* 0x000e620000004200 */
[----:B------:R-:W-:Y:S01]  /*89e0*/  MUFU.EX2 R177, R177 ;  /* 0x000000b100b17308 */ /* 0x000fe20000000800 */
[----:B------:R-:W-:-:S03]  /*89f0*/  FADD.FTZ R158, R155, R158 ;  /* 0x0000009e9b9e7221 */ /* 0x000fc60000010000 */
[----:B------:R-:W-:Y:S01]  /*8a00*/  HMMA.16816.F32.BF16 R36, R4, R118, R36 ;  /* 0x000000760424723c */ /* 0x000fe20000041824 */
[-C--:B------:R-:W-:Y:S01]  /*8a10*/  FMUL.FTZ R116, R44, R159.reuse ;  /* 0x0000009f2c747220 */ /* 0x080fe20000410000 */
[-C--:B------:R-:W-:Y:S01]  /*8a20*/  FMUL.FTZ R117, R45, R159.reuse ;  /* 0x0000009f2d757220 */ /* 0x080fe20000410000 */
[-C--:B------:R-:W-:Y:S01]  /*8a30*/  FMUL.FTZ R44, R48, R159.reuse ;  /* 0x0000009f302c7220 */ /* 0x080fe20000410000 */
[----:B------:R-:W-:Y:S01]  /*8a40*/  FMUL.FTZ R45, R49, R159 ;  /* 0x0000009f312d7220 */ /* 0x000fe20000410000 */
[----:B------:R-:W3:Y:S02]  /*8a50*/  MUFU.EX2 R180, R180 ;  /* 0x000000b400b47308 */ /* 0x000ee40000000800 */
[-C--:B------:R-:W-:Y:S01]  /*8a60*/  FMUL.FTZ R118, R46, R3.reuse ;  /* 0x000000032e767220 */ /* 0x080fe20000410000 */
[-C--:B------:R-:W-:Y:S01]  /*8a70*/  FMUL.FTZ R119, R47, R3.reuse ;  /* 0x000000032f777220 */ /* 0x080fe20000410000 */
[-C--:B------:R-:W-:Y:S01]  /*8a80*/  FMUL.FTZ R46, R50, R3.reuse ;  /* 0x00000003322e7220 */ /* 0x080fe20000410000 */
[----:B------:R-:W-:-:S03]  /*8a90*/  FMUL.FTZ R47, R51, R3 ;  /* 0x00000003332f7220 */ /* 0x000fc60000410000 */
[----:B------:R-:W-:Y:S02]  /*8aa0*/  MUFU.EX2 R179, R179 ;  /* 0x000000b300b37308 */ /* 0x000fe40000000800 */
[C---:B------:R-:W-:Y:S06]  /*8ab0*/  HMMA.16816.F32.BF16 R48, R4.reuse, R112, R116 ;  /* 0x000000700430723c */ /* 0x040fec0000041874 */
[C---:B------:R-:W-:Y:S01]  /*8ac0*/  HMMA.16816.F32.BF16 R44, R4.reuse, R114, R44 ;  /* 0x00000072042c723c */ /* 0x040fe2000004182c */
[----:B------:R-:W4:Y:S01]  /*8ad0*/  LDSM.16.MT88.4 R112, [R200+0x10000] ;  /* 0x01000000c870783b */ /* 0x000f220000004200 */
        /* <DEDUP_REMOVED lines=8> */
[----:B------:R-:W3:Y:S02]  /*8b60*/  MUFU.EX2 R182, R182 ;  /* 0x000000b600b67308 */ /* 0x000ee40000000800 */
[C---:B--2---:R-:W-:Y:S06]  /*8b70*/  HMMA.16816.F32.BF16 R56, R4.reuse, R108, R116 ;  /* 0x0000006c0438723c */ /* 0x044fec0000041874 */
[C---:B------:R-:W-:Y:S01]  /*8b80*/  HMMA.16816.F32.BF16 R52, R4.reuse, R110, R52 ;  /* 0x0000006e0434723c */ /* 0x040fe20000041834 */
[----:B------:R-:W2:Y:S01]  /*8b90*/  LDSM.16.MT88.4 R108, [R198+0x10000] ;  /* 0x01000000c66c783b */ /* 0x000ea20000004200 */
        /* <DEDUP_REMOVED lines=9> */
[C---:B-1----:R-:W-:Y:S06]  /*8c30*/  HMMA.16816.F32.BF16 R64, R4.reuse, R104, R116 ;  /* 0x000000680440723c */ /* 0x042fec0000041874 */
        /* <DEDUP_REMOVED lines=11> */
[C---:B----4-:R-:W-:Y:S01]  /*8cf0*/  HMMA.16816.F32.BF16 R72, R4.reuse, R112, R116 ;  /* 0x000000700448723c */ /* 0x050fe20000041874 */
[----:B------:R-:W4:Y:S05]  /*8d00*/  LDSM.16.MT88.4 R116, [R198+0xc800] ;  /* 0x00c80000c674783b */ /* 0x000f2a0000004200 */
[C---:B------:R-:W-:Y:S01]  /*8d10*/  HMMA.16816.F32.BF16 R68, R4.reuse, R114, R68 ;  /* 0x000000720444723c */ /* 0x040fe20000041844 */
[-C--:B------:R-:W-:Y:S01]  /*8d20*/  FMUL.FTZ R112, R80, R159.reuse ;  /* 0x0000009f50707220 */ /* 0x080fe20000410000 */
[-C--:B------:R-:W-:Y:S01]  /*8d30*/  FMUL.FTZ R113, R81, R159.reuse ;  /* 0x0000009f51717220 */ /* 0x080fe20000410000 */
[-C--:B------:R-:W-:Y:S01]  /*8d40*/  FMUL.FTZ R80, R84, R159.reuse ;  /* 0x0000009f54507220 */ /* 0x080fe20000410000 */
[----:B------:R-:W-:Y:S01]  /*8d50*/  FMUL.FTZ R81, R85, R159 ;  /* 0x0000009f55517220 */ /* 0x000fe20000410000 */
[----:B------:R-:W-:Y:S01]  /*8d60*/  MUFU.EX2 R183, R183 ;  /* 0x000000b700b77308 */ /* 0x000fe20000000800 */
[----:B--2---:R-:W-:Y:S01]  /*8d70*/  HMMA.16816.F32.BF16 R76, R4, R108, R76 ;  /* 0x0000006c044c723c */ /* 0x004fe2000004184c */
[-C--:B------:R-:W-:Y:S01]  /*8d80*/  FMUL.FTZ R114, R82, R3.reuse ;  /* 0x0000000352727220 */ /* 0x080fe20000410000 */
[-C--:B------:R-:W-:Y:S01]  /*8d90*/  FMUL.FTZ R115, R83, R3.reuse ;  /* 0x0000000353737220 */ /* 0x080fe20000410000 */
[-C--:B------:R-:W-:Y:S01]  /*8da0*/  FMUL.FTZ R82, R86, R3.reuse ;  /* 0x0000000356527220 */ /* 0x080fe20000410000 */
[-C--:B------:R-:W-:Y:S01]  /*8db0*/  FMUL.FTZ R83, R87, R3.reuse ;  /* 0x0000000357537220 */ /* 0x080fe20000410000 */
[----:B------:R-:W-:-:S02]  /*8dc0*/  FFMA.FTZ R3, R235, R3, R156 ;  /* 0x00000003eb037223 */ /* 0x000fc4000001009c */
[----:B------:R-:W2:Y:S02]  /*8dd0*/  MUFU.EX2 R210, R210 ;  /* 0x000000d200d27308 */ /* 0x000ea40000000800 */
[----:B------:R-:W-:Y:S01]  /*8de0*/  HMMA.16816.F32.BF16 R84, R4, R110, R112 ;  /* 0x0000006e0454723c */ /* 0x000fe20000041870 */
[----:B------:R-:W2:Y:S01]  /*8df0*/  LDSM.16.MT88.4 R112, [R198+0xe800] ;  /* 0x00e80000c670783b */ /* 0x000ea20000004200 */
[----:B------:R-:W-:-:S03]  /*8e00*/  FADD.FTZ R154, R154, R3 ;  /* 0x000000039a9a7221 */ /* 0x000fc60000010000 */
[----:B------:R-:W2:Y:S01]  /*8e10*/  LDSM.16.MT88.4 R108, [R197+0xe800] ;  /* 0x00e80000c56c783b */ /* 0x000ea20000004200 */
[----:B------:R-:W-:Y:S01]  /*8e20*/  MUFU.EX2 R209, R209 ;  /* 0x000000d100d17308 */ /* 0x000fe20000000800 */
[----:B------:R-:W-:Y:S01]  /*8e30*/  FADD.FTZ R153, R153, R154 ;  /* 0x0000009a99997221 */ /* 0x000fe20000010000 */
[----:B-1----:R-:W-:Y:S03]  /*8e40*/  HMMA.16816.F32.BF16 R80, R4, R104, R80 ;  /* 0x000000680450723c */ /* 0x002fe60000041850 */
[----:B------:R-:W-:-:S03]  /*8e50*/  FADD.FTZ R162, R162, R153 ;  /* 0x00000099a2a27221 */ /* 0x000fc60000010000 */
[C---:B------:R-:W-:Y:S01]  /*8e60*/  HMMA.16816.F32.BF16 R88, R4.reuse, R106, R88 ;  /* 0x0000006a0458723c */ /* 0x040fe20000041858 */
[----:B------:R-:W-:Y:S01]  /*8e70*/  F2FP.BF16.F32.PACK_AB R104, R174, R171 ;  /* 0x000000abae68723e */ /* 0x000fe200000010ff */
[----:B------:R-:W1:Y:S01]  /*8e80*/  MUFU.EX2 R214, R214 ;  /* 0x000000d600d67308 */ /* 0x000e620000000800 */
[----:B-----5:R-:W-:Y:S01]  /*8e90*/  F2FP.BF16.F32.PACK_AB R105, R178, R175 ;  /* 0x000000afb269723e */ /* 0x020fe200000010ff */
[----:B------:R-:W-:Y:S01]  /*8ea0*/  FADD.FTZ R171, R171, R158 ;  /* 0x0000009eabab7221 */ /* 0x000fe20000010000 */
[----:B------:R-:W-:Y:S01]  /*8eb0*/  FADD.FTZ R175, R175, R162 ;  /* 0x000000a2afaf7221 */ /* 0x000fe20000010000 */
[----:B------:R-:W-:Y:S01]  /*8ec0*/  HMMA.16816.F32.BF16 R4, R4, R138, R96 ;  /* 0x0000008a0404723c */ /* 0x000fe20000041860 */
[----:B------:R-:W-:Y:S01]  /*8ed0*/  F2FP.BF16.F32.PACK_AB R106, R176, R173 ;  /* 0x000000adb06a723e */ /* 0x000fe200000010ff */
[----:B------:R-:W-:Y:S01]  /*8ee0*/  LDSM.16.MT88.4 R96, [R197+0x10800] ;  /* 0x01080000c560783b */ /* 0x000fe20000004200 */
[----:B---3--:R-:W-:Y:S01]  /*8ef0*/  F2FP.BF16.F32.PACK_AB R107, R180, R177 ;  /* 0x000000b1b46b723e */ /* 0x008fe200000010ff */
[----:B------:R-:W-:Y:S01]  /*8f00*/  MUFU.EX2 R165, R165 ;  /* 0x000000a500a57308 */ /* 0x000fe20000000800 */
[----:B------:R-:W-:Y:S01]  /*8f10*/  FADD.FTZ R174, R174, R171 ;  /* 0x000000abaeae7221 */ /* 0x000fe20000010000 */
[----:B------:R-:W-:Y:S01]  /*8f20*/  LDSM.16.MT88.4 R136, [R196+0xf000] ;  /* 0x00f00000c488783b */ /* 0x000fe20000004200 */
[----:B------:R-:W-:-:S02]  /*8f30*/  FADD.FTZ R178, R178, R175 ;  /* 0x000000afb2b27221 */ /* 0x000fc40000010000 */
[----:B------:R-:W-:Y:S01]  /*8f40*/  FADD.FTZ R173, R173, R174 ;  /* 0x000000aeadad7221 */ /* 0x000fe20000010000 */
[C---:B----4-:R-:W-:Y:S01]  /*8f50*/  HMMA.16816.F32.BF16 R20, R104.reuse, R116, R20 ;  /* 0x000000746814723c */ /* 0x050fe20000041814 */
[----:B------:R-:W-:Y:S01]  /*8f60*/  FADD.FTZ R177, R177, R178 ;  /* 0x000000b2b1b17221 */ /* 0x000fe20000010000 */
[----:B------:R-:W-:Y:S01]  /*8f70*/  MUFU.EX2 R163, R163 ;  /* 0x000000a300a37308 */ /* 0x000fe20000000800 */
[----:B------:R-:W-:Y:S02]  /*8f80*/  FADD.FTZ R176, R176, R173 ;  /* 0x000000adb0b07221 */ /* 0x000fe40000010000 */
[----:B------:R-:W-:Y:S01]  /*8f90*/  FADD.FTZ R180, R180, R177 ;  /* 0x000000b1b4b47221 */ /* 0x000fe20000010000 */
[C---:B------:R-:W-:Y:S01]  /*8fa0*/  HMMA.16816.F32.BF16 R16, R104.reuse, R118, R16 ;  /* 0x000000766810723c */ /* 0x040fe20000041810 */
[----:B------:R-:W3:Y:S05]  /*8fb0*/  LDSM.16.MT88.4 R116, [R196+0xe800] ;  /* 0x00e80000c474783b */ /* 0x000eea0000004200 */
[C---:B------:R-:W-:Y:S06]  /*8fc0*/  HMMA.16816.F32.BF16 R28, R104.reuse, R128, R28 ;  /* 0x00000080681c723c */ /* 0x040fec000004181c */
[C---:B------:R-:W-:Y:S01]  /*8fd0*/  HMMA.16816.F32.BF16 R24, R104.reuse, R130, R24 ;  /* 0x000000826818723c */ /* 0x040fe20000041818 */
[----:B------:R-:W4:Y:S05]  /*8fe0*/  LDSM.16.MT88.4 R128, [R200+0x10800] ;  /* 0x01080000c880783b */ /* 0x000f2a0000004200 */
        /* <DEDUP_REMOVED lines=8> */
[----:B------:R-:W5:Y:S05]  /*9070*/  LDSM.16.MT88.4 R108, [R197+0xd000] ;  /* 0x00d00000c56c783b */ /* 0x000f6a0000004200 */
[C---:B------:R-:W-:Y:S06]  /*9080*/  HMMA.16816.F32.BF16 R12, R104.reuse, R132, R12 ;  /* 0x00000084680c723c */ /* 0x040fec000004180c */
[C---:B------:R-:W-:Y:S01]  /*9090*/  HMMA.16816.F32.BF16 R8, R104.reuse, R134, R8 ;  /* 0x000000866808723c */ /* 0x040fe20000041808 */
[----:B------:R-:W-:Y:S05]  /*90a0*/  LDSM.16.MT88.4 R132, [R197+0xf000] ;  /* 0x00f00000c584783b */ /* 0x000fea0000004200 */
[C---:B------:R-:W-:Y:S06]  /*90b0*/  HMMA.16816.F32.BF16 R40, R104.reuse, R120, R40 ;  /* 0x000000786828723c */ /* 0x040fec0000041828 */
[C---:B------:R-:W-:Y:S01]  /*90c0*/  HMMA.16816.F32.BF16 R36, R104.reuse, R122, R36 ;  /* 0x0000007a6824723c */ /* 0x040fe20000041824 */
[----:B------:R-:W5:Y:S05]  /*90d0*/  LDSM.16.MT88.4 R120, [R198+0x10800] ;  /* 0x01080000c678783b */ /* 0x000f6a0000004200 */
[C---:B---3--:R-:W-:Y:S06]  /*90e0*/  HMMA.16816.F32.BF16 R64, R104.reuse, R116, R64 ;  /* 0x000000746840723c */ /* 0x048fec0000041840 */
[C---:B------:R-:W-:Y:S01]  /*90f0*/  HMMA.16816.F32.BF16 R60, R104.reuse, R118, R60 ;  /* 0x00000076683c723c */ /* 0x040fe2000004183c */
[----:B------:R-:W3:Y:S05]  /*9100*/  LDSM.16.MT88.4 R116, [R198+0xd000] ;  /* 0x00d00000c674783b */ /* 0x000eea0000004200 */
[C---:B------:R-:W-:Y:S06]  /*9110*/  HMMA.16816.F32.BF16 R80, R104.reuse, R96, R80 ;  /* 0x000000606850723c */ /* 0x040fec0000041850 */
[----:B------:R-:W-:Y:S01]  /*9120*/  HMMA.16816.F32.BF16 R88, R104, R98, R88 ;  /* 0x000000626858723c */ /* 0x000fe20000041858 */
[----:B------:R-:W-:Y:S01]  /*9130*/  F2FP.BF16.F32.PACK_AB R96, R182, R179 ;  /* 0x000000b3b660723e */ /* 0x000fe200000010ff */
[----:B------:R-:W-:Y:S01]  /*9140*/  FADD.FTZ R179, R179, R176 ;  /* 0x000000b0b3b37221 */ /* 0x000fe20000010000 */
[----:B------:R-:W-:Y:S01]  /*9150*/  F2FP.BF16.F32.PACK_AB R97, R210, R183 ;  /* 0x000000b7d261723e */ /* 0x000fe200000010ff */
[----:B------:R-:W-:-:S02]  /*9160*/  FADD.FTZ R183, R183, R180 ;  /* 0x000000b4b7b77221 */ /* 0x000fc40000010000 */
[C---:B----4-:R-:W-:Y:S01]  /*9170*/  HMMA.16816.F32.BF16 R72, R104.reuse, R128, R72 ;  /* 0x000000806848723c */ /* 0x050fe20000041848 */
[----:B------:R-:W-:Y:S01]  /*9180*/  F2FP.BF16.F32.PACK_AB R98, R208, R181 ;  /* 0x000000b5d062723e */ /* 0x000fe200000010ff */
[----:B------:R-:W-:Y:S01]  /*9190*/  FADD.FTZ R182, R182, R179 ;  /* 0x000000b3b6b67221 */ /* 0x000fe20000010000 */
[----:B-1----:R-:W-:Y:S01]  /*91a0*/  F2FP.BF16.F32.PACK_AB R99, R214, R209 ;  /* 0x000000d1d663723e */ /* 0x002fe200000010ff */
[----:B------:R-:W-:Y:S02]  /*91b0*/  FADD.FTZ R210, R210, R183 ;  /* 0x000000b7d2d27221 */ /* 0x000fe40000010000 */
[----:B------:R-:W-:Y:S01]  /*91c0*/  HMMA.16816.F32.BF16 R68, R104, R130, R68 ;  /* 0x000000826844723c */ /* 0x000fe20000041844 */
[----:B------:R-:W-:-:S04]  /*91d0*/  FADD.FTZ R3, R181, R182 ;  /* 0x000000b6b5037221 */ /* 0x000fc80000010000 */
[----:B------:R-:W-:Y:S01]  /*91e0*/  FADD.FTZ R3, R208, R3 ;  /* 0x00000003d0037221 */ /* 0x000fe20000010000 */
[C---:B--2---:R-:W-:Y:S06]  /*91f0*/  HMMA.16816.F32.BF16 R92, R104.reuse, R112, R92 ;  /* 0x00000070685c723c */ /* 0x044fec000004185c */
[----:B------:R-:W-:Y:S06]  /*9200*/  HMMA.16816.F32.BF16 R4, R104, R114, R4 ;  /* 0x000000726804723c */ /* 0x000fec0000041804 */
[C---:B------:R-:W-:Y:S06]  /*9210*/  HMMA.16816.F32.BF16 R128, R96.reuse, R124, R12 ;  /* 0x0000007c6080723c */ /* 0x040fec000004180c */
[C---:B------:R-:W-:Y:S01]  /*9220*/  HMMA.16816.F32.BF16 R124, R96.reuse, R126, R8 ;  /* 0x0000007e607c723c */ /* 0x040fe20000041808 */
[----:B------:R-:W1:Y:S05]  /*9230*/  LDSM.16.MT88.4 R8, [R200+0x11000] ;  /* 0x01100000c808783b */ /* 0x000e6a0000004200 */
[C---:B-----5:R-:W-:Y:S06]  /*9240*/  HMMA.16816.F32.BF16 R112, R96.reuse, R108, R28 ;  /* 0x0000006c6070723c */ /* 0x060fec000004181c */
[C---:B------:R-:W-:Y:S06]  /*9250*/  HMMA.16816.F32.BF16 R28, R96.reuse, R144, R40 ;  /* 0x00000090601c723c */ /* 0x040fec0000041828 */
[----:B------:R-:W-:Y:S01]  /*9260*/  HMMA.16816.F32.BF16 R40, R96, R146, R36 ;  /* 0x000000926028723c */ /* 0x000fe20000041824 */
[----:B------:R-:W2:Y:S04]  /*9270*/  LDSM.16.MT88.4 R36, [R198+0x11000] ;  /* 0x01100000c624783b */ /* 0x000ea80000004200 */
[----:B------:R-:W-:Y:S01]  /*9280*/  LDSM.16.MT88.4 R144, [R196+0x11000] ;  /* 0x01100000c490783b */ /* 0x000fe20000004200 */
[C---:B------:R-:W-:Y:S06]  /*9290*/  HMMA.16816.F32.BF16 R76, R104.reuse, R120, R76 ;  /* 0x00000078684c723c */ /* 0x040fec000004184c */
[----:B------:R-:W-:Y:S01]  /*92a0*/  HMMA.16816.F32.BF16 R84, R104, R122, R84 ;  /* 0x0000007a6854723c */ /* 0x000fe20000041854 */
[----:B------:R-:W-:Y:S05]  /*92b0*/  LDSM.16.MT88.4 R104, [R197+0xd800] ;  /* 0x00d80000c568783b */ /* 0x000fea0000004200 */
[C---:B---3--:R-:W-:Y:S06]  /*92c0*/  HMMA.16816.F32.BF16 R120, R96.reuse, R116, R20 ;  /* 0x000000746078723c */ /* 0x048fec0000041814 */
[C---:B------:R-:W-:Y:S06]  /*92d0*/  HMMA.16816.F32.BF16 R20, R96.reuse, R132, R56 ;  /* 0x000000846014723c */ /* 0x040fec0000041838 */
[C---:B------:R-:W-:Y:S01]  /*92e0*/  HMMA.16816.F32.BF16 R56, R96.reuse, R134, R52 ;  /* 0x000000866038723c */ /* 0x040fe20000041834 */
[----:B------:R-:W3:Y:S04]  /*92f0*/  LDSM.16.MT88.4 R132, [R197+0x11000] ;  /* 0x01100000c584783b */ /* 0x000ee80000004200 */
[----:B------:R-:W-:Y:S01]  /*9300*/  LDSM.16.MT88.4 R52, [R198+0xf800] ;  /* 0x00f80000c634783b */ /* 0x000fe20000004200 */
[C---:B-1----:R-:W-:Y:S06]  /*9310*/  HMMA.16816.F32.BF16 R12, R96.reuse, R8, R72 ;  /* 0x00000008600c723c */ /* 0x042fec0000041848 */
[C---:B------:R-:W-:Y:S01]  /*9320*/  HMMA.16816.F32.BF16 R72, R96.reuse, R10, R68 ;  /* 0x0000000a6048723c */ /* 0x040fe20000041844 */
[----:B------:R-:W-:Y:S05]  /*9330*/  LDSM.16.MT88.4 R68, [R196+0xf800] ;  /* 0x00f80000c444783b */ /* 0x000fea0000004200 */
[C---:B------:R-:W-:Y:S06]  /*9340*/  HMMA.16816.F32.BF16 R108, R96.reuse, R110, R24 ;  /* 0x0000006e606c723c */ /* 0x040fec0000041818 */
[C---:B--2---:R-:W-:Y:S06]  /*9350*/  HMMA.16816.F32.BF16 R76, R96.reuse, R36, R76 ;  /* 0x00000024604c723c */ /* 0x044fec000004184c */
[C---:B------:R-:W-:Y:S01]  /*9360*/  HMMA.16816.F32.BF16 R8, R96.reuse, R38, R84 ;  /* 0x000000266008723c */ /* 0x040fe20000041854 */
[----:B------:R-:W1:Y:S05]  /*9370*/  LDSM.16.MT88.4 R36, [R196+0xd800] ;  /* 0x00d80000c424783b */ /* 0x000e6a0000004200 */
[C---:B------:R-:W-:Y:S06]  /*9380*/  HMMA.16816.F32.BF16 R24, R96.reuse, R140, R48 ;  /* 0x0000008c6018723c */ /* 0x040fec0000041830 */
[C---:B------:R-:W-:Y:S06]  /*9390*/  HMMA.16816.F32.BF16 R116, R96.reuse, R118, R16 ;  /* 0x000000766074723c */ /* 0x040fec0000041810 */
[C---:B------:R-:W-:Y:S01]  /*93a0*/  HMMA.16816.F32.BF16 R48, R96.reuse, R142, R44 ;  /* 0x0000008e6030723c */ /* 0x040fe2000004182c */
[----:B------:R-:W2:Y:S04]  /*93b0*/  LDSM.16.MT88.4 R44, [R200+0xf800] ;  /* 0x00f80000c82c783b */ /* 0x000ea80000004200 */
[----:B------:R-:W-:Y:S01]  /*93c0*/  LDSM.16.MT88.4 R140, [R200+0xd800] ;  /* 0x00d80000c88c783b */ /* 0x000fe20000004200 */
[C---:B------:R-:W-:Y:S06]  /*93d0*/  HMMA.16816.F32.BF16 R16, R96.reuse, R136, R64 ;  /* 0x000000886010723c */ /* 0x040fec0000041840 */
        /* <DEDUP_REMOVED lines=9> */
[C---:B---3--:R-:W-:Y:S01]  /*9470*/  HMMA.16816.F32.BF16 R84, R96.reuse, R132, R80 ;  /* 0x000000846054723c */ /* 0x048fe20000041850 */
[--C-:B------:R-:W-:Y:S01]  /*9480*/  FFMA.FTZ R148, R172, UR6, -R169.reuse ;  /* 0x00000006ac947c23 */ /* 0x100fe200080108a9 */
[----:B------:R-:W-:Y:S01]  /*9490*/  FFMA.FTZ R149, R170, UR6, -R169 ;  /* 0x00000006aa957c23 */ /* 0x000fe200080108a9 */
[----:B------:R-:W-:Y:S01]  /*94a0*/  MUFU.EX2 R150, R150 ;  /* 0x0000009600967308 */ /* 0x000fe20000000800 */
[----:B------:R-:W3:Y:S02]  /*94b0*/  LDSM.16.MT88.4 R80, [R198+0x11800] ;  /* 0x01180000c650783b */ /* 0x000ee40000004200 */
[C---:B------:R-:W-:Y:S02]  /*94c0*/  HMMA.16816.F32.BF16 R88, R96.reuse, R134, R88 ;  /* 0x000000866058723c */ /* 0x040fe40000041858 */
[----:B------:R-:W3:Y:S03]  /*94d0*/  LDSM.16.MT88.4 R132, [R200+0x11800] ;  /* 0x01180000c884783b */ /* 0x000ee60000004200 */
[----:B------:R-:W-:Y:S01]  /*94e0*/  MUFU.EX2 R148, R148 ;  /* 0x0000009400947308 */ /* 0x000fe20000000800 */
[C---:B------:R-:W-:Y:S06]  /*94f0*/  HMMA.16816.F32.BF16 R92, R96.reuse, R144, R92 ;  /* 0x00000090605c723c */ /* 0x040fec000004185c */
[----:B------:R-:W-:Y:S01]  /*9500*/  HMMA.16816.F32.BF16 R4, R96, R146, R4 ;  /* 0x000000926004723c */ /* 0x000fe20000041804 */
[----:B------:R-:W1:Y:S01]  /*9510*/  MUFU.EX2 R149, R149 ;  /* 0x0000009500957308 */ /* 0x000e620000000800 */
[----:B------:R-:W-:-:S07]  /*9520*/  MOV R144, R0 ;  /* 0x0000000000907202 */ /* 0x000fce0000000f00 */
[----:B------:R-:W2:Y:S08]  /*9530*/  MUFU.EX2 R151, R151 ;  /* 0x0000009700977308 */ /* 0x000eb00000000800 */
[----:B------:R-:W4:Y:S01]  /*9540*/  MUFU.EX2 R166, R166 ;  /* 0x000000a600a67308 */ /* 0x000f220000000800 */
[----:B-1----:R-:W-:Y:S01]  /*9550*/  F2FP.BF16.F32.PACK_AB R96, R149, R148 ;  /* 0x000000949560723e */ /* 0x002fe200000010ff */
[----:B------:R-:W-:Y:S01]  /*9560*/  FADD.FTZ R148, R148, R3 ;  /* 0x0000000394947221 */ /* 0x000fe20000010000 */
[----:B------:R-:W-:-:S02]  /*9570*/  MOV R3, R2 ;  /* 0x0000000200037202 */ /* 0x000fc40000000f00 */
[----:B------:R-:W-:Y:S01]  /*9580*/  @P5 MOV R3, R2 ;  /* 0x0000000200035202 */ /* 0x000fe20000000f00 */
[----:B------:R-:W-:Y:S02]  /*9590*/  FADD.FTZ R149, R149, R148 ;  /* 0x0000009495957221 */ /* 0x000fe40000010000 */
[----:B------:R-:W1:Y:S01]  /*95a0*/  MUFU.EX2 R164, R164 ;  /* 0x000000a400a47308 */ /* 0x000e620000000800 */
[----:B--2---:R-:W-:Y:S01]  /*95b0*/  F2FP.BF16.F32.PACK_AB R98, R151, R150 ;  /* 0x000000969762723e */ /* 0x004fe200000010ff */
[----:B------:R-:W-:-:S04]  /*95c0*/  FADD.FTZ R150, R150, R149 ;  /* 0x0000009596967221 */ /* 0x000fc80000010000 */
[----:B------:R-:W-:Y:S01]  /*95d0*/  FADD.FTZ R237, R151, R150 ;  /* 0x0000009697ed7221 */ /* 0x000fe20000010000 */
[----:B----4-:R-:W-:Y:S02]  /*95e0*/  F2FP.BF16.F32.PACK_AB R97, R165, R166 ;  /* 0x000000a6a561723e */ /* 0x010fe400000010ff */
[----:B-1----:R-:W-:-:S07]  /*95f0*/  F2FP.BF16.F32.PACK_AB R99, R164, R163 ;  /* 0x000000a3a463723e */ /* 0x002fce00000010ff */
        /* <DEDUP_REMOVED lines=10> */
[C---:B-----5:R-:W-:Y:S06]  /*96a0*/  HMMA.16816.F32.BF16 R120, R96.reuse, R136, R120 ;  /* 0x000000886078723c */ /* 0x060fec0000041878 */
[C---:B------:R-:W-:Y:S01]  /*96b0*/  HMMA.16816.F32.BF16 R116, R96.reuse, R138, R116 ;  /* 0x0000008a6074723c */ /* 0x040fe20000041874 */
[----:B------:R-:W1:Y:S05]  /*96c0*/  LDSM.16.MT88.4 R136, [R197+0x11800] ;  /* 0x01180000c588783b */ /* 0x000e6a0000004200 */
[C---:B------:R-:W-:Y:S01]  /*96d0*/  HMMA.16816.F32.BF16 R60, R96.reuse, R68, R16 ;  /* 0x00000044603c723c */ /* 0x040fe20000041810 */
[----:B------:R-:W2:Y:S05]  /*96e0*/  LDSM.16.MT88.4 R16, [R196+0x11800] ;  /* 0x01180000c410783b */ /* 0x000eaa0000004200 */
[C---:B---3--:R-:W-:Y:S06]  /*96f0*/  HMMA.16816.F32.BF16 R76, R96.reuse, R80, R76 ;  /* 0x00000050604c723c */ /* 0x048fec000004184c */
[C---:B------:R-:W-:Y:S06]  /*9700*/  HMMA.16816.F32.BF16 R80, R96.reuse, R82, R8 ;  /* 0x000000526050723c */ /* 0x040fec0000041808 */
        /* <DEDUP_REMOVED lines=13> */
[C---:B-1----:R-:W-:Y:S06]  /*97e0*/  HMMA.16816.F32.BF16 R84, R96.reuse, R136, R84 ;  /* 0x000000886054723c */ /* 0x042fec0000041854 */
[C---:B------:R-:W-:Y:S06]  /*97f0*/  HMMA.16816.F32.BF16 R88, R96.reuse, R138, R88 ;  /* 0x0000008a6058723c */ /* 0x040fec0000041858 */
[C---:B--2---:R-:W-:Y:S06]  /*9800*/  HMMA.16816.F32.BF16 R92, R96.reuse, R16, R92 ;  /* 0x00000010605c723c */ /* 0x044fec000004185c */
[----:B------:R-:W-:Y:S01]  /*9810*/  HMMA.16816.F32.BF16 R96, R96, R18, R4 ;  /* 0x000000126060723c */ /* 0x000fe20000041804 */
[----:B------:R-:W-:-:S08]  /*9820*/  NOP ;  /* 0x0000000000007918 */ /* 0x000fd00000000000 */
[----:B------:R-:W-:-:S15]  /*9830*/  @P5 BRA `(.L_x_636) ;  /* 0x0000000000045947 */ /* 0x000fde0003800000 */
.L_x_632:
[----:B------:R-:W-:-:S07]  /*9840*/  IADD3 R231, R144, -0x1, RZ ;  /* 0xffffffff90e77810 */ /* 0x000fce0007ffe0ff */
.L_x_636:
[----:B------:R-:W-:-:S13]  /*9850*/  ISETP.GE.AND P0, PT, R231, RZ, PT ;  /* 0x000000ffe700720c */ /* 0x000fda0003f06270 */
        /* <DEDUP_REMOVED lines=17> */
[----:B------:R-:W2:Y:S08]  /*9970*/  @!P4 LDC.64 R212, c[0x0][0x220] ;  /* 0x00008800ffd4cb82 */ /* 0x000eb00000000a00 */
[----:B------:R-:W3:Y:S08]  /*9980*/  @!P4 LDC.64 R210, c[0x0][0x220] ;  /* 0x00008800ffd2cb82 */ /* 0x000ef00000000a00 */
[----:B------:R-:W4:Y:S01]  /*9990*/  @!P4 LDC.64 R208, c[0x0][0x220] ;  /* 0x00008800ffd0cb82 */ /* 0x000f220000000a00 */
[----:B------:R-:W-:Y:S05]  /*99a0*/  BRA `(.L_x_638) ;  /* 0x0000000400c07947 */ /* 0x000fea0003800000 */
.L_x_640:
[----:B------:R1:W-:Y:S01]  /*99b0*/  @P4 STS.128 [R221+0x6000], RZ ;  /* 0x006000ffdd004388 */ /* 0x0003e20000000c00 */
[----:B------:R-:W2:Y:S01]  /*99c0*/  @!P4 LDC.64 R12, c[0x0][0x218] ;  /* 0x00008600ff0ccb82 */ /* 0x000ea20000000a00 */
[----:B------:R-:W-:Y:S04]  /*99d0*/  VIADD R4, R231, 0xffffffff ;  /* 0xffffffffe7047836 */ /* 0x000fe80000000000 */
[----:B------:R-:W-:Y:S01]  /*99e0*/  IMAD.WIDE.U32 R20, R4, UR6, RZ ;  /* 0x0000000604147c25 */ /* 0x000fe2000f8e00ff */
[----:B------:R-:W-:Y:S02]  /*99f0*/  SHF.R.S32.HI R3, RZ, 0x1f, R4 ;  /* 0x0000001fff037819 */ /* 0x000fe40000011404 */
[----:B------:R-:W5:Y:S01]  /*9a00*/  @!P3 LDC.64 R10, c[0x0][0x218] ;  /* 0x00008600ff0abb82 */ /* 0x000f620000000a00 */
[----:B------:R-:W-:Y:S02]  /*9a10*/  LEA R19, P0, R20, R226, 0x6 ;  /* 0x000000e214137211 */ /* 0x000fe400078030ff */
[----:B------:R-:W-:Y:S04]  /*9a20*/  IMAD R3, R3, UR6, RZ ;  /* 0x0000000603037c24 */ /* 0x000fe8000f8e02ff */
[----:B------:R-:W-:Y:S01]  /*9a30*/  IMAD R3, R4, UR7, R3 ;  /* 0x0000000704037c24 */ /* 0x000fe2000f8e0203 */
[----:B------:R-:W3:Y:S03]  /*9a40*/  @!P2 LDC.64 R8, c[0x0][0x218] ;  /* 0x00008600ff08ab82 */ /* 0x000ee60000000a00 */
[----:B------:R-:W-:Y:S05]  /*9a50*/  IMAD.IADD R3, R21, 0x1, R3 ;  /* 0x0000000115037824 */ /* 0x000fea00078e0203 */
[----:B------:R-:W4:Y:S01]  /*9a60*/  @!P4 LDC.64 R6, c[0x0][0x218] ;  /* 0x00008600ff06cb82 */ /* 0x000f220000000a00 */
[----:B------:R-:W-:Y:S02]  /*9a70*/  LEA.HI.X R20, R20, R229, R3, 0x6, P0 ;  /* 0x000000e514147211 */ /* 0x000fe400000f3403 */
[C---:B------:R-:W-:Y:S05]  /*9a80*/  IADD3 R3, P6, R216.reuse, R19, RZ ;  /* 0x00000013d8037210 */ /* 0x040fea0007fde0ff */
[----:B------:R-:W1:Y:S08]  /*9a90*/  @!P3 LDC.64 R4, c[0x0][0x218] ;  /* 0x00008600ff04bb82 */ /* 0x000e700000000a00 */
[----:B------:R-:W1:Y:S08]  /*9aa0*/  @!P2 LDC.64 R16, c[0x0][0x218] ;  /* 0x00008600ff10ab82 */ /* 0x000e700000000a00 */
[----:B------:R-:W1:Y:S01]  /*9ab0*/  @!P4 LDC.64 R14, c[0x0][0x218] ;  /* 0x00008600ff0ecb82 */ /* 0x000e620000000a00 */
[C---:B--2---:R-:W-:Y:S02]  /*9ac0*/  @!P4 LEA R30, P1, R19.reuse, R12, 0x1 ;  /* 0x0000000c131ec211 */ /* 0x044fe400078208ff */
[C---:B-----5:R-:W-:Y:S02]  /*9ad0*/  @!P3 LEA R28, P0, R19.reuse, R10, 0x1 ;  /* 0x0000000a131cb211 */ /* 0x060fe400078008ff */
[C-C-:B------:R-:W-:Y:S02]  /*9ae0*/  @!P4 LEA.HI.X R31, R19.reuse, R13, R20.reuse, 0x1, P1 ;  /* 0x0000000d131fc211 */ /* 0x140fe400008f0c14 */
[C-C-:B------:R-:W-:Y:S01]  /*9af0*/  @!P3 LEA.HI.X R29, R19.reuse, R11, R20.reuse, 0x1, P0 ;  /* 0x0000000b131db211 */ /* 0x140fe200000f0c14 */
[----:B------:R-:W2:Y:S01]  /*9b00*/  @!P3 LDC.64 R12, c[0x0][0x218] ;  /* 0x00008600ff0cbb82 */ /* 0x000ea20000000a00 */
[----:B---3--:R-:W-:Y:S01]  /*9b10*/  @!P2 LEA R26, P0, R19, R8, 0x1 ;  /* 0x00000008131aa211 */ /* 0x008fe200078008ff */
[----:B------:R-:W-:Y:S01]  /*9b20*/  @!PT LDS RZ, [RZ] ;  /* 0x00000000fffff984 */ /* 0x000fe20000000800 */
[----:B------:R-:W-:Y:S01]  /*9b30*/  @!PT LDS RZ, [RZ] ;  /* 0x00000000fffff984 */ /* 0x000fe20000000800 */
[----:B------:R-:W-:Y:S01]  /*9b40*/  @!PT LDS RZ, [RZ] ;  /* 0x00000000fffff984 */ /* 0x000fe20000000800 */
[----:B------:R3:W-:Y:S01]  /*9b50*/  @!P4 LDGSTS.E.BYPASS.LTC128B.128 [R221+0x6000], desc[UR8][R30.64] ;  /* 0x060000001eddcfae */ /* 0x0007e2000b901d48 */
[----:B----4-:R-:W-:Y:S02]  /*9b60*/  @!P4 LEA R22, P1, R3, R6, 0x1 ;  /* 0x000000060316c211 */ /* 0x010fe400078208ff */
[--C-:B------:R-:W-:Y:S01]  /*9b70*/  @!P2 LEA.HI.X R27, R19, R9, R20.reuse, 0x1, P0 ;  /* 0x00000009131ba211 */ /* 0x100fe200000f0c14 */
[----:B------:R3:W-:Y:S01]  /*9b80*/  @P3 STS.128 [R221+0x8000], RZ ;  /* 0x008000ffdd003388 */ /* 0x0007e20000000c00 */
[----:B-1----:R-:W-:Y:S01]  /*9b90*/  @!P3 LEA R24, P0, R3, R4, 0x1 ;  /* 0x000000040318b211 */ /* 0x002fe200078008ff */
[----:B------:R-:W1:Y:S01]  /*9ba0*/  @!P2 LDC.64 R10, c[0x0][0x218] ;  /* 0x00008600ff0aab82 */ /* 0x000e620000000a00 */
[----:B------:R-:W-:Y:S01]  /*9bb0*/  IMAD.X R20, R207, 0x1, R20, P6 ;  /* 0x00000001cf147824 */ /* 0x000fe200030e0614 */
[----:B------:R-:W-:Y:S01]  /*9bc0*/  @!PT LDS RZ, [RZ] ;  /* 0x00000000fffff984 */ /* 0x000fe20000000800 */
[----:B------:R-:W-:Y:S01]  /*9bd0*/  @!PT LDS RZ, [RZ] ;  /* 0x00000000fffff984 */ /* 0x000fe20000000800 */
[----:B------:R-:W-:Y:S01]  /*9be0*/  @!PT LDS RZ, [RZ] ;  /* 0x00000000fffff984 */ /* 0x000fe20000000800 */
[----:B------:R3:W-:Y:S04]  /*9bf0*/  @!P3 LDGSTS.E.BYPASS.LTC128B.128 [R221+0x8000], desc[UR8][R28.64+0x80] ;  /* 0x080000801cddbfae */ /* 0x0007e8000b901d48 */
[----:B------:R3:W-:Y:S01]  /*9c00*/  @P2 STS.128 [R221+0xa000], RZ ;  /* 0x00a000ffdd002388 */ /* 0x0007e20000000c00 */
[C-C-:B------:R-:W-:Y:S01]  /*9c10*/  @!P4 LEA.HI.X R23, R3.reuse, R7, R20.reuse, 0x1, P1 ;  /* 0x000000070317c211 */ /* 0x140fe200008f0c14 */
[----:B------:R-:W4:Y:S01]  /*9c20*/  @!P4 LDC.64 R8, c[0x0][0x218] ;  /* 0x00008600ff08cb82 */ /* 0x000f220000000a00 */
[C-C-:B------:R-:W-:Y:S01]  /*9c30*/  @!P3 LEA.HI.X R25, R3.reuse, R5, R20.reuse, 0x1, P0 ;  /* 0x000000050319b211 */ /* 0x140fe200000f0c14 */
[----:B------:R-:W-:Y:S01]  /*9c40*/  @!PT LDS RZ, [RZ] ;  /* 0x00000000fffff984 */ /* 0x000fe20000000800 */
[----:B------:R-:W-:Y:S01]  /*9c50*/  @!PT LDS RZ, [RZ] ;  /* 0x00000000fffff984 */ /* 0x000fe20000000800 */
[----:B------:R-:W-:Y:S01]  /*9c60*/  @!PT LDS RZ, [RZ] ;  /* 0x00000000fffff984 */ /* 0x000fe20000000800 */
[----:B------:R3:W-:Y:S01]  /*9c70*/  @!P2 LDGSTS.E.BYPASS.LTC128B.128 [R221+0xa000], desc[UR8][R26.64+0x100] ;  /* 0x0a0001001addafae */ /* 0x0007e2000b901d48 */
[C---:B------:R-:W-:Y:S02]  /*9c80*/  @!P2 LEA R16, P0, R3.reuse, R16, 0x1 ;  /* 0x000000100310a211 */ /* 0x040fe400078008ff */
[C---:B------:R-:W-:Y:S01]  /*9c90*/  IADD3 R19, P1, R216.reuse, R3, RZ ;  /* 0x00000003d8137210 */ /* 0x040fe20007f3e0ff */
[----:B------:R3:W-:Y:S01]  /*9ca0*/  @P4 STS.128 [R221+0x6800], RZ ;  /* 0x006800ffdd004388 */ /* 0x0007e20000000c00 */
[--C-:B------:R-:W-:Y:S01]  /*9cb0*/  @!P2 LEA.HI.X R17, R3, R17, R20.reuse, 0x1, P0 ;  /* 0x000000110311a211 */ /* 0x100fe200000f0c14 */
[----:B------:R-:W5:Y:S01]  /*9cc0*/  @!P3 LDC.64 R6, c[0x0][0x218] ;  /* 0x00008600ff06bb82 */ /* 0x000f620000000a00 */
[C---:B------:R-:W-:Y:S01]  /*9cd0*/  @!P4 LEA R14, P0, R19.reuse, R14, 0x1 ;  /* 0x0000000e130ec211 */ /* 0x040fe200078008ff */
[----:B------:R-:W-:Y:S01]  /*9ce0*/  @!PT LDS RZ, [RZ] ;  /* 0x00000000fffff984 */ /* 0x000fe20000000800 */
[----:B------:R-:W-:Y:S01]  /*9cf0*/  @!PT LDS RZ, [RZ] ;  /* 0x00000000fffff984 */ /* 0x000fe20000000800 */
[----:B------:R-:W-:Y:S01]  /*9d00*/  @!PT LDS RZ, [RZ] ;  /* 0x00000000fffff984 */ /* 0x000fe20000000800 */
[----:B------:R3:W-:Y:S01]  /*9d10*/  @!P4 LDGSTS.E.BYPASS.LTC128B.128 [R221+0x6800], desc[UR8][R22.64] ;  /* 0x0680000016ddcfae */ /* 0x0007e2000b901d48 */
[----:B--2---:R-:W-:Y:S01]  /*9d20*/  @!P3 LEA R12, P6, R19, R12, 0x1 ;  /* 0x0000000c130cb211 */ /* 0x004fe200078c08ff */
[----:B------:R-:W-:Y:S02]  /*9d30*/  IMAD.X R20, R207, 0x1, R20, P1 ;  /* 0x00000001cf147824 */ /* 0x000fe400008e0614 */
[----:B------:R3:W-:Y:S02]  /*9d40*/  @P3 STS.128 [R221+0x8800], RZ ;  /* 0x008800ffdd003388 */ /* 0x0007e40000000c00 */
[----:B------:R-:W2:Y:S01]  /*9d50*/  @!P2 LDC.64 R4, c[0x0][0x218] ;  /* 0x00008600ff04ab82 */ /* 0x000ea20000000a00 */
[C-C-:B------:R-:W-:Y:S01]  /*9d60*/  @!P4 LEA.HI.X R15, R19.reuse, R15, R20.reuse, 0x1, P0 ;  /* 0x0000000f130fc211 */ /* 0x140fe200000f0c14 */
[----:B------:R-:W-:Y:S01]  /*9d70*/  @!PT LDS RZ, [RZ] ;  /* 0x00000000fffff984 */ /* 0x000fe20000000800 */
[----:B------:R-:W-:Y:S01]  /*9d80*/  @!PT LDS RZ, [RZ] ;  /* 0x00000000fffff984 */ /* 0x000fe20000000800 */
[----:B------:R-:W-:Y:S01]  /*9d90*/  @!PT LDS RZ, [RZ] ;  /* 0x00000000fffff984 */ /* 0x000fe20000000800 */
[----:B------:R3:W-:Y:S01]  /*9da0*/  @!P3 LDGSTS.E.BYPASS.LTC128B.128 [R221+0x8800], desc[UR8][R24.64+0x80] ;  /* 0x0880008018ddbfae */ /* 0x0007e2000b901d48 */
[C-C-:B------:R-:W-:Y:S02]  /*9db0*/  @!P3 LEA.HI.X R13, R19.reuse, R13, R20.reuse, 0x1, P6 ;  /* 0x0000000d130db211 */ /* 0x140fe400030f0c14 */
[C---:B-1----:R-:W-:Y:S01]  /*9dc0*/  @!P2 LEA R10, P1, R19.reuse, R10, 0x1 ;  /* 0x0000000a130aa211 */ /* 0x042fe200078208ff */
[----:B------:R3:W-:Y:S01]  /*9dd0*/  @P2 STS.128 [R221+0xa800], RZ ;  /* 0x00a800ffdd002388 */ /* 0x0007e20000000c00 */
[----:B------:R-:W-:Y:S02]  /*9de0*/  IADD3 R3, P0, R216, R19, RZ ;  /* 0x00000013d8037210 */ /* 0x000fe40007f1e0ff */
[--C-:B------:R-:W-:Y:S01]  /*9df0*/  @!P2 LEA.HI.X R11, R19, R11, R20.reuse, 0x1, P1 ;  /* 0x0000000b130ba211 */ /* 0x100fe200008f0c14 */
[----:B------:R-:W-:Y:S01]  /*9e00*/  @!PT LDS RZ, [RZ] ;  /* 0x00000000fffff984 */ /* 0x000fe20000000800 */
[----:B------:R-:W-:Y:S01]  /*9e10*/  @!PT LDS RZ, [RZ] ;  /* 0x00000000fffff984 */ /* 0x000fe20000000800 */
[----:B------:R-:W-:Y:S01]  /*9e20*/  @!PT LDS RZ, [RZ] ;  /* 0x00000000fffff984 */ /* 0x000fe20000000800 */
[----:B------:R3:W-:Y:S01]  /*9e30*/  @!P2 LDGSTS.E.BYPASS.LTC128B.128 [R221+0xa800], desc[UR8][R16.64+0x100] ;  /* 0x0a80010010ddafae */ /* 0x0007e2000b901d48 */
[----:B----4-:R-:W-:Y:S01]  /*9e40*/  @!P4 LEA R8, P6, R3, R8, 0x1 ;  /* 0x000000080308c211 */ /* 0x010fe200078c08ff */
[----:B------:R-:W-:Y:S02]  /*9e50*/  IMAD.X R20, R207, 0x1, R20, P0 ;  /* 0x00000001cf147824 */ /* 0x000fe400000e0614 */
[----:B------:R3:W-:Y:S01]  /*9e60*/  @P4 STS.128 [R221+0x7000], RZ ;  /* 0x007000ffdd004388 */ /* 0x0007e20000000c00 */
[C---:B-----5:R-:W-:Y:S03]  /*9e70*/  @!P3 LEA R6, P1, R3.reuse, R6, 0x1 ;  /* 0x000000060306b211 */ /* 0x060fe600078208ff */
[----:B------:R-:W-:Y:S01]  /*9e80*/  @!PT LDS RZ, [RZ] ;  /* 0x00000000fffff984 */ /* 0x000fe20000000800 */
[----:B------:R-:W-:Y:S01]  /*9e90*/  @!PT LDS RZ, [RZ] ;  /* 0x00000000fffff984 */ /* 0x000fe20000000800 */
[----:B------:R-:W-:Y:S01]  /*9ea0*/  @!PT LDS RZ, [RZ] ;  /* 0x00000000fffff984 */ /* 0x000fe20000000800 */
[----:B------:R3:W-:Y:S01]  /*9eb0*/  @!P4 LDGSTS.E.BYPASS.LTC128B.128 [R221+0x7000], desc[UR8][R14.64] ;  /* 0x070000000eddcfae */ /* 0x0007e2000b901d48 */
[C-C-:B------:R-:W-:Y:S02]  /*9ec0*/  @!P4 LEA.HI.X R9, R3.reuse, R9, R20.reuse, 0x1, P6 ;  /* 0x000000090309c211 */ /* 0x140fe400030f0c14 */
        /* <DEDUP_REMOVED lines=30> */
.L_x_638:
[----:B------:R-:W-:Y:S01]  /*a0b0*/  ISETP.GE.AND P3, PT, R223, UR10, PT ;  /* 0x0000000adf007c0c */ /* 0x000fe2000bf66270 */
[----:B------:R-:W-:Y:S04]  /*a0c0*/  DEPBAR.LE SB0, 0x0 ;  /* 0x000080000000791a */ /* 0x000fe80000000000 */
[----:B------:R-:W-:Y:S01]  /*a0d0*/  BAR.SYNC.DEFER_BLOCKING 0x0 ;  /* 0x0000000000007b1d */ /* 0x000fe20000010000 */
[----:B------:R-:W-:Y:S01]  /*a0e0*/  SHF.R.S32.HI R2, RZ, 0x1f, R231 ;  /* 0x0000001fff027819 */ /* 0x000fe200000114e7 */
[----:B------:R-:W-:Y:S01]  /*a0f0*/  IMAD R243, R217, R231, RZ ;  /* 0x000000e7d9f37224 */ /* 0x000fe200078e02ff */
[----:B------:R-:W-:Y:S01]  /*a100*/  ISETP.GE.AND P2, PT, R222, UR10, PT ;  /* 0x0000000ade007c0c */ /* 0x000fe2000bf46270 */
[-C--:B------:R-:W-:Y:S04]  /*a110*/  IMAD.WIDE.U32 R240, R231, R218.reuse, R232 ;  /* 0x000000dae7f07225 */ /* 0x080fe800078e00e8 */
[----:B------:R-:W-:Y:S01]  /*a120*/  IMAD R243, R2, R218, R243 ;  /* 0x000000da02f37224 */ /* 0x000fe200078e02f3 */
[C---:B-1----:R-:W-:Y:S03]  /*a130*/  @!P4 LEA R248, P1, R240.reuse, R214, 0x1 ;  /* 0x000000d6f0f8c211 */ /* 0x042fe600078208ff */
[----:B------:R-:W-:Y:S05]  /*a140*/  IMAD.IADD R134, R241, 0x1, R243 ;  /* 0x00000001f1867824 */ /* 0x000fea00078e02f3 */
        /* <DEDUP_REMOVED lines=19> */
[--C-:B------:R-:W-:Y:S04]  /*a280*/  @!P2 LEA.HI.X R247, R240, R133, R134.reuse, 0x1, P0 ;  /* 0x00000085f0f7a211 */ /* 0x100fe800000f0c86 */
[----:B------:R-:W-:Y:S01]  /*a290*/  @P2 STS.128 [R221+0x10000], RZ ;  /* 0x010000ffdd002388 */ /* 0x000fe20000000c00 */
[----:B------:R-:W1:Y:S04]  /*a2a0*/  @!P3 LDC.64 R132, c[0x0][0x220] ;  /* 0x00008800ff84bb82 */ /* 0x000e680000000a00 */
[----:B------:R-:W-:Y:S01]  /*a2b0*/  @!PT LDS RZ, [RZ] ;  /* 0x00000000fffff984 */ /* 0x000fe20000000800 */
[----:B------:R-:W-:Y:S01]  /*a2c0*/  @!PT LDS RZ, [RZ] ;  /* 0x00000000fffff984 */ /* 0x000fe20000000800 */
[----:B------:R-:W-:Y:S01]  /*a2d0*/  @!PT LDS RZ, [RZ] ;  /* 0x00000000fffff984 */ /* 0x000fe20000000800 */
[----:B------:R4:W-:Y:S05]  /*a2e0*/  @!P2 LDGSTS.E.BYPASS.LTC128B.128 [R221+0x10000], desc[UR8][R246.64+0x100] ;  /* 0x10000100f6ddafae */ /* 0x0009ea000b901d48 */
[----:B------:R-:W-:Y:S01]  /*a2f0*/  @P4 STS.128 [R221+0xc800], RZ ;  /* 0x00c800ffdd004388 */ /* 0x000fe20000000c00 */
[C---:B-----5:R-:W-:Y:S02]  /*a300*/  IADD3 R245, P5, R230.reuse, R240, RZ ;  /* 0x000000f0e6f57210 */ /* 0x060fe40007fbe0ff */
[----:B------:R-:W5:Y:S02]  /*a310*/  @!P3 LDC.64 R240, c[0x0][0x220] ;  /* 0x00008800fff0bb82 */ /* 0x000f640000000a00 */
[----:B--2---:R-:W-:Y:S01]  /*a320*/  @!P4 LEA R248, P1, R245, R212, 0x1 ;  /* 0x000000d4f5f8c211 */ /* 0x004fe200078208ff */
[----:B------:R-:W-:Y:S01]  /*a330*/  IMAD.X R134, R225, 0x1, R134, P5 ;  /* 0x00000001e1867824 */ /* 0x000fe200028e0686 */
[C---:B---3--:R-:W-:Y:S04]  /*a340*/  @!P3 LEA R250, P0, R245.reuse, R2, 0x1 ;  /* 0x00000002f5fab211 */ /* 0x048fe800078008ff */
[C-C-:B------:R-:W-:Y:S02]  /*a350*/  @!P4 LEA.HI.X R249, R245.reuse, R213, R134.reuse, 0x1, P1 ;  /* 0x000000d5f5f9c211 */ /* 0x140fe400008f0c86 */
[C-C-:B------:R-:W-:Y:S02]  /*a360*/  @!P3 LEA.HI.X R251, R245.reuse, R3, R134.reuse, 0x1, P0 ;  /* 0x00000003f5fbb211 */ /* 0x140fe400000f0c86 */
[C---:B----4-:R-:W-:Y:S01]  /*a370*/  @!P2 LEA R242, P0, R245.reuse, R242, 0x1 ;  /* 0x000000f2f5f2a211 */ /* 0x050fe200078008ff */
[----:B------:R-:W-:Y:S01]  /*a380*/  @!PT LDS RZ, [RZ] ;  /* 0x00000000fffff984 */ /* 0x000fe20000000800 */
[----:B------:R-:W-:Y:S01]  /*a390*/  @!PT LDS RZ, [RZ] ;  /* 0x00000000fffff984 */ /* 0x000fe20000000800 */
[----:B------:R-:W-:Y:S01]  /*a3a0*/  @!PT LDS RZ, [RZ] ;  /* 0x00000000fffff984 */ /* 0x000fe20000000800 */
[----:B------:R-:W-:Y:S01]  /*a3b0*/  @!P4 LDGSTS.E.BYPASS.LTC128B.128 [R221+0xc800], desc[UR8][R248.64] ;  /* 0x0c800000f8ddcfae */ /* 0x000fe2000b901d48 */
[C---:B------:R-:W-:Y:S01]  /*a3c0*/  IADD3 R247, P1, R230.reuse, R245, RZ ;  /* 0x000000f5e6f77210 */ /* 0x040fe20007f3e0ff */
[----:B------:R-:W2:Y:S01]  /*a3d0*/  @!P2 LDC.64 R2, c[0x0][0x220] ;  /* 0x00008800ff02ab82 */ /* 0x000ea20000000a00 */
[--C-:B------:R-:W-:Y:S02]  /*a3e0*/  @!P2 LEA.HI.X R243, R245, R243, R134.reuse, 0x1, P0 ;  /* 0x000000f3f5f3a211 */ /* 0x100fe400000f0c86 */
[----:B------:R-:W-:Y:S01]  /*a3f0*/  @P3 STS.128 [R221+0xe800], RZ ;  /* 0x00e800ffdd003388 */ /* 0x000fe20000000c00 */
[----:B------:R-:W-:Y:S01]  /*a400*/  @!P4 LEA R244, P0, R247, R210, 0x1 ;  /* 0x000000d2f7f4c211 */ /* 0x000fe200078008ff */
[----:B------:R-:W-:Y:S01]  /*a410*/  IMAD.X R134, R225, 0x1, R134, P1 ;  /* 0x00000001e1867824 */ /* 0x000fe200008e0686 */
[----:B------:R-:W-:Y:S02]  /*a420*/  IADD3 R234, P6, R230, R247, RZ ;  /* 0x000000f7e6ea7210 */ /* 0x000fe40007fde0ff */
[----:B------:R-:W-:Y:S01]  /*a430*/  @!PT LDS RZ, [RZ] ;  /* 0x00000000fffff984 */ /* 0x000fe20000000800 */
[----:B------:R-:W-:Y:S01]  /*a440*/  @!PT LDS RZ, [RZ] ;  /* 0x00000000fffff984 */ /* 0x000fe20000000800 */
[----:B------:R-:W-:Y:S01]  /*a450*/  @!PT LDS RZ, [RZ] ;  /* 0x00000000fffff984 */ /* 0x000fe20000000800 */
[----:B------:R-:W-:Y:S02]  /*a460*/  @!P3 LDGSTS.E.BYPASS.LTC128B.128 [R221+0xe800], desc[UR8][R250.64+0x80] ;  /* 0x0e800080faddbfae */ /* 0x000fe4000b901d48 */
[C-C-:B------:R-:W-:Y:S03]  /*a470*/  @!P4 LEA.HI.X R245, R247.reuse, R211, R134.reuse, 0x1, P0 ;  /* 0x000000d3f7f5c211 */ /* 0x140fe600000f0c86 */
[----:B------:R-:W-:Y:S01]  /*a480*/  @P2 STS.128 [R221+0x10800], RZ ;  /* 0x010800ffdd002388 */ /* 0x000fe20000000c00 */
[C---:B-----5:R-:W-:Y:S02]  /*a490*/  @!P3 LEA R240, P1, R247.reuse, R240, 0x1 ;  /* 0x000000f0f7f0b211 */ /* 0x060fe400078208ff */
[C---:B-1----:R-:W-:Y:S02]  /*a4a0*/  @!P2 LEA R238, P0, R247.reuse, R238, 0x1 ;  /* 0x000000eef7eea211 */ /* 0x042fe400078008ff */
[----:B------:R-:W-:Y:S01]  /*a4b0*/  @!PT LDS RZ, [RZ] ;  /* 0x00000000fffff984 */ /* 0x000fe20000000800 */
[----:B------:R-:W-:Y:S01]  /*a4c0*/  @!PT LDS RZ, [RZ] ;  /* 0x00000000fffff984 */ /* 0x000fe20000000800 */
[----:B------:R-:W-:Y:S01]  /*a4d0*/  @!PT LDS RZ, [RZ] ;  /* 0x00000000fffff984 */ /* 0x000fe20000000800 */
[----:B------:R-:W-:Y:S01]  /*a4e0*/  @!P2 LDGSTS.E.BYPASS.LTC128B.128 [R221+0x10800], desc[UR8][R242.64+0x100] ;  /* 0x10800100f2ddafae */ /* 0x000fe2000b901d48 */
[C-C-:B------:R-:W-:Y:S02]  /*a4f0*/  @!P3 LEA.HI.X R241, R247.reuse, R241, R134.reuse, 0x1, P1 ;  /* 0x000000f1f7f1b211 */ /* 0x140fe400008f0c86 */
[--C-:B------:R-:W-:Y:S02]  /*a500*/  @!P2 LEA.HI.X R239, R247, R239, R134.reuse, 0x1, P0 ;  /* 0x000000eff7efa211 */ /* 0x100fe400000f0c86 */
[----:B------:R-:W-:Y:S01]  /*a510*/  @P4 STS.128 [R221+0xd000], RZ ;  /* 0x00d000ffdd004388 */ /* 0x000fe20000000c00 */
[----:B------:R-:W-:Y:S01]  /*a520*/  IMAD.X R134, R225, 0x1, R134, P6 ;  /* 0x00000001e1867824 */ /* 0x000fe200030e0686 */
[C---:B------:R-:W-:Y:S03]  /*a530*/  @!P4 LEA R246, P5, R234.reuse, R208, 0x1 ;  /* 0x000000d0eaf6c211 */ /* 0x040fe600078a08ff */
[----:B------:R-:W-:Y:S01]  /*a540*/  @!PT LDS RZ, [RZ] ;  /* 0x00000000fffff984 */ /* 0x000fe20000000800 */
[----:B------:R-:W-:Y:S01]  /*a550*/  @!PT LDS RZ, [RZ] ;  /* 0x00000000fffff984 */ /* 0x000fe20000000800 */
[----:B------:R-:W-:Y:S01]  /*a560*/  @!PT LDS RZ, [RZ] ;  /* 0x00000000fffff984 */ /* 0x000fe20000000800 */
[----:B------:R-:W-:Y:S01]  /*a570*/  @!P4 LDGSTS.E.BYPASS.LTC128B.128 [R221+0xd000], desc[UR8][R244.64] ;  /* 0x0d000000f4ddcfae */ /* 0x000fe2000b901d48 */
[C---:B------:R-:W-:Y:S02]  /*a580*/  @!P3 LEA R132, P1, R234.reuse, R132, 0x1 ;  /* 0x00000084ea84b211 */ /* 0x040fe400078208ff */
[C-C-:B------:R-:W-:Y:S02]  /*a590*/  @!P4 LEA.HI.X R247, R234.reuse, R209, R134.reuse, 0x1, P5 ;  /* 0x000000d1eaf7c211 */ /* 0x140fe400028f0c86 */
[----:B------:R-:W-:Y:S01]  /*a5a0*/  @P3 STS.128 [R221+0xf000], RZ ;  /* 0x00f000ffdd003388 */ /* 0x000fe20000000c00 */
[C-C-:B------:R-:W-:Y:S02]  /*a5b0*/  @!P3 LEA.HI.X R133, R234.reuse, R133, R134.reuse, 0x1, P1 ;  /* 0x00000085ea85b211 */ /* 0x140fe400008f0c86 */
[C---:B--2---:R-:W-:Y:S02]  /*a5c0*/  @!P2 LEA R2, P0, R234.reuse, R2, 0x1 ;  /* 0x00000002ea02a211 */ /* 0x044fe400078008ff */
[----:B------:R-:W-:Y:S01]  /*a5d0*/  @!PT LDS RZ, [RZ] ;  /* 0x00000000fffff984 */ /* 0x000fe20000000800 */
[----:B------:R-:W-:Y:S01]  /*a5e0*/  @!PT LDS RZ, [RZ] ;  /* 0x00000000fffff984 */ /* 0x000fe20000000800 */
[----:B------:R-:W-:Y:S01]  /*a5f0*/  @!PT LDS RZ, [RZ] ;  /* 0x00000000fffff984 */ /* 0x000fe20000000800 */
[----:B------:R-:W-:Y:S01]  /*a600*/  @!P3 LDGSTS.E.BYPASS.LTC128B.128 [R221+0xf000], desc[UR8][R240.64+0x80] ;  /* 0x0f000080f0ddbfae */ /* 0x000fe2000b901d48 */
[----:B------:R-:W-:Y:S02]  /*a610*/  ISETP.GT.AND P5, PT, R231, RZ, PT ;  /* 0x000000ffe700720c */ /* 0x000fe40003fa4270 */
        /* <DEDUP_REMOVED lines=181> */
[----:B------:R2:W-:Y:S01]  /*b170*/  MUFU.TANH R165, R3 ;  /* 0x0000000300a57308 */ /* 0x0005e20000002400 */
[C---:B------:R-:W-:Y:S03]  /*b180*/  HMMA.16816.F32.BF16 R24, R176.reuse, R142, R24 ;  /* 0x0000008eb018723c */ /* 0x040fe60000041818 */
[----:B------:R-:W-:Y:S01]  /*b190*/  FMUL.FTZ R133, R8, UR5 ;  /* 0x0000000508857c20 */ /* 0x000fe20008410000 */
[----:B------:R-:W-:Y:S05]  /*b1a0*/  FMUL.FTZ R132, R9, UR5 ;  /* 0x0000000509847c20 */ /* 0x000fea0008410000 */
[----:B------:R3:W4:Y:S02]  /*b1b0*/  MUFU.TANH R182, R2 ;  /* 0x0000000200b67308 */ /* 0x0007240000002400 */
[----:B------:R-:W-:Y:S01]  /*b1c0*/  FMUL.FTZ R250, R18, UR5 ;  /* 0x0000000512fa7c20 */ /* 0x000fe20008410000 */
[----:B------:R-:W-:Y:S01]  /*b1d0*/  FMUL.FTZ R252, R17, UR5 ;  /* 0x0000000511fc7c20 */ /* 0x000fe20008410000 */
[----:B------:R-:W-:Y:S01]  /*b1e0*/  FMUL.FTZ R251, R19, UR5 ;  /* 0x0000000513fb7c20 */ /* 0x000fe20008410000 */
[----:B------:R-:W-:Y:S05]  /*b1f0*/  FMUL.FTZ R248, R20, UR5 ;  /* 0x0000000514f87c20 */ /* 0x000fea0008410000 */
[----:B------:R5:W4:Y:S01]  /*b200*/  MUFU.TANH R166, R234 ;  /* 0x000000ea00a67308 */ /* 0x000b220000002400 */
[----:B--2---:R-:W-:Y:S01]  /*b210*/  FMUL.FTZ R3, R11, UR5 ;  /* 0x000000050b037c20 */ /* 0x004fe20008410000 */
[----:B------:R-:W-:Y:S01]  /*b220*/  FMUL.FTZ R247, R22, UR5 ;  /* 0x0000000516f77c20 */ /* 0x000fe20008410000 */
[----:B------:R-:W-:Y:S01]  /*b230*/  FMUL.FTZ R246, R21, UR5 ;  /* 0x0000000515f67c20 */ /* 0x000fe20008410000 */
[----:B------:R-:W-:Y:S06]  /*b240*/  FMUL.FTZ R249, R23, UR5 ;  /* 0x0000000517f97c20 */ /* 0x000fec0008410000 */
[----:B------:R2:W-:Y:S01]  /*b250*/  MUFU.TANH R181, R3 ;  /* 0x0000000300b57308 */ /* 0x0005e20000002400 */
[----:B---3--:R-:W-:Y:S01]  /*b260*/  FMUL.FTZ R2, R10, UR5 ;  /* 0x000000050a027c20 */ /* 0x008fe20008410000 */
[C---:B-1----:R-:W-:Y:S03]  /*b270*/  HMMA.16816.F32.BF16 R28, R176.reuse, R136, R28 ;  /* 0x00000088b01c723c */ /* 0x042fe6000004181c */
[----:B------:R-:W-:Y:S01]  /*b280*/  FMUL.FTZ R244, R24, UR5 ;  /* 0x0000000518f47c20 */ /* 0x000fe20008410000 */
[----:B------:R-:W-:Y:S01]  /*b290*/  FMUL.FTZ R245, R26, UR5 ;  /* 0x000000051af57c20 */ /* 0x000fe20008410000 */
[----:B------:R-:W-:Y:S03]  /*b2a0*/  FMUL.FTZ R242, R25, UR5 ;  /* 0x0000000519f27c20 */ /* 0x000fe60008410000 */
[----:B------:R1:W-:Y:S03]  /*b2b0*/  MUFU.TANH R175, R2 ;  /* 0x0000000200af7308 */ /* 0x0003e60000002400 */
[----:B-----5:R-:W-:Y:S01]  /*b2c0*/  FMUL.FTZ R234, R12, UR5 ;  /* 0x000000050cea7c20 */ /* 0x020fe20008410000 */
[----:B------:R-:W-:Y:S03]  /*b2d0*/  HMMA.16816.F32.BF16 R32, R176, R138, R32 ;  /* 0x0000008ab020723c */ /* 0x000fe60000041820 */
[----:B------:R-:W-:Y:S03]  /*b2e0*/  FMUL.FTZ R243, R27, UR5 ;  /* 0x000000051bf37c20 */ /* 0x000fe60008410000 */
[----:B------:R3:W5:Y:S01]  /*b2f0*/  MUFU.TANH R167, R134 ;  /* 0x0000008600a77308 */ /* 0x0007620000002400 */
[----:B--2---:R-:W-:Y:S09]  /*b300*/  FMUL.FTZ R3, R16, UR5 ;  /* 0x0000000510037c20 */ /* 0x004ff20008410000 */
[----:B------:R2:W5:Y:S01]  /*b310*/  MUFU.TANH R150, R133 ;  /* 0x0000008500967308 */ /* 0x0005620000002400 */
[----:B-1----:R-:W-:Y:S01]  /*b320*/  FMUL.FTZ R2, R15, UR5 ;  /* 0x000000050f027c20 */ /* 0x002fe20008410000 */
[----:B------:R-:W-:Y:S01]  /*b330*/  FMUL.FTZ R238, R28, UR5 ;  /* 0x000000051cee7c20 */ /* 0x000fe20008410000 */
[----:B------:R-:W-:Y:S01]  /*b340*/  FMUL.FTZ R241, R30, UR5 ;  /* 0x000000051ef17c20 */ /* 0x000fe20008410000 */
[----:B------:R-:W-:Y:S01]  /*b350*/  FMUL.FTZ R240, R29, UR5 ;  /* 0x000000051df07c20 */ /* 0x000fe20008410000 */
[----:B------:R-:W-:Y:S05]  /*b360*/  FMUL.FTZ R239, R31, UR5 ;  /* 0x000000051fef7c20 */ /* 0x000fea0008410000 */
[----:B------:R4:W-:Y:S01]  /*b370*/  MUFU.TANH R162, R3 ;  /* 0x0000000300a27308 */ /* 0x0009e20000002400 */
[----:B---3--:R-:W-:Y:S01]  /*b380*/  FMUL.FTZ R134, R14, UR5 ;  /* 0x000000050e867c20 */ /* 0x008fe20008410000 */
[----:B------:R-:W-:Y:S01]  /*b390*/  FMUL.FTZ R236, R32, UR5 ;  /* 0x0000000520ec7c20 */ /* 0x000fe20008410000 */
[----:B------:R-:W-:Y:S07]  /*b3a0*/  FMUL.FTZ R35, R35, UR5 ;  /* 0x0000000523237c20 */ /* 0x000fee0008410000 */
[----:B------:R1:W-:Y:S01]  /*b3b0*/  MUFU.TANH R163, R2 ;  /* 0x0000000200a37308 */ /* 0x0003e20000002400 */
[----:B--2---:R-:W-:Y:S09]  /*b3c0*/  FMUL.FTZ R133, R13, UR5 ;  /* 0x000000050d857c20 */ /* 0x004ff20008410000 */
[----:B------:R2:W3:Y:S01]  /*b3d0*/  MUFU.TANH R183, R132 ;  /* 0x0000008400b77308 */ /* 0x0004e20000002400 */
[----:B----4-:R-:W-:Y:S04]  /*b3e0*/  FMNMX.FTZ R3, R182, R135, !PT ;  /* 0x00000087b6037209 */ /* 0x010fe80007810000 */
[----:B------:R-:W-:Y:S05]  /*b3f0*/  FMNMX.FTZ R3, R166, R3, !PT ;  /* 0x00000003a6037209 */ /* 0x000fea0007810000 */
[----:B------:R-:W4:Y:S01]  /*b400*/  MUFU.TANH R170, R234 ;  /* 0x000000ea00aa7308 */ /* 0x000f220000002400 */
[----:B-1----:R-:W-:Y:S04]  /*b410*/  FMNMX.FTZ R2, R165, R0, !PT ;  /* 0x00000000a5027209 */ /* 0x002fe80007810000 */
[----:B-----5:R-:W-:Y:S05]  /*b420*/  FMNMX.FTZ R2, R167, R2, !PT ;  /* 0x00000002a7027209 */ /* 0x020fea0007810000 */
[----:B------:R-:W1:Y:S01]  /*b430*/  MUFU.TANH R173, R134 ;  /* 0x0000008600ad7308 */ /* 0x000e620000002400 */
[----:B--2---:R-:W-:Y:S02]  /*b440*/  FMNMX.FTZ R132, R150, R3, !PT ;  /* 0x0000000396847209 */ /* 0x004fe40007810000 */
[----:B------:R-:W-:Y:S02]  /*b450*/  FMNMX.FTZ R2, R175, R2, !PT ;  /* 0x00000002af027209 */ /* 0x000fe40007810000 */
[----:B---3--:R-:W-:Y:S02]  /*b460*/  FMNMX.FTZ R3, R183, R132, !PT ;  /* 0x00000084b7037209 */ /* 0x008fe40007810000 */
[----:B------:R-:W-:Y:S03]  /*b470*/  FMNMX.FTZ R2, R181, R2, !PT ;  /* 0x00000002b5027209 */ /* 0x000fe60007810000 */
[----:B------:R-:W2:Y:S01]  /*b480*/  MUFU.TANH R174, R133 ;  /* 0x0000008500ae7308 */ /* 0x000ea20000002400 */
[----:B----4-:R-:W-:Y:S01]  /*b490*/  FMNMX.FTZ R3, R170, R3, !PT ;  /* 0x00000003aa037209 */ /* 0x010fe20007810000 */
[----:B------:R-:W-:Y:S08]  /*b4a0*/  FMUL.FTZ R234, R33, UR5 ;  /* 0x0000000521ea7c20 */ /* 0x000ff00008410000 */
[----:B------:R-:W3:Y:S01]  /*b4b0*/  MUFU.TANH R250, R250 ;  /* 0x000000fa00fa7308 */ /* 0x000ee20000002400 */
[----:B-1----:R-:W-:Y:S01]  /*b4c0*/  FMNMX.FTZ R2, R173, R2, !PT ;  /* 0x00000002ad027209 */ /* 0x002fe20007810000 */
[----:B------:R-:W-:Y:S08]  /*b4d0*/  FMUL.FTZ R134, R34, UR5 ;  /* 0x0000000522867c20 */ /* 0x000ff00008410000 */
[----:B------:R-:W1:Y:S01]  /*b4e0*/  MUFU.TANH R252, R252 ;  /* 0x000000fc00fc7308 */ /* 0x000e620000002400 */
[----:B--2---:R-:W-:Y:S02]  /*b4f0*/  FMNMX.FTZ R3, R174, R3, !PT ;  /* 0x00000003ae037209 */ /* 0x004fe40007810000 */
[----:B------:R-:W-:Y:S02]  /*b500*/  FMNMX.FTZ R133, R163, R2, !PT ;  /* 0x00000002a3857209 */ /* 0x000fe40007810000 */
[----:B------:R-:W-:Y:S05]  /*b510*/  FMNMX.FTZ R3, R162, R3, !PT ;  /* 0x00000003a2037209 */ /* 0x000fea0007810000 */
        /* <DEDUP_REMOVED lines=32> */
[----:B------:R3:W4:Y:S01]  /*b720*/  MUFU.TANH R133, R35 ;  /* 0x0000002300857308 */ /* 0x0007220000002400 */
[----:B-1----:R-:W-:Y:S02]  /*b730*/  FMNMX.FTZ R2, R134, R3, !PT ;  /* 0x0000000386027209 */ /* 0x002fe40007810000 */
[----:B--2---:R-:W-:Y:S01]  /*b740*/  FMNMX.FTZ R18, R234, R132, !PT ;  /* 0x00000084ea127209 */ /* 0x004fe20007810000 */
[----:B------:R-:W-:Y:S06]  /*b750*/  @P5 BRA `(.L_x_640) ;  /* 0xffffffe000945947 */ /* 0x000fec000383ffff */
.L_x_639:
[----:B------:R-:W1:Y:S01]  /*b760*/  SHFL.BFLY PT, R3, R18, 0x2, 0x1f ;  /* 0x0c401f0012037f89 */ /* 0x000e6200000e0000 */
[----:B---34-:R-:W-:Y:S02]  /*b770*/  FMNMX.FTZ R7, R133, R2, !PT ;  /* 0x0000000285077209 */ /* 0x018fe40007810000 */
[----:B------:R-:W-:Y:S05]  /*b780*/  IADD3 R231, R231, -0x1, RZ ;  /* 0xffffffffe7e77810 */ /* 0x000fea0007ffe0ff */
[----:B------:R-:W-:Y:S08]  /*b790*/  LDSM.16.MT88.4 R24, [R198+0xc000] ;  /* 0x00c00000c618783b */ /* 0x000ff00000004200 */
        /* <DEDUP_REMOVED lines=9> */
[----:B------:R-:W2:Y:S08]  /*b830*/  SHFL.BFLY PT, R3, R4, 0x1, 0x1f ;  /* 0x0c201f0004037f89 */ /* 0x000eb000000e0000 */
[----:B------:R-:W3:Y:S01]  /*b840*/  LDSM.16.MT88.4 R16, [R200+0xc000] ;  /* 0x00c00000c810783b */ /* 0x000ee20000004200 */
        /* <DEDUP_REMOVED lines=14> */
[----:B------:R-:W-:Y:S01]  /*b930*/  FMUL.FTZ R6, R0, UR4 ;  /* 0x0000000400067c20 */ /* 0x000fe20008410000 */
[----:B------:R-:W1:Y:S01]  /*b940*/  MUFU.EX2 R2, R5 ;  /* 0x0000000500027308 */ /* 0x000e620000000800 */
[--C-:B------:R-:W-:Y:S01]  /*b950*/  FFMA.FTZ R169, R165, UR4, -R144.reuse ;  /* 0x00000004a5a97c23 */ /* 0x100fe20008010890 */
[--C-:B------:R-:W-:Y:S01]  /*b960*/  FFMA.FTZ R165, R167, UR4, -R144.reuse ;  /* 0x00000004a7a57c23 */ /* 0x100fe20008010890 */
[--C-:B------:R-:W-:Y:S01]  /*b970*/  FFMA.FTZ R167, R150, UR4, -R145.reuse ;  /* 0x0000000496a77c23 */ /* 0x100fe20008010891 */
[--C-:B------:R-:W-:Y:S01]  /*b980*/  FFMA.FTZ R164, R175, UR4, -R144.reuse ;  /* 0x00000004afa47c23 */ /* 0x100fe20008010890 */
[--C-:B------:R-:W-:Y:S01]  /*b990*/  FFMA.FTZ R135, R181, UR4, -R144.reuse ;  /* 0x00000004b5877c23 */ /* 0x100fe20008010890 */
[----:B------:R-:W-:Y:S01]  /*b9a0*/  LDSM.16.MT88.4 R148, [R198+0xf800] ;  /* 0x00f80000c694783b */ /* 0x000fe20000004200 */
        /* <DEDUP_REMOVED lines=33> */
[----:B------:R-:W4:Y:S01]  /*bbc0*/  MUFU.EX2 R165, R165 ;  /* 0x000000a500a57308 */ /* 0x000f220000000800 */
[----:B-1----:R-:W-:Y:S01]  /*bbd0*/  F2FP.BF16.F32.PACK_AB R128, R168, R171 ;  /* 0x000000aba880723e */ /* 0x002fe200000010ff */
[----:B------:R-:W1:Y:S01]  /*bbe0*/  LDSM.16.MT88.4 R104, [R198+0xe000] ;  /* 0x00e00000c668783b */ /* 0x000e620000004200 */
[--C-:B------:R-:W-:Y:S01]  /*bbf0*/  FFMA.FTZ R134, R134, UR4, -R144.reuse ;  /* 0x0000000486867c23 */ /* 0x100fe20008010890 */
[--C-:B------:R-:W-:Y:S01]  /*bc00*/  FFMA.FTZ R133, R133, UR4, -R144.reuse ;  /* 0x0000000485857c23 */ /* 0x100fe20008010890 */
        /* <DEDUP_REMOVED lines=11> */
[----:B------:R-:W5:Y:S01]  /*bcc0*/  MUFU.EX2 R166, R166 ;  /* 0x000000a600a67308 */ /* 0x000f620000000800 */
[----:B----4-:R-:W-:Y:S01]  /*bcd0*/  F2FP.BF16.F32.PACK_AB R129, R165, R169 ;  /* 0x000000a9a581723e */ /* 0x010fe200000010ff */
        /* <DEDUP_REMOVED lines=15> */
[----:B-----5:R-:W-:Y:S01]  /*bdd0*/  F2FP.BF16.F32.PACK_AB R130, R166, R167 ;  /* 0x000000a7a682723e */ /* 0x020fe200000010ff */
        /* <DEDUP_REMOVED lines=22> */
[C---:B---3--:R-:W-:Y:S01]  /*bf40*/  HMMA.16816.F32.BF16 R4, R128.reuse, R16, R4 ;  /* 0x000000108004723c */ /* 0x048fe20000041804 */
[----:B------:R-:W-:Y:S04]  /*bf50*/  MUFU.EX2 R172, R172 ;  /* 0x000000ac00ac7308 */ /* 0x000fe80000000800 */
[----:B------:R-:W-:Y:S01]  /*bf60*/  FMUL.FTZ R78, R0, R78 ;  /* 0x0000004e004e7220 */ /* 0x000fe20000410000 */
[C---:B------:R-:W-:Y:S05]  /*bf70*/  HMMA.16816.F32.BF16 R8, R128.reuse, R18, R8 ;  /* 0x000000128008723c */ /* 0x040fea0000041808 */
[----:B------:R-:W-:Y:S01]  /*bf80*/  MUFU.EX2 R175, R175 ;  /* 0x000000af00af7308 */ /* 0x000fe20000000800 */
        /* <DEDUP_REMOVED lines=8> */
[----:B------:R-:W-:Y:S01]  /*c010*/  FMUL.FTZ R25, R2, R109 ;  /* 0x0000006d02197220 */ /* 0x000fe20000410000 */
[----:B------:R-:W-:Y:S01]  /*c020*/  FMUL.FTZ R79, R0, R79 ;  /* 0x0000004f004f7220 */ /* 0x000fe20000410000 */
[C---:B------:R-:W-:Y:S01]  /*c030*/  FMUL.FTZ R80, R2.reuse, R80 ;  /* 0x0000005002507220 */ /* 0x040fe20000410000 */
[C---:B------:R-:W-:Y:S03]  /*c040*/  HMMA.16816.F32.BF16 R16, R128.reuse, R26, R16 ;  /* 0x0000001a8010723c */ /* 0x040fe60000041810 */
[----:B------:R-:W-:Y:S01]  /*c050*/  FMUL.FTZ R81, R2, R81 ;  /* 0x0000005102517220 */ /* 0x000fe20000410000 */
[C---:B------:R-:W-:Y:S01]  /*c060*/  FMUL.FTZ R82, R0.reuse, R82 ;  /* 0x0000005200527220 */ /* 0x040fe20000410000 */
[C---:B------:R-:W-:Y:S01]  /*c070*/  FMUL.FTZ R83, R0.reuse, R83 ;  /* 0x0000005300537220 */ /* 0x040fe20000410000 */
[C---:B------:R-:W-:Y:S01]  /*c080*/  HMMA.16816.F32.BF16 R20, R128.reuse, R32, R20 ;  /* 0x000000208014723c */ /* 0x040fe20000041814 */
[----:B------:R-:W-:Y:S04]  /*c090*/  MUFU.EX2 R179, R179 ;  /* 0x000000b300b37308 */ /* 0x000fe80000000800 */
[C---:B------:R-:W-:Y:S01]  /*c0a0*/  FMUL.FTZ R26, R0.reuse, R110 ;  /* 0x0000006e001a7220 */ /* 0x040fe20000410000 */
[----:B------:R-:W-:Y:S01]  /*c0b0*/  FMUL.FTZ R27, R0, R111 ;  /* 0x0000006f001b7220 */ /* 0x000fe20000410000 */
[C---:B------:R-:W-:Y:S01]  /*c0c0*/  FMUL.FTZ R32, R2.reuse, R100 ;  /* 0x0000006402207220 */ /* 0x040fe20000410000 */
[----:B------:R-:W3:Y:S03]  /*c0d0*/  LDSM.16.MT88.4 R108, [R197+0xe000] ;  /* 0x00e00000c56c783b */ /* 0x000ee60000004200 */
[----:B------:R-:W-:Y:S01]  /*c0e0*/  MUFU.EX2 R180, R180 ;  /* 0x000000b400b47308 */ /* 0x000fe20000000800 */
[----:B------:R-:W-:Y:S01]  /*c0f0*/  FMUL.FTZ R33, R2, R101 ;  /* 0x0000006502217220 */ /* 0x000fe20000410000 */
[--C-:B------:R-:W-:Y:S01]  /*c100*/  FFMA.FTZ R174, R174, UR4, -R145.reuse ;  /* 0x00000004aeae7c23 */ /* 0x100fe20008010891 */
[C---:B------:R-:W-:Y:S03]  /*c110*/  HMMA.16816.F32.BF16 R24, R128.reuse, R34, R24 ;  /* 0x000000228018723c */ /* 0x040fe60000041818 */
[C---:B------:R-:W-:Y:S04]  /*c120*/  FMUL.FTZ R84, R2.reuse, R84 ;  /* 0x0000005402547220 */ /* 0x040fe80000410000 */
[----:B------:R4:W-:Y:S01]  /*c130*/  MUFU.EX2 R173, R174 ;  /* 0x000000ae00ad7308 */ /* 0x0009e20000000800 */
[----:B------:R-:W-:Y:S01]  /*c140*/  FMUL.FTZ R85, R2, R85 ;  /* 0x0000005502557220 */ /* 0x000fe20000410000 */
[C---:B------:R-:W-:Y:S03]  /*c150*/  HMMA.16816.F32.BF16 R28, R128.reuse, R136, R28 ;  /* 0x00000088801c723c */ /* 0x040fe6000004181c */
[C---:B------:R-:W-:Y:S01]  /*c160*/  FMUL.FTZ R34, R0.reuse, R102 ;  /* 0x0000006600227220 */ /* 0x040fe20000410000 */
[C---:B------:R-:W-:Y:S01]  /*c170*/  FMUL.FTZ R35, R0.reuse, R103 ;  /* 0x0000006700237220 */ /* 0x040fe20000410000 */
[C---:B------:R-:W-:Y:S01]  /*c180*/  FMUL.FTZ R86, R0.reuse, R86 ;  /* 0x0000005600567220 */ /* 0x040fe20000410000 */
[----:B------:R-:W5:Y:S02]  /*c190*/  LDSM.16.MT88.4 R100, [R196+0xe000] ;  /* 0x00e00000c464783b */ /* 0x000f640000004200 */
[----:B------:R-:W-:Y:S03]  /*c1a0*/  MUFU.EX2 R183, R183 ;  /* 0x000000b700b77308 */ /* 0x000fe60000000800 */
[----:B------:R-:W-:Y:S01]  /*c1b0*/  FMUL.FTZ R87, R0, R87 ;  /* 0x0000005700577220 */ /* 0x000fe20000410000 */
[--C-:B------:R-:W-:Y:S01]  /*c1c0*/  FFMA.FTZ R170, R170, UR4, -R145.reuse ;  /* 0x00000004aaaa7c23 */ /* 0x100fe20008010891 */
[C---:B------:R-:W-:Y:S01]  /*c1d0*/  HMMA.16816.F32.BF16 R32, R128.reuse, R138, R32 ;  /* 0x0000008a8020723c */ /* 0x040fe20000041820 */
[----:B------:R-:W-:Y:S02]  /*c1e0*/  LDSM.16.MT88.4 R136, [R198+0xe800] ;  /* 0x00e80000c688783b */ /* 0x000fe40000004200 */
[--C-:B----4-:R-:W-:Y:S01]  /*c1f0*/  FFMA.FTZ R174, R162, UR4, -R145.reuse ;  /* 0x00000004a2ae7c23 */ /* 0x110fe20008010891 */
[--C-:B------:R-:W-:Y:S02]  /*c200*/  FFMA.FTZ R177, R252, UR4, -R145.reuse ;  /* 0x00000004fcb17c23 */ /* 0x100fe40008010891 */
[C---:B--2---:R-:W-:Y:S01]  /*c210*/  HMMA.16816.F32.BF16 R36, R128.reuse, R120, R36 ;  /* 0x000000788024723c */ /* 0x044fe20000041824 */
[----:B------:R-:W2:Y:S02]  /*c220*/  MUFU.EX2 R170, R170 ;  /* 0x000000aa00aa7308 */ /* 0x000ea40000000800 */
[----:B------:R-:W-:Y:S03]  /*c230*/  LDSM.16.MT88.4 R160, [R200+0x11800] ;  /* 0x01180000c8a0783b */ /* 0x000fe60000004200 */
[C---:B------:R-:W-:Y:S05]  /*c240*/  HMMA.16816.F32.BF16 R40, R128.reuse, R122, R40 ;  /* 0x0000007a8028723c */ /* 0x040fea0000041828 */
[----:B------:R-:W-:Y:S01]  /*c250*/  MUFU.EX2 R174, R174 ;  /* 0x000000ae00ae7308 */ /* 0x000fe20000000800 */
[C---:B------:R-:W-:Y:S01]  /*c260*/  FMUL.FTZ R88, R2.reuse, R88 ;  /* 0x0000005802587220 */ /* 0x040fe20000410000 */
[C---:B-1----:R-:W-:Y:S01]  /*c270*/  HMMA.16816.F32.BF16 R44, R128.reuse, R104, R44 ;  /* 0x00000068802c723c */ /* 0x042fe2000004182c */
[----:B------:R-:W-:Y:S03]  /*c280*/  LDSM.16.MT88.4 R120, [R196+0xc800] ;  /* 0x00c80000c478783b */ /* 0x000fe60000004200 */
[----:B------:R-:W-:Y:S02]  /*c290*/  FMUL.FTZ R89, R2, R89 ;  /* 0x0000005902597220 */ /* 0x000fe40000410000 */
[C---:B------:R-:W-:Y:S02]  /*c2a0*/  HMMA.16816.F32.BF16 R48, R128.reuse, R106, R48 ;  /* 0x0000006a8030723c */ /* 0x040fe40000041830 */
[----:B------:R-:W1:Y:S01]  /*c2b0*/  MUFU.EX2 R177, R177 ;  /* 0x000000b100b17308 */ /* 0x000e620000000800 */
[----:B------:R-:W4:Y:S02]  /*c2c0*/  LDSM.16.MT88.4 R104, [R198+0x10000] ;  /* 0x01000000c668783b */ /* 0x000f240000004200 */
[C---:B------:R-:W-:Y:S01]  /*c2d0*/  FMUL.FTZ R90, R0.reuse, R90 ;  /* 0x0000005a005a7220 */ /* 0x040fe20000410000 */
[C---:B---3--:R-:W-:Y:S06]  /*c2e0*/  HMMA.16816.F32.BF16 R52, R128.reuse, R108, R52 ;  /* 0x0000006c8034723c */ /* 0x048fec0000041834 */
[----:B------:R-:W-:Y:S01]  /*c2f0*/  MUFU.EX2 R243, R243 ;  /* 0x000000f300f37308 */ /* 0x000fe20000000800 */
[----:B------:R-:W-:Y:S01]  /*c300*/  FMUL.FTZ R91, R0, R91 ;  /* 0x0000005b005b7220 */ /* 0x000fe20000410000 */
[C---:B------:R-:W-:Y:S01]  /*c310*/  HMMA.16816.F32.BF16 R56, R128.reuse, R110, R56 ;  /* 0x0000006e8038723c */ /* 0x040fe20000041838 */
[----:B------:R-:W-:Y:S02]  /*c320*/  LDSM.16.MT88.4 R108, [R200+0xc800] ;  /* 0x00c80000c86c783b */ /* 0x000fe40000004200 */
[C---:B------:R-:W-:Y:S03]  /*c330*/  FMUL.FTZ R92, R2.reuse, R92 ;  /* 0x0000005c025c7220 */ /* 0x040fe60000410000 */
[C---:B-----5:R-:W-:Y:S02]  /*c340*/  HMMA.16816.F32.BF16 R60, R128.reuse, R100, R60 ;  /* 0x00000064803c723c */ /* 0x060fe4000004183c */
[----:B------:R-:W-:Y:S03]  /*c350*/  MUFU.EX2 R239, R239 ;  /* 0x000000ef00ef7308 */ /* 0x000fe60000000800 */
[----:B------:R-:W-:Y:S01]  /*c360*/  FMUL.FTZ R93, R2, R93 ;  /* 0x0000005d025d7220 */ /* 0x000fe20000410000 */
[C---:B------:R-:W-:Y:S01]  /*c370*/  HMMA.16816.F32.BF16 R64, R128.reuse, R102, R64 ;  /* 0x000000668040723c */ /* 0x040fe20000041840 */
[----:B------:R-:W3:Y:S05]  /*c380*/  LDSM.16.MT88.4 R100, [R197+0x10000] ;  /* 0x01000000c564783b */ /* 0x000eea0000004200 */
[----:B------:R-:W-:Y:S01]  /*c390*/  MUFU.EX2 R134, R134 ;  /* 0x0000008600867308 */ /* 0x000fe20000000800 */
[C---:B------:R-:W-:Y:S01]  /*c3a0*/  FMUL.FTZ R94, R0.reuse, R94 ;  /* 0x0000005e005e7220 */ /* 0x040fe20000410000 */
[C---:B------:R-:W-:Y:S03]  /*c3b0*/  HMMA.16816.F32.BF16 R68, R128.reuse, R112, R68 ;  /* 0x000000708044723c */ /* 0x040fe60000041844 */
[----:B------:R-:W-:Y:S03]  /*c3c0*/  FMUL.FTZ R95, R0, R95 ;  /* 0x0000005f005f7220 */ /* 0x000fe60000410000 */
[C---:B------:R-:W-:Y:S01]  /*c3d0*/  HMMA.16816.F32.BF16 R72, R128.reuse, R114, R72 ;  /* 0x000000728048723c */ /* 0x040fe20000041848 */
[----:B------:R-:W-:Y:S01]  /*c3e0*/  LDSM.16.MT88.4 R112, [R198+0xc800] ;  /* 0x00c80000c670783b */ /* 0x000fe20000004200 */
[----:B------:R-:W-:Y:S03]  /*c3f0*/  MUFU.EX2 R133, R133 ;  /* 0x0000008500857308 */ /* 0x000fe60000000800 */
[C---:B------:R-:W-:Y:S01]  /*c400*/  FMUL.FTZ R96, R2.reuse, R96 ;  /* 0x0000006002607220 */ /* 0x040fe20000410000 */
[----:B------:R-:W-:Y:S01]  /*c410*/  FMUL.FTZ R97, R2, R97 ;  /* 0x0000006102617220 */ /* 0x000fe20000410000 */
[C---:B----4-:R-:W-:Y:S04]  /*c420*/  HMMA.16816.F32.BF16 R76, R128.reuse, R104, R76 ;  /* 0x00000068804c723c */ /* 0x050fe8000004184c */
[C---:B------:R-:W-:Y:S01]  /*c430*/  FMUL.FTZ R98, R0.reuse, R98 ;  /* 0x0000006200627220 */ /* 0x040fe20000410000 */
[----:B------:R-:W-:Y:S01]  /*c440*/  FMUL.FTZ R99, R0, R99 ;  /* 0x0000006300637220 */ /* 0x000fe20000410000 */
[C---:B------:R-:W-:Y:S01]  /*c450*/  HMMA.16816.F32.BF16 R80, R128.reuse, R106, R80 ;  /* 0x0000006a8050723c */ /* 0x040fe20000041850 */
[----:B------:R-:W4:Y:S04]  /*c460*/  LDSM.16.MT88.4 R104, [R196+0x10000] ;  /* 0x01000000c468783b */ /* 0x000f280000004200 */
[--C-:B------:R-:W-:Y:S01]  /*c470*/  FFMA.FTZ R247, R242, UR4, -R145.reuse ;  /* 0x00000004f2f77c23 */ /* 0x100fe20008010891 */
[--C-:B------:R-:W-:Y:S01]  /*c480*/  FFMA.FTZ R242, R245, UR4, -R144.reuse ;  /* 0x00000004f5f27c23 */ /* 0x100fe20008010890 */
[--C-:B------:R-:W-:Y:S01]  /*c490*/  FFMA.FTZ R178, R248, UR4, -R145.reuse ;  /* 0x00000004f8b27c23 */ /* 0x100fe20008010891 */
[--C-:B------:R-:W-:Y:S03]  /*c4a0*/  FFMA.FTZ R181, R246, UR4, -R145.reuse ;  /* 0x00000004f6b57c23 */ /* 0x100fe60008010891 */
[--C-:B------:R-:W-:Y:S01]  /*c4b0*/  FFMA.FTZ R182, R244, UR4, -R145.reuse ;  /* 0x00000004f4b67c23 */ /* 0x100fe20008010891 */
[--C-:B------:R-:W-:Y:S01]  /*c4c0*/  FFMA.FTZ R245, R240, UR4, -R145.reuse ;  /* 0x00000004f0f57c23 */ /* 0x100fe20008010891 */
[----:B------:R-:W-:Y:S01]  /*c4d0*/  FFMA.FTZ R240, R241, UR4, -R144 ;  /* 0x00000004f1f07c23 */ /* 0x000fe20008010890 */
[--C-:B------:R-:W-:Y:S01]  /*c4e0*/  FFMA.FTZ R238, R238, UR4, -R145.reuse ;  /* 0x00000004eeee7c23 */ /* 0x100fe20008010891 */
[--C-:B------:R-:W-:Y:S01]  /*c4f0*/  FFMA.FTZ R236, R236, UR4, -R145.reuse ;  /* 0x00000004ecec7c23 */ /* 0x100fe20008010891 */
[C---:B---3--:R-:W-:Y:S01]  /*c500*/  HMMA.16816.F32.BF16 R84, R128.reuse, R100, R84 ;  /* 0x000000648054723c */ /* 0x048fe20000041854 */
[----:B------:R-:W-:Y:S02]  /*c510*/  MUFU.EX2 R178, R178 ;  /* 0x000000b200b27308 */ /* 0x000fe40000000800 */
[----:B------:R-:W-:Y:S01]  /*c520*/  FFMA.FTZ R145, R234, UR4, -R145 ;  /* 0x00000004ea917c23 */ /* 0x000fe20008010891 */
[----:B------:R-:W-:Y:S01]  /*c530*/  FFMA.FTZ R171, R2, R237, R171 ;  /* 0x000000ed02ab7223 */ /* 0x000fe200000100ab */
[----:B------:R-:W-:Y:S01]  /*c540*/  FFMA.FTZ R169, R0, R235, R169 ;  /* 0x000000eb00a97223 */ /* 0x000fe200000100a9 */
[C---:B------:R-:W-:Y:S05]  /*c550*/  HMMA.16816.F32.BF16 R88, R128.reuse, R102, R88 ;  /* 0x000000668058723c */ /* 0x040fea0000041858 */
[----:B------:R3:W-:Y:S01]  /*c560*/  MUFU.EX2 R241, R145 ;  /* 0x0000009100f17308 */ /* 0x0007e20000000800 */
[----:B--2---:R-:W-:Y:S01]  /*c570*/  F2FP.BF16.F32.PACK_AB R100, R173, R170 ;  /* 0x000000aaad64723e */ /* 0x004fe200000010ff */
[----:B------:R-:W-:Y:S01]  /*c580*/  FADD.FTZ R168, R168, R171 ;  /* 0x000000aba8a87221 */ /* 0x000fe20000010000 */
[----:B------:R-:W-:Y:S03]  /*c590*/  F2FP.BF16.F32.PACK_AB R101, R175, R172 ;  /* 0x000000acaf65723e */ /* 0x000fe600000010ff */
[----:B------:R-:W-:Y:S01]  /*c5a0*/  FADD.FTZ R169, R165, R169 ;  /* 0x000000a9a5a97221 */ /* 0x000fe20000010000 */
[----:B-1----:R-:W-:Y:S03]  /*c5b0*/  F2FP.BF16.F32.PACK_AB R102, R177, R174 ;  /* 0x000000aeb166723e */ /* 0x002fe600000010ff */
[----:B------:R-:W1:Y:S01]  /*c5c0*/  MUFU.EX2 R181, R181 ;  /* 0x000000b500b57308 */ /* 0x000e620000000800 */
[----:B------:R-:W-:Y:S01]  /*c5d0*/  F2FP.BF16.F32.PACK_AB R103, R179, R176 ;  /* 0x000000b0b367723e */ /* 0x000fe200000010ff */
[----:B------:R-:W-:Y:S01]  /*c5e0*/  FADD.FTZ R164, R164, R169 ;  /* 0x000000a9a4a47221 */ /* 0x000fe20000010000 */
[----:B------:R-:W-:Y:S03]  /*c5f0*/  MOV R0, R3 ;  /* 0x0000000300007202 */ /* 0x000fe60000000f00 */
[----:B------:R-:W-:Y:S01]  /*c600*/  FADD.FTZ R135, R135, R164 ;  /* 0x000000a487877221 */ /* 0x000fe20000010000 */
[C---:B----4-:R-:W-:Y:S01]  /*c610*/  HMMA.16816.F32.BF16 R92, R128.reuse, R104, R92 ;  /* 0x00000068805c723c */ /* 0x050fe2000004185c */
[----:B---3--:R-:W-:Y:S02]  /*c620*/  LDSM.16.MT88.4 R144, [R200+0xf800] ;  /* 0x00f80000c890783b */ /* 0x008fe40000004200 */
[----:B------:R-:W-:Y:S01]  /*c630*/  MUFU.EX2 R182, R182 ;  /* 0x000000b600b67308 */ /* 0x000fe20000000800 */
[----:B------:R-:W-:Y:S01]  /*c640*/  FADD.FTZ R172, R172, R135 ;  /* 0x00000087acac7221 */ /* 0x000fe20000010000 */
[----:B------:R-:W-:Y:S01]  /*c650*/  MOV R135, R132 ;  /* 0x0000008400877202 */ /* 0x000fe20000000f00 */
[----:B------:R-:W-:Y:S03]  /*c660*/  HMMA.16816.F32.BF16 R96, R128, R106, R96 ;  /* 0x0000006a8060723c */ /* 0x000fe60000041860 */
[----:B------:R-:W2:Y:S04]  /*c670*/  LDSM.16.MT88.4 R104, [R196+0xe800] ;  /* 0x00e80000c468783b */ /* 0x000ea80000004200 */
[----:B------:R-:W3:Y:S01]  /*c680*/  MUFU.EX2 R247, R247 ;  /* 0x000000f700f77308 */ /* 0x000ee20000000800 */
[----:B------:R-:W-:Y:S01]  /*c690*/  FADD.FTZ R175, R175, R172 ;  /* 0x000000acafaf7221 */ /* 0x000fe20000010000 */
[C---:B------:R-:W-:Y:S02]  /*c6a0*/  HMMA.16816.F32.BF16 R4, R100.reuse, R108, R4 ;  /* 0x0000006c6404723c */ /* 0x040fe40000041804 */
[----:B------:R-:W-:Y:S04]  /*c6b0*/  LDSM.16.MT88.4 R128, [R196+0xd000] ;  /* 0x00d00000c480783b */ /* 0x000fe80000004200 */
[C---:B------:R-:W-:Y:S02]  /*c6c0*/  HMMA.16816.F32.BF16 R8, R100.reuse, R110, R8 ;  /* 0x0000006e6408723c */ /* 0x040fe40000041808 */
[----:B------:R-:W4:Y:S03]  /*c6d0*/  MUFU.EX2 R242, R242 ;  /* 0x000000f200f27308 */ /* 0x000f260000000800 */
[----:B------:R-:W-:Y:S01]  /*c6e0*/  FADD.FTZ R176, R176, R175 ;  /* 0x000000afb0b07221 */ /* 0x000fe20000010000 */
[C---:B------:R-:W-:Y:S01]  /*c6f0*/  HMMA.16816.F32.BF16 R12, R100.reuse, R112, R12 ;  /* 0x00000070640c723c */ /* 0x040fe2000004180c */
[----:B------:R-:W5:Y:S05]  /*c700*/  LDSM.16.MT88.4 R108, [R200+0x10800] ;  /* 0x01080000c86c783b */ /* 0x000f6a0000004200 */
[----:B------:R-:W-:Y:S01]  /*c710*/  MUFU.EX2 R238, R238 ;  /* 0x000000ee00ee7308 */ /* 0x000fe20000000800 */
[----:B------:R-:W-:Y:S01]  /*c720*/  FADD.FTZ R179, R179, R176 ;  /* 0x000000b0b3b37221 */ /* 0x000fe20000010000 */
[C---:B------:R-:W-:Y:S01]  /*c730*/  HMMA.16816.F32.BF16 R16, R100.reuse, R114, R16 ;  /* 0x000000726410723c */ /* 0x040fe20000041810 */
[----:B------:R-:W3:Y:S07]  /*c740*/  LDSM.16.MT88.4 R112, [R198+0x10800] ;  /* 0x01080000c670783b */ /* 0x000eee0000004200 */
[----:B------:R-:W4:Y:S01]  /*c750*/  MUFU.EX2 R245, R245 ;  /* 0x000000f500f57308 */ /* 0x000f220000000800 */
[C---:B------:R-:W-:Y:S06]  /*c760*/  HMMA.16816.F32.BF16 R20, R100.reuse, R116, R20 ;  /* 0x000000746414723c */ /* 0x040fec0000041814 */
[C---:B------:R-:W-:Y:S01]  /*c770*/  HMMA.16816.F32.BF16 R24, R100.reuse, R118, R24 ;  /* 0x000000766418723c */ /* 0x040fe20000041818 */
[----:B------:R-:W4:Y:S02]  /*c780*/  LDSM.16.MT88.4 R116, [R197+0x10800] ;  /* 0x01080000c574783b */ /* 0x000f240000004200 */
[----:B------:R-:W4:Y:S03]  /*c790*/  MUFU.EX2 R240, R240 ;  /* 0x000000f000f07308 */ /* 0x000f260000000800 */
[C---:B------:R-:W-:Y:S07]  /*c7a0*/  HMMA.16816.F32.BF16 R28, R100.reuse, R120, R28 ;  /* 0x00000078641c723c */ /* 0x040fee000004181c */
[----:B------:R-:W4:Y:S01]  /*c7b0*/  MUFU.EX2 R236, R236 ;  /* 0x000000ec00ec7308 */ /* 0x000f220000000800 */
        /* <DEDUP_REMOVED lines=14> */
[C---:B-----5:R-:W-:Y:S06]  /*c8a0*/  HMMA.16816.F32.BF16 R68, R100.reuse, R108, R68 ;  /* 0x0000006c6444723c */ /* 0x060fec0000041844 */
[C---:B------:R-:W-:Y:S05]  /*c8b0*/  HMMA.16816.F32.BF16 R72, R100.reuse, R110, R72 ;  /* 0x0000006e6448723c */ /* 0x040fea0000041848 */
[----:B-1----:R-:W-:Y:S01]  /*c8c0*/  F2FP.BF16.F32.PACK_AB R108, R181, R178 ;  /* 0x000000b2b56c723e */ /* 0x002fe200000010ff */
[C---:B---3--:R-:W-:Y:S05]  /*c8d0*/  HMMA.16816.F32.BF16 R76, R100.reuse, R112, R76 ;  /* 0x00000070644c723c */ /* 0x048fea000004184c */
[----:B------:R-:W-:Y:S01]  /*c8e0*/  F2FP.BF16.F32.PACK_AB R109, R183, R180 ;  /* 0x000000b4b76d723e */ /* 0x000fe200000010ff */
[C---:B------:R-:W-:Y:S01]  /*c8f0*/  HMMA.16816.F32.BF16 R80, R100.reuse, R114, R80 ;  /* 0x000000726450723c */ /* 0x040fe20000041850 */
[----:B------:R-:W1:Y:S04]  /*c900*/  LDSM.16.MT88.4 R112, [R197+0xd000] ;  /* 0x00d00000c570783b */ /* 0x000e680000004200 */
[----:B------:R-:W-:Y:S01]  /*c910*/  F2FP.BF16.F32.PACK_AB R110, R247, R182 ;  /* 0x000000b6f76e723e */ /* 0x000fe200000010ff */
[C---:B----4-:R-:W-:Y:S05]  /*c920*/  HMMA.16816.F32.BF16 R84, R100.reuse, R116, R84 ;  /* 0x000000746454723c */ /* 0x050fea0000041854 */
[----:B------:R-:W-:Y:S01]  /*c930*/  F2FP.BF16.F32.PACK_AB R111, R243, R242 ;  /* 0x000000f2f36f723e */ /* 0x000fe200000010ff */
[C---:B------:R-:W-:Y:S01]  /*c940*/  HMMA.16816.F32.BF16 R88, R100.reuse, R118, R88 ;  /* 0x000000766458723c */ /* 0x040fe20000041858 */
[----:B------:R-:W3:Y:S04]  /*c950*/  LDSM.16.MT88.4 R116, [R198+0xf000] ;  /* 0x00f00000c674783b */ /* 0x000ee80000004200 */
[----:B------:R-:W-:Y:S01]  /*c960*/  FADD.FTZ R180, R180, R179 ;  /* 0x000000b3b4b47221 */ /* 0x000fe20000010000 */
[C---:B--2---:R-:W-:Y:S05]  /*c970*/  HMMA.16816.F32.BF16 R92, R100.reuse, R104, R92 ;  /* 0x00000068645c723c */ /* 0x044fea000004185c */
[----:B------:R-:W-:Y:S01]  /*c980*/  FADD.FTZ R183, R183, R180 ;  /* 0x000000b4b7b77221 */ /* 0x000fe20000010000 */
[----:B------:R-:W-:Y:S01]  /*c990*/  HMMA.16816.F32.BF16 R96, R100, R106, R96 ;  /* 0x0000006a6460723c */ /* 0x000fe20000041860 */
[----:B------:R-:W2:Y:S04]  /*c9a0*/  LDSM.16.MT88.4 R100, [R196+0xf000] ;  /* 0x00f00000c464783b */ /* 0x000ea80000004200 */
[----:B------:R-:W-:Y:S01]  /*c9b0*/  FADD.FTZ R242, R242, R183 ;  /* 0x000000b7f2f27221 */ /* 0x000fe20000010000 */
[C---:B------:R-:W-:Y:S03]  /*c9c0*/  HMMA.16816.F32.BF16 R4, R108.reuse, R120, R4 ;  /* 0x000000786c04723c */ /* 0x040fe60000041804 */
[----:B------:R-:W4:Y:S02]  /*c9d0*/  LDSM.16.MT88.4 R104, [R200+0x11000] ;  /* 0x01100000c868783b */ /* 0x000f240000004200 */
[----:B------:R-:W-:Y:S01]  /*c9e0*/  FADD.FTZ R243, R243, R242 ;  /* 0x000000f2f3f37221 */ /* 0x000fe20000010000 */
[C---:B------:R-:W-:Y:S05]  /*c9f0*/  HMMA.16816.F32.BF16 R8, R108.reuse, R122, R8 ;  /* 0x0000007a6c08723c */ /* 0x040fea0000041808 */
[----:B------:R-:W-:Y:S01]  /*ca00*/  LDSM.16.MT88.4 R120, [R196+0x11000] ;  /* 0x01100000c478783b */ /* 0x000fe20000004200 */
[C---:B------:R-:W-:Y:S06]  /*ca10*/  HMMA.16816.F32.BF16 R12, R108.reuse, R124, R12 ;  /* 0x0000007c6c0c723c */ /* 0x040fec000004180c */
[C---:B------:R-:W-:Y:S01]  /*ca20*/  HMMA.16816.F32.BF16 R16, R108.reuse, R126, R16 ;  /* 0x0000007e6c10723c */ /* 0x040fe20000041810 */
[----:B------:R-:W-:Y:S05]  /*ca30*/  LDSM.16.MT88.4 R124, [R200+0xd800] ;  /* 0x00d80000c87c783b */ /* 0x000fea0000004200 */
[C---:B-1----:R-:W-:Y:S06]  /*ca40*/  HMMA.16816.F32.BF16 R20, R108.reuse, R112, R20 ;  /* 0x000000706c14723c */ /* 0x042fec0000041814 */
[C---:B------:R-:W-:Y:S01]  /*ca50*/  HMMA.16816.F32.BF16 R24, R108.reuse, R114, R24 ;  /* 0x000000726c18723c */ /* 0x040fe20000041818 */
[----:B------:R-:W1:Y:S05]  /*ca60*/  LDSM.16.MT88.4 R112, [R198+0x11000] ;  /* 0x01100000c670783b */ /* 0x000e6a0000004200 */
[C---:B------:R-:W-:Y:S06]  /*ca70*/  HMMA.16816.F32.BF16 R28, R108.reuse, R128, R28 ;  /* 0x000000806c1c723c */ /* 0x040fec000004181c */
[C---:B------:R-:W-:Y:S06]  /*ca80*/  HMMA.16816.F32.BF16 R32, R108.reuse, R130, R32 ;  /* 0x000000826c20723c */ /* 0x040fec0000041820 */
[C---:B------:R-:W-:Y:S06]  /*ca90*/  HMMA.16816.F32.BF16 R36, R108.reuse, R136, R36 ;  /* 0x000000886c24723c */ /* 0x040fec0000041824 */
[C---:B------:R-:W-:Y:S05]  /*caa0*/  HMMA.16816.F32.BF16 R40, R108.reuse, R138, R40 ;  /* 0x0000008a6c28723c */ /* 0x040fea0000041828 */
[----:B------:R-:W-:Y:S01]  /*cab0*/  F2FP.BF16.F32.PACK_AB R136, R245, R238 ;  /* 0x000000eef588723e */ /* 0x000fe200000010ff */
[C---:B---3--:R-:W-:Y:S05]  /*cac0*/  HMMA.16816.F32.BF16 R44, R108.reuse, R116, R44 ;  /* 0x000000746c2c723c */ /* 0x048fea000004182c */
[----:B------:R-:W-:Y:S01]  /*cad0*/  F2FP.BF16.F32.PACK_AB R137, R239, R240 ;  /* 0x000000f0ef89723e */ /* 0x000fe200000010ff */
[C---:B------:R-:W-:Y:S01]  /*cae0*/  HMMA.16816.F32.BF16 R48, R108.reuse, R118, R48 ;  /* 0x000000766c30723c */ /* 0x040fe20000041830 */
[----:B------:R-:W3:Y:S04]  /*caf0*/  LDSM.16.MT88.4 R116, [R197+0x11000] ;  /* 0x01100000c574783b */ /* 0x000ee80000004200 */
[----:B------:R-:W-:Y:S01]  /*cb00*/  F2FP.BF16.F32.PACK_AB R138, R241, R236 ;  /* 0x000000ecf18a723e */ /* 0x000fe200000010ff */
[C---:B------:R-:W-:Y:S05]  /*cb10*/  HMMA.16816.F32.BF16 R52, R108.reuse, R140, R52 ;  /* 0x0000008c6c34723c */ /* 0x040fea0000041834 */
[----:B------:R-:W-:Y:S01]  /*cb20*/  F2FP.BF16.F32.PACK_AB R139, R133, R134 ;  /* 0x00000086858b723e */ /* 0x000fe200000010ff */
        /* <DEDUP_REMOVED lines=8> */
[C---:B----4-:R-:W-:Y:S05]  /*cbb0*/  HMMA.16816.F32.BF16 R68, R108.reuse, R104, R68 ;  /* 0x000000686c44723c */ /* 0x050fea0000041844 */
[----:B------:R-:W-:Y:S01]  /*cbc0*/  FADD.FTZ R235, R133, R134 ;  /* 0x0000008685eb7221 */ /* 0x000fe20000010000 */
[C---:B------:R-:W-:Y:S01]  /*cbd0*/  HMMA.16816.F32.BF16 R72, R108.reuse, R106, R72 ;  /* 0x0000006a6c48723c */ /* 0x040fe20000041848 */
[----:B------:R-:W4:Y:S05]  /*cbe0*/  LDSM.16.MT88.4 R104, [R197+0xd800] ;  /* 0x00d80000c568783b */ /* 0x000f2a0000004200 */
[C---:B-1----:R-:W-:Y:S06]  /*cbf0*/  HMMA.16816.F32.BF16 R76, R108.reuse, R112, R76 ;  /* 0x000000706c4c723c */ /* 0x042fec000004184c */
[C---:B------:R-:W-:Y:S06]  /*cc00*/  HMMA.16816.F32.BF16 R80, R108.reuse, R114, R80 ;  /* 0x000000726c50723c */ /* 0x040fec0000041850 */
[C---:B---3--:R-:W-:Y:S06]  /*cc10*/  HMMA.16816.F32.BF16 R84, R108.reuse, R116, R84 ;  /* 0x000000746c54723c */ /* 0x048fec0000041854 */
[C---:B------:R-:W-:Y:S06]  /*cc20*/  HMMA.16816.F32.BF16 R88, R108.reuse, R118, R88 ;  /* 0x000000766c58723c */ /* 0x040fec0000041858 */
[C---:B------:R-:W-:Y:S06]  /*cc30*/  HMMA.16816.F32.BF16 R92, R108.reuse, R120, R92 ;  /* 0x000000786c5c723c */ /* 0x040fec000004185c */
[----:B------:R-:W-:Y:S06]  /*cc40*/  HMMA.16816.F32.BF16 R96, R108, R122, R96 ;  /* 0x0000007a6c60723c */ /* 0x000fec0000041860 */
[C---:B------:R-:W-:Y:S01]  /*cc50*/  HMMA.16816.F32.BF16 R128, R136.reuse, R124, R4 ;  /* 0x0000007c8880723c */ /* 0x040fe20000041804 */
[----:B------:R-:W1:Y:S05]  /*cc60*/  LDSM.16.MT88.4 R4, [R198+0x11800] ;  /* 0x01180000c604783b */ /* 0x000e6a0000004200 */
[C---:B------:R-:W-:Y:S03]  /*cc70*/  HMMA.16816.F32.BF16 R124, R136.reuse, R126, R8 ;  /* 0x0000007e887c723c */ /* 0x040fe60000041808 */
[----:B------:R-:W3:Y:S03]  /*cc80*/  LDSM.16.MT88.4 R8, [R197+0x11800] ;  /* 0x01180000c508783b */ /* 0x000ee60000004200 */
[C---:B--2---:R-:W-:Y:S05]  /*cc90*/  HMMA.16816.F32.BF16 R120, R136.reuse, R100, R12 ;  /* 0x000000648878723c */ /* 0x044fea000004180c */
[----:B------:R-:W2:Y:S01]  /*cca0*/  LDSM.16.MT88.4 R12, [R196+0x11800] ;  /* 0x01180000c40c783b */ /* 0x000ea20000004200 */
        /* <DEDUP_REMOVED lines=29> */
[C---:B-1----:R-:W-:Y:S06]  /*ce80*/  HMMA.16816.F32.BF16 R76, R136.reuse, R4, R76 ;  /* 0x00000004884c723c */ /* 0x042fec000004184c */
[C---:B------:R-:W-:Y:S06]  /*ce90*/  HMMA.16816.F32.BF16 R80, R136.reuse, R6, R80 ;  /* 0x000000068850723c */ /* 0x040fec0000041850 */
[C---:B---3--:R-:W-:Y:S06]  /*cea0*/  HMMA.16816.F32.BF16 R84, R136.reuse, R8, R84 ;  /* 0x000000088854723c */ /* 0x048fec0000041854 */
[C---:B------:R-:W-:Y:S06]  /*ceb0*/  HMMA.16816.F32.BF16 R88, R136.reuse, R10, R88 ;  /* 0x0000000a8858723c */ /* 0x040fec0000041858 */
[C---:B--2---:R-:W-:Y:S06]  /*cec0*/  HMMA.16816.F32.BF16 R92, R136.reuse, R12, R92 ;  /* 0x0000000c885c723c */ /* 0x044fec000004185c */
[----:B------:R-:W-:Y:S01]  /*ced0*/  HMMA.16816.F32.BF16 R96, R136, R14, R96 ;  /* 0x0000000e8860723c */ /* 0x000fe20000041860 */
[----:B------:R-:W-:Y:S11]  /*cee0*/  @!UPT UIADD3 URZ, URZ, URZ, URZ ;  /* 0x0000003f3f3ff290 */ /* 0x000ff6000fffe03f */
[----:B------:R-:W-:Y:S01]  /*cef0*/  @!UPT UIADD3 URZ, URZ, URZ, URZ ;  /* 0x0000003f3f3ff290 */ /* 0x000fe2000fffe03f */
[----:B------:R-:W-:Y:S11]  /*cf00*/  @P5 BRA `(.L_x_638) ;  /* 0xffffffd000685947 */ /* 0x000ff6000383ffff */
.L_x_637:
[----:B------:R-:W1:Y:S01]  /*cf10*/  SHFL.BFLY PT, R2, R235, 0x2, 0x1f ;  /* 0x0c401f00eb027f89 */ /* 0x000e6200000e0000 */
[----:B------:R-:W-:Y:S01]  /*cf20*/  MOV R10, 0x3f800000 ;  /* 0x3f800000000a7802 */ /* 0x000fe20000000f00 */
[----:B------:R-:W2:Y:S01]  /*cf30*/  S2UR UR4, SR_CgaCtaId ;  /* 0x00000000000479c3 */ /* 0x000ea20000008800 */
[----:B------:R-:W-:Y:S01]  /*cf40*/  MOV R9, 0x3f800000 ;  /* 0x3f80000000097802 */ /* 0x000fe20000000f00 */
[----:B------:R-:W3:Y:S01]  /*cf50*/  SHFL.BFLY PT, R0, R237, 0x2, 0x1f ;  /* 0x0c401f00ed007f89 */ /* 0x000ee200000e0000 */
[----:B------:R-:W-:Y:S01]  /*cf60*/  UMOV UR5, 0x400 ;  /* 0x0000040000057882 */ /* 0x000fe20000000000 */
        /* <DEDUP_REMOVED lines=8> */
[-C--:B------:R-:W-:Y:S02]  /*cff0*/  LEA.HI R4, R0, R11.reuse, RZ, 0x5 ;  /* 0x0000000b00047211 */ /* 0x080fe400078f28ff */
[----:B------:R-:W-:Y:S02]  /*d000*/  LOP3.LUT R12, R8, 0x3ffffffc, RZ, 0xc0, !PT ;  /* 0x3ffffffc080c7812 */ /* 0x000fe400078ec0ff */
[----:B------:R-:W-:Y:S01]  /*d010*/  LEA.HI R0, R0, R11, RZ, 0x3 ;  /* 0x0000000b00007211 */ /* 0x000fe200078f18ff */
[----:B-1----:R-:W-:Y:S01]  /*d020*/  FADD.FTZ R5, R2, R5 ;  /* 0x0000000502057221 */ /* 0x002fe20000010000 */
[----:B------:R-:W-:Y:S02]  /*d030*/  LOP3.LUT R2, R4, 0xffffffe0, RZ, 0xc0, !PT ;  /* 0xffffffe004027812 */ /* 0x000fe400078ec0ff */
[----:B------:R-:W-:Y:S01]  /*d040*/  SHF.R.S32.HI R4, RZ, 0x5, R4 ;  /* 0x00000005ff047819 */ /* 0x000fe20000011404 */
[----:B--2---:R-:W-:Y:S01]  /*d050*/  FADD.FTZ R6, R7, R6 ;  /* 0x0000000607067221 */ /* 0x004fe20000010000 */
[----:B------:R-:W-:-:S02]  /*d060*/  FSETP.NE.FTZ.AND P3, PT, R5, RZ, PT ;  /* 0x000000ff0500720b */ /* 0x000fc40003f75000 */
[-C--:B------:R-:W-:Y:S02]  /*d070*/  IADD3 R7, -R12, R11.reuse, RZ ;  /* 0x0000000b0c077210 */ /* 0x080fe40007ffe1ff */
[----:B------:R-:W-:Y:S02]  /*d080*/  IADD3 R2, -R2, R11, RZ ;  /* 0x0000000b02027210 */ /* 0x000fe40007ffe1ff */
[--C-:B------:R-:W-:Y:S02]  /*d090*/  SHF.R.S32.HI R11, RZ, 0x2, R8.reuse ;  /* 0x00000002ff0b7819 */ /* 0x100fe40000011408 */
[----:B------:R-:W-:Y:S02]  /*d0a0*/  SHF.R.S32.HI R8, RZ, 0x1f, R8 ;  /* 0x0000001fff087819 */ /* 0x000fe40000011408 */
[----:B------:R-:W-:Y:S02]  /*d0b0*/  FSETP.NE.FTZ.AND P4, PT, R6, RZ, PT ;  /* 0x000000ff0600720b */ /* 0x000fe40003f95000 */
[----:B------:R-:W-:Y:S01]  /*d0c0*/  LEA.HI R8, R8, R11, RZ, 0x3 ;  /* 0x0000000b08087211 */ /* 0x000fe200078f18ff */
[----:B------:R-:W1:Y:S01]  /*d0d0*/  @P3 MUFU.RCP R10, R5 ;  /* 0x00000005000a3308 */ /* 0x000e620000001000 */
[----:B------:R-:W-:-:S02]  /*d0e0*/  LEA R7, R4, R7, 0x9 ;  /* 0x0000000704077211 */ /* 0x000fc400078e48ff */
[----:B------:R-:W-:-:S04]  /*d0f0*/  LOP3.LUT R8, R8, 0xfffffff8, RZ, 0xc0, !PT ;  /* 0xfffffff808087812 */ /* 0x000fc800078ec0ff */
[----:B------:R-:W-:-:S03]  /*d100*/  IADD3 R8, R11, -R8, RZ ;  /* 0x800000080b087210 */ /* 0x000fc60007ffe0ff */
[----:B------:R-:W2:Y:S01]  /*d110*/  @P4 MUFU.RCP R9, R6 ;  /* 0x0000000600094308 */ /* 0x000ea20000001000 */
[----:B------:R-:W-:-:S04]  /*d120*/  LOP3.LUT R11, R8, 0x1, RZ, 0xc0, !PT ;  /* 0x00000001080b7812 */ /* 0x000fc800078ec0ff */
[----:B------:R-:W-:Y:S01]  /*d130*/  ISETP.NE.U32.AND P5, PT, R11, 0x1, PT ;  /* 0x000000010b00780c */ /* 0x000fe20003fa5070 */
        /* <DEDUP_REMOVED lines=49> */
[C---:B--2---:R-:W-:Y:S01]  /*d450*/  FMUL.FTZ R128, R9.reuse, R128 ;  /* 0x0000008009807220 */ /* 0x044fe20000410000 */
[----:B------:R-:W-:Y:S01]  /*d460*/  R2P PR, R8, 0x6 ;  /* 0x0000000608007804 */ /* 0x000fe20000000000 */
[C---:B------:R-:W-:Y:S01]  /*d470*/  FMUL.FTZ R129, R9.reuse, R129 ;  /* 0x0000008109817220 */ /* 0x040fe20000410000 */
[----:B------:R-:W-:Y:S01]  /*d480*/  LOP3.LUT R10, R10, 0x1c0, RZ, 0xc0, !PT ;  /* 0x000001c00a0a7812 */ /* 0x000fe200078ec0ff */
[----:B------:R-:W-:Y:S01]  /*d490*/  FMUL.FTZ R124, R9, R124 ;  /* 0x0000007c097c7220 */ /* 0x000fe20000410000 */
[----:B------:R-:W-:Y:S01]  /*d4a0*/  ISETP.NE.AND P0, PT, R219, -0x1, PT ;  /* 0xffffffffdb00780c */ /* 0x000fe20003f05270 */
[C---:B------:R-:W-:Y:S01]  /*d4b0*/  FMUL.FTZ R125, R9.reuse, R125 ;  /* 0x0000007d097d7220 */ /* 0x040fe20000410000 */
[----:B------:R-:W-:Y:S01]  /*d4c0*/  LEA.HI R10, R10, R10, RZ, 0x1d ;  /* 0x0000000a0a0a7211 */ /* 0x000fe200078fe8ff */
[C---:B------:R-:W-:Y:S01]  /*d4d0*/  FMUL.FTZ R120, R9.reuse, R120 ;  /* 0x0000007809787220 */ /* 0x040fe20000410000 */
[----:B------:R-:W-:Y:S01]  /*d4e0*/  MOV R8, 0x20 ;  /* 0x0000002000087802 */ /* 0x000fe20000000f00 */
[----:B------:R-:W-:Y:S01]  /*d4f0*/  FMUL.FTZ R121, R9, R121 ;  /* 0x0000007909797220 */ /* 0x000fe20000410000 */
[----:B------:R-:W-:Y:S01]  /*d500*/  LEA R7, R7, R10, 0x1 ;  /* 0x0000000a07077211 */ /* 0x000fe200078e08ff */
[C---:B------:R-:W-:Y:S01]  /*d510*/  FMUL.FTZ R116, R9.reuse, R116 ;  /* 0x0000007409747220 */ /* 0x040fe20000410000 */
[----:B------:R-:W-:Y:S01]  /*d520*/  SEL R10, R8, 0xffffffe0, !P1 ;  /* 0xffffffe0080a7807 */ /* 0x000fe20004800000 */
[----:B------:R-:W-:Y:S01]  /*d530*/  FMUL.FTZ R117, R9, R117 ;  /* 0x0000007509757220 */ /* 0x000fe20000410000 */
        /* <DEDUP_REMOVED lines=11> */
[----:B------:R-:W-:Y:S01]  /*d5f0*/  FMUL.FTZ R105, R9, R105 ;  /* 0x0000006909697220 */ /* 0x000fe20000410000 */
        /* <DEDUP_REMOVED lines=12> */
[----:B------:R-:W-:Y:S01]  /*d6c0*/  IADD3 R17, R10, R13, RZ ;  /* 0x0000000d0a117210 */ /* 0x000fe20007ffe0ff */
[----:B------:R1:W-:Y:S01]  /*d6d0*/  STS [R13+0x400], R126 ;  /* 0x0004007e0d007388 */ /* 0x0003e20000000800 */
[----:B------:R-:W-:Y:S01]  /*d6e0*/  F2FP.BF16.F32.PACK_AB R116, R117, R116 ;  /* 0x000000747574723e */ /* 0x000fe200000010ff */
[----:B------:R-:W2:Y:S01]  /*d6f0*/  @P0 LDC.64 R10, c[0x0][0x298] ;  /* 0x0000a600ff0a0b82 */ /* 0x000ea20000000a00 */
[----:B------:R-:W-:Y:S01]  /*d700*/  F2FP.BF16.F32.PACK_AB R118, R119, R118 ;  /* 0x000000767776723e */ /* 0x000fe200000010ff */
        /* <DEDUP_REMOVED lines=41> */
[----:B------:R-:W-:Y:S01]  /*d9a0*/  FMUL.FTZ R81, R9, R81 ;  /* 0x0000005109517220 */ /* 0x000fe20000410000 */
[----:B--2---:R-:W-:-:S04]  /*d9b0*/  @P0 IMAD.WIDE.U32 R24, R219, R10, RZ ;  /* 0x0000000adb180225 */ /* 0x004fc800078e00ff */
        /* <DEDUP_REMOVED lines=8> */
[----:B------:R-:W-:Y:S01]  /*da40*/  F2FP.BF16.F32.PACK_AB R100, R101, R100 ;  /* 0x000000646564723e */ /* 0x000fe200000010ff */
[----:B------:R-:W-:Y:S01]  /*da50*/  @P0 IMAD R11, R219, R11, R25 ;  /* 0x0000000bdb0b0224 */ /* 0x000fe200078e0219 */
        /* <DEDUP_REMOVED lines=34> */
.L_x_641:
[----:B------:R-:W-:Y:S01]  /*dc80*/  ULDC.U8 UR4, c[0x0][0x3d8] ;  /* 0x0000f60000047ab9 */ /* 0x000fe20000000000 */
[----:B------:R-:W-:Y:S01]  /*dc90*/  F2FP.BF16.F32.PACK_AB R84, R85, R84 ;  /* 0x000000545554723e */ /* 0x000fe200000010ff */
[----:B------:R-:W-:Y:S01]  /*dca0*/  IMAD.IADD R27, R17, 0x1, R8 ;  /* 0x00000001111b7824 */ /* 0x000fe200078e0208 */
[----:B------:R-:W-:Y:S01]  /*dcb0*/  ISETP.NE.AND P1, PT, RZ, UR4, PT ;  /* 0x00000004ff007c0c */ /* 0x000fe2000bf25270 */
[----:B------:R-:W-:Y:S01]  /*dcc0*/  ULDC.U8 UR4, c[0x0][0x3d9] ;  /* 0x0000f64000047ab9 */ /* 0x000fe20000000000 */
[----:B------:R-:W-:Y:S02]  /*dcd0*/  F2FP.BF16.F32.PACK_AB R86, R87, R86 ;  /* 0x000000565756723e */ /* 0x000fe400000010ff */
[----:B------:R-:W-:Y:S02]  /*dce0*/  CS2R R28, SRZ ;  /* 0x00000000001c7805 */ /* 0x000fe4000001ff00 */
[----:B------:R-:W-:Y:S02]  /*dcf0*/  ISETP.NE.OR P5, PT, RZ, UR4, !P1 ;  /* 0x00000004ff007c0c */ /* 0x000fe4000cfa5670 */
        /* <DEDUP_REMOVED lines=15> */
.L_x_642:
[----:B------:R-:W-:Y:S01]  /*ddf0*/  ISETP.NE.AND P5, PT, RZ, UR4, PT ;  /* 0x00000004ff007c0c */ /* 0x000fe2000bfa5270 */
[----:B------:R-:W1:Y:S01]  /*de00*/  S2R R8, SR_TID.X ;  /* 0x0000000000087919 */ /* 0x000e620000002100 */
[----:B------:R-:W-:Y:S01]  /*de10*/  PLOP3.LUT P0, PT, PT, PT, PT, 0x8, 0x0 ;  /* 0x000000000000781c */ /* 0x000fe20003f0e170 */
[----:B------:R-:W2:Y:S01]  /*de20*/  @P4 MUFU.LG2 R6, R6 ;  /* 0x0000000600064308 */ /* 0x000ea20000000c00 */
[----:B------:R-:W-:Y:S01]  /*de30*/  SHF.R.S32.HI R39, RZ, 0x1f, R4 ;  /* 0x0000001fff277819 */ /* 0x000fe20000011404 */
[----:B------:R-:W-:Y:S01]  /*de40*/  STS [R27], R100 ;  /* 0x000000641b007388 */ /* 0x000fe20000000800 */
[----:B------:R-:W3:Y:S01]  /*de50*/  @P4 LDC R37, c[0x0][0x2e8] ;  /* 0x0000ba00ff254b82 */ /* 0x000ee20000000800 */
[----:B------:R-:W-:Y:S01]  /*de60*/  BSSY B0, `(.L_x_643) ;  /* 0x0000068000007945 */ /* 0x000fe20003800000 */
[----:B------:R-:W-:Y:S01]  /*de70*/  LEA.HI R39, R39, R4, RZ, 0x2 ;  /* 0x0000000427277211 */ /* 0x000fe200078f10ff */
[----:B------:R-:W-:Y:S02]  /*de80*/  STS [R27+0x400], R102 ;  /* 0x000400661b007388 */ /* 0x000fe40000000800 */
[----:B------:R-:W4:Y:S01]  /*de90*/  @P3 MUFU.LG2 R5, R5 ;  /* 0x0000000500053308 */ /* 0x000f220000000c00 */
[----:B------:R-:W-:Y:S01]  /*dea0*/  LOP3.LUT R39, R39, 0xffffffc, RZ, 0xc0, !PT ;  /* 0x0ffffffc27277812 */ /* 0x000fe200078ec0ff */
[----:B------:R-:W-:Y:S01]  /*deb0*/  STS [R7+0x2000], R36 ;  /* 0x0020002407007388 */ /* 0x000fe20000000800 */
[----:B------:R-:W5:Y:S01]  /*dec0*/  @!P5 LDC R10, c[0x0][0x2c4] ;  /* 0x0000b100ff0adb82 */ /* 0x000f620000000800 */
[----:B------:R-:W-:Y:S01]  /*ded0*/  @!P5 PLOP3.LUT P0, PT, P1, PT, PT, 0x80, 0x0 ;  /* 0x000000000000d81c */ /* 0x000fe20000f0f070 */
[----:B------:R-:W-:Y:S01]  /*dee0*/  @P5 IMAD.MOV.U32 R30, RZ, RZ, 0x1 ;  /* 0x00000001ff1e5424 */ /* 0x000fe200078e00ff */
[----:B------:R-:W-:Y:S01]  /*def0*/  STS [R7+0x2400], R38 ;  /* 0x0024002607007388 */ /* 0x000fe20000000800 */
[----:B------:R-:W-:-:S03]  /*df00*/  IMAD.IADD R39, R4, 0x1, -R39 ;  /* 0x0000000104277824 */ /* 0x000fc600078e0a27 */
[----:B------:R-:W-:Y:S01]  /*df10*/  STS [R13+0x2000], R40 ;  /* 0x002000280d007388 */ /* 0x000fe20000000800 */
[----:B------:R-:W2:Y:S03]  /*df20*/  @!P5 LDC R31, c[0x0][0x270] ;  /* 0x00009c00ff1fdb82 */ /* 0x000ea60000000800 */
[----:B------:R-:W-:Y:S04]  /*df30*/  STS [R13+0x2400], R42 ;  /* 0x0024002a0d007388 */ /* 0x000fe80000000800 */
[----:B------:R-:W-:Y:S04]  /*df40*/  STS [R15+0x2000], R44 ;  /* 0x0020002c0f007388 */ /* 0x000fe80000000800 */
[----:B------:R-:W-:Y:S04]  /*df50*/  STS [R15+0x2400], R46 ;  /* 0x0024002e0f007388 */ /* 0x000fe80000000800 */
[----:B------:R-:W-:Y:S01]  /*df60*/  STS [R17+0x2000], R48 ;  /* 0x0020003011007388 */ /* 0x000fe20000000800 */
[----:B-----5:R-:W2:Y:S01]  /*df70*/  @P0 LDC R10, c[0x0][0x2e4] ;  /* 0x0000b900ff0a0b82 */ /* 0x020ea20000000800 */
[----:B------:R-:W-:-:S02]  /*df80*/  LOP3.LUT P0, RZ, R2, 0x3, RZ, 0xc0, !PT ;  /* 0x0000000302ff7812 */ /* 0x000fc4000780c0ff */
[----:B------:R-:W-:Y:S04]  /*df90*/  STS [R17+0x2400], R50 ;  /* 0x0024003211007388 */ /* 0x000fe80000000800 */
[----:B------:R-:W-:Y:S01]  /*dfa0*/  STS [R19+0x2000], R52 ;  /* 0x0020003413007388 */ /* 0x000fe20000000800 */
[----:B------:R-:W5:Y:S03]  /*dfb0*/  @P3 LDC R2, c[0x0][0x2e8] ;  /* 0x0000ba00ff023b82 */ /* 0x000f660000000800 */
[----:B------:R-:W-:Y:S04]  /*dfc0*/  STS [R19+0x2400], R54 ;  /* 0x0024003613007388 */ /* 0x000fe80000000800 */
[----:B------:R-:W-:Y:S04]  /*dfd0*/  STS [R21+0x2000], R56 ;  /* 0x0020003815007388 */ /* 0x000fe80000000800 */
[----:B------:R-:W-:Y:S04]  /*dfe0*/  STS [R21+0x2400], R58 ;  /* 0x0024003a15007388 */ /* 0x000fe80000000800 */
[----:B------:R-:W-:Y:S01]  /*dff0*/  STS [R23+0x2000], R60 ;  /* 0x0020003c17007388 */ /* 0x000fe20000000800 */
[----:B--2---:R-:W-:-:S03]  /*e000*/  @!P5 IMAD R30, R10, R31, RZ ;  /* 0x0000001f0a1ed224 */ /* 0x004fc600078e02ff */
        /* <DEDUP_REMOVED lines=10> */
[----:B------:R3:W-:Y:S01]  /*e0b0*/  STS [R17+0x4400], R82 ;  /* 0x0044005211007388 */ /* 0x0007e20000000800 */
[----:B-1----:R-:W-:-:S03]  /*e0c0*/  SHF.R.S32.HI R7, RZ, 0x1f, R8 ;  /* 0x0000001fff077819 */ /* 0x002fc60000011408 */
[----:B------:R-:W-:Y:S04]  /*e0d0*/  STS [R19+0x4000], R84 ;  /* 0x0040005413007388 */ /* 0x000fe80000000800 */
[----:B------:R-:W-:Y:S01]  /*e0e0*/  STS [R19+0x4400], R86 ;  /* 0x0044005613007388 */ /* 0x000fe20000000800 */
[----:B--2---:R-:W1:Y:S03]  /*e0f0*/  @P5 LDC.64 R12, c[0x0][0x2c0] ;  /* 0x0000b000ff0c5b82 */ /* 0x004e660000000a00 */
[----:B------:R-:W-:Y:S04]  /*e100*/  STS [R21+0x4000], R88 ;  /* 0x0040005815007388 */ /* 0x000fe80000000800 */
[----:B------:R-:W-:Y:S01]  /*e110*/  STS [R21+0x4400], R90 ;  /* 0x0044005a15007388 */ /* 0x000fe20000000800 */
[----:B----4-:R-:W2:Y:S03]  /*e120*/  @P5 LDC R15, c[0x0][0x2c0] ;  /* 0x0000b000ff0f5b82 */ /* 0x010ea60000000800 */
[----:B------:R-:W-:Y:S04]  /*e130*/  STS [R23+0x4000], R92 ;  /* 0x0040005c17007388 */ /* 0x000fe80000000800 */
[----:B------:R-:W-:Y:S01]  /*e140*/  STS [R23+0x4400], R94 ;  /* 0x0044005e17007388 */ /* 0x000fe20000000800 */
[----:B---3--:R-:W-:-:S02]  /*e150*/  LEA.HI R17, R7, R8, RZ, 0x5 ;  /* 0x0000000807117211 */ /* 0x008fc400078f28ff */
[----:B------:R-:W-:Y:S01]  /*e160*/  LEA.HI R7, R7, R8, RZ, 0x3 ;  /* 0x0000000807077211 */ /* 0x000fe200078f18ff */
[----:B------:R3:W-:Y:S01]  /*e170*/  STS [R27+0x4000], R9 ;  /* 0x004000091b007388 */ /* 0x0007e20000000800 */
[----:B------:R-:W-:Y:S02]  /*e180*/  LOP3.LUT R17, R17, 0xffffffe0, RZ, 0xc0, !PT ;  /* 0xffffffe011117812 */ /* 0x000fe400078ec0ff */
[----:B------:R-:W-:Y:S01]  /*e190*/  LOP3.LUT R35, R7, 0xfffffff8, RZ, 0xc0, !PT ;  /* 0xfffffff807237812 */ /* 0x000fe200078ec0ff */
[----:B------:R4:W-:Y:S01]  /*e1a0*/  STS [R27+0x4400], R98 ;  /* 0x004400621b007388 */ /* 0x0009e20000000800 */
[----:B-1----:R-:W-:Y:S01]  /*e1b0*/  @P5 IMAD R13, R13, R12, RZ ;  /* 0x0000000c0d0d5224 */ /* 0x002fe200078e02ff */
[----:B------:R-:W-:Y:S01]  /*e1c0*/  @!P5 MOV R13, R10 ;  /* 0x0000000a000dd202 */ /* 0x000fe20000000f00 */
[C---:B------:R-:W-:Y:S01]  /*e1d0*/  IMAD.IADD R26, R8.reuse, 0x1, -R17 ;  /* 0x00000001081a7824 */ /* 0x040fe200078e0a11 */
[----:B------:R-:W-:Y:S01]  /*e1e0*/  BAR.SYNC.DEFER_BLOCKING 0x0 ;  /* 0x0000000000007b1d */ /* 0x000fe20000010000 */
[----:B------:R-:W-:-:S02]  /*e1f0*/  IMAD.IADD R35, R8, 0x1, -R35 ;  /* 0x0000000108237824 */ /* 0x000fc400078e0a23 */
[----:B------:R-:W-:Y:S02]  /*e200*/  IMAD.MOV.U32 R8, RZ, RZ, 0x7f800000 ;  /* 0x7f800000ff087424 */ /* 0x000fe400078e00ff */
[----:B------:R-:W-:Y:S01]  /*e210*/  @!P5 IMAD.MOV.U32 R15, RZ, RZ, 0x1 ;  /* 0x00000001ff0fd424 */ /* 0x000fe200078e00ff */
[----:B------:R-:W1:Y:S01]  /*e220*/  S2R R25, SR_CTAID.Y ;  /* 0x0000000000197919 */ /* 0x000e620000002600 */
[----:B------:R-:W2:Y:S01]  /*e230*/  S2R R33, SR_CTAID.X ;  /* 0x0000000000217919 */ /* 0x000ea20000002500 */
[----:B------:R-:W5:Y:S01]  /*e240*/  S2R R14, SR_CTAID.Z ;  /* 0x00000000000e7919 */ /* 0x000f620000002700 */
[----:B---3--:R-:W-:-:S04]  /*e250*/  SHF.R.S32.HI R9, RZ, 0x1f, R26 ;  /* 0x0000001fff097819 */ /* 0x008fc8000001141a */
[----:B------:R-:W-:Y:S01]  /*e260*/  LEA.HI R9, R9, R26, RZ, 0x2 ;  /* 0x0000001a09097211 */ /* 0x000fe200078f10ff */
[----:B----4-:R-:W-:Y:S01]  /*e270*/  @P4 FMUL.FTZ R27, R6, 0.69314718246459960938 ;  /* 0x3f317218061b4820 */ /* 0x010fe20000410000 */
[----:B------:R3:W4:Y:S02]  /*e280*/  LDS.128 R20, [R221+0x1800] ;  /* 0x00180000dd147984 */ /* 0x0007240000000c00 */
[----:B------:R-:W-:Y:S01]  /*e290*/  SHF.R.S32.HI R4, RZ, 0x2, R9 ;  /* 0x00000002ff047819 */ /* 0x000fe20000011409 */
[----:B------:R-:W-:Y:S01]  /*e2a0*/  @P4 FFMA.FTZ R8, R132, R37, R27 ;  /* 0x0000002584084223 */ /* 0x000fe2000001001b */
[----:B------:R3:W3:Y:S03]  /*e2b0*/  LDS.128 R16, [R221+0x3800] ;  /* 0x00380000dd107984 */ /* 0x0006e60000000c00 */
[----:B------:R-:W-:Y:S02]  /*e2c0*/  IMAD R6, R39, 0x10, R4 ;  /* 0x0000001027067824 */ /* 0x000fe400078e0204 */
[----:B------:R-:W-:Y:S01]  /*e2d0*/  @P3 FMUL.FTZ R4, R5, 0.69314718246459960938 ;  /* 0x3f31721805043820 */ /* 0x000fe20000410000 */
[----:B-1----:R-:W-:-:S02]  /*e2e0*/  IMAD R25, R25, R30, RZ ;  /* 0x0000001e19197224 */ /* 0x002fc400078e02ff */
[----:B--2---:R-:W-:-:S03]  /*e2f0*/  IMAD R9, R33, R15, RZ ;  /* 0x0000000f21097224 */ /* 0x004fc600078e02ff */
[----:B------:R-:W-:Y:S01]  /*e300*/  SEL R25, R25, RZ, !P2 ;  /* 0x000000ff19197207 */ /* 0x000fe20005000000 */
[----:B------:R-:W-:Y:S02]  /*e310*/  IMAD R12, R33, -0x40, R224 ;  /* 0xffffffc0210c7824 */ /* 0x000fe400078e02e0 */
[----:B------:R-:W-:Y:S01]  /*e320*/  IMAD.SHL.U32 R10, R9, 0x40, RZ ;  /* 0x00000040090a7824 */ /* 0x000fe200078e00ff */
[----:B------:R-:W-:Y:S01]  /*e330*/  MOV R9, 0x7f800000 ;  /* 0x7f80000000097802 */ /* 0x000fe20000000f00 */
[----:B-----5:R-:W-:Y:S02]  /*e340*/  IMAD R13, R14, R13, R25 ;  /* 0x0000000d0e0d7224 */ /* 0x020fe400078e0219 */
[----:B------:R-:W-:Y:S01]  /*e350*/  @P3 FFMA.FTZ R9, R3, R2, R4 ;  /* 0x0000000203093223 */ /* 0x000fe20000010004 */
[----:B------:R-:W-:Y:S02]  /*e360*/  SHF.R.S32.HI R5, RZ, 0x1f, R10 ;  /* 0x0000001fff057819 */ /* 0x000fe4000001140a */
[----:B------:R-:W-:-:S02]  /*e370*/  IADD3 R10, P2, P1, R10, R28, R13 ;  /* 0x0000001c0a0a7210 */ /* 0x000fc4000795e00d */
[----:B------:R-:W-:Y:S01]  /*e380*/  SHF.R.S32.HI R28, RZ, 0x1f, R13 ;  /* 0x0000001fff1c7819 */ /* 0x000fe2000001140d */
[----:B------:R-:W-:-:S03]  /*e390*/  IMAD.SHL.U32 R13, R35, 0x8, RZ ;  /* 0x00000008230d7824 */ /* 0x000fc600078e00ff */
[----:B------:R-:W-:Y:S01]  /*e3a0*/  IADD3.X R28, R5, R29, R28, P2, P1 ;  /* 0x0000001d051c7210 */ /* 0x000fe200017e241c */
[----:B---34-:R-:W-:Y:S06]  /*e3b0*/  @P0 BRA `(.L_x_644) ;  /* 0x0000000000480947 */ /* 0x018fec0003800000 */
        /* <DEDUP_REMOVED lines=18> */
.L_x_644:
[----:B------:R-:W-:Y:S05]  /*e4e0*/  BSYNC B0 ;  /* 0x0000000000007941 */ /* 0x000fea0003800000 */
.L_x_643:
[----:B-1----:R-:W-:Y:S01]  /*e4f0*/  SHF.R.S32.HI R2, RZ, 0x1f, R13 ;  /* 0x0000001fff027819 */ /* 0x002fe2000001140d */
[----:B------:R-:W-:Y:S01]  /*e500*/  ULDC.64 UR4, c[0x0][0x2a0] ;  /* 0x0000a80000047ab9 */ /* 0x000fe20000000a00 */
[----:B------:R-:W-:Y:S01]  /*e510*/  IADD3 R24, P1, R13, R24, RZ ;  /* 0x000000180d187210 */ /* 0x000fe20007f3e0ff */
[----:B------:R-:W-:Y:S01]  /*e520*/  BSSY B0, `(.L_x_645) ;  /* 0x0000026000007945 */ /* 0x000fe20003800000 */
[----:B------:R-:W-:Y:S02]  /*e530*/  SHF.R.S32.HI R3, RZ, 0x3, R0 ;  /* 0x00000003ff037819 */ /* 0x000fe40000011400 */
[----:B------:R-:W-:Y:S01]  /*e540*/  LEA.HI.SX32 R5, R0, 0x10, 0x1d ;  /* 0x0000001000057811 */ /* 0x000fe200078feaff */
[----:B------:R-:W-:Y:S01]  /*e550*/  IMAD.X R25, R2, 0x1, R11, P1 ;  /* 0x0000000102197824 */ /* 0x000fe200008e060b */
[----:B------:R-:W-:Y:S01]  /*e560*/  SHF.R.S32.HI R2, RZ, 0x1f, R14 ;  /* 0x0000001fff027819 */ /* 0x000fe2000001140e */
[----:B------:R1:W2:Y:S01]  /*e570*/  LDS.128 R8, [R221+0x2000] ;  /* 0x00200000dd087984 */ /* 0x0002a20000000c00 */
[----:B------:R-:W-:-:S02]  /*e580*/  SHF.R.S32.HI R6, RZ, 0x3, R7 ;  /* 0x00000003ff067819 */ /* 0x000fc40000011407 */
[-C--:B------:R-:W-:Y:S01]  /*e590*/  ISETP.GE.AND P0, PT, R3, R12.reuse, PT ;  /* 0x0000000c0300720c */ /* 0x080fe20003f06270 */
[----:B------:R-:W-:Y:S01]  /*e5a0*/  IMAD R29, R2, UR4, RZ ;  /* 0x00000004021d7c24 */ /* 0x000fe2000f8e02ff */
[-C--:B------:R-:W-:Y:S02]  /*e5b0*/  ISETP.GE.AND P3, PT, R5, R12.reuse, PT ;  /* 0x0000000c0500720c */ /* 0x080fe40003f66270 */
[----:B------:R-:W-:Y:S01]  /*e5c0*/  LEA.HI.SX32 R3, R0, 0x20, 0x1d ;  /* 0x0000002000037811 */ /* 0x000fe200078feaff */
[----:B------:R-:W-:Y:S01]  /*e5d0*/  IMAD R29, R14, UR5, R29 ;  /* 0x000000050e1d7c24 */ /* 0x000fe2000f8e021d */
[----:B------:R-:W-:Y:S02]  /*e5e0*/  LEA.HI.SX32 R5, R0, 0x30, 0x1d ;  /* 0x0000003000057811 */ /* 0x000fe400078feaff */
[----:B------:R-:W-:Y:S02]  /*e5f0*/  SHF.R.S32.HI R7, RZ, 0x1f, R6 ;  /* 0x0000001fff077819 */ /* 0x000fe40000011406 */
[-C--:B------:R-:W-:Y:S01]  /*e600*/  ISETP.GE.AND P2, PT, R3, R12.reuse, PT ;  /* 0x0000000c0300720c */ /* 0x080fe20003f46270 */
[----:B------:R-:W-:Y:S01]  /*e610*/  IMAD.WIDE.U32 R2, R14, UR4, R24 ;  /* 0x000000040e027c25 */ /* 0x000fe2000f8e0018 */
[----:B------:R-:W-:Y:S01]  /*e620*/  ISETP.GE.AND P1, PT, R5, R12, PT ;  /* 0x0000000c0500720c */ /* 0x000fe20003f26270 */
[----:B------:R1:W3:Y:S02]  /*e630*/  LDS.128 R24, [R221] ;  /* 0x00000000dd187984 */ /* 0x0002e40000000c00 */
[----:B------:R-:W-:-:S02]  /*e640*/  IMAD.WIDE R14, R220, 0x40, R6 ;  /* 0x00000040dc0e7825 */ /* 0x000fc400078e0206 */
[----:B------:R1:W4:Y:S02]  /*e650*/  LDS.128 R4, [R221+0x4000] ;  /* 0x00400000dd047984 */ /* 0x0003240000000c00 */
        /* <DEDUP_REMOVED lines=16> */
[----:B--2---:R3:W-:Y:S04]  /*e760*/  @!P5 STG.E.128 desc[UR8][R30.64+0x80], R8 ;  /* 0x000080081e00d986 */ /* 0x0047e8000c101d08 */
[----:B----4-:R3:W-:Y:S02]  /*e770*/  @!P4 STG.E.128 desc[UR8][R30.64+0x100], R4 ;  /* 0x000100041e00c986 */ /* 0x0107e4000c101d08 */
.L_x_646:
[----:B------:R-:W-:Y:S05]  /*e780*/  BSYNC B0 ;  /* 0x0000000000007941 */ /* 0x000fea0003800000 */
.L_x_645:
[----:B---3--:R3:W1:Y:S01]  /*e790*/  LDS.128 R24, [R221+0x800] ;  /* 0x00080000dd187984 */ /* 0x0086620000000c00 */
[----:B------:R-:W-:Y:S03]  /*e7a0*/  BSSY B0, `(.L_x_647) ;  /* 0x0000017000007945 */ /* 0x000fe60003800000 */
[----:B--2---:R3:W2:Y:S04]  /*e7b0*/  LDS.128 R8, [R221+0x2800] ;  /* 0x00280000dd087984 */ /* 0x0046a80000000c00 */
[----:B----4-:R3:W4:Y:S01]  /*e7c0*/  LDS.128 R4, [R221+0x4800] ;  /* 0x00480000dd047984 */ /* 0x0107220000000c00 */
        /* <DEDUP_REMOVED lines=18> */
[----:B--2---:R1:W-:Y:S04]  /*e8f0*/  @!P3 STG.E.128 desc[UR8][R30.64+0x80], R8 ;  /* 0x000080081e00b986 */ /* 0x0043e8000c101d08 */
[----:B----4-:R1:W-:Y:S02]  /*e900*/  @!P0 STG.E.128 desc[UR8][R30.64+0x100], R4 ;  /* 0x000100041e008986 */ /* 0x0103e4000c101d08 */
.L_x_648:
[----:B------:R-:W-:Y:S05]  /*e910*/  BSYNC B0 ;  /* 0x0000000000007941 */ /* 0x000fea0003800000 */
.L_x_647:
[----:B-1----:R1:W1:Y:S01]  /*e920*/  LDS.128 R24, [R221+0x1000] ;  /* 0x00100000dd187984 */ /* 0x0022620000000c00 */
[----:B------:R-:W-:Y:S03]  /*e930*/  BSSY B0, `(.L_x_649) ;  /* 0x0000017000007945 */ /* 0x000fe60003800000 */
[----:B--2---:R2:W1:Y:S04]  /*e940*/  LDS.128 R8, [R221+0x3000] ;  /* 0x00300000dd087984 */ /* 0x0044680000000c00 */
        /* <DEDUP_REMOVED lines=20> */
[----:B----4-:R1:W-:Y:S02]  /*ea90*/  @!P0 STG.E.128 desc[UR8][R30.64+0x100], R4 ;  /* 0x000100041e008986 */ /* 0x0103e4000c101d08 */
.L_x_650:
[----:B------:R-:W-:Y:S05]  /*eaa0*/  BSYNC B0 ;  /* 0x0000000000007941 */ /* 0x000fea0003800000 */
.L_x_649:
[----:B-1--4-:R1:W4:Y:S01]  /*eab0*/  LDS.128 R4, [R221+0x5800] ;  /* 0x00580000dd047984 */ /* 0x0123220000000c00 */
        /* <DEDUP_REMOVED lines=20> */
[----:B----4-:R-:W-:Y:S01]  /*ec00*/  STG.E.128 desc[UR8][R2.64+0x100], R4 ;  /* 0x0001000402007986 */ /* 0x010fe2000c101d08 */
[----:B------:R-:W-:Y:S05]  /*ec10*/  EXIT ;  /* 0x000000000000794d */ /* 0x000fea0003800000 */
.L_x_602:
[----:B------:R-:W1:Y:S01]  /*ec20*/  LDC.U8 R8, c[0x0][0x3d9] ;  /* 0x0000f640ff087b82 */ /* 0x000e620000000000 */
[----:B------:R-:W-:Y:S01]  /*ec30*/  ISETP.NE.AND P3, PT, R219, -0x1, PT ;  /* 0xffffffffdb00780c */ /* 0x000fe20003f65270 */
[----:B------:R-:W-:Y:S01]  /*ec40*/  ULDC.64 UR4, c[0x0][0x2a0] ;  /* 0x0000a80000047ab9 */ /* 0x000fe20000000a00 */
[----:B------:R-:W-:Y:S01]  /*ec50*/  IADD3 R224, -R129, R224, RZ ;  /* 0x000000e081e07210 */ /* 0x000fe20007ffe1ff */
[----:B------:R-:W-:Y:S04]  /*ec60*/  BSSY B0, `(.L_x_651) ;  /* 0x000003b000007945 */ /* 0x000fe80003800000 */
[----:B------:R-:W2:Y:S06]  /*ec70*/  LDC.U8 R7, c[0x0][0x3d8] ;  /* 0x0000f600ff077b82 */ /* 0x000eac0000000000 */
[----:B------:R-:W-:-:S02]  /*ec80*/  @!P3 SHF.R.S32.HI R9, RZ, 0x1f, R11 ;  /* 0x0000001fff09b819 */ /* 0x000fc4000001140b */
[----:B------:R-:W3:Y:S08]  /*ec90*/  @!P3 LDC.64 R2, c[0x0][0x290] ;  /* 0x0000a400ff02bb82 */ /* 0x000ef00000000a00 */
[----:B------:R-:W4:Y:S01]  /*eca0*/  @P3 LDC.64 R4, c[0x0][0x298] ;  /* 0x0000a600ff043b82 */ /* 0x000f220000000a00 */
[----:B-1----:R-:W-:Y:S02]  /*ecb0*/  ISETP.NE.AND P0, PT, R8, RZ, PT ;  /* 0x000000ff0800720c */ /* 0x002fe40003f05270 */
[----:B--2---:R-:W-:-:S02]  /*ecc0*/  ISETP.NE.AND P2, PT, R7, RZ, PT ;  /* 0x000000ff0700720c */ /* 0x004fc40003f45270 */
[----:B------:R-:W-:Y:S02]  /*ecd0*/  ISETP.NE.AND P1, PT, R7, RZ, !P0 ;  /* 0x000000ff0700720c */ /* 0x000fe40004725270 */
[----:B------:R-:W-:-:S07]  /*ece0*/  ISETP.NE.OR P2, PT, R8, RZ, !P2 ;  /* 0x000000ff0800720c */ /* 0x000fce0005745670 */
[----:B------:R-:W1:Y:S01]  /*ecf0*/  @!P0 LDC R0, c[0x0][0x2c4] ;  /* 0x0000b100ff008b82 */ /* 0x000e620000000800 */
[-C--:B---3--:R-:W-:Y:S01]  /*ed00*/  @!P3 IMAD R10, R9, R2.reuse, RZ ;  /* 0x00000002090ab224 */ /* 0x088fe200078e02ff */
[----:B------:R-:W-:Y:S01]  /*ed10*/  SHF.R.S32.HI R9, RZ, 0x1f, R6 ;  /* 0x0000001fff097819 */ /* 0x000fe20000011406 */
[----:B------:R-:W-:-:S03]  /*ed20*/  @!P3 IMAD.WIDE.U32 R14, R11, R2, RZ ;  /* 0x000000020b0eb225 */ /* 0x000fc600078e00ff */
[----:B------:R-:W-:Y:S01]  /*ed30*/  LEA.HI R12, R9, R6, RZ, 0x3 ;  /* 0x00000006090c7211 */ /* 0x000fe200078f18ff */
[----:B------:R-:W-:Y:S02]  /*ed40*/  @!P3 IMAD R3, R11, R3, R10 ;  /* 0x000000030b03b224 */ /* 0x000fe400078e020a */
[C---:B----4-:R-:W-:Y:S01]  /*ed50*/  @P3 IMAD.WIDE.U32 R22, R219.reuse, R4, RZ ;  /* 0x00000004db163225 */ /* 0x050fe200078e00ff */
[----:B------:R-:W2:Y:S03]  /*ed60*/  @P0 LDC R10, c[0x0][0x2c0] ;  /* 0x0000b000ff0a0b82 */ /* 0x000ea60000000800 */
[----:B------:R-:W-:Y:S01]  /*ed70*/  @P3 IMAD R9, R219, R5, R23 ;  /* 0x00000005db093224 */ /* 0x000fe200078e0217 */
[----:B------:R-:W-:Y:S01]  /*ed80*/  LOP3.LUT R5, R12, 0xfffffff8, RZ, 0xc0, !PT ;  /* 0xfffffff80c057812 */ /* 0x000fe200078ec0ff */
[----:B------:R-:W-:Y:S01]  /*ed90*/  @!P3 IMAD.MOV.U32 R22, RZ, RZ, R14 ;  /* 0x000000ffff16b224 */ /* 0x000fe200078e000e */
[----:B------:R-:W-:Y:S01]  /*eda0*/  SHF.R.S32.HI R12, RZ, 0x3, R12 ;  /* 0x00000003ff0c7819 */ /* 0x000fe2000001140c */
[----:B------:R-:W-:Y:S01]  /*edb0*/  @!P3 IMAD.IADD R9, R15, 0x1, R3 ;  /* 0x000000010f09b824 */ /* 0x000fe200078e0203 */
[----:B------:R-:W3:Y:S01]  /*edc0*/  @!P2 LDC R8, c[0x0][0x2c4] ;  /* 0x0000b100ff08ab82 */ /* 0x000ee20000000800 */
[----:B------:R-:W-:Y:S01]  /*edd0*/  IMAD.IADD R6, R6, 0x1, -R5 ;  /* 0x0000000106067824 */ /* 0x000fe200078e0a05 */
[----:B------:R-:W-:Y:S01]  /*ede0*/  SHF.R.S32.HI R14, RZ, 0x1f, R21 ;  /* 0x0000001fff0e7819 */ /* 0x000fe20000011415 */
[----:B------:R-:W-:Y:S01]  /*edf0*/  VIADD R7, R12, 0x10 ;  /* 0x000000100c077836 */ /* 0x000fe20000000000 */
[----:B------:R-:W-:Y:S01]  /*ee00*/  SHF.R.S32.HI R13, RZ, 0x1f, R12 ;  /* 0x0000001fff0d7819 */ /* 0x000fe2000001140c */
[----:B------:R-:W-:-:S02]  /*ee10*/  IMAD.SHL.U32 R4, R6, 0x8, RZ ;  /* 0x0000000806047824 */ /* 0x000fc400078e00ff */
[----:B------:R-:W-:Y:S01]  /*ee20*/  IMAD R14, R14, UR4, RZ ;  /* 0x000000040e0e7c24 */ /* 0x000fe2000f8e02ff */
[----:B-1----:R-:W1:Y:S01]  /*ee30*/  @P1 LDC R0, c[0x0][0x2e4] ;  /* 0x0000b900ff001b82 */ /* 0x002e620000000800 */
[----:B------:R-:W-:Y:S01]  /*ee40*/  ISETP.GE.AND P3, PT, R7, R224, PT ;  /* 0x000000e00700720c */ /* 0x000fe20003f66270 */
[----:B------:R-:W-:Y:S01]  /*ee50*/  IMAD.WIDE R220, R220, 0x40, R12 ;  /* 0x00000040dcdc7825 */ /* 0x000fe200078e020c */
[----:B------:R-:W-:-:S03]  /*ee60*/  IADD3 R22, P1, R4, R22, RZ ;  /* 0x0000001604167210 */ /* 0x000fc60007f3e0ff */
[C---:B------:R-:W-:Y:S01]  /*ee70*/  IMAD R25, R21.reuse, UR5, R14 ;  /* 0x0000000515197c24 */ /* 0x040fe2000f8e020e */
[----:B------:R-:W-:Y:S01]  /*ee80*/  LEA.HI.X.SX32 R23, R4, R9, 0x1, P1 ;  /* 0x0000000904177211 */ /* 0x000fe200008f0eff */
[----:B------:R-:W4:Y:S01]  /*ee90*/  @!P0 LDC R5, c[0x0][0x270] ;  /* 0x00009c00ff058b82 */ /* 0x000f220000000800 */
[----:B------:R-:W-:Y:S01]  /*eea0*/  ISETP.GE.AND P1, PT, R12, R224, PT ;  /* 0x000000e00c00720c */ /* 0x000fe20003f26270 */
[C---:B------:R-:W-:Y:S01]  /*eeb0*/  VIADD R15, R4.reuse, 0x40 ;  /* 0x00000040040f7836 */ /* 0x040fe20000000000 */
[----:B------:R-:W-:Y:S01]  /*eec0*/  IADD3 R14, R4, 0x80, RZ ;  /* 0x00000080040e7810 */ /* 0x000fe20007ffe0ff */
[----:B------:R-:W-:-:S04]  /*eed0*/  IMAD.WIDE.U32 R22, R21, UR4, R22 ;  /* 0x0000000415167c25 */ /* 0x000fc8000f8e0016 */
[----:B------:R-:W1:Y:S01]  /*eee0*/  @P0 LDC.64 R2, c[0x0][0x2c0] ;  /* 0x0000b000ff020b82 */ /* 0x000e620000000a00 */
[----:B------:R-:W-:-:S05]  /*eef0*/  IMAD.IADD R25, R25, 0x1, R23 ;  /* 0x0000000119197824 */ /* 0x000fca00078e0217 */
[----:B--23--:R-:W-:Y:S05]  /*ef00*/  @P1 BRA `(.L_x_652) ;  /* 0x0000000000401947 */ /* 0x00cfea0003800000 */
        /* <DEDUP_REMOVED lines=16> */
.L_x_652:
[----:B------:R-:W-:Y:S05]  /*f010*/  BSYNC B0 ;  /* 0x0000000000007941 */ /* 0x000fea0003800000 */
.L_x_651:
[----:B------:R-:W-:Y:S01]  /*f020*/  BSSY B0, `(.L_x_653) ;  /* 0x0000018000007945 */ /* 0x000fe20003800000 */
[----:B------:R-:W-:Y:S01]  /*f030*/  ISETP.NE.OR P1, PT, R219, -0x1, P2 ;  /* 0xffffffffdb00780c */ /* 0x000fe20001725670 */
[----:B--2---:R-:W-:Y:S01]  /*f040*/  @P0 IMAD.MOV.U32 R18, RZ, RZ, 0x1 ;  /* 0x00000001ff120424 */ /* 0x004fe200078e00ff */
[----:B------:R-:W-:Y:S01]  /*f050*/  IADD3 R9, R12, 0x20, RZ ;  /* 0x000000200c097810 */ /* 0x000fe20007ffe0ff */
        /* <DEDUP_REMOVED lines=20> */
.L_x_654:
[----:B------:R-:W-:Y:S05]  /*f1a0*/  BSYNC B0 ;  /* 0x0000000000007941 */ /* 0x000fea0003800000 */
.L_x_653:
[----:B------:R-:W-:Y:S01]  /*f1b0*/  ISETP.GE.AND P4, PT, R9, R224, PT ;  /* 0x000000e00900720c */ /* 0x000fe20003f86270 */
[----:B-1--4-:R-:W-:Y:S01]  /*f1c0*/  @!P0 IMAD R18, R0, R5, RZ ;  /* 0x0000000500128224 */ /* 0x012fe200078e02ff */
[----:B------:R-:W-:Y:S01]  /*f1d0*/  BSSY B0, `(.L_x_655) ;  /* 0x000001b000007945 */ /* 0x000fe20003800000 */
[----:B------:R-:W-:Y:S01]  /*f1e0*/  @P0 IMAD R2, R3, R2, RZ ;  /* 0x0000000203020224 */ /* 0x000fe200078e02ff */
[----:B------:R-:W-:Y:S01]  /*f1f0*/  ISETP.NE.AND P3, PT, R6, RZ, PT ;  /* 0x000000ff0600720c */ /* 0x000fe20003f65270 */
[C---:B------:R-:W-:Y:S01]  /*f200*/  @!P1 IMAD R219, R11.reuse, R8, RZ ;  /* 0x000000080bdb9224 */ /* 0x040fe200078e02ff */
[----:B------:R-:W-:Y:S01]  /*f210*/  @!P0 MOV R2, R0 ;  /* 0x0000000000028202 */ /* 0x000fe20000000f00 */
[----:B------:R-:W-:Y:S01]  /*f220*/  IMAD R18, R11, R18, RZ ;  /* 0x000000120b127224 */ /* 0x000fe200078e02ff */
[----:B------:R-:W-:-:S05]  /*f230*/  IADD3 R3, R12, 0x30, RZ ;  /* 0x000000300c037810 */ /* 0x000fca0007ffe0ff */
        /* <DEDUP_REMOVED lines=20> */
.L_x_656:
[----:B------:R-:W-:Y:S05]  /*f380*/  BSYNC B0 ;  /* 0x0000000000007941 */ /* 0x000fea0003800000 */
.L_x_655:
[-C--:B------:R-:W-:Y:S01]  /*f390*/  ISETP.GE.AND P1, PT, R3, R224.reuse, PT ;  /* 0x000000e00300720c */ /* 0x080fe20003f26270 */
[----:B------:R-:W-:Y:S01]  /*f3a0*/  @!P0 IMAD.MOV.U32 R10, RZ, RZ, 0x1 ;  /* 0x00000001ff0a8424 */ /* 0x000fe200078e00ff */
[----:B------:R-:W-:Y:S01]  /*f3b0*/  SEL R18, R18, RZ, P2 ;  /* 0x000000ff12127207 */ /* 0x000fe20001000000 */
[----:B------:R-:W-:Y:S01]  /*f3c0*/  BSSY B0, `(.L_x_657) ;  /* 0x000001d000007945 */ /* 0x000fe20003800000 */
[-C--:B------:R-:W-:Y:S02]  /*f3d0*/  ISETP.GE.OR P6, PT, R12, R224.reuse, P3 ;  /* 0x000000e00c00720c */ /* 0x080fe40001fc6670 */
[----:B------:R-:W-:Y:S02]  /*f3e0*/  CS2R R16, SRZ ;  /* 0x0000000000107805 */ /* 0x000fe4000001ff00 */
[----:B------:R-:W-:Y:S01]  /*f3f0*/  ISETP.GE.OR P5, PT, R7, R224, P3 ;  /* 0x000000e00700720c */ /* 0x000fe20001fa6670 */
[----:B------:R-:W-:Y:S01]  /*f400*/  IMAD R2, R21, R2, R18 ;  /* 0x0000000215027224 */ /* 0x000fe200078e0212 */
[----:B------:R-:W-:Y:S01]  /*f410*/  ISETP.GE.OR P4, PT, R9, R224, P3 ;  /* 0x000000e00900720c */ /* 0x000fe20001f86670 */
[----:B------:R-:W-:Y:S01]  /*f420*/  IMAD R129, R129, R10, RZ ;  /* 0x0000000a81817224 */ /* 0x000fe200078e02ff */
[----:B------:R-:W-:-:S02]  /*f430*/  ISETP.GE.OR P3, PT, R3, R224, P3 ;  /* 0x000000e00300720c */ /* 0x000fc40001f66670 */
[----:B------:R-:W-:Y:S01]  /*f440*/  @!P2 SHF.R.S32.HI R6, RZ, 0x1f, R219 ;  /* 0x0000001fff06a819 */ /* 0x000fe200000114db */
[----:B------:R-:W-:Y:S10]  /*f450*/  @P1 BRA `(.L_x_658) ;  /* 0x00000000004c1947 */ /* 0x000ff40003800000 */
[----:B------:R-:W-:Y:S01]  /*f460*/  IADD3 R0, P0, R220, 0x30, RZ ;  /* 0x00000030dc007810 */ /* 0x000fe20007f1e0ff */
[----:B------:R-:W-:Y:S01]  /*f470*/  ULDC.64 UR4, c[0x0][0x298] ;  /* 0x0000a60000047ab9 */ /* 0x000fe20000000a00 */
[----:B------:R-:W-:Y:S01]  /*f480*/  MOV R19, R25 ;  /* 0x0000001900137202 */ /* 0x000fe20000000f00 */
[----:B------:R-:W-:Y:S01]  /*f490*/  IMAD.MOV.U32 R18, RZ, RZ, R22 ;  /* 0x000000ffff127224 */ /* 0x000fe200078e0016 */
[----:B------:R-:W-:Y:S01]  /*f4a0*/  ULDC UR6, c[0x0][0x2d0] ;  /* 0x0000b40000067ab9 */ /* 0x000fe20000000800 */
[----:B------:R-:W-:Y:S01]  /*f4b0*/  IMAD.X R5, RZ, RZ, R221, P0 ;  /* 0x000000ffff057224 */ /* 0x000fe200000e06dd */
[----:B------:R-:W-:Y:S01]  /*f4c0*/  ISETP.GE.AND P0, PT, R4, UR6, PT ;  /* 0x0000000604007c0c */ /* 0x000fe2000bf06270 */
[----:B------:R-:W-:-:S04]  /*f4d0*/  IMAD.WIDE.U32 R18, R0, UR4, R18 ;  /* 0x0000000400127c25 */ /* 0x000fc8000f8e0012 */
[----:B------:R-:W-:-:S04]  /*f4e0*/  IMAD R5, R5, UR4, RZ ;  /* 0x0000000405057c24 */ /* 0x000fc8000f8e02ff */
[----:B------:R-:W-:Y:S01]  /*f4f0*/  IMAD R5, R0, UR5, R5 ;  /* 0x0000000500057c24 */ /* 0x000fe2000f8e0205 */
[----:B------:R-:W-:Y:S02]  /*f500*/  ULDC.64 UR4, c[0x0][0x280] ;  /* 0x0000a00000047ab9 */ /* 0x000fe40000000a00 */
[----:B------:R-:W-:Y:S01]  /*f510*/  LEA R4, P1, R18, UR4, 0x1 ;  /* 0x0000000412047c11 */ /* 0x000fe2000f8208ff */
[----:B------:R-:W-:-:S05]  /*f520*/  IMAD.IADD R5, R19, 0x1, R5 ;  /* 0x0000000113057824 */ /* 0x000fca00078e0205 */
[----:B------:R-:W-:Y:S02]  /*f530*/  LEA.HI.X R5, R18, UR5, R5, 0x1, P1 ;  /* 0x0000000512057c11 */ /* 0x000fe400088f0c05 */
[----:B------:R-:W-:-:S03]  /*f540*/  ISETP.GE.AND P1, PT, R15, UR6, PT ;  /* 0x000000060f007c0c */ /* 0x000fc6000bf26270 */
[----:B------:R3:W-:Y:S01]  /*f550*/  @!P0 STG.E.128 desc[UR8][R4.64], RZ ;  /* 0x000000ff04008986 */ /* 0x0007e2000c101d08 */
[----:B------:R-:W-:-:S09]  /*f560*/  ISETP.GE.AND P0, PT, R14, UR6, PT ;  /* 0x000000060e007c0c */ /* 0x000fd2000bf06270 */
[----:B------:R3:W-:Y:S04]  /*f570*/  @!P1 STG.E.128 desc[UR8][R4.64+0x80], RZ ;  /* 0x000080ff04009986 */ /* 0x0007e8000c101d08 */
[----:B------:R3:W-:Y:S02]  /*f580*/  @!P0 STG.E.128 desc[UR8][R4.64+0x100], RZ ;  /* 0x000100ff04008986 */ /* 0x0007e4000c101d08 */
.L_x_658:
[----:B------:R-:W-:Y:S05]  /*f590*/  BSYNC B0 ;  /* 0x0000000000007941 */ /* 0x000fea0003800000 */
.L_x_657:
[----:B------:R-:W-:Y:S01]  /*f5a0*/  @!P2 IMAD.MOV.U32 R16, RZ, RZ, R219 ;  /* 0x000000ffff10a224 */ /* 0x000fe200078e00db */
[----:B---3--:R-:W-:Y:S01]  /*f5b0*/  SHF.R.S32.HI R5, RZ, 0x1f, R129 ;  /* 0x0000001fff057819 */ /* 0x008fe20000011481 */
[----:B------:R-:W-:Y:S01]  /*f5c0*/  @!P2 IMAD.MOV.U32 R17, RZ, RZ, R6 ;  /* 0x000000ffff11a224 */ /* 0x000fe200078e0006 */
[----:B------:R-:W-:Y:S02]  /*f5d0*/  BSSY B0, `(.L_x_659) ;  /* 0x000000d000007945 */ /* 0x000fe40003800000 */
[--C-:B------:R-:W-:Y:S02]  /*f5e0*/  IADD3 R129, P1, P0, R129, R16, R2.reuse ;  /* 0x0000001081817210 */ /* 0x100fe4000783e002 */
[----:B------:R-:W-:-:S04]  /*f5f0*/  SHF.R.S32.HI R16, RZ, 0x1f, R2 ;  /* 0x0000001fff107819 */ /* 0x000fc80000011402 */
[----:B------:R-:W-:Y:S01]  /*f600*/  IADD3.X R16, R5, R17, R16, P1, P0 ;  /* 0x0000001105107210 */ /* 0x000fe20000fe0410 */
[----:B------:R-:W-:Y:S06]  /*f610*/  @P6 BRA `(.L_x_660) ;  /* 0x0000000000206947 */ /* 0x000fec0003800000 */
[----:B------:R-:W-:Y:S01]  /*f620*/  IMAD R0, R12, R10, RZ ;  /* 0x0000000a0c007224 */ /* 0x000fe200078e02ff */
[----:B------:R-:W-:Y:S01]  /*f630*/  ULDC.64 UR4, c[0x0][0x2b0] ;  /* 0x0000ac0000047ab9 */ /* 0x000fe20000000a00 */
[----:B------:R-:W-:-:S03]  /*f640*/  IMAD.MOV.U32 R11, RZ, RZ, 0x7f800000 ;  /* 0x7f800000ff0b7424 */ /* 0x000fc600078e00ff */
[----:B------:R-:W-:-:S04]  /*f650*/  IADD3 R5, P0, R0, R129, RZ ;  /* 0x0000008100057210 */ /* 0x000fc80007f1e0ff */
[----:B------:R-:W-:Y:S02]  /*f660*/  LEA.HI.X.SX32 R0, R0, R16, 0x1, P0 ;  /* 0x0000001000007211 */ /* 0x000fe400000f0eff */
[----:B------:R-:W-:-:S04]  /*f670*/  LEA R4, P0, R5, UR4, 0x2 ;  /* 0x0000000405047c11 */ /* 0x000fc8000f8010ff */
[----:B------:R-:W-:-:S05]  /*f680*/  LEA.HI.X R5, R5, UR5, R0, 0x2, P0 ;  /* 0x0000000505057c11 */ /* 0x000fca00080f1400 */
[----:B------:R3:W-:Y:S04]  /*f690*/  STG.E desc[UR8][R4.64], R11 ;  /* 0x0000000b04007986 */ /* 0x0007e8000c101908 */
.L_x_660:
[----:B------:R-:W-:Y:S05]  /*f6a0*/  BSYNC B0 ;  /* 0x0000000000007941 */ /* 0x000fea0003800000 */
.L_x_659:
[----:B------:R-:W-:Y:S04]  /*f6b0*/  BSSY B0, `(.L_x_661) ;  /* 0x000000a000007945 */ /* 0x000fe80003800000 */
[----:B------:R-:W-:Y:S05]  /*f6c0*/  @P5 BRA `(.L_x_662) ;  /* 0x0000000000205947 */ /* 0x000fea0003800000 */
[----:B------:R-:W-:Y:S01]  /*f6d0*/  IMAD R0, R7, R10, RZ ;  /* 0x0000000a07007224 */ /* 0x000fe200078e02ff */
[----:B------:R-:W-:Y:S01]  /*f6e0*/  ULDC.64 UR4, c[0x0][0x2b0] ;  /* 0x0000ac0000047ab9 */ /* 0x000fe20000000a00 */
[----:B------:R-:W-:-:S03]  /*f6f0*/  IMAD.MOV.U32 R7, RZ, RZ, 0x7f800000 ;  /* 0x7f800000ff077424 */ /* 0x000fc600078e00ff */
[----:B---3--:R-:W-:-:S04]  /*f700*/  IADD3 R5, P0, R0, R129, RZ ;  /* 0x0000008100057210 */ /* 0x008fc80007f1e0ff */
[----:B------:R-:W-:Y:S02]  /*f710*/  LEA.HI.X.SX32 R0, R0, R16, 0x1, P0 ;  /* 0x0000001000007211 */ /* 0x000fe400000f0eff */
[----:B------:R-:W-:-:S04]  /*f720*/  LEA R4, P0, R5, UR4, 0x2 ;  /* 0x0000000405047c11 */ /* 0x000fc8000f8010ff */
[----:B------:R-:W-:-:S05]  /*f730*/  LEA.HI.X R5, R5, UR5, R0, 0x2, P0 ;  /* 0x0000000505057c11 */ /* 0x000fca00080f1400 */
[----:B------:R4:W-:Y:S04]  /*f740*/  STG.E desc[UR8][R4.64], R7 ;  /* 0x0000000704007986 */ /* 0x0009e8000c101908 */
.L_x_662:
[----:B------:R-:W-:Y:S05]  /*f750*/  BSYNC B0 ;  /* 0x0000000000007941 */ /* 0x000fea0003800000 */
.L_x_661:
[----:B------:R-:W-:Y:S04]  /*f760*/  BSSY B0, `(.L_x_663) ;  /* 0x000000a000007945 */ /* 0x000fe80003800000 */
[----:B------:R-:W-:Y:S05]  /*f770*/  @P4 BRA `(.L_x_664) ;  /* 0x0000000000204947 */ /* 0x000fea0003800000 */
[----:B------:R-:W-:Y:S01]  /*f780*/  IMAD R0, R9, R10, RZ ;  /* 0x0000000a09007224 */ /* 0x000fe200078e02ff */
[----:B------:R-:W-:Y:S01]  /*f790*/  ULDC.64 UR4, c[0x0][0x2b0] ;  /* 0x0000ac0000047ab9 */ /* 0x000fe20000000a00 */
[----:B----4-:R-:W-:-:S03]  /*f7a0*/  IMAD.MOV.U32 R7, RZ, RZ, 0x7f800000 ;  /* 0x7f800000ff077424 */ /* 0x010fc600078e00ff */
[----:B---3--:R-:W-:-:S04]  /*f7b0*/  IADD3 R5, P0, R0, R129, RZ ;  /* 0x0000008100057210 */ /* 0x008fc80007f1e0ff */
[----:B------:R-:W-:Y:S02]  /*f7c0*/  LEA.HI.X.SX32 R0, R0, R16, 0x1, P0 ;  /* 0x0000001000007211 */ /* 0x000fe400000f0eff */
[----:B------:R-:W-:-:S04]  /*f7d0*/  LEA R4, P0, R5, UR4, 0x2 ;  /* 0x0000000405047c11 */ /* 0x000fc8000f8010ff */
[----:B------:R-:W-:-:S05]  /*f7e0*/  LEA.HI.X R5, R5, UR5, R0, 0x2, P0 ;  /* 0x0000000505057c11 */ /* 0x000fca00080f1400 */
[----:B------:R3:W-:Y:S04]  /*f7f0*/  STG.E desc[UR8][R4.64], R7 ;  /* 0x0000000704007986 */ /* 0x0007e8000c101908 */
.L_x_664:
[----:B------:R-:W-:Y:S05]  /*f800*/  BSYNC B0 ;  /* 0x0000000000007941 */ /* 0x000fea0003800000 */
.L_x_663:
[----:B------:R-:W-:Y:S05]  /*f810*/  @P3 EXIT ;  /* 0x000000000000394d */ /* 0x000fea0003800000 */
[----:B------:R-:W-:Y:S01]  /*f820*/  IMAD R3, R3, R10, RZ ;  /* 0x0000000a03037224 */ /* 0x000fe200078e02ff */
[----:B------:R-:W-:Y:S01]  /*f830*/  ULDC.64 UR4, c[0x0][0x2b0] ;  /* 0x0000ac0000047ab9 */ /* 0x000fe20000000a00 */
[----:B---34-:R-:W-:-:S03]  /*f840*/  IMAD.MOV.U32 R5, RZ, RZ, 0x7f800000 ;  /* 0x7f800000ff057424 */ /* 0x018fc600078e00ff */
[----:B------:R-:W-:-:S04]  /*f850*/  IADD3 R129, P0, R3, R129, RZ ;  /* 0x0000008103817210 */ /* 0x000fc80007f1e0ff */
[----:B------:R-:W-:Y:S02]  /*f860*/  LEA.HI.X.SX32 R16, R3, R16, 0x1, P0 ;  /* 0x0000001003107211 */ /* 0x000fe400000f0eff */
[----:B------:R-:W-:-:S04]  /*f870*/  LEA R2, P0, R129, UR4, 0x2 ;  /* 0x0000000481027c11 */ /* 0x000fc8000f8010ff */
[----:B------:R-:W-:-:S05]  /*f880*/  LEA.HI.X R3, R129, UR5, R16, 0x2, P0 ;  /* 0x0000000581037c11 */ /* 0x000fca00080f1410 */
[----:B------:R-:W-:Y:S01]  /*f890*/  STG.E desc[UR8][R2.64], R5 ;  /* 0x0000000502007986 */ /* 0x000fe2000c101908 */
[----:B------:R-:W-:Y:S05]  /*f8a0*/  EXIT ;  /* 0x000000000000794d */ /* 0x000fea0003800000 */
.L_x_665:
        /* <DEDUP_REMOVED lines=13> */
.L_x_810:


//--------------------- .text._ZN5flash16flash_fwd_kernelI23Flash_fwd_kernel_traitsILi192ELi64ELi64ELi4ELb0ELb0EN7cutlass10bfloat16_tE19Flash_kernel_traitsILi192ELi64ELi64ELi4ES3_EELb1ELb1ELb0ELb1ELb0ELb0ELb0ELb1EEEvNS_16Flash_fwd_paramsE --------------------------
	.section	.text._ZN5flash16flash_fwd_kernelI23Flash_fwd_kernel_traitsILi192ELi64ELi64ELi4ELb0ELb0EN7cutlass10bfloat16_tE19Flash_kernel_traitsILi192ELi64ELi64ELi4ES3_EELb1ELb1ELb0ELb1ELb0ELb0ELb0ELb1EEEvNS_16Flash_fwd_paramsE,"ax",@progbits
	.align	128
        .global         _ZN5flash16flash_fwd_kernelI23Flash_fwd_kernel_traitsILi192ELi64ELi64ELi4ELb0ELb0EN7cutlass10bfloat16_tE19Flash_kernel_traitsILi192ELi64ELi64ELi4ES3_EELb1ELb1ELb0ELb1ELb0ELb0ELb0ELb1EEEvNS_16Flash_fwd_paramsE
        .type           _ZN5flash16flash_fwd_kernelI23Flash_fwd_kernel_traitsILi192ELi64ELi64ELi4ELb0ELb0EN7cutlass10bfloat16_tE19Flash_kernel_traitsILi192ELi64ELi64ELi4ES3_EELb1ELb1ELb0ELb1ELb0ELb0ELb0ELb1EEEvNS_16Flash_fwd_paramsE,@function
        .size           _ZN5flash16flash_fwd_kernelI23Flash_fwd_kernel_traitsILi192ELi64ELi64ELi4ELb0ELb0EN7cutlass10bfloat16_tE19Flash_kernel_traitsILi192ELi64ELi64ELi4ES3_EELb1ELb1ELb0ELb1ELb0ELb0ELb0ELb1EEEvNS_16Flash_fwd_paramsE,(.L_x_811 - _ZN5flash16flash_fwd_kernelI23Flash_fwd_kernel_traitsILi192ELi64ELi64ELi4ELb0ELb0EN7cutlass10bfloat16_tE19Flash_kernel_traitsILi192ELi64ELi64ELi4ES3_EELb1ELb1ELb0ELb1ELb0ELb0ELb0ELb1EEEvNS_16Flash_fwd_paramsE)
        .other          _ZN5flash16flash_fwd_kernelI23Flash_fwd_kernel_traitsILi192ELi64ELi64ELi4ELb0ELb0EN7cutlass10bfloat16_tE19Flash_kernel_traitsILi192ELi64ELi64ELi4ES3_EELb1ELb1ELb0ELb1ELb0ELb0ELb0ELb1EEEvNS_16Flash_fwd_paramsE,@"STO_CUDA_ENTRY STV_DEFAULT"
_ZN5flash16flash_fwd_kernelI23Flash_fwd_kernel_traitsILi192ELi64ELi64ELi4ELb0ELb0EN7cutlass10bfloat16_tE19Flash_kernel_traitsILi192ELi64ELi64ELi4ES3_EELb1ELb1ELb0ELb1ELb0ELb0ELb0ELb1EEEvNS_16Flash_fwd_paramsE:
.text._ZN5flash16flash_fwd_kernelI23Flash_fwd_kernel_traitsILi192ELi64ELi64ELi4ELb0ELb0EN7cutlass10bfloat16_tE19Flash_kernel_traitsILi192ELi64ELi64ELi4ES3_EELb1ELb1ELb0ELb1ELb0ELb0ELb0ELb1EEEvNS_16Flash_fwd_paramsE:
        /* <DEDUP_REMOVED lines=15> */
[----:B------:R-:W1:Y:S08]  /*00f0*/  S2UR UR22, SR_CTAID.Y ;  /* 0x00000000001679c3 */ /* 0x000e700000002600 */
[----:B------:R-:W4:Y:S01]  /*0100*/  S2UR UR20, SR_CTAID.Z ;  /* 0x00000000001479c3 */ /* 0x000f220000002700 */
[----:B--2---:R-:W-:-:S07]  /*0110*/  @P2 IMAD.MOV.U32 R2, RZ, RZ, R8 ;  /* 0x000000ffff022224 */ /* 0x004fce00078e0008 */
[----:B------:R-:W2:Y:S01]  /*0120*/  @P2 LDC R0, c[0x0][0x3b0] ;  /* 0x0000ec00ff002b82 */ /* 0x000ea20000000800 */
[----:B---3--:R-:W-:-:S06]  /*0130*/  @P2 IMAD.MOV.U32 R3, RZ, RZ, R9 ;  /* 0x000000ffff032224 */ /* 0x008fcc00078e0009 */
[----:B------:R-:W2:Y:S01]  /*0140*/  @P2 LDG.E.64 R2, desc[UR24][R2.64] ;  /* 0x0000001802022981 */ /* 0x000ea2000c1e1b00 */
[----:B------:R-:W-:Y:S02]  /*0150*/  UISETP.NE.U32.AND UP2, UPT, UR6, URZ, UPT ;  /* 0x0000003f0600728c */ /* 0x000fe4000bf45070 */
[----:B-1----:R-:W-:Y:S02]  /*0160*/  UIMAD.WIDE UR8, UR22, 0x4, UR8 ;  /* 0x00000004160878a5 */ /* 0x002fe4000f8e0208 */
[----:B------:R-:W-:Y:S02]  /*0170*/  UISETP.NE.AND.EX UP2, UPT, UR7, URZ, UPT, UP2 ;  /* 0x0000003f0700728c */ /* 0x000fe4000bf45320 */
[----:B----4-:R-:W-:Y:S01]  /*0180*/  ULOP3.LUT UR4, UR20, UR13, UR22, 0xfe, !UPT ;  /* 0x0000000d14047292 */ /* 0x010fe2000f8efe16 */
[----:B------:R-:W-:-:S03]  /*0190*/  ULDC.64 UR6, c[0x0][0x2f8] ;  /* 0x0000be0000067ab9 */ /* 0x000fc60000000a00 */
[----:B------:R-:W-:Y:S01]  /*01a0*/  PLOP3.LUT P0, PT, PT, PT, UP2, 0x80, 0x0 ;  /* 0x000000000000781c */ /* 0x000fe20003f0f028 */
[----:B------:R-:W-:Y:S01]  /*01b0*/  UISETP.EQ.U32.AND UP0, UPT, UR6, URZ, UPT ;  /* 0x0000003f0600728c */ /* 0x000fe2000bf02070 */
[----:B------:R-:W-:Y:S01]  /*01c0*/  LOP3.LUT P3, RZ, R115, UR4, RZ, 0xfc, !PT ;  /* 0x0000000473ff7c12 */ /* 0x000fe2000f86fcff */
[----:B------:R-:W-:Y:S02]  /*01d0*/  ULDC.64 UR4, c[0x0][0x300] ;  /* 0x0000c00000047ab9 */ /* 0x000fe40000000a00 */
[----:B------:R-:W-:-:S03]  /*01e0*/  UISETP.NE.U32.AND UP1, UPT, UR4, URZ, UPT ;  /* 0x0000003f0400728c */ /* 0x000fc6000bf25070 */
[----:B------:R-:W-:Y:S01]  /*01f0*/  ULDC.U8 UR4, c[0x0][0x3c2] ;  /* 0x0000f08000047ab9 */ /* 0x000fe20000000000 */
[----:B------:R-:W-:Y:S02]  /*0200*/  UISETP.NE.AND.EX UP1, UPT, UR5, URZ, UPT, UP1 ;  /* 0x0000003f0500728c */ /* 0x000fe4000bf25310 */
[----:B------:R-:W-:-:S03]  /*0210*/  UISETP.NE.AND UP3, UPT, UR4, URZ, UPT ;  /* 0x0000003f0400728c */ /* 0x000fc6000bf65270 */
[----:B------:R-:W-:Y:S01]  /*0220*/  ULDC.64 UR4, c[0x0][0x2f8] ;  /* 0x0000be0000047ab9 */ /* 0x000fe20000000a00 */
[----:B------:R-:W1:Y:S01]  /*0230*/  @!P3 LDC.64 R6, c[0x0][0x3b8] ;  /* 0x0000ee00ff06bb82 */ /* 0x000e620000000a00 */
[----:B------:R-:W-:Y:S02]  /*0240*/  UISETP.EQ.OR.EX UP0, UPT, UR7, URZ, !UP3, UP0 ;  /* 0x0000003f0700728c */ /* 0x000fe4000df02700 */
[----:B------:R-:W-:Y:S01]  /*0250*/  UIMAD.WIDE UR4, UR22, 0x4, UR4 ;  /* 0x00000004160478a5 */ /* 0x000fe2000f8e0204 */
        /* <DEDUP_REMOVED lines=10> */
[----:B------:R-:W-:Y:S01]  /*0300*/  @UP1 ULDC.64 UR8, c[0x0][0x300] ;  /* 0x0000c00000081ab9 */ /* 0x000fe20000000a00 */
[----:B-1----:R-:W-:Y:S02]  /*0310*/  @!P3 IMAD.MOV.U32 R4, RZ, RZ, R8 ;  /* 0x000000ffff04b224 */ /* 0x002fe400078e0008 */
[----:B------:R-:W-:-:S05]  /*0320*/  @!P3 IMAD.MOV.U32 R5, RZ, RZ, R9 ;  /* 0x000000ffff05b224 */ /* 0x000fca00078e0009 */
[----:B------:R1:W-:Y:S01]  /*0330*/  @!P3 STG.E.64 desc[UR24][R6.64+0x8], R4 ;  /* 0x000008040600b986 */ /* 0x0003e2000c101b18 */
[----:B------:R-:W-:Y:S01]  /*0340*/  PLOP3.LUT P2, PT, PT, PT, UP0, 0x80, 0x0 ;  /* 0x000000000000781c */ /* 0x000fe20003f4f008 */
[----:B------:R-:W-:Y:S02]  /*0350*/  @UP1 UIMAD.WIDE UR8, UR22, 0x4, UR8 ;  /* 0x00000004160818a5 */ /* 0x000fe4000f8e0208 */
[----:B-1----:R-:W2:Y:S04]  /*0360*/  @P0 LDG.E R7, desc[UR24][R2.64] ;  /* 0x0000001802070981 */ /* 0x002ea8000c1e1900 */
[----:B------:R1:W3:Y:S01]  /*0370*/  @P0 LDG.E R6, desc[UR24][R2.64+0x4] ;  /* 0x0000041802060981 */ /* 0x0002e2000c1e1900 */
[----:B------:R-:W-:Y:S02]  /*0380*/  IMAD.U32 R4, RZ, RZ, UR8 ;  /* 0x00000008ff047e24 */ /* 0x000fe4000f8e00ff */
[----:B------:R-:W-:-:S05]  /*0390*/  IMAD.U32 R5, RZ, RZ, UR9 ;  /* 0x00000009ff057e24 */ /* 0x000fca000f8e00ff */
[----:B------:R-:W4:Y:S01]  /*03a0*/  @P1 LDG.E R4, desc[UR24][R4.64] ;  /* 0x0000001804041981 */ /* 0x000f22000c1e1900 */
[----:B-1----:R-:W-:Y:S02]  /*03b0*/  IMAD.U32 R2, RZ, RZ, UR4 ;  /* 0x00000004ff027e24 */ /* 0x002fe4000f8e00ff */
[----:B------:R-:W-:Y:S01]  /*03c0*/  IMAD.U32 R3, RZ, RZ, UR5 ;  /* 0x00000005ff037e24 */ /* 0x000fe2000f8e00ff */
[----:B------:R-:W-:Y:S01]  /*03d0*/  UMOV UR12, 0xffffffff ;  /* 0xffffffff000c7882 */ /* 0x000fe20000000000 */
[----:B------:R-:W-:Y:S01]  /*03e0*/  UMOV UR4, URZ ;  /* 0x0000003f00047c82 */ /* 0x000fe20008000000 */
[----:B------:R-:W-:Y:S01]  /*03f0*/  UMOV UR8, 0xffffffff ;  /* 0xffffffff00087882 */ /* 0x000fe20000000000 */
[----:B------:R-:W-:Y:S01]  /*0400*/  SHF.R.S32.HI R24, RZ, 0x1f, R115 ;  /* 0x0000001fff187819 */ /* 0x000fe20000011473 */
[----:B------:R-:W5:Y:S01]  /*0410*/  @!P2 LDG.E R0, desc[UR24][R2.64] ;  /* 0x000000180200a981 */ /* 0x000f62000c1e1900 */
[----:B------:R-:W-:Y:S02]  /*0420*/  ULDC.U8 UR5, c[0x0][0x388] ;  /* 0x0000e20000057ab9 */ /* 0x000fe40000000000 */
[----:B------:R-:W-:-:S02]  /*0430*/  LEA.HI R14, R24, R115, RZ, 0x5 ;  /* 0x00000073180e7211 */ /* 0x000fc400078f28ff */
[----:B--2---:R-:W-:Y:S02]  /*0440*/  @P0 R2UR UR12, R7 ;  /* 0x00000000070c02ca */ /* 0x004fe400000e0000 */
[----:B---3--:R-:W-:Y:S02]  /*0450*/  @P0 R2UR UR14, R6 ;  /* 0x00000000060e02ca */ /* 0x008fe400000e0000 */
[----:B------:R-:W-:-:S04]  /*0460*/  ISETP.NE.U32.AND P0, PT, RZ, UR6, PT ;  /* 0x00000006ff007c0c */ /* 0x000fc8000bf05070 */
[----:B------:R-:W-:-:S07]  /*0470*/  ISETP.NE.AND.EX P0, PT, RZ, UR7, PT, P0 ;  /* 0x00000007ff007c0c */ /* 0x000fce000bf05300 */
[----:B------:R-:W-:Y:S01]  /*0480*/  @UP2 UIADD3 UR14, UR14, -UR12, URZ ;  /* 0x8000000c0e0e2290 */ /* 0x000fe2000fffe03f */
[----:B----4-:R-:W-:-:S06]  /*0490*/  @P1 R2UR UR4, R4 ;  /* 0x00000000040412ca */ /* 0x010fcc00000e0000 */
[----:B------:R-:W-:Y:S01]  /*04a0*/  @!UP2 ULDC UR14, c[0x0][0x2c4] ;  /* 0x0000b100000eaab9 */ /* 0x000fe20000000800 */
[----:B-----5:R-:W-:Y:S01]  /*04b0*/  @!P2 R2UR UR8, R0 ;  /* 0x000000000008a2ca */ /* 0x020fe200000e0000 */
        /* <DEDUP_REMOVED lines=8> */
.L_x_666:
[----:B------:R-:W-:-:S05]  /*0540*/  ULDC UR9, c[0x0][0x2c8] ;  /* 0x0000b20000097ab9 */ /* 0x000fca0000000800 */
.L_x_667:
        /* <DEDUP_REMOVED lines=39> */
[----:B------:R-:W-:Y:S01]  /*07c0*/  LEA.HI R12, R24, R115, RZ, 0x3 ;  /* 0x00000073180c7211 */ /* 0x000fe200078f18ff */
[----:B------:R-:W-:Y:S01]  /*07d0*/  UIMAD UR9, UR22, UR9, UR20 ;  /* 0x00000009160972a4 */ /* 0x000fe2000f8e0214 */
[----:B------:R-:W-:Y:S01]  /*07e0*/  SHF.R.S32.HI R112, RZ, 0x5, R14 ;  /* 0x00000005ff707819 */ /* 0x000fe2000001140e */
[----:B------:R-:W-:Y:S01]  /*07f0*/  UISETP.NE.AND UP1, UPT, UR12, -0x1, UPT ;  /* 0xffffffff0c00788c */ /* 0x000fe2000bf25270 */
[----:B------:R-:W-:Y:S01]  /*0800*/  IMAD.U32 R10, RZ, RZ, UR13 ;  /* 0x0000000dff0a7e24 */ /* 0x000fe2000f8e00ff */
[----:B------:R-:W-:Y:S02]  /*0810*/  USHF.L.U32 UR7, UR9, 0x5, URZ ;  /* 0x0000000509077899 */ /* 0x000fe4000800063f */
[----:B------:R-:W-:-:S02]  /*0820*/  UISETP.NE.AND UP0, UPT, UR8, -0x1, UPT ;  /* 0xffffffff0800788c */ /* 0x000fc4000bf05270 */
[----:B------:R-:W-:Y:S01]  /*0830*/  USHF.R.S32.HI UR6, URZ, 0x1f, UR7 ;  /* 0x0000001f3f067899 */ /* 0x000fe20008011407 */
[----:B------:R-:W-:-:S04]  /*0840*/  ULDC UR18, c[0x0][0x2d8] ;  /* 0x0000b60000127ab9 */ /* 0x000fc80000000800 */
[----:B------:R-:W-:-:S04]  /*0850*/  @!UP1 USHF.R.S32.HI UR10, URZ, 0x1f, UR22 ;  /* 0x0000001f3f0a9899 */ /* 0x000fc80008011416 */
[----:B------:R-:W-:Y:S01]  /*0860*/  @UP0 UIADD3 UR30, UR4, UR8, URZ ;  /* 0x00000008041e0290 */ /* 0x000fe2000fffe03f */
[----:B-1----:R-:W-:Y:S02]  /*0870*/  IABS R15, R16 ;  /* 0x00000010000f7213 */ /* 0x002fe40000000000 */
[----:B------:R-:W-:Y:S02]  /*0880*/  ISETP.NE.AND P3, PT, R16, RZ, PT ;  /* 0x000000ff1000720c */ /* 0x000fe40003f65270 */
[----:B------:R-:W1:Y:S01]  /*0890*/  I2F.RP R2, R15 ;  /* 0x0000000f00027306 */ /* 0x000e620000209400 */
[----:B--2---:R-:W-:-:S07]  /*08a0*/  IABS R4, R4 ;  /* 0x0000000400047213 */ /* 0x004fce0000000000 */
[----:B-1----:R-:W1:Y:S02]  /*08b0*/  MUFU.RCP R2, R2 ;  /* 0x0000000200027308 */ /* 0x002e640000001000 */
[----:B-1----:R-:W-:-:S06]  /*08c0*/  VIADD R2, R2, 0xffffffe ;  /* 0x0ffffffe02027836 */ /* 0x002fcc0000000000 */
[----:B------:R-:W1:Y:S02]  /*08d0*/  F2I.FTZ.U32.TRUNC.NTZ R3, R2 ;  /* 0x0000000200037305 */ /* 0x000e64000021f000 */
[----:B-1----:R-:W-:Y:S02]  /*08e0*/  IMAD.MOV R0, RZ, RZ, -R3 ;  /* 0x000000ffff007224 */ /* 0x002fe400078e0a03 */
[----:B------:R-:W-:Y:S02]  /*08f0*/  IMAD.MOV.U32 R2, RZ, RZ, RZ ;  /* 0x000000ffff027224 */ /* 0x000fe400078e00ff */
[----:B------:R-:W-:-:S04]  /*0900*/  IMAD R0, R0, R15, RZ ;  /* 0x0000000f00007224 */ /* 0x000fc800078e02ff */
[----:B------:R-:W-:Y:S01]  /*0910*/  IMAD.HI.U32 R2, R3, R0, R2 ;  /* 0x0000000003027227 */ /* 0x000fe200078e0002 */
[----:B------:R-:W-:-:S05]  /*0920*/  LOP3.LUT R0, R14, 0xffffffe0, RZ, 0xc0, !PT ;  /* 0xffffffe00e007812 */ /* 0x000fca00078ec0ff */
[----:B------:R-:W-:-:S04]  /*0930*/  IMAD.HI.U32 R6, R2, R4, RZ ;  /* 0x0000000402067227 */ /* 0x000fc800078e00ff */
[----:B------:R-:W-:Y:S02]  /*0940*/  IMAD.MOV R2, RZ, RZ, -R6 ;  /* 0x000000ffff027224 */ /* 0x000fe400078e0a06 */
[----:B------:R-:W-:Y:S02]  /*0950*/  IMAD.IADD R0, R115, 0x1, -R0 ;  /* 0x0000000173007824 */ /* 0x000fe400078e0a00 */
[----:B------:R-:W-:Y:S01]  /*0960*/  IMAD R2, R15, R2, R4 ;  /* 0x000000020f027224 */ /* 0x000fe200078e0204 */
[----:B------:R-:W-:Y:S02]  /*0970*/  LOP3.LUT R4, R12, 0xfffffff8, RZ, 0xc0, !PT ;  /* 0xfffffff80c047812 */ /* 0x000fe400078ec0ff */
[--C-:B------:R-:W-:Y:S02]  /*0980*/  SHF.R.S32.HI R3, RZ, 0x1f, R0.reuse ;  /* 0x0000001fff037819 */ /* 0x100fe40000011400 */
[----:B------:R-:W-:Y:S01]  /*0990*/  IADD3 R119, P1, P0, R8, UR7, R0 ;  /* 0x0000000708777c10 */ /* 0x000fe2000f83e000 */
[----:B------:R-:W-:Y:S01]  /*09a0*/  IMAD.IADD R35, R115, 0x1, -R4 ;  /* 0x0000000173237824 */ /* 0x000fe200078e0a04 */
[----:B------:R-:W-:-:S02]  /*09b0*/  SHF.R.S32.HI R12, RZ, 0x3, R12 ;  /* 0x00000003ff0c7819 */ /* 0x000fc4000001140c */
[----:B------:R-:W-:Y:S01]  /*09c0*/  IADD3.X R118, R9, UR6, R3, P1, P0 ;  /* 0x0000000609767c10 */ /* 0x000fe20008fe0403 */
[----:B------:R-:W-:Y:S01]  /*09d0*/  IMAD.SHL.U32 R32, R35, 0x8, RZ ;  /* 0x0000000823207824 */ /* 0x000fe200078e00ff */
[----:B------:R-:W-:Y:S01]  /*09e0*/  SHF.R.S32.HI R4, RZ, 0x1f, R0 ;  /* 0x0000001fff047819 */ /* 0x000fe20000011400 */
[----:B------:R-:W-:Y:S01]  /*09f0*/  IMAD.SHL.U32 R3, R12, 0x40, RZ ;  /* 0x000000400c037824 */ /* 0x000fe200078e00ff */
[----:B------:R-:W-:Y:S01]  /*0a00*/  @UP1 ULDC.64 UR6, c[0x0][0x240] ;  /* 0x0000900000061ab9 */ /* 0x000fe20000000a00 */
[----:B------:R1:W-:Y:S01]  /*0a10*/  STL [R1+0x80], R119 ;  /* 0x0000807701007387 */ /* 0x0003e20000100800 */
[----:B------:R-:W-:Y:S01]  /*0a20*/  LEA.HI R4, R4, R0, RZ, 0x2 ;  /* 0x0000000004047211 */ /* 0x000fe200078f10ff */
[----:B------:R-:W-:Y:S01]  /*0a30*/  @UP1 UIMAD.WIDE.U32 UR32, UR12, UR6, URZ ;  /* 0x000000060c2012a5 */ /* 0x000fe2000f8e003f */
[----:B------:R-:W-:Y:S02]  /*0a40*/  LOP3.LUT R3, R3, 0x1c0, RZ, 0xc0, !PT ;  /* 0x000001c003037812 */ /* 0x000fe400078ec0ff */
[----:B------:R-:W-:Y:S01]  /*0a50*/  ISETP.GT.U32.AND P2, PT, R15, R2, PT ;  /* 0x000000020f00720c */ /* 0x000fe20003f44070 */
[----:B------:R-:W-:Y:S01]  /*0a60*/  @UP1 UIMAD UR15, UR12, UR7, UR33 ;  /* 0x000000070c0f12a4 */ /* 0x000fe2000f8e0221 */
[----:B------:R-:W-:-:S02]  /*0a70*/  LOP3.LUT R5, R3, 0x38, R32, 0xf8, !PT ;  /* 0x0000003803057812 */ /* 0x000fc400078ef820 */
[----:B------:R-:W-:Y:S01]  /*0a80*/  SHF.R.U32.HI R7, RZ, 0x3, R3 ;  /* 0x00000003ff077819 */ /* 0x000fe20000011603 */
[----:B------:R-:W-:Y:S01]  /*0a90*/  @!UP1 ULDC.64 UR6, c[0x0][0x228] ;  /* 0x00008a0000069ab9 */ /* 0x000fe20000000a00 */
[----:B------:R-:W-:Y:S01]  /*0aa0*/  LOP3.LUT R3, R4, 0x7ffffffc, RZ, 0xc0, !PT ;  /* 0x7ffffffc04037812 */ /* 0x000fe200078ec0ff */
[----:B------:R-:W-:Y:S01]  /*0ab0*/  @!UP1 UIMAD UR10, UR10, UR6, URZ ;  /* 0x000000060a0a92a4 */ /* 0x000fe2000f8e023f */
[----:B------:R-:W-:Y:S01]  /*0ac0*/  LOP3.LUT R7, R5, R7, RZ, 0x3c, !PT ;  /* 0x0000000705077212 */ /* 0x000fe200078e3cff */
[----:B------:R-:W-:Y:S01]  /*0ad0*/  @!UP1 UIMAD.WIDE.U32 UR34, UR22, UR6, URZ ;  /* 0x00000006162292a5 */ /* 0x000fe2000f8e003f */
[----:B------:R-:W-:Y:S01]  /*0ae0*/  PLOP3.LUT P0, PT, PT, PT, UP0, 0x80, 0x0 ;  /* 0x000000000000781c */ /* 0x000fe20003f0f008 */
[----:B------:R-:W-:Y:S01]  /*0af0*/  IMAD.IADD R5, R0, 0x1, -R3 ;  /* 0x0000000100057824 */ /* 0x000fe200078e0a03 */
[----:B------:R-:W-:Y:S01]  /*0b00*/  LOP3.LUT R0, R16, UR20, RZ, 0x3c, !PT ;  /* 0x0000001410007c12 */ /* 0x000fe2000f8e3cff */
[----:B------:R-:W-:Y:S01]  /*0b10*/  @!UP1 UIMAD UR7, UR22, UR7, UR10 ;  /* 0x00000007160792a4 */ /* 0x000fe2000f8e020a */
[----:B------:R-:W-:Y:S01]  /*0b20*/  @!P2 IMAD.IADD R2, R2, 0x1, -R15 ;  /* 0x000000010202a824 */ /* 0x000fe200078e0a0f */
[----:B------:R-:W-:Y:S01]  /*0b30*/  ULDC UR6, c[0x0][0x2d4] ;  /* 0x0000b50000067ab9 */ /* 0x000fe20000000800 */
[----:B------:R-:W-:Y:S01]  /*0b40*/  ISETP.GE.AND P1, PT, R0, RZ, PT ;  /* 0x000000ff0000720c */ /* 0x000fe20003f26270 */
[----:B------:R-:W-:Y:S01]  /*0b50*/  @UP0 ULDC.64 UR10, c[0x0][0x248] ;  /* 0x00009200000a0ab9 */ /* 0x000fe20000000a00 */
[----:B------:R-:W-:Y:S01]  /*0b60*/  SHF.R.S32.HI R0, RZ, 0x1f, R14 ;  /* 0x0000001fff007819 */ /* 0x000fe2000001140e */
[----:B------:R-:W-:Y:S01]  /*0b70*/  @UP0 UIMAD.WIDE.U32 UR36, UR30, UR10, URZ ;  /* 0x0000000a1e2402a5 */ /* 0x000fe2000f8e003f */
[----:B------:R-:W-:Y:S01]  /*0b80*/  SHF.R.S32.HI R13, RZ, 0x1f, R12 ;  /* 0x0000001fff0d7819 */ /* 0x000fe2000001140c */
[----:B------:R-:W-:Y:S01]  /*0b90*/  UIMAD UR6, UR9, UR6, UR23 ;  /* 0x00000006090672a4 */ /* 0x000fe2000f8e0217 */
[----:B------:R-:W-:Y:S01]  /*0ba0*/  LEA.HI R0, R0, R112, RZ, 0x2 ;  /* 0x0000007000007211 */ /* 0x000fe200078f10ff */
[----:B------:R-:W-:Y:S01]  /*0bb0*/  @UP0 UIMAD UR30, UR30, UR11, URZ ;  /* 0x0000000b1e1e02a4 */ /* 0x000fe2000f8e023f */
[----:B------:R-:W-:Y:S01]  /*0bc0*/  LEA.HI R3, R24, R115, RZ, 0x6 ;  /* 0x0000007318037211 */ /* 0x000fe200078f30ff */
[----:B------:R-:W-:Y:S01]  /*0bd0*/  @UP1 UMOV UR16, UR32 ;  /* 0x0000002000101c82 */ /* 0x000fe20008000000 */
[----:B------:R-:W-:Y:S01]  /*0be0*/  LOP3.LUT R0, R0, 0xffffffc, RZ, 0xc0, !PT ;  /* 0x0ffffffc00007812 */ /* 0x000fe200078ec0ff */
[----:B------:R-:W-:Y:S01]  /*0bf0*/  UIMAD UR27, UR6, UR18, URZ ;  /* 0x00000012061b72a4 */ /* 0x000fe2000f8e023f */
[----:B------:R-:W-:Y:S01]  /*0c00*/  SHF.R.S32.HI R22, RZ, 0x2, R4 ;  /* 0x00000002ff167819 */ /* 0x000fe20000011404 */
[----:B------:R-:W-:Y:S01]  /*0c10*/  @UP0 UIADD3 UR30, UR37, UR30, URZ ;  /* 0x0000001e251e0290 */ /* 0x000fe2000fffe03f */
[----:B------:R-:W-:Y:S01]  /*0c20*/  ISETP.GE.U32.AND P4, PT, R2, R15, PT ;  /* 0x0000000f0200720c */ /* 0x000fe20003f86070 */
[----:B------:R-:W-:Y:S01]  /*0c30*/  IMAD.IADD R0, R112, 0x1, -R0 ;  /* 0x0000000170007824 */ /* 0x000fe200078e0a00 */
[----:B------:R-:W-:Y:S01]  /*0c40*/  @UP0 UMOV UR32, UR36 ;  /* 0x0000002400200c82 */ /* 0x000fe20008000000 */
[----:B------:R-:W-:Y:S01]  /*0c50*/  @!UP1 UIADD3 UR15, UR35, UR7, URZ ;  /* 0x00000007230f9290 */ /* 0x000fe2000fffe03f */
[----:B------:R-:W-:Y:S01]  /*0c60*/  IMAD.WIDE R10, R10, 0x40, R12 ;  /* 0x000000400a0a7825 */ /* 0x000fe200078e020c */
[----:B------:R-:W-:-:S03]  /*0c70*/  @!UP1 UMOV UR16, UR34 ;  /* 0x0000002200109c82 */ /* 0x000fc60008000000 */
[----:B------:R-:W-:Y:S02]  /*0c80*/  IMAD.SHL.U32 R3, R3, 0x8, RZ ;  /* 0x0000000803037824 */ /* 0x000fe400078e00ff */
[----:B------:R-:W-:Y:S01]  /*0c90*/  IMAD R2, R0, 0x10, R22 ;  /* 0x0000001000027824 */ /* 0x000fe200078e0216 */
[----:B-1----:R-:W-:Y:S06]  /*0ca0*/  @P0 BRA `(.L_x_669) ;  /* 0x0000000000300947 */ /* 0x002fec0003800000 */
        /* <DEDUP_REMOVED lines=12> */
.L_x_669:
[----:B------:R-:W-:Y:S01]  /*0d70*/  @UP0 UIADD3 UR6, UR4, UR8, URZ ;  /* 0x0000000804060290 */ /* 0x000fe2000fffe03f */
[----:B------:R-:W-:Y:S01]  /*0d80*/  SHF.L.U32 R0, R5, 0x1, RZ ;  /* 0x0000000105007819 */ /* 0x000fe200000006ff */
[----:B------:R-:W-:Y:S01]  /*0d90*/  USHF.R.S32.HI UR21, URZ, 0x1f, UR20 ;  /* 0x0000001f3f157899 */ /* 0x000fe20008011414 */
[----:B------:R-:W-:Y:S01]  /*0da0*/  SHF.R.S32.HI R33, RZ, 0x1f, R32 ;  /* 0x0000001fff217819 */ /* 0x000fe20000011420 */
[----:B------:R-:W-:Y:S01]  /*0db0*/  @UP0 ULDC.64 UR8, c[0x0][0x250] ;  /* 0x0000940000080ab9 */ /* 0x000fe20000000a00 */
[----:B------:R-:W-:Y:S01]  /*0dc0*/  LOP3.LUT R192, R7, 0xfffffe00, R3, 0xf8, !PT ;  /* 0xfffffe0007c07812 */ /* 0x000fe200078ef803 */
[----:B------:R-:W-:Y:S01]  /*0dd0*/  @UP0 UIMAD.WIDE.U32 UR34, UR6, UR8, URZ ;  /* 0x00000008062202a5 */ /* 0x000fe2000f8e003f */
[----:B------:R-:W-:Y:S01]  /*0de0*/  IMAD R114, R2, UR18, R0 ;  /* 0x0000001202727c24 */ /* 0x000fe2000f8e0200 */
[----:B------:R-:W-:-:S04]  /*0df0*/  @UP0 UIMAD UR6, UR6, UR9, URZ ;  /* 0x00000009060602a4 */ /* 0x000fc8000f8e023f */
        /* <DEDUP_REMOVED lines=14> */
.L_x_670:
[----:B------:R-:W-:Y:S01]  /*0ee0*/  @!P2 IADD3 R6, R6, 0x1, RZ ;  /* 0x000000010606a810 */ /* 0x000fe20007ffe0ff */
[C---:B------:R-:W-:Y:S01]  /*0ef0*/  IMAD R0, R13.reuse, UR10, RZ ;  /* 0x0000000a0d007c24 */ /* 0x040fe2000f8e02ff */
[----:B------:R-:W1:Y:S01]  /*0f00*/  S2UR UR4, SR_CgaCtaId ;  /* 0x00000000000479c3 */ /* 0x000e620000008800 */
[--C-:B------:R-:W-:Y:S01]  /*0f10*/  IMAD.WIDE.U32 R4, R12, UR10, R32.reuse ;  /* 0x0000000a0c047c25 */ /* 0x100fe2000f8e0020 */
[----:B------:R-:W-:Y:S01]  /*0f20*/  @P4 IADD3 R6, R6, 0x1, RZ ;  /* 0x0000000106064810 */ /* 0x000fe20007ffe0ff */
[----:B------:R-:W-:Y:S01]  /*0f30*/  BSSY B0, `(.L_x_671) ;  /* 0x0000050000007945 */ /* 0x000fe20003800000 */
[----:B------:R-:W-:Y:S01]  /*0f40*/  IADD3 R122, R32, 0x80, RZ ;  /* 0x00000080207a7810 */ /* 0x000fe20007ffe0ff */
[C---:B------:R-:W-:Y:S01]  /*0f50*/  IMAD.WIDE.U32 R2, R12.reuse, UR8, R32 ;  /* 0x000000080c027c25 */ /* 0x040fe2000f8e0020 */
[C---:B------:R-:W-:Y:S02]  /*0f60*/  IADD3 R18, R12.reuse, 0x10, RZ ;  /* 0x000000100c127810 */ /* 0x040fe40007ffe0ff */
[----:B------:R-:W-:Y:S01]  /*0f70*/  IADD3 R19, R12, 0x20, RZ ;  /* 0x000000200c137810 */ /* 0x000fe20007ffe0ff */
[----:B------:R-:W-:-:S02]  /*0f80*/  IMAD R7, R13, UR8, RZ ;  /* 0x000000080d077c24 */ /* 0x000fc4000f8e02ff */
[----:B------:R-:W-:Y:S02]  /*0f90*/  IMAD R9, R12, UR11, R0 ;  /* 0x0000000b0c097c24 */ /* 0x000fe4000f8e0200 */
[----:B------:R-:W-:Y:S01]  /*0fa0*/  IMAD.MOV.U32 R0, RZ, RZ, R6 ;  /* 0x000000ffff007224 */ /* 0x000fe200078e0006 */
[----:B------:R-:W-:Y:S01]  /*0fb0*/  IADD3 R6, P2, R4, UR32, RZ ;  /* 0x0000002004067c10 */ /* 0x000fe2000ff5e0ff */
[----:B------:R-:W-:Y:S01]  /*0fc0*/  IMAD R8, R12, UR9, R7 ;  /* 0x000000090c087c24 */ /* 0x000fe2000f8e0207 */
[----:B------:R-:W-:Y:S01]  /*0fd0*/  IADD3 R4, P0, R2, UR34, RZ ;  /* 0x0000002202047c10 */ /* 0x000fe2000ff1e0ff */
[----:B------:R-:W-:Y:S01]  /*0fe0*/  VIADD R123, R32, 0x40 ;  /* 0x00000040207b7836 */ /* 0x000fe20000000000 */
[----:B------:R-:W-:Y:S01]  /*0ff0*/  IADD3.X R7, R5, UR30, R9, P2, !PT ;  /* 0x0000001e05077c10 */ /* 0x000fe200097fe409 */
[----:B------:R-:W-:Y:S01]  /*1000*/  ULDC.64 UR30, c[0x0][0x260] ;  /* 0x00009800001e7ab9 */ /* 0x000fe20000000a00 */
[----:B------:R-:W-:Y:S01]  /*1010*/  IADD3.X R5, R3, UR6, R8, P0, !PT ;  /* 0x0000000603057c10 */ /* 0x000fe200087fe408 */
[----:B------:R-:W-:Y:S01]  /*1020*/  ULDC.64 UR6, c[0x0][0x258] ;  /* 0x0000960000067ab9 */ /* 0x000fe20000000a00 */
[----:B------:R-:W-:Y:S01]  /*1030*/  @!P1 IADD3 R0, -R0, RZ, RZ ;  /* 0x000000ff00009210 */ /* 0x000fe20007ffe1ff */
[----:B------:R-:W-:Y:S01]  /*1040*/  UIMAD UR33, UR21, UR6, URZ ;  /* 0x00000006152172a4 */ /* 0x000fe2000f8e023f */
[----:B------:R-:W-:Y:S01]  /*1050*/  @!P3 LOP3.LUT R0, RZ, R16, RZ, 0x33, !PT ;  /* 0x00000010ff00b212 */ /* 0x000fe200078e33ff */
[----:B------:R-:W-:Y:S01]  /*1060*/  IMAD.U32 R14, RZ, RZ, UR6 ;  /* 0x00000006ff0e7e24 */ /* 0x000fe2000f8e00ff */
[----:B------:R-:W-:Y:S01]  /*1070*/  UIADD3 UR32, -UR23, UR14, URZ ;  /* 0x0000000e17207290 */ /* 0x000fe2000fffe13f */
[----:B------:R-:W-:Y:S01]  /*1080*/  IADD3 R2, P1, R32, UR16, RZ ;  /* 0x0000001020027c10 */ /* 0x000fe2000ff3e0ff */
[----:B------:R-:W-:Y:S01]  /*1090*/  UIMAD UR33, UR20, UR7, UR33 ;  /* 0x00000007142172a4 */ /* 0x000fe2000f8e0221 */
[----:B------:R-:W-:Y:S01]  /*10a0*/  IMAD.WIDE.U32 R28, R0, UR30, R6 ;  /* 0x0000001e001c7c25 */ /* 0x000fe2000f8e0006 */
[----:B------:R-:W-:Y:S01]  /*10b0*/  SHF.R.S32.HI R8, RZ, 0x1f, R0 ;  /* 0x0000001fff087819 */ /* 0x000fe20000011400 */
[----:B------:R-:W-:Y:S01]  /*10c0*/  ULDC.64 UR6, c[0x0][0x268] ;  /* 0x00009a0000067ab9 */ /* 0x000fe20000000a00 */
[----:B------:R-:W-:Y:S01]  /*10d0*/  ISETP.GE.AND P0, PT, R12, UR32, PT ;  /* 0x000000200c007c0c */ /* 0x000fe2000bf06270 */
[----:B------:R-:W-:Y:S01]  /*10e0*/  IMAD.WIDE.U32 R26, R0, UR6, R4 ;  /* 0x00000006001a7c25 */ /* 0x000fe2000f8e0004 */
[----:B------:R2:W-:Y:S01]  /*10f0*/  STL.64 [R1+0x58], R28 ;  /* 0x0000581c01007387 */ /* 0x0005e20000100a00 */
[----:B------:R-:W-:Y:S01]  /*1100*/  IADD3.X R3, R33, UR15, RZ, P1, !PT ;  /* 0x0000000f21037c10 */ /* 0x000fe20008ffe4ff */
[----:B------:R-:W-:Y:S01]  /*1110*/  UMOV UR15, 0x400 ;  /* 0x00000400000f7882 */ /* 0x000fe20000000000 */
[----:B------:R-:W-:Y:S01]  /*1120*/  UIADD3 UR16, UR17, -0x1, URZ ;  /* 0xffffffff11107890 */ /* 0x000fe2000fffe03f */
[----:B------:R2:W-:Y:S01]  /*1130*/  STL.64 [R1+0x78], R26 ;  /* 0x0000781a01007387 */ /* 0x0005e20000100a00 */
[----:B-1----:R-:W-:Y:S01]  /*1140*/  ULEA UR4, UR4, UR15, 0x18 ;  /* 0x0000000f04047291 */ /* 0x002fe2000f8ec03f */
[----:B------:R-:W-:Y:S01]  /*1150*/  IMAD.WIDE.U32 R14, R14, UR20, R2 ;  /* 0x000000140e0e7c25 */ /* 0x000fe2000f8e0002 */
[----:B------:R-:W-:Y:S01]  /*1160*/  USHF.R.S32.HI UR15, URZ, 0x1f, UR16 ;  /* 0x0000001f3f0f7899 */ /* 0x000fe20008011410 */
[----:B------:R2:W-:Y:S02]  /*1170*/  STL [R1+0x1c], R123 ;  /* 0x00001c7b01007387 */ /* 0x0005e40000100800 */
[C---:B------:R-:W-:Y:S01]  /*1180*/  IMAD R2, R8.reuse, UR30, RZ ;  /* 0x0000001e08027c24 */ /* 0x040fe2000f8e02ff */
[----:B------:R-:W-:Y:S01]  /*1190*/  IADD3 R9, R15, UR33, RZ ;  /* 0x000000210f097c10 */ /* 0x000fe2000fffe0ff */
[----:B------:R2:W-:Y:S01]  /*11a0*/  STL [R1+0x20], R122 ;  /* 0x0000207a01007387 */ /* 0x0005e20000100800 */
[----:B------:R-:W-:Y:S01]  /*11b0*/  IMAD R8, R8, UR6, RZ ;  /* 0x0000000608087c24 */ /* 0x000fe2000f8e02ff */
[----:B------:R-:W-:Y:S01]  /*11c0*/  LEA R192, R192, UR4, 0x1 ;  /* 0x00000004c0c07c11 */ /* 0x000fe2000f8e08ff */
[----:B------:R-:W-:-:S02]  /*11d0*/  IMAD R21, R0, UR31, R2 ;  /* 0x0000001f00157c24 */ /* 0x000fc4000f8e0202 */
        /* <DEDUP_REMOVED lines=37> */
.L_x_672:
[----:B------:R-:W-:Y:S05]  /*1430*/  BSYNC B0 ;  /* 0x0000000000007941 */ /* 0x000fea0003800000 */
.L_x_671:
        /* <DEDUP_REMOVED lines=49> */
.L_x_674:
[----:B------:R-:W-:Y:S05]  /*1750*/  BSYNC B0 ;  /* 0x0000000000007941 */ /* 0x000fea0003800000 */
.L_x_673:
[----:B------:R-:W-:Y:S04]  /*1760*/  BSSY B0, `(.L_x_675) ;  /* 0x0000028000007945 */ /* 0x000fe80003800000 */
[----:B------:R-:W-:Y:S05]  /*1770*/  @P4 BRA `(.L_x_676) ;  /* 0x0000000000984947 */ /* 0x000fea0003800000 */
        /* <DEDUP_REMOVED lines=38> */
.L_x_676:
[----:B------:R-:W-:Y:S05]  /*19e0*/  BSYNC B0 ;  /* 0x0000000000007941 */ /* 0x000fea0003800000 */
.L_x_675:
        /* <DEDUP_REMOVED lines=40> */
.L_x_678:
[----:B------:R-:W-:Y:S05]  /*1c70*/  BSYNC B0 ;  /* 0x0000000000007941 */ /* 0x000fea0003800000 */
.L_x_677:
        /* <DEDUP_REMOVED lines=8> */
[----:B------:R-:W-:Y:S01]  /*1d00*/  BSSY B0, `(.L_x_679) ;  /* 0x0000024000007945 */ /* 0x000fe20003800000 */
[----:B------:R-:W-:Y:S01]  /*1d10*/  ISETP.GE.AND P6, PT, R18, UR27, PT ;  /* 0x0000001b12007c0c */ /* 0x000fe2000bfc6270 */
[----:B-1-3--:R-:W-:Y:S01]  /*1d20*/  IMAD.WIDE.U32 R2, R11, UR31, R120 ;  /* 0x0000001f0b027c25 */ /* 0x00afe2000f8e0078 */
[----:B------:R-:W-:Y:S01]  /*1d30*/  UIMAD UR6, UR15, UR31, UR6 ;  /* 0x0000001f0f0672a4 */ /* 0x000fe2000f8e0206 */
[----:B------:R-:W-:-:S05]  /*1d40*/  ISETP.GE.AND P0, PT, R19, UR27, PT ;  /* 0x0000001b13007c0c */ /* 0x000fca000bf06270 */
[----:B----4-:R-:W-:Y:S01]  /*1d50*/  VIADD R5, R3, UR6 ;  /* 0x0000000603057c36 */ /* 0x010fe20008000000 */
[----:B------:R-:W-:Y:S07]  /*1d60*/  @P1 BRA `(.L_x_680) ;  /* 0x0000000000741947 */ /* 0x000fee0003800000 */
        /* <DEDUP_REMOVED lines=29> */
.L_x_680:
[----:B------:R-:W-:Y:S05]  /*1f40*/  BSYNC B0 ;  /* 0x0000000000007941 */ /* 0x000fea0003800000 */
.L_x_679:
        /* <DEDUP_REMOVED lines=35> */
.L_x_682:
[----:B------:R-:W-:Y:S05]  /*2180*/  BSYNC B0 ;  /* 0x0000000000007941 */ /* 0x000fea0003800000 */
.L_x_681:
[----:B------:R-:W-:Y:S01]  /*2190*/  BSSY B0, `(.L_x_683) ;  /* 0x0000024000007945 */ /* 0x000fe20003800000 */
[----:B------:R-:W-:-:S03]  /*21a0*/  ISETP.GE.AND P6, PT, R20, UR27, PT ;  /* 0x0000001b14007c0c */ /* 0x000fc6000bfc6270 */
[----:B------:R-:W-:Y:S10]  /*21b0*/  @P0 BRA `(.L_x_684) ;  /* 0x0000000000840947 */ /* 0x000ff40003800000 */
        /* <DEDUP_REMOVED lines=33> */
.L_x_684:
[----:B------:R-:W-:Y:S05]  /*23d0*/  BSYNC B0 ;  /* 0x0000000000007941 */ /* 0x000fea0003800000 */
.L_x_683:
        /* <DEDUP_REMOVED lines=11> */
[----:B-1-34-:R-:W1:Y:S01]  /*2490*/  @!P3 LDC.64 R6, c[0x0][0x218] ;  /* 0x00008600ff06bb82 */ /* 0x01ae620000000a00 */
        /* <DEDUP_REMOVED lines=24> */
.L_x_686:
[----:B------:R-:W-:Y:S05]  /*2620*/  BSYNC B0 ;  /* 0x0000000000007941 */ /* 0x000fea0003800000 */
.L_x_685:
[----:B------:R-:W-:Y:S01]  /*2630*/  ULDC.64 UR10, c[0x0][0x3c8] ;  /* 0x0000f200000a7ab9 */ /* 0x000fe20000000a00 */
[----:B------:R-:W0:Y:S01]  /*2640*/  LDGDEPBAR ;  /* 0x00000000000079af */ /* 0x000e220000000000 */
[----:B------:R-:W-:-:S04]  /*2650*/  UISETP.NE.U32.AND UP1, UPT, UR10, URZ, UPT ;  /* 0x0000003f0a00728c */ /* 0x000fc8000bf25070 */
[----:B------:R-:W-:-:S06]  /*2660*/  UISETP.NE.AND.EX UP1, UPT, UR11, URZ, UPT, UP1 ;  /* 0x0000003f0b00728c */ /* 0x000fcc000bf25310 */
[----:B------:R-:W-:-:S05]  /*2670*/  PLOP3.LUT P1, PT, PT, PT, UP1, 0x80, 0x0 ;  /* 0x000000000000781c */ /* 0x000fca0003f2f018 */
[----:B------:R-:W-:Y:S01]  /*2680*/  @UP1 USHF.R.S32.HI UR34, URZ, 0x1f, UR22 ;  /* 0x0000001f3f221899 */ /* 0x000fe20008011416 */
[----:B------:R-:W-:-:S03]  /*2690*/  @UP1 ULDC.64 UR6, c[0x0][0x3d0] ;  /* 0x0000f40000061ab9 */ /* 0x000fc60000000a00 */
[----:B------:R-:W-:Y:S02]  /*26a0*/  @UP1 UIMAD UR34, UR34, UR6, URZ ;  /* 0x00000006222212a4 */ /* 0x000fe4000f8e023f */
[----:B------:R-:W-:Y:S02]  /*26b0*/  @UP1 UIMAD.WIDE.U32 UR20, UR22, UR6, UR20 ;  /* 0x00000006161412a5 */ /* 0x000fe4000f8e0014 */
[----:B------:R-:W-:Y:S01]  /*26c0*/  @UP1 UIMAD UR7, UR22, UR7, UR34 ;  /* 0x00000007160712a4 */ /* 0x000fe2000f8e0222 */
[----:B-1-3--:R-:W-:Y:S01]  /*26d0*/  LEA.HI R5, R24, R115, RZ, 0x4 ;  /* 0x0000007318057211 */ /* 0x00afe200078f20ff */
[----:B------:R-:W-:Y:S01]  /*26e0*/  @UP1 ULEA UR10, UP0, UR20, UR10, 0x2 ;  /* 0x0000000a140a1291 */ /* 0x000fe2000f80103f */
[----:B------:R-:W-:-:S04]  /*26f0*/  DEPBAR.LE SB0, 0x0 ;  /* 0x000080000000791a */ /* 0x000fc80000000000 */
[----:B------:R-:W-:Y:S01]  /*2700*/  @UP1 UIADD3 UR7, UR21, UR7, URZ ;  /* 0x0000000715071290 */ /* 0x000fe2000fffe03f */
[----:B------:R-:W-:Y:S01]  /*2710*/  IMAD.U32 R2, RZ, RZ, UR10 ;  /* 0x0000000aff027e24 */ /* 0x000fe2000f8e00ff */
[----:B------:R-:W-:Y:S02]  /*2720*/  @UP1 ULDC UR6, c[0x0][0x2e8] ;  /* 0x0000ba0000061ab9 */ /* 0x000fe40000000800 */
[----:B------:R-:W-:-:S06]  /*2730*/  @UP1 ULEA.HI.X UR11, UR20, UR11, UR7, 0x2, UP0 ;  /* 0x0000000b140b1291 */ /* 0x000fcc00080f1407 */
[----:B------:R-:W-:-:S05]  /*2740*/  IMAD.U32 R3, RZ, RZ, UR11 ;  /* 0x0000000bff037e24 */ /* 0x000fca000f8e00ff */
[----:B----4-:R1:W3:Y:S01]  /*2750*/  @P1 LDG.E R8, desc[UR24][R2.64] ;  /* 0x0000001802081981 */ /* 0x0102e2000c1e1900 */
[----:B------:R-:W-:Y:S01]  /*2760*/  LOP3.LUT R0, R5, 0xfffffff0, RZ, 0xc0, !PT ;  /* 0xfffffff005007812 */ /* 0x000fe200078ec0ff */
[----:B------:R-:W3:Y:S01]  /*2770*/  @P1 MUFU.RCP R6, UR6 ;  /* 0x0000000600061d08 */ /* 0x000ee20008001000 */
[----:B------:R-:W-:Y:S01]  /*2780*/  ISETP.GE.AND P2, PT, R12, UR27, PT ;  /* 0x0000001b0c007c0c */ /* 0x000fe2000bf46270 */
[----:B------:R-:W-:Y:S01]  /*2790*/  BAR.SYNC.DEFER_BLOCKING 0x0 ;  /* 0x0000000000007b1d */ /* 0x000fe20000010000 */
[----:B------:R-:W-:Y:S01]  /*27a0*/  IMAD.IADD R15, R27, 0x1, R23 ;  /* 0x000000011b0f7824 */ /* 0x000fe200078e0217 */
[----:B------:R-:W-:Y:S01]  /*27b0*/  USHF.L.U64.HI UR10, UR8, 0x6, UR9 ;  /* 0x00000006080a7899 */ /* 0x000fe20008010209 */
[----:B------:R-:W-:Y:S01]  /*27c0*/  IMAD.IADD R0, R115, 0x1, -R0 ;  /* 0x0000000173007824 */ /* 0x000fe200078e0a00 */
[----:B------:R-:W-:Y:S01]  /*27d0*/  USHF.L.U32 UR11, UR8, 0x6, URZ ;  /* 0x00000006080b7899 */ /* 0x000fe2000800063f */
[----:B------:R-:W-:Y:S01]  /*27e0*/  IMAD.MOV.U32 R14, RZ, RZ, R26 ;  /* 0x000000ffff0e7224 */ /* 0x000fe200078e001a */
[----:B------:R-:W-:Y:S01]  /*27f0*/  UIMAD UR7, UR10, UR16, URZ ;  /* 0x000000100a0772a4 */ /* 0x000fe2000f8e023f */
[----:B------:R-:W-:Y:S01]  /*2800*/  BSSY B0, `(.L_x_687) ;  /* 0x0000046000007945 */ /* 0x000fe20003800000 */
[----:B------:R-:W-:-:S02]  /*2810*/  ISETP.GE.AND P6, PT, R18, UR27, PT ;  /* 0x0000001b12007c0c */ /* 0x000fc4000bfc6270 */
[----:B------:R4:W-:Y:S01]  /*2820*/  STL.64 [R1+0x68], R14 ;  /* 0x0000680e01007387 */ /* 0x0009e20000100a00 */
[----:B------:R-:W-:Y:S01]  /*2830*/  UIMAD UR7, UR15, UR11, UR7 ;  /* 0x0000000b0f0772a4 */ /* 0x000fe2000f8e0207 */
[----:B------:R-:W-:Y:S02]  /*2840*/  ISETP.GE.AND P0, PT, R19, UR27, PT ;  /* 0x0000001b13007c0c */ /* 0x000fe4000bf06270 */
[----:B------:R-:W-:Y:S01]  /*2850*/  UMOV UR15, URZ ;  /* 0x0000003f000f7c82 */ /* 0x000fe20008000000 */
[----:B-1----:R-:W-:Y:S02]  /*2860*/  SHF.R.S32.HI R2, RZ, 0x1f, R0 ;  /* 0x0000001fff027819 */ /* 0x002fe40000011400 */
[----:B------:R-:W-:Y:S01]  /*2870*/  SHF.R.S32.HI R3, RZ, 0x4, R5 ;  /* 0x00000004ff037819 */ /* 0x000fe20000011405 */
[----:B------:R4:W-:Y:S01]  /*2880*/  @P2 STS.128 [R192+0xc000], RZ ;  /* 0x00c000ffc0002388 */ /* 0x0009e20000000c00 */
[----:B------:R-:W-:Y:S02]  /*2890*/  LEA.HI R7, R2, R0, RZ, 0x3 ;  /* 0x0000000002077211 */ /* 0x000fe400078f18ff */
[----:B------:R-:W-:Y:S01]  /*28a0*/  LEA.HI R2, R5, R3, RZ, 0x1 ;  /* 0x0000000305027211 */ /* 0x000fe200078f08ff */
[----:B------:R4:W-:Y:S01]  /*28b0*/  @P2 STS.128 [R192+0xe000], RZ ;  /* 0x00e000ffc0002388 */ /* 0x0009e20000000c00 */
[----:B------:R-:W-:-:S02]  /*28c0*/  LOP3.LUT R4, R7, 0xfffffff8, RZ, 0xc0, !PT ;  /* 0xfffffff807047812 */ /* 0x000fc400078ec0ff */
[----:B------:R-:W-:Y:S01]  /*28d0*/  LOP3.LUT R2, R2, 0xfffffffe, RZ, 0xc0, !PT ;  /* 0xfffffffe02027812 */ /* 0x000fe200078ec0ff */
[----:B------:R4:W-:Y:S02]  /*28e0*/  @P2 STS.128 [R192+0x10000], RZ ;  /* 0x010000ffc0002388 */ /* 0x0009e40000000c00 */
[----:B------:R-:W-:Y:S02]  /*28f0*/  IMAD.IADD R34, R0, 0x1, -R4 ;  /* 0x0000000100227824 */ /* 0x000fe400078e0a04 */
[----:B------:R-:W-:Y:S02]  /*2900*/  IMAD.SHL.U32 R0, R35, 0x40, RZ ;  /* 0x0000004023007824 */ /* 0x000fe400078e00ff */
[----:B------:R-:W-:Y:S02]  /*2910*/  IMAD.SHL.U32 R4, R12, 0x8, RZ ;  /* 0x000000080c047824 */ /* 0x000fe400078e00ff */
[----:B------:R-:W-:Y:S01]  /*2920*/  IMAD.IADD R12, R3, 0x1, -R2 ;  /* 0x00000001030c7824 */ /* 0x000fe200078e0a02 */
[----:B------:R-:W-:Y:S01]  /*2930*/  LOP3.LUT R0, R0, 0x1c0, RZ, 0xc0, !PT ;  /* 0x000001c000007812 */ /* 0x000fe200078ec0ff */
[----:B------:R-:W-:Y:S01]  /*2940*/  IMAD.SHL.U32 R2, R34, 0x40, RZ ;  /* 0x0000004022027824 */ /* 0x000fe200078e00ff */
[----:B------:R-:W-:-:S02]  /*2950*/  LEA R3, R112, UR23, 0x4 ;  /* 0x0000001770037c11 */ /* 0x000fc4000f8e20ff */
[----:B------:R-:W-:Y:S01]  /*2960*/  LOP3.LUT R5, R0, 0x8, R4, 0xf8, !PT ;  /* 0x0000000800057812 */ /* 0x000fe200078ef804 */
[----:B------:R-:W-:Y:S01]  /*2970*/  IMAD.SHL.U32 R4, R12, 0x8, RZ ;  /* 0x000000080c047824 */ /* 0x000fe200078e00ff */
[----:B------:R-:W-:Y:S02]  /*2980*/  SHF.R.U32.HI R0, RZ, 0x3, R0 ;  /* 0x00000003ff007819 */ /* 0x000fe40000011600 */
[----:B------:R-:W-:Y:S02]  /*2990*/  LOP3.LUT R2, R2, 0x1c0, RZ, 0xc0, !PT ;  /* 0x000001c002027812 */ /* 0x000fe400078ec0ff */
[----:B------:R-:W-:Y:S01]  /*29a0*/  LOP3.LUT R13, R5, R0, RZ, 0x3c, !PT ;  /* 0x00000000050d7212 */ /* 0x000fe200078e3cff */
[----:B------:R-:W-:Y:S01]  /*29b0*/  IMAD.U32 R0, RZ, RZ, UR26 ;  /* 0x0000001aff007e24 */ /* 0x000fe2000f8e00ff */
[----:B------:R-:W-:Y:S02]  /*29c0*/  IADD3 R3, R3, 0x1, R22 ;  /* 0x0000000103037810 */ /* 0x000fe40007ffe016 */
[----:B------:R-:W-:-:S02]  /*29d0*/  LOP3.LUT R5, R2, 0x8, R4, 0xf8, !PT ;  /* 0x0000000802057812 */ /* 0x000fc400078ef804 */
[----:B------:R-:W-:Y:S02]  /*29e0*/  SHF.R.U32.HI R4, RZ, 0x3, R2 ;  /* 0x00000003ff047819 */ /* 0x000fe40000011602 */
[----:B------:R-:W-:-:S05]  /*29f0*/  IADD3 R2, R0, -UR14, R3 ;  /* 0x8000000e00027c10 */ /* 0x000fca000fffe003 */
[----:B------:R-:W-:Y:S02]  /*2a00*/  VIADD R113, R2, UR19 ;  /* 0x0000001302717c36 */ /* 0x000fe40008000000 */
[----:B---3--:R-:W-:Y:S01]  /*2a10*/  @P1 FMUL.FTZ R0, R8, R6 ;  /* 0x0000000608001220 */ /* 0x008fe20000410000 */
[----:B------:R-:W-:Y:S01]  /*2a20*/  LOP3.LUT R8, R5, R4, RZ, 0x3c, !PT ;  /* 0x0000000405087212 */ /* 0x000fe200078e3cff */
[----:B------:R-:W-:-:S03]  /*2a30*/  IMAD.WIDE.U32 R4, R11, UR11, R14 ;  /* 0x0000000b0b047c25 */ /* 0x000fc6000f8e000e */
[----:B------:R-:W-:Y:S01]  /*2a40*/  @P1 R2UR UR6, R0 ;  /* 0x00000000000612ca */ /* 0x000fe200000e0000 */
[----:B------:R-:W-:Y:S02]  /*2a50*/  VIADD R9, R5, UR7 ;  /* 0x0000000705097c36 */ /* 0x000fe40008000000 */
[----:B------:R-:W-:-:S10]  /*2a60*/  IMAD.SHL.U32 R0, R7, 0x40, RZ ;  /* 0x0000004007007824 */ /* 0x000fd400078e00ff */
[----:B------:R-:W-:Y:S01]  /*2a70*/  @UP1 UMOV UR15, UR6 ;  /* 0x00000006000f1c82 */ /* 0x000fe20008000000 */
[----:B----4-:R-:W-:Y:S05]  /*2a80*/  @P2 BRA `(.L_x_688) ;  /* 0x0000000000742947 */ /* 0x010fea0003800000 */
        /* <DEDUP_REMOVED lines=29> */
.L_x_688:
[----:B------:R-:W-:Y:S05]  /*2c60*/  BSYNC B0 ;  /* 0x0000000000007941 */ /* 0x000fea0003800000 */
.L_x_687:
[----:B------:R4:W-:Y:S01]  /*2c70*/  @P6 STS.128 [R192+0xc800], RZ ;  /* 0x00c800ffc0006388 */ /* 0x0009e20000000c00 */
[----:B------:R-:W-:Y:S01]  /*2c80*/  USHF.L.U64.HI UR19, UR8, 0x4, UR9 ;  /* 0x0000000408137899 */ /* 0x000fe20008010209 */
[----:B------:R-:W-:Y:S01]  /*2c90*/  BSSY B0, `(.L_x_689) ;  /* 0x0000025000007945 */ /* 0x000fe20003800000 */
[----:B------:R-:W-:Y:S01]  /*2ca0*/  USHF.L.U32 UR20, UR8, 0x4, URZ ;  /* 0x0000000408147899 */ /* 0x000fe2000800063f */
[----:B------:R4:W-:Y:S01]  /*2cb0*/  @P6 STS.128 [R192+0xe800], RZ ;  /* 0x00e800ffc0006388 */ /* 0x0009e20000000c00 */
[----:B---3--:R-:W-:-:S03]  /*2cc0*/  LOP3.LUT R6, R8, 0xfffffe00, R0, 0xf8, !PT ;  /* 0xfffffe0008067812 */ /* 0x008fc600078ef800 */
        /* <DEDUP_REMOVED lines=8> */
[----:B------:R-:W3:Y:S01]  /*2d50*/  @!P4 LDC.64 R10, c[0x0][0x220] ;  /* 0x00008800ff0acb82 */ /* 0x000ee20000000a00 */
        /* <DEDUP_REMOVED lines=24> */
.L_x_690:
[----:B------:R-:W-:Y:S05]  /*2ee0*/  BSYNC B0 ;  /* 0x0000000000007941 */ /* 0x000fea0003800000 */
.L_x_689:
[----:B------:R4:W-:Y:S01]  /*2ef0*/  @P0 STS.128 [R192+0xd000], RZ ;  /* 0x00d000ffc0000388 */ /* 0x0009e20000000c00 */
[----:B-123--:R-:W-:Y:S01]  /*2f00*/  IMAD R2, R112, 0x400, R6 ;  /* 0x0000040070027824 */ /* 0x00efe200078e0206 */
        /* <DEDUP_REMOVED lines=41> */
.L_x_692:
[----:B------:R-:W-:Y:S05]  /*31a0*/  BSYNC B0 ;  /* 0x0000000000007941 */ /* 0x000fea0003800000 */
.L_x_691:
[----:B------:R3:W-:Y:S01]  /*31b0*/  @P6 STS.128 [R192+0xd800], RZ ;  /* 0x00d800ffc0006388 */ /* 0x0007e20000000c00 */
[----:B------:R-:W-:Y:S03]  /*31c0*/  BSSY B0, `(.L_x_693) ;  /* 0x0000026000007945 */ /* 0x000fe60003800000 */
[----:B------:R3:W-:Y:S04]  /*31d0*/  @P6 STS.128 [R192+0xf800], RZ ;  /* 0x00f800ffc0006388 */ /* 0x0007e80000000c00 */
[----:B------:R3:W-:Y:S01]  /*31e0*/  @P6 STS.128 [R192+0x11800], RZ ;  /* 0x011800ffc0006388 */ /* 0x0007e20000000c00 */
[----:B------:R-:W-:Y:S05]  /*31f0*/  @P6 BRA `(.L_x_694) ;  /* 0x0000000000886947 */ /* 0x000fea0003800000 */
[----:B------:R-:W-:Y:S01]  /*3200*/  ULDC UR6, c[0x0][0x2d0] ;  /* 0x0000b40000067ab9 */ /* 0x000fe20000000800 */
[----:B-12---:R-:W-:Y:S01]  /*3210*/  IMAD.U32 R2, RZ, RZ, UR8 ;  /* 0x00000008ff027e24 */ /* 0x006fe2000f8e00ff */
        /* <DEDUP_REMOVED lines=32> */
.L_x_694:
[----:B------:R-:W-:Y:S05]  /*3420*/  BSYNC B0 ;  /* 0x0000000000007941 */ /* 0x000fea0003800000 */
.L_x_693:
[----:B--2---:R-:W-:Y:S01]  /*3430*/  LDSM.16.M88.4 R8, [R188] ;  /* 0x00000000bc08783b */ /* 0x004fe20000000200 */
[----:B-1----:R-:W-:Y:S01]  /*3440*/  IMAD.MOV.U32 R5, RZ, RZ, 0x10 ;  /* 0x00000010ff057424 */ /* 0x002fe200078e00ff */
[----:B------:R-:W-:Y:S01]  /*3450*/  LOP3.LUT P0, RZ, R35, 0x2, RZ, 0xc0, !PT ;  /* 0x0000000223ff7812 */ /* 0x000fe2000780c0ff */
[----:B------:R-:W-:Y:S01]  /*3460*/  IMAD.MOV.U32 R2, RZ, RZ, 0x20 ;  /* 0x00000020ff027424 */ /* 0x000fe200078e00ff */
[----:B------:R-:W1:Y:S01]  /*3470*/  LDSM.16.M88.4 R24, [R180+0x6000] ;  /* 0x00600000b418783b */ /* 0x000e620000000200 */
[----:B------:R-:W-:Y:S01]  /*3480*/  LOP3.LUT P1, RZ, R34, 0x2, RZ, 0xc0, !PT ;  /* 0x0000000222ff7812 */ /* 0x000fe2000782c0ff */
[----:B------:R-:W-:Y:S01]  /*3490*/  VIADD R3, R180, 0x6000 ;  /* 0x00006000b4037836 */ /* 0x000fe20000000000 */
[C---:B------:R-:W-:Y:S01]  /*34a0*/  SEL R0, R5.reuse, 0xfffffff0, !P0 ;  /* 0xfffffff005007807 */ /* 0x040fe20004000000 */
[----:B------:R-:W2:Y:S01]  /*34b0*/  LDSM.16.M88.4 R20, [R180+0x6800] ;  /* 0x00680000b414783b */ /* 0x000ea20000000200 */
[----:B------:R-:W-:Y:S01]  /*34c0*/  SEL R5, R5, 0xfffffff0, !P1 ;  /* 0xfffffff005057807 */ /* 0x000fe20004800000 */
[----:B------:R-:W-:Y:S01]  /*34d0*/  IMAD.SHL.U32 R115, R115, 0x2, RZ ;  /* 0x0000000273737824 */ /* 0x000fe200078e00ff */
[----:B------:R-:W-:Y:S01]  /*34e0*/  LOP3.LUT P1, RZ, R34, 0x4, RZ, 0xc0, !PT ;  /* 0x0000000422ff7812 */ /* 0x000fe2000782c0ff */
[----:B------:R-:W5:Y:S01]  /*34f0*/  LDSM.16.M88.4 R16, [R180+0x7000] ;  /* 0x00700000b410783b */ /* 0x000f620000000200 */
[----:B------:R-:W-:Y:S01]  /*3500*/  IMAD R7, R0, 0x2, R180 ;  /* 0x0000000200077824 */ /* 0x000fe200078e02b4 */
[----:B------:R-:W-:Y:S01]  /*3510*/  LOP3.LUT P0, RZ, R35, 0x4, RZ, 0xc0, !PT ;  /* 0x0000000423ff7812 */ /* 0x000fe2000780c0ff */
[--C-:B------:R-:W-:Y:S01]  /*3520*/  IMAD R189, R5, 0x2, R188.reuse ;  /* 0x0000000205bd7824 */ /* 0x100fe200078e02bc */
[----:B------:R-:W4:Y:S01]  /*3530*/  LDSM.16.M88.4 R28, [R180+0x7800] ;  /* 0x00780000b41c783b */ /* 0x000f220000000200 */
[----:B------:R-:W-:Y:S01]  /*3540*/  SEL R4, R2, 0xffffffe0, !P1 ;  /* 0xffffffe002047807 */ /* 0x000fe20004800000 */
[----:B------:R-:W-:Y:S01]  /*3550*/  IMAD R187, R0, 0x2, R3 ;  /* 0x0000000200bb7824 */ /* 0x000fe200078e0203 */
[----:B------:R-:W-:Y:S01]  /*3560*/  SEL R2, R2, 0xffffffe0, !P0 ;  /* 0xffffffe002027807 */ /* 0x000fe20004000000 */
[----:B------:R-:W-:Y:S01]  /*3570*/  LDSM.16.M88.4 R12, [R189] ;  /* 0x00000000bd0c783b */ /* 0x000fe20000000200 */
[----:B------:R-:W-:Y:S01]  /*3580*/  LOP3.LUT R117, R115, 0x6, RZ, 0xc0, !PT ;  /* 0x0000000673757812 */ /* 0x000fe200078ec0ff */
[----:B------:R-:W-:Y:S01]  /*3590*/  IMAD R191, R4, 0x2, R188 ;  /* 0x0000000204bf7824 */ /* 0x000fe200078e02bc */
[----:B------:R-:W-:Y:S01]  /*35a0*/  UISETP.GE.AND UP0, UPT, UR17, 0x2, UPT ;  /* 0x000000021100788c */ /* 0x000fe2000bf06270 */
[----:B------:R-:W3:Y:S01]  /*35b0*/  LDSM.16.M88.4 R44, [R7+0x6000] ;  /* 0x00600000072c783b */ /* 0x000ee20000000200 */
[----:B------:R-:W-:Y:S01]  /*35c0*/  IMAD R186, R2, 0x2, R180 ;  /* 0x0000000202ba7824 */ /* 0x000fe200078e02b4 */
[----:B------:R-:W-:Y:S01]  /*35d0*/  UIADD3 UR9, UR29, 0x646e171e, URZ ;  /* 0x646e171e1d097890 */ /* 0x000fe2000fffe03f */
[----:B------:R-:W-:Y:S01]  /*35e0*/  IMAD R190, R4, 0x2, R189 ;  /* 0x0000000204be7824 */ /* 0x000fe200078e02bd */
[----:B------:R-:W3:Y:S01]  /*35f0*/  LDSM.16.M88.4 R52, [R7+0x6800] ;  /* 0x006800000734783b */ /* 0x000ee20000000200 */
[----:B------:R-:W-:Y:S01]  /*3600*/  IMAD R185, R2, 0x2, R187 ;  /* 0x0000000202b97824 */ /* 0x000fe200078e02bb */
[----:B------:R-:W-:Y:S01]  /*3610*/  UIADD3 UR8, UR28, -0x4ab325aa, URZ ;  /* 0xb54cda561c087890 */ /* 0x000fe2000fffe03f */
[----:B------:R-:W-:Y:S01]  /*3620*/  IMAD.U32 R2, RZ, RZ, UR13 ;  /* 0x0000000dff027e24 */ /* 0x000fe2000f8e00ff */
[----:B------:R-:W3:Y:S01]  /*3630*/  LDSM.16.M88.4 R64, [R7+0x7000] ;  /* 0x007000000740783b */ /* 0x000ee20000000200 */
[----:B------:R-:W-:-:S02]  /*3640*/  IMAD.U32 R0, RZ, RZ, UR16 ;  /* 0x00000010ff007e24 */ /* 0x000fc4000f8e00ff */
[----:B------:R-:W-:Y:S01]  /*3650*/  IMAD R112, R2, 0x4, R112 ;  /* 0x0000000402707824 */ /* 0x000fe200078e0270 */
[----:B------:R-:W3:Y:S01]  /*3660*/  LDSM.16.M88.4 R56, [R7+0x7800] ;  /* 0x007800000738783b */ /* 0x000ee20000000200 */
[----:B------:R-:W-:Y:S02]  /*3670*/  IMAD R0, R0, 0x40, R117 ;  /* 0x0000004000007824 */ /* 0x000fe400078e0275 */
[----:B------:R-:W-:Y:S01]  /*3680*/  IMAD.U32 R2, RZ, RZ, UR26 ;  /* 0x0000001aff027e24 */ /* 0x000fe2000f8e00ff */
[----:B------:R-:W-:Y:S01]  /*3690*/  LDSM.16.M88.4 R68, [R186+0x6000] ;  /* 0x00600000ba44783b */ /* 0x000fe20000000200 */
[----:B------:R-:W-:Y:S01]  /*36a0*/  VIADD R3, R0, 0x1 ;  /* 0x0000000100037836 */ /* 0x000fe20000000000 */
[C---:B-1----:R-:W-:Y:S02]  /*36b0*/  HMMA.16816.F32.BF16 R36, R8.reuse, R24, RZ ;  /* 0x000000180824723c */ /* 0x042fe400000418ff */
[----:B------:R-:W-:Y:S04]  /*36c0*/  LDSM.16.M88.4 R84, [R186+0x6800] ;  /* 0x00680000ba54783b */ /* 0x000fe80000000200 */
[----:B------:R-:W-:Y:S01]  /*36d0*/  LDSM.16.M88.4 R92, [R186+0x7000] ;  /* 0x00700000ba5c783b */ /* 0x000fe20000000200 */
[C---:B------:R-:W-:Y:S03]  /*36e0*/  HMMA.16816.F32.BF16 R24, R8.reuse, R26, RZ ;  /* 0x0000001a0818723c */ /* 0x040fe600000418ff */
[----:B------:R-:W-:Y:S03]  /*36f0*/  LDSM.16.M88.4 R88, [R186+0x7800] ;  /* 0x00780000ba58783b */ /* 0x000fe60000000200 */
[C---:B--2---:R-:W-:Y:S01]  /*3700*/  HMMA.16816.F32.BF16 R40, R8.reuse, R20, RZ ;  /* 0x000000140828723c */ /* 0x044fe200000418ff */
[----:B------:R-:W-:Y:S04]  /*3710*/  LDSM.16.M88.4 R96, [R185] ;  /* 0x00000000b960783b */ /* 0x000fe80000000200 */
[----:B------:R-:W-:Y:S01]  /*3720*/  LDSM.16.M88.4 R100, [R185+0x800] ;  /* 0x00080000b964783b */ /* 0x000fe20000000200 */
[C---:B------:R-:W-:Y:S03]  /*3730*/  HMMA.16816.F32.BF16 R20, R8.reuse, R22, RZ ;  /* 0x000000160814723c */ /* 0x040fe600000418ff */
[----:B------:R-:W-:Y:S03]  /*3740*/  LDSM.16.M88.4 R108, [R185+0x1000] ;  /* 0x00100000b96c783b */ /* 0x000fe60000000200 */
[C---:B-----5:R-:W-:Y:S01]  /*3750*/  HMMA.16816.F32.BF16 R48, R8.reuse, R16, RZ ;  /* 0x000000100830723c */ /* 0x060fe200000418ff */
[----:B------:R-:W-:Y:S04]  /*3760*/  LDSM.16.M88.4 R104, [R180+0x9000] ;  /* 0x00900000b468783b */ /* 0x000fe80000000200 */
[----:B------:R-:W0:Y:S01]  /*3770*/  LDGDEPBAR ;  /* 0x00000000000079af */ /* 0x000e220000000000 */
[C---:B------:R-:W-:Y:S03]  /*3780*/  HMMA.16816.F32.BF16 R76, R8.reuse, R18, RZ ;  /* 0x00000012084c723c */ /* 0x040fe600000418ff */
[----:B------:R-:W-:Y:S03]  /*3790*/  LDSM.16.M88.4 R16, [R190] ;  /* 0x00000000be10783b */ /* 0x000fe60000000200 */
[C---:B----4-:R-:W-:Y:S01]  /*37a0*/  HMMA.16816.F32.BF16 R80, R8.reuse, R28, RZ ;  /* 0x0000001c0850723c */ /* 0x050fe200000418ff */
[----:B------:R-:W-:Y:S05]  /*37b0*/  STL [R1+0x60], R112 ;  /* 0x0000607001007387 */ /* 0x000fea0000100800 */
[----:B------:R-:W-:Y:S01]  /*37c0*/  HMMA.16816.F32.BF16 R72, R8, R30, RZ ;  /* 0x0000001e0848723c */ /* 0x000fe200000418ff */
[----:B------:R-:W1:Y:S05]  /*37d0*/  LDSM.16.M88.4 R8, [R191] ;  /* 0x00000000bf08783b */ /* 0x000e6a0000000200 */
[C---:B---3--:R-:W-:Y:S06]  /*37e0*/  HMMA.16816.F32.BF16 R60, R12.reuse, R44, R36 ;  /* 0x0000002c0c3c723c */ /* 0x048fec0000041824 */
[C---:B------:R-:W-:Y:S06]  /*37f0*/  HMMA.16816.F32.BF16 R28, R12.reuse, R46, R24 ;  /* 0x0000002e0c1c723c */ /* 0x040fec0000041818 */
[C---:B------:R-:W-:Y:S06]  /*3800*/  HMMA.16816.F32.BF16 R24, R12.reuse, R52, R40 ;  /* 0x000000340c18723c */ /* 0x040fec0000041828 */
[C---:B------:R-:W-:Y:S06]  /*3810*/  HMMA.16816.F32.BF16 R20, R12.reuse, R54, R20 ;  /* 0x000000360c14723c */ /* 0x040fec0000041814 */
[C---:B------:R-:W-:Y:S06]  /*3820*/  HMMA.16816.F32.BF16 R36, R12.reuse, R64, R48 ;  /* 0x000000400c24723c */ /* 0x040fec0000041830 */
[C---:B------:R-:W-:Y:S01]  /*3830*/  HMMA.16816.F32.BF16 R48, R12.reuse, R66, R76 ;  /* 0x000000420c30723c */ /* 0x040fe2000004184c */
[----:B------:R-:W-:Y:S05]  /*3840*/  LDSM.16.M88.4 R76, [R180+0x9800] ;  /* 0x00980000b44c783b */ /* 0x000fea0000000200 */
[C---:B------:R-:W-:Y:S01]  /*3850*/  HMMA.16816.F32.BF16 R44, R12.reuse, R56, R80 ;  /* 0x000000380c2c723c */ /* 0x040fe20000041850 */
[----:B------:R-:W-:Y:S05]  /*3860*/  LDSM.16.M88.4 R80, [R7+0x8000] ;  /* 0x008000000750783b */ /* 0x000fea0000000200 */
        /* <DEDUP_REMOVED lines=8> */
[----:B------:R-:W2:Y:S05]  /*38f0*/  LDSM.16.M88.4 R84, [R180+0x8800] ;  /* 0x00880000b454783b */ /* 0x000eaa0000000200 */
[C---:B------:R-:W-:Y:S06]  /*3900*/  HMMA.16816.F32.BF16 R64, R8.reuse, R94, R48 ;  /* 0x0000005e0840723c */ /* 0x040fec0000041830 */
[C---:B------:R-:W-:Y:S01]  /*3910*/  HMMA.16816.F32.BF16 R20, R8.reuse, R92, R36 ;  /* 0x0000005c0814723c */ /* 0x040fe20000041824 */
[----:B------:R-:W-:Y:S05]  /*3920*/  LDSM.16.M88.4 R92, [R7+0x9000] ;  /* 0x00900000075c783b */ /* 0x000fea0000000200 */
[C---:B------:R-:W-:Y:S06]  /*3930*/  HMMA.16816.F32.BF16 R44, R8.reuse, R88, R44 ;  /* 0x00000058082c723c */ /* 0x040fec000004182c */
[----:B------:R-:W-:Y:S01]  /*3940*/  HMMA.16816.F32.BF16 R28, R8, R90, R40 ;  /* 0x0000005a081c723c */ /* 0x000fe20000041828 */
[----:B------:R-:W3:Y:S04]  /*3950*/  LDSM.16.M88.4 R8, [R189+0x2000] ;  /* 0x00200000bd08783b */ /* 0x000ee80000000200 */
[----:B------:R-:W4:Y:S01]  /*3960*/  LDSM.16.M88.4 R88, [R7+0x8800] ;  /* 0x008800000758783b */ /* 0x000f220000000200 */
[C---:B------:R-:W-:Y:S06]  /*3970*/  HMMA.16816.F32.BF16 R36, R16.reuse, R96, R60 ;  /* 0x000000601024723c */ /* 0x040fec000004183c */
[C---:B------:R-:W-:Y:S01]  /*3980*/  HMMA.16816.F32.BF16 R40, R16.reuse, R98, R56 ;  /* 0x000000621028723c */ /* 0x040fe20000041838 */
[----:B------:R-:W-:Y:S05]  /*3990*/  LDSM.16.M88.4 R96, [R180+0xb000] ;  /* 0x00b00000b460783b */ /* 0x000fea0000000200 */
[C---:B------:R-:W-:Y:S06]  /*39a0*/  HMMA.16816.F32.BF16 R48, R16.reuse, R100, R52 ;  /* 0x000000641030723c */ /* 0x040fec0000041834 */
[C---:B------:R-:W-:Y:S01]  /*39b0*/  HMMA.16816.F32.BF16 R24, R16.reuse, R102, R24 ;  /* 0x000000661018723c */ /* 0x040fe20000041818 */
[----:B------:R-:W-:Y:S05]  /*39c0*/  LDSM.16.M88.4 R100, [R186+0x9000] ;  /* 0x00900000ba64783b */ /* 0x000fea0000000200 */
[C---:B------:R-:W-:Y:S01]  /*39d0*/  HMMA.16816.F32.BF16 R60, R16.reuse, R110, R64 ;  /* 0x0000006e103c723c */ /* 0x040fe20000041840 */
[----:B------:R-:W-:Y:S05]  /*39e0*/  LDSM.16.M88.4 R64, [R186+0x9800] ;  /* 0x00980000ba40783b */ /* 0x000fea0000000200 */
[C---:B------:R-:W-:Y:S06]  /*39f0*/  HMMA.16816.F32.BF16 R20, R16.reuse, R108, R20 ;  /* 0x0000006c1014723c */ /* 0x040fec0000041814 */
[C---:B-1----:R-:W-:Y:S06]  /*3a00*/  HMMA.16816.F32.BF16 R56, R16.reuse, R68, R44 ;  /* 0x000000441038723c */ /* 0x042fec000004182c */
[----:B------:R-:W-:Y:S01]  /*3a10*/  HMMA.16816.F32.BF16 R28, R16, R70, R28 ;  /* 0x00000046101c723c */ /* 0x000fe2000004181c */
[----:B------:R-:W-:Y:S04]  /*3a20*/  LDSM.16.M88.4 R16, [R191+0x2000] ;  /* 0x00200000bf10783b */ /* 0x000fe80000000200 */
[----:B------:R-:W-:Y:S01]  /*3a30*/  LDSM.16.M88.4 R68, [R186+0x8000] ;  /* 0x00800000ba44783b */ /* 0x000fe20000000200 */
[C---:B------:R-:W-:Y:S06]  /*3a40*/  HMMA.16816.F32.BF16 R36, R12.reuse, R72, R36 ;  /* 0x000000480c24723c */ /* 0x040fec0000041824 */
[C---:B------:R-:W-:Y:S01]  /*3a50*/  HMMA.16816.F32.BF16 R40, R12.reuse, R74, R40 ;  /* 0x0000004a0c28723c */ /* 0x040fe20000041828 */
[----:B------:R-:W-:Y:S05]  /*3a60*/  LDSM.16.M88.4 R72, [R186+0x8800] ;  /* 0x00880000ba48783b */ /* 0x000fea0000000200 */
[C---:B--2---:R-:W-:Y:S01]  /*3a70*/  HMMA.16816.F32.BF16 R44, R12.reuse, R84, R48 ;  /* 0x000000540c2c723c */ /* 0x044fe20000041830 */
[----:B------:R-:W1:Y:S05]  /*3a80*/  LDSM.16.M88.4 R48, [R7+0x9800] ;  /* 0x009800000730783b */ /* 0x000e6a0000000200 */
[C---:B------:R-:W-:Y:S01]  /*3a90*/  HMMA.16816.F32.BF16 R52, R12.reuse, R86, R24 ;  /* 0x000000560c34723c */ /* 0x040fe20000041818 */
[----:B------:R-:W-:Y:S05]  /*3aa0*/  LDSM.16.M88.4 R84, [R185+0x2800] ;  /* 0x00280000b954783b */ /* 0x000fea0000000200 */
[C---:B------:R-:W-:Y:S06]  /*3ab0*/  HMMA.16816.F32.BF16 R60, R12.reuse, R106, R60 ;  /* 0x0000006a0c3c723c */ /* 0x040fec000004183c */
[C---:B------:R-:W-:Y:S06]  /*3ac0*/  HMMA.16816.F32.BF16 R24, R12.reuse, R104, R20 ;  /* 0x000000680c18723c */ /* 0x040fec0000041814 */
[C---:B------:R-:W-:Y:S06]  /*3ad0*/  HMMA.16816.F32.BF16 R56, R12.reuse, R76, R56 ;  /* 0x0000004c0c38723c */ /* 0x040fec0000041838 */
[----:B------:R-:W-:Y:S01]  /*3ae0*/  HMMA.16816.F32.BF16 R20, R12, R78, R28 ;  /* 0x0000004e0c14723c */ /* 0x000fe2000004181c */
[----:B------:R-:W-:Y:S04]  /*3af0*/  LDSM.16.M88.4 R12, [R190+0x2000] ;  /* 0x00200000be0c783b */ /* 0x000fe80000000200 */
[----:B------:R-:W2:Y:S01]  /*3b00*/  LDSM.16.M88.4 R76, [R185+0x2000] ;  /* 0x00200000b94c783b */ /* 0x000ea20000000200 */
[C---:B---3--:R-:W-:Y:S06]  /*3b10*/  HMMA.16816.F32.BF16 R36, R8.reuse, R80, R36 ;  /* 0x000000500824723c */ /* 0x048fec0000041824 */
[C---:B------:R-:W-:Y:S01]  /*3b20*/  HMMA.16816.F32.BF16 R40, R8.reuse, R82, R40 ;  /* 0x000000520828723c */ /* 0x040fe20000041828 */
[----:B------:R-:W-:Y:S05]  /*3b30*/  LDSM.16.M88.4 R80, [R180+0xa800] ;  /* 0x00a80000b450783b */ /* 0x000fea0000000200 */
[C---:B----4-:R-:W-:Y:S06]  /*3b40*/  HMMA.16816.F32.BF16 R44, R8.reuse, R88, R44 ;  /* 0x00000058082c723c */ /* 0x050fec000004182c */
[C---:B------:R-:W-:Y:S01]  /*3b50*/  HMMA.16816.F32.BF16 R52, R8.reuse, R90, R52 ;  /* 0x0000005a0834723c */ /* 0x040fe20000041834 */
[----:B------:R-:W3:Y:S05]  /*3b60*/  LDSM.16.M88.4 R88, [R185+0x3000] ;  /* 0x00300000b958783b */ /* 0x000eea0000000200 */
[C---:B------:R-:W-:Y:S06]  /*3b70*/  HMMA.16816.F32.BF16 R60, R8.reuse, R94, R60 ;  /* 0x0000005e083c723c */ /* 0x040fec000004183c */
[C---:B------:R-:W-:Y:S01]  /*3b80*/  HMMA.16816.F32.BF16 R28, R8.reuse, R92, R24 ;  /* 0x0000005c081c723c */ /* 0x040fe20000041818 */
[----:B------:R-:W-:Y:S05]  /*3b90*/  LDSM.16.M88.4 R92, [R186+0xb000] ;  /* 0x00b00000ba5c783b */ /* 0x000fea0000000200 */
[C---:B-1----:R-:W-:Y:S06]  /*3ba0*/  HMMA.16816.F32.BF16 R56, R8.reuse, R48, R56 ;  /* 0x000000300838723c */ /* 0x042fec0000041838 */
[----:B------:R-:W-:Y:S01]  /*3bb0*/  HMMA.16816.F32.BF16 R24, R8, R50, R20 ;  /* 0x000000320818723c */ /* 0x000fe20000041814 */
[----:B------:R-:W1:Y:S04]  /*3bc0*/  LDSM.16.M88.4 R48, [R185+0x3800] ;  /* 0x00380000b930783b */ /* 0x000e680000000200 */
[----:B------:R-:W-:Y:S01]  /*3bd0*/  LDSM.16.M88.4 R8, [R188+0x4000] ;  /* 0x00400000bc08783b */ /* 0x000fe20000000200 */
[C---:B------:R-:W-:Y:S06]  /*3be0*/  HMMA.16816.F32.BF16 R20, R16.reuse, R68, R36 ;  /* 0x000000441014723c */ /* 0x040fec0000041824 */
[C---:B------:R-:W-:Y:S01]  /*3bf0*/  HMMA.16816.F32.BF16 R40, R16.reuse, R70, R40 ;  /* 0x000000461028723c */ /* 0x040fe20000041828 */
[----:B------:R-:W-:Y:S05]  /*3c00*/  LDSM.16.M88.4 R68, [R7+0xa000] ;  /* 0x00a000000744783b */ /* 0x000fea0000000200 */
        /* <DEDUP_REMOVED lines=9> */
[----:B------:R-:W5:Y:S01]  /*3ca0*/  LDSM.16.M88.4 R16, [R189+0x4000] ;  /* 0x00400000bd10783b */ /* 0x000f620000000200 */
[C---:B--2---:R-:W-:Y:S06]  /*3cb0*/  HMMA.16816.F32.BF16 R24, R12.reuse, R76, R20 ;  /* 0x0000004c0c18723c */ /* 0x044fec0000041814 */
[C---:B------:R-:W-:Y:S01]  /*3cc0*/  HMMA.16816.F32.BF16 R20, R12.reuse, R78, R40 ;  /* 0x0000004e0c14723c */ /* 0x040fe20000041828 */
[----:B------:R-:W2:Y:S05]  /*3cd0*/  LDSM.16.M88.4 R76, [R7+0xa800] ;  /* 0x00a80000074c783b */ /* 0x000eaa0000000200 */
[C---:B------:R-:W-:Y:S06]  /*3ce0*/  HMMA.16816.F32.BF16 R44, R12.reuse, R84, R44 ;  /* 0x000000540c2c723c */ /* 0x040fec000004182c */
[C---:B------:R-:W-:Y:S01]  /*3cf0*/  HMMA.16816.F32.BF16 R52, R12.reuse, R86, R52 ;  /* 0x000000560c34723c */ /* 0x040fe20000041834 */
[----:B------:R-:W-:Y:S05]  /*3d00*/  LDSM.16.M88.4 R84, [R185+0x5000] ;  /* 0x00500000b954783b */ /* 0x000fea0000000200 */
[C---:B---3--:R-:W-:Y:S06]  /*3d10*/  HMMA.16816.F32.BF16 R60, R12.reuse, R90, R60 ;  /* 0x0000005a0c3c723c */ /* 0x048fec000004183c */
[C---:B------:R-:W-:Y:S01]  /*3d20*/  HMMA.16816.F32.BF16 R40, R12.reuse, R88, R36 ;  /* 0x000000580c28723c */ /* 0x040fe20000041824 */
[----:B------:R-:W-:Y:S05]  /*3d30*/  LDSM.16.M88.4 R88, [R186+0xa800] ;  /* 0x00a80000ba58783b */ /* 0x000fea0000000200 */
[C---:B-1----:R-:W-:Y:S06]  /*3d40*/  HMMA.16816.F32.BF16 R56, R12.reuse, R48, R56 ;  /* 0x000000300c38723c */ /* 0x042fec0000041838 */
[----:B------:R-:W-:Y:S01]  /*3d50*/  HMMA.16816.F32.BF16 R36, R12, R50, R28 ;  /* 0x000000320c24723c */ /* 0x000fe2000004181c */
[----:B------:R-:W-:Y:S05]  /*3d60*/  LDSM.16.M88.4 R12, [R191+0x4000] ;  /* 0x00400000bf0c783b */ /* 0x000fea0000000200 */
[C---:B----4-:R-:W-:Y:S06]  /*3d70*/  HMMA.16816.F32.BF16 R28, R8.reuse, R72, R24 ;  /* 0x00000048081c723c */ /* 0x050fec0000041818 */
[C---:B------:R-:W-:Y:S01]  /*3d80*/  HMMA.16816.F32.BF16 R24, R8.reuse, R74, R20 ;  /* 0x0000004a0818723c */ /* 0x040fe20000041814 */
[----:B------:R1:W3:Y:S05]  /*3d90*/  LDSM.16.M88.4 R72, [R7+0xb800] ;  /* 0x00b800000748783b */ /* 0x0002ea0000000200 */
[C---:B------:R-:W-:Y:S06]  /*3da0*/  HMMA.16816.F32.BF16 R20, R8.reuse, R80, R44 ;  /* 0x000000500814723c */ /* 0x040fec000004182c */
[C---:B------:R-:W-:Y:S01]  /*3db0*/  HMMA.16816.F32.BF16 R52, R8.reuse, R82, R52 ;  /* 0x000000520834723c */ /* 0x040fe20000041834 */
[----:B------:R-:W4:Y:S05]  /*3dc0*/  LDSM.16.M88.4 R80, [R186+0xa000] ;  /* 0x00a00000ba50783b */ /* 0x000f2a0000000200 */
[C---:B------:R-:W-:Y:S06]  /*3dd0*/  HMMA.16816.F32.BF16 R60, R8.reuse, R98, R60 ;  /* 0x00000062083c723c */ /* 0x040fec000004183c */
[----:B------:R-:W-:Y:S01]  /*3de0*/  HMMA.16816.F32.BF16 R48, R8, R96, R40 ;  /* 0x000000600830723c */ /* 0x000fe20000041828 */
[----:B-1----:R-:W-:-:S04]  /*3df0*/  SHF.R.S32.HI R7, RZ, 0x1f, R114 ;  /* 0x0000001fff077819 */ /* 0x002fc80000011472 */
[----:B------:R-:W-:Y:S01]  /*3e00*/  LEA.HI.X.SX32 R201, R116, R7, 0x1, P5 ;  /* 0x0000000774c97211 */ /* 0x000fe200028f0eff */
[----:B-----5:R-:W-:Y:S01]  /*3e10*/  HMMA.16816.F32.BF16 R56, R8, R64, R56 ;  /* 0x000000400838723c */ /* 0x020fe20000041838 */
[----:B------:R-:W-:-:S05]  /*3e20*/  VIADD R7, R0, 0x9 ;  /* 0x0000000900077836 */ /* 0x000fca0000000000 */
[----:B------:R-:W-:Y:S01]  /*3e30*/  HMMA.16816.F32.BF16 R44, R8, R66, R36 ;  /* 0x00000042082c723c */ /* 0x000fe20000041824 */
[----:B------:R-:W1:Y:S04]  /*3e40*/  LDSM.16.M88.4 R64, [R186+0xb800] ;  /* 0x00b80000ba40783b */ /* 0x000e680000000200 */
[----:B------:R-:W-:Y:S01]  /*3e50*/  LDSM.16.M88.4 R8, [R190+0x4000] ;  /* 0x00400000be08783b */ /* 0x000fe20000000200 */
[C---:B------:R-:W-:Y:S06]  /*3e60*/  HMMA.16816.F32.BF16 R40, R16.reuse, R68, R28 ;  /* 0x000000441028723c */ /* 0x040fec000004181c */
[C---:B------:R-:W-:Y:S01]  /*3e70*/  HMMA.16816.F32.BF16 R36, R16.reuse, R70, R24 ;  /* 0x000000461024723c */ /* 0x040fe20000041818 */
[----:B------:R-:W5:Y:S05]  /*3e80*/  LDSM.16.M88.4 R68, [R185+0x4000] ;  /* 0x00400000b944783b */ /* 0x000f6a0000000200 */
[C---:B--2---:R-:W-:Y:S06]  /*3e90*/  HMMA.16816.F32.BF16 R24, R16.reuse, R76, R20 ;  /* 0x0000004c1018723c */ /* 0x044fec0000041814 */
[C---:B------:R-:W-:Y:S01]  /*3ea0*/  HMMA.16816.F32.BF16 R20, R16.reuse, R78, R52 ;  /* 0x0000004e1014723c */ /* 0x040fe20000041834 */
[----:B------:R-:W2:Y:S05]  /*3eb0*/  LDSM.16.M88.4 R76, [R185+0x4800] ;  /* 0x00480000b94c783b */ /* 0x000eaa0000000200 */
[----:B------:R-:W-:Y:S01]  /*3ec0*/  HMMA.16816.F32.BF16 R52, R16, R102, R60 ;  /* 0x000000661034723c */ /* 0x000fe2000004183c */
[----:B------:R-:W2:Y:S01]  /*3ed0*/  LDSM.16.M88.4 R60, [R185+0x5800] ;  /* 0x00580000b93c783b */ /* 0x000ea20000000200 */
[----:B------:R-:W-:-:S04]  /*3ee0*/  DEPBAR.LE SB0, 0x0 ;  /* 0x000080000000791a */ /* 0x000fc80000000000 */
[C---:B------:R-:W-:Y:S06]  /*3ef0*/  HMMA.16816.F32.BF16 R28, R16.reuse, R100, R48 ;  /* 0x00000064101c723c */ /* 0x040fec0000041830 */
[C---:B---3--:R-:W-:Y:S06]  /*3f00*/  HMMA.16816.F32.BF16 R56, R16.reuse, R72, R56 ;  /* 0x000000481038723c */ /* 0x048fec0000041838 */
[----:B------:R-:W-:Y:S06]  /*3f10*/  HMMA.16816.F32.BF16 R48, R16, R74, R44 ;  /* 0x0000004a1030723c */ /* 0x000fec000004182c */
[C---:B----4-:R-:W-:Y:S06]  /*3f20*/  HMMA.16816.F32.BF16 R44, R12.reuse, R80, R40 ;  /* 0x000000500c2c723c */ /* 0x050fec0000041828 */
[C---:B------:R-:W-:Y:S06]  /*3f30*/  HMMA.16816.F32.BF16 R40, R12.reuse, R82, R36 ;  /* 0x000000520c28723c */ /* 0x040fec0000041824 */
[C---:B------:R-:W-:Y:S06]  /*3f40*/  HMMA.16816.F32.BF16 R36, R12.reuse, R88, R24 ;  /* 0x000000580c24723c */ /* 0x040fec0000041818 */
[C---:B------:R-:W-:Y:S06]  /*3f50*/  HMMA.16816.F32.BF16 R24, R12.reuse, R94, R52 ;  /* 0x0000005e0c18723c */ /* 0x040fec0000041834 */
[C---:B------:R-:W-:Y:S06]  /*3f60*/  HMMA.16816.F32.BF16 R16, R12.reuse, R92, R28 ;  /* 0x0000005c0c10723c */ /* 0x040fec000004181c */
[C---:B------:R-:W-:Y:S06]  /*3f70*/  HMMA.16816.F32.BF16 R20, R12.reuse, R90, R20 ;  /* 0x0000005a0c14723c */ /* 0x040fec0000041814 */
[C---:B-1----:R-:W-:Y:S06]  /*3f80*/  HMMA.16816.F32.BF16 R28, R12.reuse, R64, R56 ;  /* 0x000000400c1c723c */ /* 0x042fec0000041838 */
[----:B------:R-:W-:Y:S06]  /*3f90*/  HMMA.16816.F32.BF16 R12, R12, R66, R48 ;  /* 0x000000420c0c723c */ /* 0x000fec0000041830 */
[C---:B-----5:R-:W-:Y:S06]  /*3fa0*/  HMMA.16816.F32.BF16 R52, R8.reuse, R68, R44 ;  /* 0x000000440834723c */ /* 0x060fec000004182c */
[C---:B------:R-:W-:Y:S06]  /*3fb0*/  HMMA.16816.F32.BF16 R40, R8.reuse, R70, R40 ;  /* 0x000000460828723c */ /* 0x040fec0000041828 */
[C---:B--2---:R-:W-:Y:S06]  /*3fc0*/  HMMA.16816.F32.BF16 R36, R8.reuse, R76, R36 ;  /* 0x0000004c0824723c */ /* 0x044fec0000041824 */
[C---:B------:R-:W-:Y:S06]  /*3fd0*/  HMMA.16816.F32.BF16 R44, R8.reuse, R86, R24 ;  /* 0x00000056082c723c */ /* 0x040fec0000041818 */
[----:B------:R-:W-:Y:S01]  /*3fe0*/  HMMA.16816.F32.BF16 R48, R8, R60, R28 ;  /* 0x0000003c0830723c */ /* 0x000fe2000004181c */
[C---:B------:R-:W-:Y:S01]  /*3ff0*/  VIADDMNMX R24, R113.reuse, 0x8, R2, PT ;  /* 0x0000000871187846 */ /* 0x040fe20003800102 */
[----:B------:R-:W-:Y:S01]  /*4000*/  VIADD R2, R0, 0x8 ;  /* 0x0000000800027836 */ /* 0x000fe20000000000 */
[----:B------:R-:W-:-:S02]  /*4010*/  VIMNMX R25, R113, UR26, PT ;  /* 0x0000001a71197c48 */ /* 0x000fc4000bfe0100 */
[CC--:B------:R-:W-:Y:S01]  /*4020*/  ISETP.GE.AND P3, PT, R3.reuse, R24.reuse, PT ;  /* 0x000000180300720c */ /* 0x0c0fe20003f66270 */
[C---:B------:R-:W-:Y:S01]  /*4030*/  HMMA.16816.F32.BF16 R20, R8.reuse, R78, R20 ;  /* 0x0000004e0814723c */ /* 0x040fe20000041814 */
[----:B------:R-:W-:Y:S01]  /*4040*/  BAR.SYNC.DEFER_BLOCKING 0x0 ;  /* 0x0000000000007b1d */ /* 0x000fe20000010000 */
[----:B------:R-:W-:Y:S02]  /*4050*/  ISETP.GE.AND P6, PT, R3, R25, PT ;  /* 0x000000190300720c */ /* 0x000fe40003fc6270 */
[----:B------:R-:W-:Y:S02]  /*4060*/  I2FP.F32.S32 R3, R3 ;  /* 0x0000000300037245 */ /* 0x000fe40000201400 */
[C---:B------:R-:W-:Y:S01]  /*4070*/  ISETP.GE.AND P4, PT, R2.reuse, R25, PT ;  /* 0x000000190200720c */ /* 0x040fe20003f86270 */
[----:B------:R-:W-:Y:S01]  /*4080*/  HMMA.16816.F32.BF16 R16, R8, R84, R16 ;  /* 0x000000540810723c */ /* 0x000fe20000041810 */
[----:B------:R-:W-:Y:S02]  /*4090*/  ISETP.GE.AND P1, PT, R2, R24, PT ;  /* 0x000000180200720c */ /* 0x000fe40003f26270 */
[----:B------:R-:W-:-:S02]  /*40a0*/  I2FP.F32.S32 R2, R2 ;  /* 0x0000000200027245 */ /* 0x000fc40000201400 */
[C---:B------:R-:W-:Y:S01]  /*40b0*/  ISETP.GE.AND P0, PT, R7.reuse, R25, PT ;  /* 0x000000190700720c */ /* 0x040fe20003f06270 */
[----:B------:R-:W-:Y:S01]  /*40c0*/  HMMA.16816.F32.BF16 R28, R8, R62, R12 ;  /* 0x0000003e081c723c */ /* 0x000fe2000004180c */
[----:B------:R-:W-:Y:S02]  /*40d0*/  ISETP.GE.AND P5, PT, R7, R24, PT ;  /* 0x000000180700720c */ /* 0x000fe40003fa6270 */
[----:B------:R-:W-:-:S04]  /*40e0*/  I2FP.F32.S32 R7, R7 ;  /* 0x0000000700077245 */ /* 0x000fc80000201400 */
[C---:B------:R-:W-:Y:S01]  /*40f0*/  FFMA.FTZ R10, R3.reuse, UR15, R53 ;  /* 0x0000000f030a7c23 */ /* 0x040fe20008010035 */
[----:B------:R-:W-:Y:S01]  /*4100*/  FFMA.FTZ R8, R3, UR15, R55 ;  /* 0x0000000f03087c23 */ /* 0x000fe20008010037 */
[----:B------:R-:W-:Y:S02]  /*4110*/  VIADD R3, R0, 0x10 ;  /* 0x0000001000037836 */ /* 0x000fe40000000000 */
[C---:B------:R-:W-:Y:S01]  /*4120*/  FFMA.FTZ R9, R2.reuse, UR15, R40 ;  /* 0x0000000f02097c23 */ /* 0x040fe20008010028 */
[----:B------:R-:W-:Y:S01]  /*4130*/  FFMA.FTZ R13, R2, UR15, R42 ;  /* 0x0000000f020d7c23 */ /* 0x000fe2000801002a */
[----:B------:R-:W-:Y:S01]  /*4140*/  VIADD R2, R0, 0x11 ;  /* 0x0000001100027836 */ /* 0x000fe20000000000 */
[----:B------:R-:W-:Y:S01]  /*4150*/  FSEL R35, R10, -INF , !P6 ;  /* 0xff8000000a237808 */ /* 0x000fe20007000000 */
[----:B------:R-:W-:Y:S01]  /*4160*/  FFMA.FTZ R12, R7, UR15, R41 ;  /* 0x0000000f070c7c23 */ /* 0x000fe20008010029 */
[C---:B------:R-:W-:Y:S02]  /*4170*/  ISETP.GE.AND P2, PT, R3.reuse, R25, PT ;  /* 0x000000190300720c */ /* 0x040fe40003f46270 */
[----:B------:R-:W-:-:S02]  /*4180*/  ISETP.GE.AND P6, PT, R3, R24, PT ;  /* 0x000000180300720c */ /* 0x000fc40003fc6270 */
[----:B------:R-:W-:Y:S02]  /*4190*/  I2FP.F32.S32 R3, R3 ;  /* 0x0000000300037245 */ /* 0x000fe40000201400 */
[----:B------:R-:W-:Y:S02]  /*41a0*/  FSEL R42, R8, -INF , !P3 ;  /* 0xff800000082a7808 */ /* 0x000fe40005800000 */
[----:B------:R-:W-:Y:S01]  /*41b0*/  FSEL R40, R9, -INF , !P4 ;  /* 0xff80000009287808 */ /* 0x000fe20006000000 */
[----:B------:R-:W-:Y:S01]  /*41c0*/  FFMA.FTZ R9, R7, UR15, R43 ;  /* 0x0000000f07097c23 */ /* 0x000fe2000801002b */
[C---:B------:R-:W-:Y:S01]  /*41d0*/  ISETP.GE.AND P3, PT, R2.reuse, R25, PT ;  /* 0x000000190200720c */ /* 0x040fe20003f66270 */
[C---:B------:R-:W-:Y:S01]  /*41e0*/  FFMA.FTZ R11, R3.reuse, UR15, R36 ;  /* 0x0000000f030b7c23 */ /* 0x040fe20008010024 */
[----:B------:R-:W-:Y:S01]  /*41f0*/  ISETP.GE.AND P4, PT, R2, R24, PT ;  /* 0x000000180200720c */ /* 0x000fe20003f86270 */
[----:B------:R-:W-:Y:S01]  /*4200*/  FFMA.FTZ R8, R3, UR15, R38 ;  /* 0x0000000f03087c23 */ /* 0x000fe20008010026 */
[----:B------:R-:W-:Y:S01]  /*4210*/  I2FP.F32.S32 R2, R2 ;  /* 0x0000000200027245 */ /* 0x000fe20000201400 */
[C---:B------:R-:W-:Y:S01]  /*4220*/  VIADD R7, R0.reuse, 0x18 ;  /* 0x0000001800077836 */ /* 0x040fe20000000000 */
[----:B------:R-:W-:Y:S01]  /*4230*/  FSEL R36, R13, -INF , !P1 ;  /* 0xff8000000d247808 */ /* 0x000fe20004800000 */
[----:B------:R-:W-:Y:S01]  /*4240*/  VIADD R3, R0, 0x19 ;  /* 0x0000001900037836 */ /* 0x000fe20000000000 */
[----:B------:R-:W-:Y:S01]  /*4250*/  FSEL R34, R12, -INF , !P0 ;  /* 0xff8000000c227808 */ /* 0x000fe20004000000 */
[C---:B------:R-:W-:Y:S01]  /*4260*/  FFMA.FTZ R10, R2.reuse, UR15, R37 ;  /* 0x0000000f020a7c23 */ /* 0x040fe20008010025 */
[----:B------:R-:W-:Y:S01]  /*4270*/  FFMA.FTZ R15, R2, UR15, R39 ;  /* 0x0000000f020f7c23 */ /* 0x000fe20008010027 */
[----:B------:R-:W-:Y:S01]  /*4280*/  VIADD R2, R0, 0x20 ;  /* 0x0000002000027836 */ /* 0x000fe20000000000 */
        /* <DEDUP_REMOVED lines=33> */
[----:B------:R-:W-:Y:S01]  /*44a0*/  FFMA.FTZ R9, R7, UR15, R19 ;  /* 0x0000000f07097c23 */ /* 0x000fe20008010013 */
[----:B------:R-:W-:Y:S01]  /*44b0*/  FSEL R169, R10, -INF , !P6 ;  /* 0xff8000000aa97808 */ /* 0x000fe20007000000 */
[C---:B------:R-:W-:Y:S01]  /*44c0*/  FFMA.FTZ R11, R3.reuse, UR15, R44 ;  /* 0x0000000f030b7c23 */ /* 0x040fe2000801002c */
[C---:B------:R-:W-:Y:S01]  /*44d0*/  ISETP.GE.AND P2, PT, R2.reuse, R25, PT ;  /* 0x000000190200720c */ /* 0x040fe20003f46270 */
[----:B------:R-:W-:Y:S01]  /*44e0*/  FFMA.FTZ R8, R3, UR15, R46 ;  /* 0x0000000f03087c23 */ /* 0x000fe2000801002e */
[----:B------:R-:W-:Y:S01]  /*44f0*/  ISETP.GE.AND P6, PT, R2, R24, PT ;  /* 0x000000180200720c */ /* 0x000fe20003fc6270 */
[C---:B------:R-:W-:Y:S01]  /*4500*/  VIADD R3, R0.reuse, 0x31 ;  /* 0x0000003100037836 */ /* 0x040fe20000000000 */
[----:B------:R-:W-:Y:S01]  /*4510*/  I2FP.F32.S32 R2, R2 ;  /* 0x0000000200027245 */ /* 0x000fe20000201400 */
[----:B------:R-:W-:Y:S01]  /*4520*/  FFMA.FTZ R12, R7, UR15, R17 ;  /* 0x0000000f070c7c23 */ /* 0x000fe20008010011 */
[----:B------:R-:W-:Y:S01]  /*4530*/  VIADD R7, R0, 0x30 ;  /* 0x0000003000077836 */ /* 0x000fe20000000000 */
[----:B------:R-:W-:-:S02]  /*4540*/  FSEL R194, R9, -INF , !P1 ;  /* 0xff80000009c27808 */ /* 0x000fc40004800000 */
[C---:B------:R-:W-:Y:S01]  /*4550*/  FFMA.FTZ R10, R2.reuse, UR15, R45 ;  /* 0x0000000f020a7c23 */ /* 0x040fe2000801002d */
[----:B------:R-:W-:Y:S01]  /*4560*/  FFMA.FTZ R13, R2, UR15, R47 ;  /* 0x0000000f020d7c23 */ /* 0x000fe2000801002f */
[----:B------:R-:W-:Y:S01]  /*4570*/  VIADD R2, R0, 0x38 ;  /* 0x0000003800027836 */ /* 0x000fe20000000000 */
[----:B------:R-:W-:Y:S02]  /*4580*/  FSEL R168, R11, -INF , !P0 ;  /* 0xff8000000ba87808 */ /* 0x000fe40004000000 */
[C---:B------:R-:W-:Y:S02]  /*4590*/  ISETP.GE.AND P1, PT, R3.reuse, R25, PT ;  /* 0x000000190300720c */ /* 0x040fe40003f26270 */
[----:B------:R-:W-:Y:S02]  /*45a0*/  ISETP.GE.AND P0, PT, R3, R24, PT ;  /* 0x000000180300720c */ /* 0x000fe40003f06270 */
[----:B------:R-:W-:Y:S02]  /*45b0*/  FSEL R193, R14, -INF , !P3 ;  /* 0xff8000000ec17808 */ /* 0x000fe40005800000 */
[----:B------:R-:W-:-:S02]  /*45c0*/  FSEL R117, R12, -INF , !P4 ;  /* 0xff8000000c757808 */ /* 0x000fc40006000000 */
[----:B------:R-:W-:Y:S02]  /*45d0*/  I2FP.F32.S32 R3, R3 ;  /* 0x0000000300037245 */ /* 0x000fe40000201400 */
[C---:B------:R-:W-:Y:S02]  /*45e0*/  ISETP.GE.AND P3, PT, R7.reuse, R25, PT ;  /* 0x000000190700720c */ /* 0x040fe40003f66270 */
[----:B------:R-:W-:Y:S01]  /*45f0*/  ISETP.GE.AND P4, PT, R7, R24, PT ;  /* 0x000000180700720c */ /* 0x000fe20003f86270 */
[C---:B------:R-:W-:Y:S01]  /*4600*/  FFMA.FTZ R11, R3.reuse, UR15, R51 ;  /* 0x0000000f030b7c23 */ /* 0x040fe20008010033 */
[----:B------:R-:W-:Y:S01]  /*4610*/  FSEL R200, R8, -INF , !P5 ;  /* 0xff80000008c87808 */ /* 0x000fe20006800000 */
[----:B------:R-:W-:Y:S01]  /*4620*/  FFMA.FTZ R8, R3, UR15, R49 ;  /* 0x0000000f03087c23 */ /* 0x000fe20008010031 */
[----:B------:R-:W-:Y:S02]  /*4630*/  FSEL R170, R10, -INF , !P2 ;  /* 0xff8000000aaa7808 */ /* 0x000fe40005000000 */
[----:B------:R-:W-:-:S02]  /*4640*/  I2FP.F32.S32 R7, R7 ;  /* 0x0000000700077245 */ /* 0x000fc40000201400 */
[C---:B------:R-:W-:Y:S02]  /*4650*/  ISETP.GE.AND P5, PT, R2.reuse, R25, PT ;  /* 0x000000190200720c */ /* 0x040fe40003fa6270 */
[----:B------:R-:W-:Y:S01]  /*4660*/  ISETP.GE.AND P2, PT, R2, R24, PT ;  /* 0x000000180200720c */ /* 0x000fe20003f46270 */
[C---:B------:R-:W-:Y:S01]  /*4670*/  FFMA.FTZ R9, R7.reuse, UR15, R48 ;  /* 0x0000000f07097c23 */ /* 0x040fe20008010030 */
[----:B------:R-:W-:Y:S01]  /*4680*/  I2FP.F32.S32 R2, R2 ;  /* 0x0000000200027245 */ /* 0x000fe20000201400 */
[----:B------:R-:W-:Y:S01]  /*4690*/  FFMA.FTZ R7, R7, UR15, R50 ;  /* 0x0000000f07077c23 */ /* 0x000fe20008010032 */
[----:B------:R-:W-:Y:S02]  /*46a0*/  FSEL R245, R11, -INF , !P0 ;  /* 0xff8000000bf57808 */ /* 0x000fe40004000000 */
[----:B------:R-:W-:Y:S01]  /*46b0*/  PLOP3.LUT P0, PT, PT, PT, UP0, 0x80, 0x0 ;  /* 0x000000000000781c */ /* 0x000fe20003f0f008 */
[C---:B------:R-:W-:Y:S01]  /*46c0*/  FFMA.FTZ R12, R2.reuse, UR15, R28 ;  /* 0x0000000f020c7c23 */ /* 0x040fe2000801001c */
[----:B------:R-:W-:Y:S01]  /*46d0*/  FFMA.FTZ R10, R2, UR15, R30 ;  /* 0x0000000f020a7c23 */ /* 0x000fe2000801001e */
[----:B------:R-:W-:Y:S01]  /*46e0*/  VIADD R2, R0, 0x39 ;  /* 0x0000003900027836 */ /* 0x000fe20000000000 */
[----:B------:R-:W-:-:S02]  /*46f0*/  FSEL R195, R13, -INF , !P6 ;  /* 0xff8000000dc37808 */ /* 0x000fc40007000000 */
[----:B------:R-:W-:Y:S02]  /*4700*/  FSEL R240, R9, -INF , !P3 ;  /* 0xff80000009f07808 */ /* 0x000fe40005800000 */
[----:B------:R-:W-:Y:S02]  /*4710*/  FSEL R244, R7, -INF , !P4 ;  /* 0xff80000007f47808 */ /* 0x000fe40006000000 */
[----:B------:R-:W-:Y:S02]  /*4720*/  FSEL R241, R8, -INF , !P1 ;  /* 0xff80000008f17808 */ /* 0x000fe40004800000 */
[CC--:B------:R-:W-:Y:S02]  /*4730*/  ISETP.GE.AND P6, PT, R0.reuse, R25.reuse, PT ;  /* 0x000000190000720c */ /* 0x0c0fe40003fc6270 */
[----:B------:R-:W-:Y:S02]  /*4740*/  ISETP.GE.AND P3, PT, R0, R24, PT ;  /* 0x000000180000720c */ /* 0x000fe40003f66270 */
[----:B------:R-:W-:-:S02]  /*4750*/  ISETP.GE.AND P4, PT, R2, R25, PT ;  /* 0x000000190200720c */ /* 0x000fc40003f86270 */
        /* <DEDUP_REMOVED lines=129> */
.L_x_697:
[----:B------:R-:W-:Y:S05]  /*4f70*/  BSYNC B0 ;  /* 0x0000000000007941 */ /* 0x000fea0003800000 */
.L_x_696:
[----:B------:R-:W0:Y:S02]  /*4f80*/  LDGDEPBAR ;  /* 0x00000000000079af */ /* 0x000e240000000000 */
.L_x_695:
[----:B------:R-:W-:Y:S01]  /*4f90*/  FMNMX.FTZ R0, R30, R35, !PT ;  /* 0x000000231e007209 */ /* 0x000fe20007810000 */
[----:B------:R-:W-:Y:S01]  /*4fa0*/  IMAD.WIDE.U32 R196, R112, -0x326172a9, RZ ;  /* 0xcd9e8d5770c47825 */ /* 0x000fe200078e00ff */
[----:B------:R-:W-:Y:S01]  /*4fb0*/  USHF.L.U32 UR35, UR16, 0x1, URZ ;  /* 0x0000000110237899 */ /* 0x000fe2000800063f */
[----:B------:R-:W-:Y:S01]  /*4fc0*/  LEA R181, R6, UR4, 0x1 ;  /* 0x0000000406b57c11 */ /* 0x000fe2000f8e08ff */
[----:B------:R-:W-:Y:S01]  /*4fd0*/  UIADD3 UR6, UR29, -0x4498517b, URZ ;  /* 0xbb67ae851d067890 */ /* 0x000fe2000fffe03f */
[----:B------:R-:W-:Y:S01]  /*4fe0*/  FMNMX.FTZ R0, R40, R0, !PT ;  /* 0x0000000028007209 */ /* 0x000fe20007810000 */
[----:B------:R-:W-:Y:S02]  /*4ff0*/  ULOP3.LUT UR7, UR35, UR29, URZ, 0x3c, !UPT ;  /* 0x0000001d23077292 */ /* 0x000fe4000f8e3c3f */
[----:B------:R-:W-:Y:S01]  /*5000*/  UIADD3 UR34, UR28, -0x61c88647, URZ ;  /* 0x9e3779b91c227890 */ /* 0x000fe2000fffe03f */
[----:B------:R-:W-:Y:S01]  /*5010*/  FMNMX.FTZ R0, R34, R0, !PT ;  /* 0x0000000022007209 */ /* 0x000fe20007810000 */
[----:B------:R-:W-:Y:S01]  /*5020*/  UIADD3 UR27, UR28, 0x3c6ef372, URZ ;  /* 0x3c6ef3721c1b7890 */ /* 0x000fe2000fffe03f */
[--C-:B------:R-:W-:Y:S01]  /*5030*/  IMAD R182, R5, 0x2, R181.reuse ;  /* 0x0000000205b67824 */ /* 0x100fe200078e02b5 */
[----:B------:R-:W-:Y:S01]  /*5040*/  ULDC UR36, c[0x0][0x2ec] ;  /* 0x0000bb0000247ab9 */ /* 0x000fe20000000800 */
[----:B------:R-:W-:Y:S01]  /*5050*/  FMNMX.FTZ R0, R56, R0, !PT ;  /* 0x0000000038007209 */ /* 0x000fe20007810000 */
[----:B------:R-:W-:Y:S01]  /*5060*/  UIADD3 UR26, UR29, 0x76cf5d0a, URZ ;  /* 0x76cf5d0a1d1a7890 */ /* 0x000fe2000fffe03f */
[----:B------:R-:W-:Y:S01]  /*5070*/  IMAD.U32 R5, RZ, RZ, UR5 ;  /* 0x00000005ff057e24 */ /* 0x000fe2000f8e00ff */
[----:B------:R-:W-:Y:S01]  /*5080*/  UIADD3 UR22, UR29, 0x32370b8f, URZ ;  /* 0x32370b8f1d167890 */ /* 0x000fe2000fffe03f */
[----:B------:R-:W-:Y:S01]  /*5090*/  FMNMX.FTZ R0, R57, R0, !PT ;  /* 0x0000000039007209 */ /* 0x000fe20007810000 */
[----:B------:R-:W-:Y:S01]  /*50a0*/  UIADD3 UR23, UR28, -0x255992d5, URZ ;  /* 0xdaa66d2b1c177890 */ /* 0x000fe2000fffe03f */
[C---:B------:R-:W-:Y:S01]  /*50b0*/  IMAD R184, R4.reuse, 0x2, R181 ;  /* 0x0000000204b87824 */ /* 0x040fe200078e02b5 */
[----:B------:R-:W-:Y:S01]  /*50c0*/  UIADD3 UR21, UR28, 0x78dde6e4, URZ ;  /* 0x78dde6e41c157890 */ /* 0x000fe2000fffe03f */
[----:B------:R-:W-:Y:S01]  /*50d0*/  FMNMX.FTZ R2, R53, R0, !PT ;  /* 0x0000000035027209 */ /* 0x000fe20007810000 */
[----:B------:R-:W-:Y:S01]  /*50e0*/  IMAD R183, R4, 0x2, R182 ;  /* 0x0000000204b77824 */ /* 0x000fe200078e02b6 */
[----:B------:R-:W-:Y:S01]  /*50f0*/  FMNMX.FTZ R0, R31, R42, !PT ;  /* 0x0000002a1f007209 */ /* 0x000fe20007810000 */
[----:B-1----:R-:W-:Y:S01]  /*5100*/  LDSM.16.MT88.4 R16, [R182+0xe000] ;  /* 0x00e00000b610783b */ /* 0x002fe20000004200 */
[----:B------:R-:W-:Y:S01]  /*5110*/  FMNMX.FTZ R2, R55, R2, !PT ;  /* 0x0000000237027209 */ /* 0x000fe20007810000 */
[----:B------:R-:W-:Y:S01]  /*5120*/  UIADD3 UR4, UR28, 0x1715609d, URZ ;  /* 0x1715609d1c047890 */ /* 0x000fe2000fffe03f */
[----:B------:R-:W-:Y:S01]  /*5130*/  FMNMX.FTZ R0, R36, R0, !PT ;  /* 0x0000000024007209 */ /* 0x000fe20007810000 */
[----:B------:R-:W-:Y:S01]  /*5140*/  LDSM.16.MT88.4 R20, [R181+0xe000] ;  /* 0x00e00000b514783b */ /* 0x000fe20000004200 */
[----:B------:R-:W-:Y:S01]  /*5150*/  FMNMX.FTZ R2, R169, R2, !PT ;  /* 0x00000002a9027209 */ /* 0x000fe20007810000 */
[----:B------:R-:W-:Y:S01]  /*5160*/  UIADD3 UR35, UR35, 0x1, URZ ;  /* 0x0000000123237890 */ /* 0x000fe2000fffe03f */
[----:B------:R-:W-:Y:S01]  /*5170*/  FMNMX.FTZ R0, R37, R0, !PT ;  /* 0x0000000025007209 */ /* 0x000fe20007810000 */
[----:B------:R-:W-:Y:S01]  /*5180*/  LDSM.16.MT88.4 R48, [R182+0x10000] ;  /* 0x01000000b630783b */ /* 0x000fe20000004200 */
[----:B------:R-:W-:Y:S01]  /*5190*/  FMNMX.FTZ R2, R117, R2, !PT ;  /* 0x0000000275027209 */ /* 0x000fe20007810000 */
[----:B------:R-:W-:Y:S01]  /*51a0*/  ULOP3.LUT UR35, UR35, UR29, URZ, 0x3c, !UPT ;  /* 0x0000001d23237292 */ /* 0x000fe2000f8e3c3f */
        /* <DEDUP_REMOVED lines=20> */
[----:B-1----:R-:W-:Y:S02]  /*52f0*/  FMNMX.FTZ R116, R2, R116, !PT ;  /* 0x0000007402747209 */ /* 0x002fe40007810000 */
[----:B------:R-:W-:Y:S01]  /*5300*/  LOP3.LUT R2, R118, UR28, RZ, 0x3c, !PT ;  /* 0x0000001c76027c12 */ /* 0x000fe2000f8e3cff */
[----:B------:R-:W-:Y:S02]  /*5310*/  IMAD.WIDE.U32 R118, R119, -0x2daee0ad, RZ ;  /* 0xd2511f5377767825 */ /* 0x000fe400078e00ff */
[----:B------:R-:W1:Y:S04]  /*5320*/  SHFL.BFLY PT, R7, R116, 0x1, 0x1f ;  /* 0x0c201f0074077f89 */ /* 0x000e6800000e0000 */
[----:B------:R3:W-:Y:S01]  /*5330*/  STL [R1+0x70], R2 ;  /* 0x0000700201007387 */ /* 0x0007e20000100800 */
[----:B--2---:R-:W-:-:S05]  /*5340*/  FMNMX.FTZ R9, R0, R3, !PT ;  /* 0x0000000300097209 */ /* 0x004fca0007810000 */
[----:B------:R-:W2:Y:S01]  /*5350*/  SHFL.BFLY PT, R13, R9, 0x1, 0x1f ;  /* 0x0c201f00090d7f89 */ /* 0x000ea200000e0000 */
[----:B-1----:R-:W-:-:S04]  /*5360*/  FMNMX.FTZ R116, R116, R7, !PT ;  /* 0x0000000774747209 */ /* 0x002fc80007810000 */
[C---:B------:R-:W-:Y:S01]  /*5370*/  FSETP.NEU.FTZ.AND P1, PT, R116.reuse, -INF , PT ;  /* 0xff8000007400780b */ /* 0x040fe20003f3d000 */
[----:B------:R-:W-:Y:S01]  /*5380*/  FMUL.FTZ R12, R116, UR36 ;  /* 0x00000024740c7c20 */ /* 0x000fe20008410000 */
[----:B---3--:R-:W-:-:S04]  /*5390*/  LOP3.LUT R2, R197, R2, RZ, 0x3c, !PT ;  /* 0x00000002c5027212 */ /* 0x008fc800078e3cff */
[----:B------:R-:W-:Y:S01]  /*53a0*/  FSEL R12, R12, RZ, P1 ;  /* 0x000000ff0c0c7208 */ /* 0x000fe20000800000 */
[----:B------:R-:W-:Y:S01]  /*53b0*/  IMAD.WIDE.U32 R46, R2, -0x2daee0ad, RZ ;  /* 0xd2511f53022e7825 */ /* 0x000fe200078e00ff */
[----:B------:R-:W-:Y:S01]  /*53c0*/  LOP3.LUT R2, R119, UR7, RZ, 0x3c, !PT ;  /* 0x0000000777027c12 */ /* 0x000fe2000f8e3cff */
[----:B------:R-:W-:-:S03]  /*53d0*/  UIADD3 UR7, UR29, -0x126145ec, URZ ;  /* 0xed9eba141d077890 */ /* 0x000fc6000fffe03f */
[----:B------:R-:W-:Y:S01]  /*53e0*/  LOP3.LUT R0, R47, UR6, R118, 0x96, !PT ;  /* 0x000000062f007c12 */ /* 0x000fe2000f8e9676 */
[----:B------:R-:W-:Y:S01]  /*53f0*/  IMAD.WIDE.U32 R2, R2, -0x326172a9, RZ ;  /* 0xcd9e8d5702027825 */ /* 0x000fe200078e00ff */
[----:B------:R-:W-:-:S03]  /*5400*/  UIADD3 UR6, UR29, -0x56f99767, URZ ;  /* 0xa90668991d067890 */ /* 0x000fc6000fffe03f */
[----:B------:R-:W-:Y:S01]  /*5410*/  IMAD.WIDE.U32 R44, R0, -0x326172a9, RZ ;  /* 0xcd9e8d57002c7825 */ /* 0x000fe200078e00ff */
[----:B------:R-:W-:-:S03]  /*5420*/  LOP3.LUT R3, R3, UR34, R196, 0x96, !PT ;  /* 0x0000002203037c12 */ /* 0x000fc6000f8e96c4 */
[----:B------:R-:W-:Y:S01]  /*5430*/  FFMA.FTZ R0, R30, UR36, -R12 ;  /* 0x000000241e007c23 */ /* 0x000fe2000801080c */
[----:B------:R-:W-:Y:S01]  /*5440*/  LOP3.LUT R10, R45, UR27, R2, 0x96, !PT ;  /* 0x0000001b2d0a7c12 */ /* 0x000fe2000f8e9602 */
[----:B------:R-:W-:Y:S02]  /*5450*/  IMAD.WIDE.U32 R2, R3, -0x2daee0ad, RZ ;  /* 0xd2511f5303027825 */ /* 0x000fe400078e00ff */
[----:B------:R1:W-:Y:S02]  /*5460*/  MUFU.EX2 R202, R0 ;  /* 0x0000000000ca7308 */ /* 0x0003e40000000800 */
[----:B------:R-:W-:Y:S01]  /*5470*/  IMAD.WIDE.U32 R10, R10, -0x2daee0ad, RZ ;  /* 0xd2511f530a0a7825 */ /* 0x000fe200078e00ff */
[----:B------:R-:W-:-:S04]  /*5480*/  LOP3.LUT R3, R3, UR26, R46, 0x96, !PT ;  /* 0x0000001a03037c12 */ /* 0x000fc8000f8e962e */
[----:B------:R-:W-:Y:S01]  /*5490*/  LOP3.LUT R7, R11, UR22, R2, 0x96, !PT ;  /* 0x000000160b077c12 */ /* 0x000fe2000f8e9602 */
[----:B------:R-:W-:-:S04]  /*54a0*/  IMAD.WIDE.U32 R2, R3, -0x326172a9, RZ ;  /* 0xcd9e8d5703027825 */ /* 0x000fc800078e00ff */
[----:B------:R-:W-:Y:S01]  /*54b0*/  IMAD.WIDE.U32 R26, R7, -0x326172a9, RZ ;  /* 0xcd9e8d57071a7825 */ /* 0x000fe200078e00ff */
[----:B------:R-:W-:Y:S02]  /*54c0*/  LOP3.LUT R8, R3, UR23, R44, 0x96, !PT ;  /* 0x0000001703087c12 */ /* 0x000fe4000f8e962c */
[----:B--2---:R-:W-:Y:S01]  /*54d0*/  FMNMX.FTZ R3, R9, R13, !PT ;  /* 0x0000000d09037209 */ /* 0x004fe20007810000 */
[----:B-1----:R-:W-:Y:S01]  /*54e0*/  FFMA.FTZ R0, R35, UR36, -R12 ;  /* 0x0000002423007c23 */ /* 0x002fe2000801080c */
[----:B------:R-:W-:Y:S01]  /*54f0*/  LOP3.LUT R2, R27, UR21, R2, 0x96, !PT ;  /* 0x000000151b027c12 */ /* 0x000fe2000f8e9602 */
[----:B------:R-:W-:Y:S01]  /*5500*/  IMAD.WIDE.U32 R8, R8, -0x2daee0ad, RZ ;  /* 0xd2511f5308087825 */ /* 0x000fe200078e00ff */
[----:B------:R-:W-:Y:S01]  /*5510*/  FSETP.NEU.FTZ.AND P1, PT, R3, -INF , PT ;  /* 0xff8000000300780b */ /* 0x000fe20003f3d000 */
[----:B------:R1:W-:Y:S02]  /*5520*/  MUFU.EX2 R216, R0 ;  /* 0x0000000000d87308 */ /* 0x0003e40000000800 */
[----:B------:R-:W-:-:S04]  /*5530*/  IMAD.WIDE.U32 R98, R2, -0x2daee0ad, RZ ;  /* 0xd2511f5302627825 */ /* 0x000fc800078e00ff */
[----:B------:R-:W-:Y:S01]  /*5540*/  FMUL.FTZ R2, R3, UR36 ;  /* 0x0000002403027c20 */ /* 0x000fe20008410000 */
[----:B------:R-:W-:-:S04]  /*5550*/  LOP3.LUT R14, R99, UR6, R8, 0x96, !PT ;  /* 0x00000006630e7c12 */ /* 0x000fc8000f8e9608 */
[----:B------:R-:W-:Y:S02]  /*5560*/  FSEL R2, R2, RZ, P1 ;  /* 0x000000ff02027208 */ /* 0x000fe40000800000 */
[----:B------:R-:W-:Y:S01]  /*5570*/  LOP3.LUT R8, R9, UR7, R10, 0x96, !PT ;  /* 0x0000000709087c12 */ /* 0x000fe2000f8e960a */
[----:B------:R-:W-:-:S04]  /*5580*/  IMAD.WIDE.U32 R14, R14, -0x326172a9, RZ ;  /* 0xcd9e8d570e0e7825 */ /* 0x000fc800078e00ff */
[----:B------:R-:W-:Y:S01]  /*5590*/  FFMA.FTZ R9, R42, UR36, -R2 ;  /* 0x000000242a097c23 */ /* 0x000fe20008010802 */
[----:B------:R-:W-:-:S04]  /*55a0*/  IMAD.WIDE.U32 R96, R8, -0x326172a9, RZ ;  /* 0xcd9e8d5708607825 */ /* 0x000fc800078e00ff */
[----:B-1----:R-:W-:Y:S01]  /*55b0*/  FFMA.FTZ R0, R40, UR36, -R12 ;  /* 0x0000002428007c23 */ /* 0x002fe2000801080c */
[--C-:B------:R-:W-:Y:S01]  /*55c0*/  SHF.R.U32.HI R7, RZ, 0x10, R14.reuse ;  /* 0x00000010ff077819 */ /* 0x100fe2000001160e */
[----:B------:R-:W-:Y:S01]  /*55d0*/  MUFU.EX2 R211, R9 ;  /* 0x0000000900d37308 */ /* 0x000fe20000000800 */
[----:B------:R-:W-:Y:S01]  /*55e0*/  SHF.R.U32.HI R10, RZ, 0x18, R14 ;  /* 0x00000018ff0a7819 */ /* 0x000fe2000001160e */
[----:B------:R-:W-:Y:S01]  /*55f0*/  LDSM.16.MT88.4 R40, [R181+0xc000] ;  /* 0x00c00000b528783b */ /* 0x000fe20000004200 */
[----:B------:R-:W-:Y:S02]  /*5600*/  LOP3.LUT R7, R7, 0xff, RZ, 0xc0, !PT ;  /* 0x000000ff07077812 */ /* 0x000fe400078ec0ff */
[----:B------:R-:W-:Y:S02]  /*5610*/  LOP3.LUT R11, R14, 0xff, RZ, 0xc0, !PT ;  /* 0x000000ff0e0b7812 */ /* 0x000fe400078ec0ff */
[----:B------:R-:W-:Y:S01]  /*5620*/  PRMT R13, R7, 0x5410, R10 ;  /* 0x00005410070d7816 */ /* 0x000fe2000000000a */
[----:B------:R1:W-:Y:S02]  /*5630*/  MUFU.EX2 R217, R0 ;  /* 0x0000000000d97308 */ /* 0x0003e40000000800 */
[----:B-1----:R-:W-:-:S02]  /*5640*/  FFMA.FTZ R0, R34, UR36, -R12 ;  /* 0x0000002422007c23 */ /* 0x002fc4000801080c */
[----:B------:R-:W-:Y:S04]  /*5650*/  LDSM.16.MT88.4 R32, [R183+0xc000] ;  /* 0x00c00000b720783b */ /* 0x000fe80000004200 */
[----:B------:R1:W-:Y:S02]  /*5660*/  MUFU.EX2 R204, R0 ;  /* 0x0000000000cc7308 */ /* 0x0003e40000000800 */
[----:B-1----:R-:W-:Y:S02]  /*5670*/  FFMA.FTZ R0, R31, UR36, -R2 ;  /* 0x000000241f007c23 */ /* 0x002fe40008010802 */
[----:B------:R-:W1:Y:S04]  /*5680*/  LDSM.16.MT88.4 R28, [R182+0xc000] ;  /* 0x00c00000b61c783b */ /* 0x000e680000004200 */
[----:B------:R2:W3:Y:S02]  /*5690*/  MUFU.EX2 R221, R0 ;  /* 0x0000000000dd7308 */ /* 0x0004e40000000800 */
[----:B--2---:R-:W-:-:S04]  /*56a0*/  LOP3.LUT R0, R14, 0xffff, RZ, 0xc0, !PT ;  /* 0x0000ffff0e007812 */ /* 0x004fc800078ec0ff */
[----:B------:R-:W-:Y:S02]  /*56b0*/  SHF.R.U32.HI R8, RZ, 0x8, R0 ;  /* 0x00000008ff087819 */ /* 0x000fe40000011600 */
[----:B------:R-:W-:Y:S02]  /*56c0*/  LOP3.LUT R0, R15, UR8, R96, 0x96, !PT ;  /* 0x000000080f007c12 */ /* 0x000fe4000f8e9660 */
[----:B------:R-:W-:Y:S01]  /*56d0*/  PRMT R11, R11, 0x5410, R8 ;  /* 0x000054100b0b7816 */ /* 0x000fe20000000008 */
[--C-:B------:R-:W-:Y:S01]  /*56e0*/  FFMA.FTZ R8, R36, UR36, -R2.reuse ;  /* 0x0000002424087c23 */ /* 0x100fe20008010802 */
[C---:B------:R-:W-:Y:S02]  /*56f0*/  LOP3.LUT R7, R0.reuse, 0xffff, RZ, 0xc0, !PT ;  /* 0x0000ffff00077812 */ /* 0x040fe400078ec0ff */
[----:B------:R-:W-:Y:S01]  /*5700*/  LOP3.LUT R10, R0, 0xff, RZ, 0xc0, !PT ;  /* 0x000000ff000a7812 */ /* 0x000fe200078ec0ff */
[----:B------:R2:W-:Y:S01]  /*5710*/  MUFU.EX2 R219, R8 ;  /* 0x0000000800db7308 */ /* 0x0005e20000000800 */
[----:B------:R-:W-:Y:S01]  /*5720*/  SHF.R.U32.HI R9, RZ, 0x8, R7 ;  /* 0x00000008ff097819 */ /* 0x000fe20000011607 */
[----:B------:R-:W-:Y:S01]  /*5730*/  FFMA.FTZ R7, R37, UR36, -R2 ;  /* 0x0000002425077c23 */ /* 0x000fe20008010802 */
[----:B------:R-:W-:Y:S01]  /*5740*/  SHF.R.U32.HI R6, RZ, 0x18, R0 ;  /* 0x00000018ff067819 */ /* 0x000fe20000011600 */
[----:B------:R-:W4:Y:S01]  /*5750*/  LDSM.16.MT88.4 R36, [R184+0xc000] ;  /* 0x00c00000b824783b */ /* 0x000f220000004200 */
[----:B------:R-:W-:-:S03]  /*5760*/  PRMT R9, R10, 0x5410, R9 ;  /* 0x000054100a097816 */ /* 0x000fc60000000009 */
[----:B------:R5:W1:Y:S01]  /*5770*/  MUFU.EX2 R171, R7 ;  /* 0x0000000700ab7308 */ /* 0x000a620000000800 */
[----:B--2---:R-:W-:-:S04]  /*5780*/  SHF.R.U32.HI R8, RZ, 0x10, R0 ;  /* 0x00000010ff087819 */ /* 0x004fc80000011600 */
[----:B------:R-:W-:-:S04]  /*5790*/  LOP3.LUT R0, R8, 0xff, RZ, 0xc0, !PT ;  /* 0x000000ff08007812 */ /* 0x000fc800078ec0ff */
[----:B------:R-:W-:Y:S02]  /*57a0*/  PRMT R8, R0, 0x5410, R6 ;  /* 0x0000541000087816 */ /* 0x000fe40000000006 */
[----:B---3--:R-:W-:Y:S02]  /*57b0*/  F2FP.BF16.F32.PACK_AB R0, R211, R221 ;  /* 0x000000ddd300723e */ /* 0x008fe400000010ff */
[----:B-----5:R-:W-:Y:S02]  /*57c0*/  F2FP.BF16.F32.PACK_AB R7, R216, R202 ;  /* 0x000000cad807723e */ /* 0x020fe400000010ff */
[C---:B------:R-:W-:Y:S02]  /*57d0*/  PRMT R173, R0.reuse, 0x7610, R173 ;  /* 0x0000761000ad7816 */ /* 0x040fe400000000ad */
[----:B------:R-:W-:Y:S02]  /*57e0*/  PRMT R177, R0, 0x7632, R177 ;  /* 0x0000763200b17816 */ /* 0x000fe400000000b1 */
[----:B------:R-:W-:-:S02]  /*57f0*/  LEA R0, R5, UR5, 0x10 ;  /* 0x0000000505007c11 */ /* 0x000fc4000f8e80ff */
[----:B------:R-:W-:Y:S02]  /*5800*/  F2FP.BF16.F32.PACK_AB R6, R204, R217 ;  /* 0x000000d9cc06723e */ /* 0x000fe400000010ff */
[C---:B------:R-:W-:Y:S02]  /*5810*/  PRMT R174, R7.reuse, 0x7610, R174 ;  /* 0x0000761007ae7816 */ /* 0x040fe400000000ae */
[----:B------:R-:W-:Y:S02]  /*5820*/  PRMT R172, R7, 0x7632, R172 ;  /* 0x0000763207ac7816 */ /* 0x000fe400000000ac */
[----:B-1----:R-:W-:Y:S02]  /*5830*/  F2FP.BF16.F32.PACK_AB R5, R171, R219 ;  /* 0x000000dbab05723e */ /* 0x002fe400000010ff */
[C---:B------:R-:W-:Y:S02]  /*5840*/  PRMT R176, R6.reuse, 0x7610, R176 ;  /* 0x0000761006b07816 */ /* 0x040fe400000000b0 */
[----:B------:R-:W-:-:S02]  /*5850*/  PRMT R175, R6, 0x7632, R175 ;  /* 0x0000763206af7816 */ /* 0x000fc400000000af */
[--C-:B------:R-:W-:Y:S02]  /*5860*/  HSET2.LE.AND R4, R9, R0.reuse, PT ;  /* 0x0000000009047233 */ /* 0x100fe40003803000 */
[----:B------:R-:W-:Y:S02]  /*5870*/  PRMT R6, R174, 0x5410, R172 ;  /* 0x00005410ae067816 */ /* 0x000fe400000000ac */
[C---:B------:R-:W-:Y:S02]  /*5880*/  PRMT R179, R5.reuse, 0x7610, R179 ;  /* 0x0000761005b37816 */ /* 0x040fe400000000b3 */
[----:B------:R-:W-:Y:S02]  /*5890*/  PRMT R178, R5, 0x7632, R178 ;  /* 0x0000763205b27816 */ /* 0x000fe400000000b2 */
[----:B------:R-:W-:Y:S02]  /*58a0*/  HSET2.LE.AND R5, R8, R0, PT ;  /* 0x0000000008057233 */ /* 0x000fe40003803000 */
[----:B------:R-:W-:-:S02]  /*58b0*/  LOP3.LUT R8, R4, R6, RZ, 0xc0, !PT ;  /* 0x0000000604087212 */ /* 0x000fc400078ec0ff */
[----:B------:R-:W-:Y:S02]  /*58c0*/  PRMT R4, R173, 0x5410, R177 ;  /* 0x00005410ad047816 */ /* 0x000fe400000000b1 */
[--C-:B------:R-:W-:Y:S02]  /*58d0*/  HSET2.LE.AND R6, R11, R0.reuse, PT ;  /* 0x000000000b067233 */ /* 0x100fe40003803000 */
[----:B------:R-:W-:Y:S02]  /*58e0*/  LOP3.LUT R9, R5, R4, RZ, 0xc0, !PT ;  /* 0x0000000405097212 */ /* 0x000fe400078ec0ff */
[----:B------:R-:W-:Y:S02]  /*58f0*/  PRMT R5, R176, 0x5410, R175 ;  /* 0x00005410b0057816 */ /* 0x000fe400000000af */
[----:B------:R-:W-:Y:S02]  /*5900*/  HSET2.LE.AND R4, R13, R0, PT ;  /* 0x000000000d047233 */ /* 0x000fe40003803000 */
[----:B------:R-:W-:-:S02]  /*5910*/  LOP3.LUT R10, R6, R5, RZ, 0xc0, !PT ;  /* 0x00000005060a7212 */ /* 0x000fc400078ec0ff */
[----:B------:R-:W-:-:S04]  /*5920*/  PRMT R5, R179, 0x5410, R178 ;  /* 0x00005410b3057816 */ /* 0x000fc800000000b2 */
[----:B------:R-:W-:Y:S01]  /*5930*/  LOP3.LUT R11, R4, R5, RZ, 0xc0, !PT ;  /* 0x00000005040b7212 */ /* 0x000fe200078ec0ff */
[--C-:B------:R-:W-:Y:S01]  /*5940*/  FFMA.FTZ R4, R56, UR36, -R12.reuse ;  /* 0x0000002438047c23 */ /* 0x100fe2000801080c */
[----:B------:R-:W-:-:S03]  /*5950*/  FFMA.FTZ R5, R55, UR36, -R12 ;  /* 0x0000002437057c23 */ /* 0x000fc6000801080c */
[----:B------:R1:W-:Y:S02]  /*5960*/  MUFU.EX2 R220, R4 ;  /* 0x0000000400dc7308 */ /* 0x0003e40000000800 */
[C---:B------:R-:W-:Y:S06]  /*5970*/  HMMA.16816.F32.BF16 R132, R8.reuse, R28, RZ ;  /* 0x0000001c0884723c */ /* 0x040fec00000418ff */
[C---:B------:R-:W-:Y:S01]  /*5980*/  HMMA.16816.F32.BF16 R144, R8.reuse, R30, RZ ;  /* 0x0000001e0890723c */ /* 0x040fe200000418ff */
[----:B------:R-:W2:Y:S01]  /*5990*/  LDSM.16.MT88.4 R28, [R184+0xe000] ;  /* 0x00e00000b81c783b */ /* 0x000ea20000004200 */
[----:B------:R3:W-:Y:S04]  /*59a0*/  MUFU.EX2 R205, R5 ;  /* 0x0000000500cd7308 */ /* 0x0007e80000000800 */
[----:B------:R-:W-:Y:S01]  /*59b0*/  HMMA.16816.F32.BF16 R140, R8, R32, RZ ;  /* 0x00000020088c723c */ /* 0x000fe200000418ff */
[----:B-1----:R-:W-:-:S05]  /*59c0*/  FFMA.FTZ R4, R57, UR36, -R12 ;  /* 0x0000002439047c23 */ /* 0x002fca000801080c */
[C---:B------:R-:W-:Y:S01]  /*59d0*/  HMMA.16816.F32.BF16 R120, R8.reuse, R34, RZ ;  /* 0x000000220878723c */ /* 0x040fe200000418ff */
[----:B------:R1:W5:Y:S01]  /*59e0*/  MUFU.EX2 R198, R4 ;  /* 0x0000000400c67308 */ /* 0x0003620000000800 */
[----:B------:R-:W2:Y:S04]  /*59f0*/  LDSM.16.MT88.4 R32, [R183+0xe000] ;  /* 0x00e00000b720783b */ /* 0x000ea80000004200 */
[----:B------:R-:W-:Y:S01]  /*5a00*/  HMMA.16816.F32.BF16 R92, R8, R18, RZ ;  /* 0x00000012085c723c */ /* 0x000fe200000418ff */
[----:B---3--:R-:W-:-:S04]  /*5a10*/  FFMA.FTZ R5, R59, UR36, -R2 ;  /* 0x000000243b057c23 */ /* 0x008fc80008010802 */
[----:B------:R3:W-:Y:S01]  /*5a20*/  MUFU.EX2 R203, R5 ;  /* 0x0000000500cb7308 */ /* 0x0007e20000000800 */
[----:B------:R-:W-:Y:S01]  /*5a30*/  HMMA.16816.F32.BF16 R100, R8, R16, RZ ;  /* 0x000000100864723c */ /* 0x000fe200000418ff */
[----:B-1----:R-:W-:-:S05]  /*5a40*/  FFMA.FTZ R4, R53, UR36, -R12 ;  /* 0x0000002435047c23 */ /* 0x002fca000801080c */
[C---:B----4-:R-:W-:Y:S01]  /*5a50*/  HMMA.16816.F32.BF16 R156, R8.reuse, R36, RZ ;  /* 0x00000024089c723c */ /* 0x050fe200000418ff */
[----:B------:R-:W1:Y:S01]  /*5a60*/  LDSM.16.MT88.4 R52, [R184+0x10000] ;  /* 0x01000000b834783b */ /* 0x000e620000004200 */
[----:B------:R-:W-:Y:S01]  /*5a70*/  FFMA.FTZ R16, R61, UR36, -R2 ;  /* 0x000000243d107c23 */ /* 0x000fe20008010802 */
[----:B------:R4:W1:Y:S01]  /*5a80*/  MUFU.EX2 R209, R4 ;  /* 0x0000000400d17308 */ /* 0x0008620000000800 */
[----:B-----5:R-:W-:Y:S02]  /*5a90*/  IMAD.MOV.U32 R47, RZ, RZ, R198 ;  /* 0x000000ffff2f7224 */ /* 0x020fe400078e00c6 */
[----:B------:R-:W-:Y:S01]  /*5aa0*/  HMMA.16816.F32.BF16 R128, R8, R38, RZ ;  /* 0x000000260880723c */ /* 0x000fe200000418ff */
[----:B------:R-:W5:Y:S01]  /*5ab0*/  LDSM.16.MT88.4 R36, [R181+0x10000] ;  /* 0x01000000b524783b */ /* 0x000f620000004200 */
[----:B---3--:R-:W-:-:S03]  /*5ac0*/  FFMA.FTZ R5, R58, UR36, -R2 ;  /* 0x000000243a057c23 */ /* 0x008fc60008010802 */
[----:B------:R-:W-:Y:S01]  /*5ad0*/  MUFU.EX2 R218, R16 ;  /* 0x0000001000da7308 */ /* 0x000fe20000000800 */
[C---:B--2---:R-:W-:Y:S06]  /*5ae0*/  HMMA.16816.F32.BF16 R88, R8.reuse, R28, RZ ;  /* 0x0000001c0858723c */ /* 0x044fec00000418ff */
[C---:B------:R-:W-:Y:S01]  /*5af0*/  HMMA.16816.F32.BF16 R80, R8.reuse, R30, RZ ;  /* 0x0000001e0850723c */ /* 0x040fe200000418ff */
[----:B------:R-:W2:Y:S01]  /*5b00*/  LDSM.16.MT88.4 R28, [R183+0x10000] ;  /* 0x01000000b71c783b */ /* 0x000ea20000004200 */
[----:B----4-:R-:W-:Y:S01]  /*5b10*/  LOP3.LUT R4, R97, UR4, R26, 0x96, !PT ;  /* 0x0000000461047c12 */ /* 0x010fe2000f8e961a */
[----:B------:R3:W4:Y:S03]  /*5b20*/  MUFU.EX2 R207, R5 ;  /* 0x0000000500cf7308 */ /* 0x0007260000000800 */
[----:B------:R-:W-:Y:S01]  /*5b30*/  HMMA.16816.F32.BF16 R112, R8, R20, RZ ;  /* 0x000000140870723c */ /* 0x000fe200000418ff */
[----:B------:R-:W-:-:S03]  /*5b40*/  IMAD.WIDE.U32 R26, R4, -0x2daee0ad, RZ ;  /* 0xd2511f53041a7825 */ /* 0x000fc600078e00ff */
[C---:B------:R-:W-:Y:S02]  /*5b50*/  LOP3.LUT R4, R26.reuse, 0xffff, RZ, 0xc0, !PT ;  /* 0x0000ffff1a047812 */ /* 0x040fe400078ec0ff */
[C---:B------:R-:W-:Y:S01]  /*5b60*/  HMMA.16816.F32.BF16 R104, R8.reuse, R22, RZ ;  /* 0x000000160868723c */ /* 0x040fe200000418ff */
[----:B------:R-:W-:Y:S01]  /*5b70*/  LOP3.LUT R6, R26, 0xff, RZ, 0xc0, !PT ;  /* 0x000000ff1a067812 */ /* 0x000fe200078ec0ff */
[----:B------:R-:W2:Y:S01]  /*5b80*/  LDSM.16.MT88.4 R20, [R181+0xc800] ;  /* 0x00c80000b514783b */ /* 0x000ea20000004200 */
[----:B------:R-:W-:Y:S02]  /*5b90*/  SHF.R.U32.HI R4, RZ, 0x8, R4 ;  /* 0x00000008ff047819 */ /* 0x000fe40000011604 */
[----:B------:R-:W-:Y:S01]  /*5ba0*/  SHF.R.U32.HI R18, RZ, 0x18, R26 ;  /* 0x00000018ff127819 */ /* 0x000fe2000001161a */
[----:B------:R-:W-:Y:S01]  /*5bb0*/  HMMA.16816.F32.BF16 R68, R8, R32, RZ ;  /* 0x000000200844723c */ /* 0x000fe200000418ff */
[----:B------:R-:W-:Y:S01]  /*5bc0*/  PRMT R19, R6, 0x5410, R4 ;  /* 0x0000541006137816 */ /* 0x000fe20000000004 */
[----:B------:R-:W-:Y:S01]  /*5bd0*/  FFMA.FTZ R6, R60, UR36, -R2 ;  /* 0x000000243c067c23 */ /* 0x000fe20008010802 */
[----:B------:R-:W-:-:S02]  /*5be0*/  LOP3.LUT R4, R27, UR9, R98, 0x96, !PT ;  /* 0x000000091b047c12 */ /* 0x000fc4000f8e9662 */
[----:B---3--:R-:W-:Y:S01]  /*5bf0*/  SHF.R.U32.HI R5, RZ, 0x10, R26 ;  /* 0x00000010ff057819 */ /* 0x008fe2000001161a */
[----:B------:R3:W5:Y:S01]  /*5c00*/  MUFU.EX2 R208, R6 ;  /* 0x0000000600d07308 */ /* 0x0007620000000800 */
[----:B------:R-:W-:Y:S01]  /*5c10*/  SHF.R.U32.HI R7, RZ, 0x10, R4 ;  /* 0x00000010ff077819 */ /* 0x000fe20000011604 */
[C---:B------:R-:W-:Y:S01]  /*5c20*/  HMMA.16816.F32.BF16 R64, R8.reuse, R34, RZ ;  /* 0x000000220840723c */ /* 0x040fe200000418ff */
[----:B------:R-:W-:Y:S01]  /*5c30*/  LOP3.LUT R17, R5, 0xff, RZ, 0xc0, !PT ;  /* 0x000000ff05117812 */ /* 0x000fe200078ec0ff */
[----:B------:R-:W2:Y:S01]  /*5c40*/  LDSM.16.MT88.4 R32, [R183+0xc800] ;  /* 0x00c80000b720783b */ /* 0x000ea20000004200 */
[C---:B------:R-:W-:Y:S02]  /*5c50*/  LOP3.LUT R5, R4.reuse, 0xffff, RZ, 0xc0, !PT ;  /* 0x0000ffff04057812 */ /* 0x040fe400078ec0ff */
[----:B------:R-:W-:Y:S01]  /*5c60*/  LOP3.LUT R13, R4, 0xff, RZ, 0xc0, !PT ;  /* 0x000000ff040d7812 */ /* 0x000fe200078ec0ff */
[----:B------:R-:W-:Y:S01]  /*5c70*/  HMMA.16816.F32.BF16 R136, R8, R40, RZ ;  /* 0x000000280888723c */ /* 0x000fe200000418ff */
[----:B------:R-:W-:-:S02]  /*5c80*/  SHF.R.U32.HI R5, RZ, 0x8, R5 ;  /* 0x00000008ff057819 */ /* 0x000fc40000011605 */
[----:B------:R-:W-:Y:S02]  /*5c90*/  PRMT R17, R17, 0x5410, R18 ;  /* 0x0000541011117816 */ /* 0x000fe40000000012 */
[----:B------:R-:W-:Y:S01]  /*5ca0*/  PRMT R13, R13, 0x5410, R5 ;  /* 0x000054100d0d7816 */ /* 0x000fe20000000005 */
[C---:B------:R-:W-:Y:S01]  /*5cb0*/  HMMA.16816.F32.BF16 R124, R8.reuse, R42, RZ ;  /* 0x0000002a087c723c */ /* 0x040fe200000418ff */
[----:B-1----:R-:W-:Y:S01]  /*5cc0*/  F2FP.BF16.F32.PACK_AB R5, R205, R209 ;  /* 0x000000d1cd05723e */ /* 0x002fe200000010ff */
[----:B------:R-:W1:Y:S01]  /*5cd0*/  LDSM.16.MT88.4 R40, [R182+0xc800] ;  /* 0x00c80000b628783b */ /* 0x000e620000004200 */
[----:B---3--:R-:W-:Y:S02]  /*5ce0*/  SHF.R.U32.HI R6, RZ, 0x18, R4 ;  /* 0x00000018ff067819 */ /* 0x008fe40000011604 */
[----:B------:R-:W-:Y:S01]  /*5cf0*/  LOP3.LUT R4, R7, 0xff, RZ, 0xc0, !PT ;  /* 0x000000ff07047812 */ /* 0x000fe200078ec0ff */
[----:B------:R-:W-:Y:S01]  /*5d00*/  HMMA.16816.F32.BF16 R72, R8, R48, RZ ;  /* 0x000000300848723c */ /* 0x000fe200000418ff */
[----:B------:R-:W-:-:S02]  /*5d10*/  PRMT R152, R5, 0x7610, R152 ;  /* 0x0000761005987816 */ /* 0x000fc40000000098 */
[----:B------:R-:W-:Y:S02]  /*5d20*/  PRMT R7, R4, 0x5410, R6 ;  /* 0x0000541004077816 */ /* 0x000fe40000000006 */
[----:B------:R-:W-:Y:S01]  /*5d30*/  F2FP.BF16.F32.PACK_AB R4, R198, R220 ;  /* 0x000000dcc604723e */ /* 0x000fe200000010ff */
[C---:B------:R-:W-:Y:S01]  /*5d40*/  HMMA.16816.F32.BF16 R76, R8.reuse, R50, RZ ;  /* 0x00000032084c723c */ /* 0x040fe200000418ff */
[----:B----4-:R-:W-:Y:S02]  /*5d50*/  F2FP.BF16.F32.PACK_AB R6, R207, R203 ;  /* 0x000000cbcf06723e */ /* 0x010fe400000010ff */
[C---:B------:R-:W-:Y:S02]  /*5d60*/  PRMT R155, R4.reuse, 0x7610, R155 ;  /* 0x00007610049b7816 */ /* 0x040fe4000000009b */
[----:B------:R-:W-:Y:S01]  /*5d70*/  PRMT R154, R4, 0x7632, R154 ;  /* 0x00007632049a7816 */ /* 0x000fe2000000009a */
[----:B------:R-:W-:Y:S01]  /*5d80*/  HMMA.16816.F32.BF16 R48, R8, R52, RZ ;  /* 0x000000340830723c */ /* 0x000fe200000418ff */
[----:B-----5:R-:W-:-:S02]  /*5d90*/  F2FP.BF16.F32.PACK_AB R4, R218, R208 ;  /* 0x000000d0da04723e */ /* 0x020fc400000010ff */
[----:B------:R-:W-:Y:S02]  /*5da0*/  PRMT R153, R6, 0x7610, R153 ;  /* 0x0000761006997816 */ /* 0x000fe40000000099 */
[C---:B------:R-:W-:Y:S01]  /*5db0*/  PRMT R149, R4.reuse, 0x7610, R149 ;  /* 0x0000761004957816 */ /* 0x040fe20000000095 */
[C---:B------:R-:W-:Y:S01]  /*5dc0*/  HMMA.16816.F32.BF16 R56, R8.reuse, R36, RZ ;  /* 0x000000240838723c */ /* 0x040fe200000418ff */
[----:B------:R-:W-:Y:S02]  /*5dd0*/  PRMT R148, R4, 0x7632, R148 ;  /* 0x0000763204947816 */ /* 0x000fe40000000094 */
[----:B------:R-:W-:Y:S02]  /*5de0*/  PRMT R151, R6, 0x7632, R151 ;  /* 0x0000763206977816 */ /* 0x000fe40000000097 */
[----:B------:R-:W-:Y:S01]  /*5df0*/  HSET2.LE.AND R4, R13, R0, PT ;  /* 0x000000000d047233 */ /* 0x000fe20003803000 */
[----:B------:R-:W-:Y:S01]  /*5e00*/  HMMA.16816.F32.BF16 R60, R8, R38, RZ ;  /* 0x00000026083c723c */ /* 0x000fe200000418ff */
[----:B------:R-:W-:Y:S01]  /*5e10*/  PRMT R6, R155, 0x5410, R154 ;  /* 0x000054109b067816 */ /* 0x000fe2000000009a */
[----:B------:R-:W-:Y:S01]  /*5e20*/  LDSM.16.MT88.4 R36, [R184+0xc800] ;  /* 0x00c80000b824783b */ /* 0x000fe20000004200 */
[----:B------:R-:W-:-:S02]  /*5e30*/  PRMT R150, R5, 0x7632, R150 ;  /* 0x0000763205967816 */ /* 0x000fc40000000096 */
[--C-:B------:R-:W-:Y:S01]  /*5e40*/  HSET2.LE.AND R5, R7, R0.reuse, PT ;  /* 0x0000000007057233 */ /* 0x100fe20003803000 */
[C---:B------:R-:W-:Y:S01]  /*5e50*/  HMMA.16816.F32.BF16 R52, R8.reuse, R54, RZ ;  /* 0x000000360834723c */ /* 0x040fe200000418ff */
[----:B------:R-:W-:Y:S02]  /*5e60*/  LOP3.LUT R4, R4, R6, RZ, 0xc0, !PT ;  /* 0x0000000604047212 */ /* 0x000fe400078ec0ff */
[----:B------:R-:W-:Y:S02]  /*5e70*/  PRMT R6, R153, 0x5410, R151 ;  /* 0x0000541099067816 */ /* 0x000fe40000000097 */
[----:B------:R-:W-:Y:S01]  /*5e80*/  PRMT R13, R152, 0x5410, R150 ;  /* 0x00005410980d7816 */ /* 0x000fe20000000096 */
[----:B--2---:R-:W-:Y:S01]  /*5e90*/  HMMA.16816.F32.BF16 R84, R8, R28, RZ ;  /* 0x0000001c0854723c */ /* 0x004fe200000418ff */
[----:B------:R-:W-:Y:S02]  /*5ea0*/  LOP3.LUT R5, R5, R6, RZ, 0xc0, !PT ;  /* 0x0000000605057212 */ /* 0x000fe400078ec0ff */
[----:B------:R-:W-:-:S02]  /*5eb0*/  HSET2.LE.AND R6, R19, R0, PT ;  /* 0x0000000013067233 */ /* 0x000fc40003803000 */
[----:B------:R-:W-:Y:S01]  /*5ec0*/  HSET2.LE.AND R7, R17, R0, PT ;  /* 0x0000000011077233 */ /* 0x000fe20003803000 */
[----:B------:R-:W-:Y:S01]  /*5ed0*/  HMMA.16816.F32.BF16 R108, R8, R30, RZ ;  /* 0x0000001e086c723c */ /* 0x000fe200000418ff */
[----:B------:R-:W2:Y:S01]  /*5ee0*/  LDSM.16.MT88.4 R8, [R184+0xe800] ;  /* 0x00e80000b808783b */ /* 0x000ea20000004200 */
[----:B------:R-:W-:Y:S02]  /*5ef0*/  LOP3.LUT R6, R6, R13, RZ, 0xc0, !PT ;  /* 0x0000000d06067212 */ /* 0x000fe400078ec0ff */
[----:B------:R-:W-:Y:S01]  /*5f00*/  PRMT R13, R149, 0x5410, R148 ;  /* 0x00005410950d7816 */ /* 0x000fe20000000094 */
[----:B------:R-:W3:Y:S03]  /*5f10*/  LDSM.16.MT88.4 R16, [R182+0xe800] ;  /* 0x00e80000b610783b */ /* 0x000ee60000004200 */
[----:B------:R-:W-:Y:S01]  /*5f20*/  LOP3.LUT R7, R7, R13, RZ, 0xc0, !PT ;  /* 0x0000000d07077212 */ /* 0x000fe200078ec0ff */
[----:B------:R-:W-:Y:S01]  /*5f30*/  LDSM.16.MT88.4 R28, [R183+0xe800] ;  /* 0x00e80000b71c783b */ /* 0x000fe20000004200 */
[----:B------:R-:W-:-:S05]  /*5f40*/  FFMA.FTZ R13, R170, UR36, -R12 ;  /* 0x00000024aa0d7c23 */ /* 0x000fca000801080c */
[C---:B------:R-:W-:Y:S06]  /*5f50*/  HMMA.16816.F32.BF16 R164, R4.reuse, R20, R136 ;  /* 0x0000001404a4723c */ /* 0x040fec0000041888 */
[C---:B------:R-:W-:Y:S01]  /*5f60*/  HMMA.16816.F32.BF16 R160, R4.reuse, R22, R124 ;  /* 0x0000001604a0723c */ /* 0x040fe2000004187c */
[----:B------:R-:W4:Y:S05]  /*5f70*/  LDSM.16.MT88.4 R20, [R181+0xe800] ;  /* 0x00e80000b514783b */ /* 0x000f2a0000004200 */
[C---:B------:R-:W-:Y:S06]  /*5f80*/  HMMA.16816.F32.BF16 R124, R4.reuse, R32, R140 ;  /* 0x00000020047c723c */ /* 0x040fec000004188c */
[----:B------:R-:W-:Y:S01]  /*5f90*/  HMMA.16816.F32.BF16 R120, R4, R34, R120 ;  /* 0x000000220478723c */ /* 0x000fe20000041878 */
[----:B------:R-:W5:Y:S01]  /*5fa0*/  LDSM.16.MT88.4 R32, [R181+0x10800] ;  /* 0x01080000b520783b */ /* 0x000f620000004200 */
[----:B------:R-:W-:-:S02]  /*5fb0*/  IMAD.MOV.U32 R141, RZ, RZ, R219 ;  /* 0x000000ffff8d7224 */ /* 0x000fc400078e00db */
[----:B------:R-:W-:Y:S02]  /*5fc0*/  IMAD.MOV.U32 R142, RZ, RZ, R218 ;  /* 0x000000ffff8e7224 */ /* 0x000fe400078e00da */
[----:B-1----:R-:W-:Y:S01]  /*5fd0*/  HMMA.16816.F32.BF16 R132, R4, R40, R132 ;  /* 0x000000280484723c */ /* 0x002fe20000041884 */
[----:B------:R-:W-:-:S05]  /*5fe0*/  IMAD.MOV.U32 R143, RZ, RZ, R217 ;  /* 0x000000ffff8f7224 */ /* 0x000fca00078e00d9 */
[C---:B--2---:R-:W-:Y:S06]  /*5ff0*/  HMMA.16816.F32.BF16 R88, R4.reuse, R8, R88 ;  /* 0x000000080458723c */ /* 0x044fec0000041858 */
[----:B------:R-:W-:Y:S01]  /*6000*/  HMMA.16816.F32.BF16 R80, R4, R10, R80 ;  /* 0x0000000a0450723c */ /* 0x000fe20000041850 */
[----:B------:R-:W-:-:S05]  /*6010*/  LOP3.LUT R8, R119, UR35, RZ, 0x3c, !PT ;  /* 0x0000002377087c12 */ /* 0x000fca000f8e3cff */
[----:B------:R-:W-:Y:S01]  /*6020*/  IMAD.WIDE.U32 R8, R8, -0x326172a9, RZ ;  /* 0xcd9e8d5708087825 */ /* 0x000fe200078e00ff */
[----:B---3--:R-:W-:Y:S03]  /*6030*/  HMMA.16816.F32.BF16 R100, R4, R16, R100 ;  /* 0x000000100464723c */ /* 0x008fe60000041864 */
[----:B------:R-:W-:Y:S01]  /*6040*/  FFMA.FTZ R11, R169, UR36, -R12 ;  /* 0x00000024a90b7c23 */ /* 0x000fe2000801080c */
[----:B------:R-:W-:-:S03]  /*6050*/  LOP3.LUT R9, R9, UR34, R196, 0x96, !PT ;  /* 0x0000002209097c12 */ /* 0x000fc6000f8e96c4 */
[----:B------:R1:W-:Y:S01]  /*6060*/  MUFU.EX2 R206, R11 ;  /* 0x0000000b00ce7308 */ /* 0x0003e20000000800 */
[----:B------:R-:W-:Y:S01]  /*6070*/  LOP3.LUT R10, R45, UR27, R8, 0x96, !PT ;  /* 0x0000001b2d0a7c12 */ /* 0x000fe2000f8e9608 */
[----:B----4-:R-:W-:Y:S01]  /*6080*/  HMMA.16816.F32.BF16 R112, R4, R20, R112 ;  /* 0x000000140470723c */ /* 0x010fe20000041870 */
[----:B------:R-:W-:-:S05]  /*6090*/  IMAD.WIDE.U32 R8, R9, -0x2daee0ad, RZ ;  /* 0xd2511f5309087825 */ /* 0x000fca00078e00ff */
[----:B------:R-:W-:Y:S01]  /*60a0*/  HMMA.16816.F32.BF16 R104, R4, R22, R104 ;  /* 0x000000160468723c */ /* 0x000fe20000041868 */
[----:B------:R-:W2:Y:S01]  /*60b0*/  LDSM.16.MT88.4 R20, [R182+0x10800] ;  /* 0x01080000b614783b */ /* 0x000ea20000004200 */
[----:B------:R-:W-:-:S04]  /*60c0*/  IMAD.WIDE.U32 R16, R10, -0x2daee0ad, RZ ;  /* 0xd2511f530a107825 */ /* 0x000fc800078e00ff */
[----:B------:R-:W-:Y:S01]  /*60d0*/  FFMA.FTZ R10, R117, UR36, -R12 ;  /* 0x00000024750a7c23 */ /* 0x000fe2000801080c */
[C---:B------:R-:W-:Y:S01]  /*60e0*/  HMMA.16816.F32.BF16 R144, R4.reuse, R42, R144 ;  /* 0x0000002a0490723c */ /* 0x040fe20000041890 */
[----:B------:R-:W-:Y:S01]  /*60f0*/  LOP3.LUT R8, R17, UR22, R8, 0x96, !PT ;  /* 0x0000001611087c12 */ /* 0x000fe2000f8e9608 */
[----:B------:R-:W3:Y:S01]  /*6100*/  LDSM.16.MT88.4 R40, [R184+0x10800] ;  /* 0x01080000b828783b */ /* 0x000ee20000004200 */
[----:B-1----:R-:W-:Y:S01]  /*6110*/  LOP3.LUT R11, R9, UR26, R46, 0x96, !PT ;  /* 0x0000001a090b7c12 */ /* 0x002fe2000f8e962e */
[----:B------:R-:W-:Y:S01]  /*6120*/  FFMA.FTZ R9, R168, UR36, -R12 ;  /* 0x00000024a8097c23 */ /* 0x000fe2000801080c */
[----:B------:R-:W-:Y:S01]  /*6130*/  IMAD.MOV.U32 R46, RZ, RZ, R171 ;  /* 0x000000ffff2e7224 */ /* 0x000fe200078e00ab */
[C---:B------:R-:W-:Y:S01]  /*6140*/  HMMA.16816.F32.BF16 R128, R4.reuse, R38, R128 ;  /* 0x000000260480723c */ /* 0x040fe20000041880 */
[----:B------:R1:W-:Y:S05]  /*6150*/  MUFU.EX2 R39, R10 ;  /* 0x0000000a00277308 */ /* 0x0003ea0000000800 */
[C---:B------:R-:W-:Y:S06]  /*6160*/  HMMA.16816.F32.BF16 R92, R4.reuse, R18, R92 ;  /* 0x00000012045c723c */ /* 0x040fec000004185c */
[C---:B-----5:R-:W-:Y:S01]  /*6170*/  HMMA.16816.F32.BF16 R212, R4.reuse, R34, R60 ;  /* 0x0000002204d4723c */ /* 0x060fe2000004183c */
[----:B------:R-:W-:Y:S01]  /*6180*/  IMAD.WIDE.U32 R18, R8, -0x326172a9, RZ ;  /* 0xcd9e8d5708127825 */ /* 0x000fe200078e00ff */
[----:B------:R4:W-:Y:S03]  /*6190*/  MUFU.EX2 R63, R9 ;  /* 0x00000009003f7308 */ /* 0x0009e60000000800 */
[----:B-1----:R-:W-:Y:S01]  /*61a0*/  IMAD.WIDE.U32 R10, R11, -0x326172a9, RZ ;  /* 0xcd9e8d570b0a7825 */ /* 0x002fe200078e00ff */
[----:B------:R-:W-:Y:S01]  /*61b0*/  HMMA.16816.F32.BF16 R236, R4, R32, R56 ;  /* 0x0000002004ec723c */ /* 0x000fe20000041838 */
[----:B------:R-:W1:Y:S01]  /*61c0*/  LDSM.16.MT88.4 R32, [R183+0x10800] ;  /* 0x01080000b720783b */ /* 0x000e620000004200 */
[----:B------:R-:W-:-:S02]  /*61d0*/  LOP3.LUT R60, R14, 0xffff, RZ, 0xc0, !PT ;  /* 0x0000ffff0e3c7812 */ /* 0x000fc400078ec0ff */
[C-C-:B------:R-:W-:Y:S02]  /*61e0*/  LOP3.LUT R8, R11.reuse, UR23, R44.reuse, 0x96, !PT ;  /* 0x000000170b087c12 */ /* 0x140fe4000f8e962c */
[----:B------:R-:W-:Y:S01]  /*61f0*/  LOP3.LUT R11, R11, UR23, R44, 0x96, !PT ;  /* 0x000000170b0b7c12 */ /* 0x000fe2000f8e962c */
[----:B------:R-:W-:Y:S01]  /*6200*/  HMMA.16816.F32.BF16 R156, R4, R36, R156 ;  /* 0x00000024049c723c */ /* 0x000fe2000004189c */
[----:B------:R-:W-:Y:S01]  /*6210*/  SHF.R.U32.HI R61, RZ, 0x10, R14 ;  /* 0x00000010ff3d7819 */ /* 0x000fe2000001160e */
[----:B------:R-:W-:Y:S01]  /*6220*/  IMAD R8, R8, -0x2daee0ad, RZ ;  /* 0xd2511f5308087824 */ /* 0x000fe200078e02ff */
[----:B----4-:R-:W-:-:S03]  /*6230*/  LOP3.LUT R9, R19, UR21, R10, 0x96, !PT ;  /* 0x0000001513097c12 */ /* 0x010fc6000f8e960a */
[----:B------:R-:W-:Y:S01]  /*6240*/  HMMA.16816.F32.BF16 R232, R4, R28, R68 ;  /* 0x0000001c04e8723c */ /* 0x000fe20000041844 */
[----:B------:R-:W-:Y:S01]  /*6250*/  IMAD.WIDE.U32 R36, R11, -0x2daee0ad, RZ ;  /* 0xd2511f530b247825 */ /* 0x000fe200078e00ff */
[----:B------:R4:W-:Y:S01]  /*6260*/  MUFU.EX2 R68, R13 ;  /* 0x0000000d00447308 */ /* 0x0009e20000000800 */
[----:B------:R-:W-:Y:S02]  /*6270*/  LOP3.LUT R10, R19, UR21, R10, 0x96, !PT ;  /* 0x00000015130a7c12 */ /* 0x000fe4000f8e960a */
[----:B------:R-:W-:-:S04]  /*6280*/  IMAD.WIDE.U32 R44, R9, -0x2daee0ad, RZ ;  /* 0xd2511f53092c7825 */ /* 0x000fc800078e00ff */
[----:B------:R-:W-:Y:S01]  /*6290*/  FFMA.FTZ R9, R193, UR36, -R2 ;  /* 0x00000024c1097c23 */ /* 0x000fe20008010802 */
[----:B------:R-:W-:Y:S01]  /*62a0*/  LOP3.LUT R11, R37, UR7, R16, 0x96, !PT ;  /* 0x00000007250b7c12 */ /* 0x000fe2000f8e9610 */
[C---:B--2---:R-:W-:Y:S01]  /*62b0*/  HMMA.16816.F32.BF16 R196, R4.reuse, R20, R72 ;  /* 0x0000001404c4723c */ /* 0x044fe20000041848 */
[----:B------:R-:W-:Y:S01]  /*62c0*/  LOP3.LUT R8, R45, UR6, R8, 0x96, !PT ;  /* 0x000000062d087c12 */ /* 0x000fe2000f8e9608 */
[----:B------:R2:W-:Y:S02]  /*62d0*/  MUFU.EX2 R69, R9 ;  /* 0x0000000900457308 */ /* 0x0005e40000000800 */
[----:B------:R-:W-:Y:S02]  /*62e0*/  IMAD.WIDE.U32 R16, R11, -0x326172a9, RZ ;  /* 0xcd9e8d570b107825 */ /* 0x000fe400078e00ff */
[----:B------:R-:W-:Y:S02]  /*62f0*/  HMMA.16816.F32.BF16 R168, R4, R22, R76 ;  /* 0x0000001604a8723c */ /* 0x000fe4000004184c */
[----:B------:R-:W-:Y:S01]  /*6300*/  FFMA.FTZ R21, R200, UR36, -R2 ;  /* 0x00000024c8157c23 */ /* 0x000fe20008010802 */
[----:B------:R-:W-:Y:S01]  /*6310*/  LOP3.LUT R19, R17, UR4, R18, 0x96, !PT ;  /* 0x0000000411137c12 */ /* 0x000fe2000f8e9612 */
[----:B----4-:R-:W-:-:S02]  /*6320*/  FFMA.FTZ R13, R194, UR36, -R2 ;  /* 0x00000024c20d7c23 */ /* 0x010fc40008010802 */
[----:B---3--:R-:W-:Y:S01]  /*6330*/  HMMA.16816.F32.BF16 R52, R4, R42, R52 ;  /* 0x0000002a0434723c */ /* 0x008fe20000041834 */
[----:B------:R-:W-:Y:S01]  /*6340*/  MUFU.EX2 R62, R21 ;  /* 0x00000015003e7308 */ /* 0x000fe20000000800 */
[----:B------:R-:W-:-:S04]  /*6350*/  LOP3.LUT R18, R17, UR4, R18, 0x96, !PT ;  /* 0x0000000411127c12 */ /* 0x000fc8000f8e9612 */
[C---:B------:R-:W-:Y:S01]  /*6360*/  HMMA.16816.F32.BF16 R228, R4.reuse, R30, R64 ;  /* 0x0000001e04e4723c */ /* 0x040fe20000041840 */
[----:B------:R-:W3:Y:S01]  /*6370*/  LDSM.16.MT88.4 R28, [R181+0xd000] ;  /* 0x00d00000b51c783b */ /* 0x000ee20000004200 */
[----:B--2---:R-:W-:Y:S01]  /*6380*/  IMAD.WIDE.U32 R8, R8, -0x326172a9, RZ ;  /* 0xcd9e8d5708087825 */ /* 0x004fe200078e00ff */
[----:B------:R2:W4:Y:S03]  /*6390*/  MUFU.EX2 R38, R13 ;  /* 0x0000000d00267308 */ /* 0x0005260000000800 */
[C---:B------:R-:W-:Y:S01]  /*63a0*/  HMMA.16816.F32.BF16 R48, R4.reuse, R40, R48 ;  /* 0x000000280430723c */ /* 0x040fe20000041830 */
[C---:B------:R-:W-:Y:S01]  /*63b0*/  LOP3.LUT R11, R8.reuse, 0xffff, RZ, 0xc0, !PT ;  /* 0x0000ffff080b7812 */ /* 0x040fe200078ec0ff */
[----:B------:R-:W-:Y:S01]  /*63c0*/  IMAD.MOV.U32 R42, RZ, RZ, R216 ;  /* 0x000000ffff2a7224 */ /* 0x000fe200078e00d8 */
[----:B------:R-:W-:Y:S02]  /*63d0*/  LOP3.LUT R20, R8, 0xff, RZ, 0xc0, !PT ;  /* 0x000000ff08147812 */ /* 0x000fe400078ec0ff */
[----:B------:R-:W-:Y:S01]  /*63e0*/  SHF.R.U32.HI R11, RZ, 0x8, R11 ;  /* 0x00000008ff0b7819 */ /* 0x000fe2000001160b */
[C---:B-1----:R-:W-:Y:S01]  /*63f0*/  HMMA.16816.F32.BF16 R56, R4.reuse, R32, R84 ;  /* 0x000000200438723c */ /* 0x042fe20000041854 */
[----:B------:R-:W-:Y:S01]  /*6400*/  LOP3.LUT R9, R9, UR8, R16, 0x96, !PT ;  /* 0x0000000809097c12 */ /* 0x000fe2000f8e9610 */
[----:B------:R-:W-:Y:S01]  /*6410*/  IMAD.MOV.U32 R41, RZ, RZ, R221 ;  /* 0x000000ffff297224 */ /* 0x000fe200078e00dd */
[----:B------:R-:W-:Y:S01]  /*6420*/  PRMT R23, R20, 0x5410, R11 ;  /* 0x0000541014177816 */ /* 0x000fe2000000000b */
[----:B------:R-:W-:Y:S01]  /*6430*/  FFMA.FTZ R11, R195, UR36, -R2 ;  /* 0x00000024c30b7c23 */ /* 0x000fe20008010802 */
[--C-:B------:R-:W-:Y:S01]  /*6440*/  SHF.R.U32.HI R22, RZ, 0x18, R8.reuse ;  /* 0x00000018ff167819 */ /* 0x100fe20000011608 */
[----:B------:R-:W-:Y:S01]  /*6450*/  HMMA.16816.F32.BF16 R108, R4, R34, R108 ;  /* 0x00000022046c723c */ /* 0x000fe2000004186c */
[C---:B------:R-:W-:Y:S01]  /*6460*/  LOP3.LUT R20, R9.reuse, 0xff, RZ, 0xc0, !PT ;  /* 0x000000ff09147812 */ /* 0x040fe200078ec0ff */
[----:B------:R1:W5:Y:S01]  /*6470*/  MUFU.EX2 R43, R11 ;  /* 0x0000000b002b7308 */ /* 0x0003620000000800 */
[----:B--2---:R-:W-:Y:S01]  /*6480*/  SHF.R.U32.HI R13, RZ, 0x10, R8 ;  /* 0x00000010ff0d7819 */ /* 0x004fe20000011608 */
[----:B------:R-:W2:Y:S01]  /*6490*/  LDSM.16.MT88.4 R32, [R182+0xd000] ;  /* 0x00d00000b620783b */ /* 0x000ea20000004200 */
[----:B------:R-:W-:Y:S01]  /*64a0*/  LOP3.LUT R8, R9, 0xffff, RZ, 0xc0, !PT ;  /* 0x0000ffff09087812 */ /* 0x000fe200078ec0ff */
[----:B------:R-:W-:Y:S01]  /*64b0*/  IMAD.MOV.U32 R87, RZ, RZ, R211 ;  /* 0x000000ffff577224 */ /* 0x000fe200078e00d3 */
[----:B------:R-:W-:Y:S01]  /*64c0*/  LOP3.LUT R21, R13, 0xff, RZ, 0xc0, !PT ;  /* 0x000000ff0d157812 */ /* 0x000fe200078ec0ff */
[----:B------:R-:W-:Y:S01]  /*64d0*/  IMAD.MOV.U32 R86, RZ, RZ, R210 ;  /* 0x000000ffff567224 */ /* 0x000fe200078e00d2 */
[----:B------:R-:W-:Y:S01]  /*64e0*/  SHF.R.U32.HI R13, RZ, 0x10, R9 ;  /* 0x00000010ff0d7819 */ /* 0x000fe20000011609 */
[----:B------:R-:W-:Y:S01]  /*64f0*/  IMAD.MOV.U32 R85, RZ, RZ, R209 ;  /* 0x000000ffff557224 */ /* 0x000fe200078e00d1 */
[----:B------:R-:W-:Y:S01]  /*6500*/  SHF.R.U32.HI R9, RZ, 0x18, R9 ;  /* 0x00000018ff097819 */ /* 0x000fe20000011609 */
[----:B------:R-:W-:Y:S01]  /*6510*/  IMAD.MOV.U32 R84, RZ, RZ, R208 ;  /* 0x000000ffff547224 */ /* 0x000fe200078e00d0 */
[----:B----4-:R-:W-:Y:S01]  /*6520*/  F2FP.BF16.F32.PACK_AB R4, R38, R69 ;  /* 0x000000452604723e */ /* 0x010fe200000010ff */
[----:B------:R-:W-:Y:S01]  /*6530*/  IMAD.MOV.U32 R40, RZ, RZ, R220 ;  /* 0x000000ffff287224 */ /* 0x000fe200078e00dc */
[----:B------:R-:W-:-:S02]  /*6540*/  F2FP.BF16.F32.PACK_AB R6, R68, R63 ;  /* 0x0000003f4406723e */ /* 0x000fc400000010ff */
[----:B------:R-:W-:Y:S02]  /*6550*/  PRMT R138, R4, 0x7632, R138 ;  /* 0x00007632048a7816 */ /* 0x000fe4000000008a */
[----:B-1----:R-:W-:Y:S02]  /*6560*/  SHF.R.U32.HI R11, RZ, 0x8, R8 ;  /* 0x00000008ff0b7819 */ /* 0x002fe40000011608 */
[----:B------:R-:W-:Y:S02]  /*6570*/  LOP3.LUT R8, R13, 0xff, RZ, 0xc0, !PT ;  /* 0x000000ff0d087812 */ /* 0x000fe400078ec0ff */
[----:B------:R-:W-:Y:S02]  /*6580*/  PRMT R13, R20, 0x5410, R11 ;  /* 0x00005410140d7816 */ /* 0x000fe4000000000b */
[----:B------:R-:W-:Y:S02]  /*6590*/  F2FP.BF16.F32.PACK_AB R11, R39, R206 ;  /* 0x000000ce270b723e */ /* 0x000fe400000010ff */
[----:B------:R-:W-:-:S02]  /*65a0*/  PRMT R8, R8, 0x5410, R9 ;  /* 0x0000541008087816 */ /* 0x000fc40000000009 */
[----:B-----5:R-:W-:Y:S02]  /*65b0*/  F2FP.BF16.F32.PACK_AB R5, R43, R62 ;  /* 0x0000003e2b05723e */ /* 0x020fe400000010ff */
[C---:B------:R-:W-:Y:S02]  /*65c0*/  PRMT R140, R11.reuse, 0x7610, R140 ;  /* 0x000076100b8c7816 */ /* 0x040fe4000000008c */
[----:B------:R-:W-:Y:S02]  /*65d0*/  PRMT R139, R11, 0x7632, R139 ;  /* 0x000076320b8b7816 */ /* 0x000fe4000000008b */
[----:B------:R-:W-:Y:S02]  /*65e0*/  PRMT R137, R4, 0x7610, R137 ;  /* 0x0000761004897816 */ /* 0x000fe40000000089 */
[C---:B------:R-:W-:Y:S02]  /*65f0*/  PRMT R136, R6.reuse, 0x7610, R136 ;  /* 0x0000761006887816 */ /* 0x040fe40000000088 */
[----:B------:R-:W-:-:S02]  /*6600*/  PRMT R119, R6, 0x7632, R119 ;  /* 0x0000763206777816 */ /* 0x000fc40000000077 */
[--C-:B------:R-:W-:Y:S02]  /*6610*/  HSET2.LE.AND R4, R13, R0.reuse, PT ;  /* 0x000000000d047233 */ /* 0x100fe40003803000 */
[C---:B------:R-:W-:Y:S02]  /*6620*/  PRMT R118, R5.reuse, 0x7632, R118 ;  /* 0x0000763205767816 */ /* 0x040fe40000000076 */
[----:B------:R-:W-:Y:S02]  /*6630*/  PRMT R117, R5, 0x7610, R117 ;  /* 0x0000761005757816 */ /* 0x000fe40000000075 */
[----:B------:R-:W-:Y:S02]  /*6640*/  HSET2.LE.AND R5, R8, R0, PT ;  /* 0x0000000008057233 */ /* 0x000fe40003803000 */
[----:B------:R-:W-:Y:S02]  /*6650*/  PRMT R6, R140, 0x5410, R139 ;  /* 0x000054108c067816 */ /* 0x000fe4000000008b */
[----:B------:R-:W-:-:S02]  /*6660*/  PRMT R8, R137, 0x5410, R138 ;  /* 0x0000541089087816 */ /* 0x000fc4000000008a */
[----:B------:R-:W-:Y:S02]  /*6670*/  LOP3.LUT R4, R4, R6, RZ, 0xc0, !PT ;  /* 0x0000000604047212 */ /* 0x000fe400078ec0ff */
[----:B------:R-:W-:Y:S02]  /*6680*/  PRMT R21, R21, 0x5410, R22 ;  /* 0x0000541015157816 */ /* 0x000fe40000000016 */
[--C-:B------:R-:W-:Y:S02]  /*6690*/  HSET2.LE.AND R6, R23, R0.reuse, PT ;  /* 0x0000000017067233 */ /* 0x100fe40003803000 */
[----:B------:R-:W-:Y:S02]  /*66a0*/  LOP3.LUT R5, R5, R8, RZ, 0xc0, !PT ;  /* 0x0000000805057212 */ /* 0x000fe400078ec0ff */
[----:B------:R-:W-:Y:S02]  /*66b0*/  PRMT R8, R136, 0x5410, R119 ;  /* 0x0000541088087816 */ /* 0x000fe40000000077 */
[----:B------:R-:W-:-:S02]  /*66c0*/  HSET2.LE.AND R7, R21, R0, PT ;  /* 0x0000000015077233 */ /* 0x000fc40003803000 */
[----:B------:R-:W-:Y:S01]  /*66d0*/  LOP3.LUT R6, R6, R8, RZ, 0xc0, !PT ;  /* 0x0000000806067212 */ /* 0x000fe200078ec0ff */
[----:B------:R-:W1:Y:S01]  /*66e0*/  LDSM.16.MT88.4 R20, [R184+0xd000] ;  /* 0x00d00000b814783b */ /* 0x000e620000004200 */
[----:B------:R-:W-:Y:S02]  /*66f0*/  PRMT R8, R117, 0x5410, R118 ;  /* 0x0000541075087816 */ /* 0x000fe40000000076 */
[----:B------:R-:W-:Y:S02]  /*6700*/  LOP3.LUT R11, R14, 0xff, RZ, 0xc0, !PT ;  /* 0x000000ff0e0b7812 */ /* 0x000fe400078ec0ff */
[----:B------:R-:W-:Y:S02]  /*6710*/  LOP3.LUT R7, R7, R8, RZ, 0xc0, !PT ;  /* 0x0000000807077212 */ /* 0x000fe400078ec0ff */
[----:B------:R-:W-:-:S05]  /*6720*/  ISETP.LE.U32.AND P1, PT, R11, UR5, PT ;  /* 0x000000050b007c0c */ /* 0x000fca000bf23070 */
[C---:B---3--:R-:W-:Y:S06]  /*6730*/  HMMA.16816.F32.BF16 R64, R4.reuse, R28, R164 ;  /* 0x0000001c0440723c */ /* 0x048fec00000418a4 */
[----:B------:R-:W-:Y:S01]  /*6740*/  HMMA.16816.F32.BF16 R72, R4, R30, R160 ;  /* 0x0000001e0448723c */ /* 0x000fe200000418a0 */
[----:B------:R-:W3:Y:S01]  /*6750*/  LDSM.16.MT88.4 R28, [R183+0xd000] ;  /* 0x00d00000b71c783b */ /* 0x000ee20000004200 */
[----:B------:R-:W-:Y:S02]  /*6760*/  IMAD.MOV.U32 R165, RZ, RZ, R203 ;  /* 0x000000ffffa57224 */ /* 0x000fe400078e00cb */
[----:B------:R-:W-:-:S02]  /*6770*/  IMAD.MOV.U32 R167, RZ, RZ, R202 ;  /* 0x000000ffffa77224 */ /* 0x000fc400078e00ca */
[----:B------:R-:W-:Y:S02]  /*6780*/  IMAD.MOV.U32 R164, RZ, RZ, R205 ;  /* 0x000000ffffa47224 */ /* 0x000fe400078e00cd */
[----:B------:R-:W-:Y:S02]  /*6790*/  IMAD.MOV.U32 R160, RZ, RZ, R201 ;  /* 0x000000ffffa07224 */ /* 0x000fe400078e00c9 */
[----:B--2---:R-:W-:Y:S01]  /*67a0*/  HMMA.16816.F32.BF16 R200, R4, R32, R132 ;  /* 0x0000002004c8723c */ /* 0x004fe20000041884 */
[----:B------:R-:W-:Y:S02]  /*67b0*/  IMAD.MOV.U32 R163, RZ, RZ, R207 ;  /* 0x000000ffffa37224 */ /* 0x000fe400078e00cf */
[----:B------:R-:W-:Y:S02]  /*67c0*/  IMAD.MOV.U32 R162, RZ, RZ, R206 ;  /* 0x000000ffffa27224 */ /* 0x000fe400078e00ce */
[----:B------:R-:W-:Y:S02]  /*67d0*/  IMAD.MOV.U32 R161, RZ, RZ, R69 ;  /* 0x000000ffffa17224 */ /* 0x000fe400078e0045 */
[----:B------:R-:W-:-:S02]  /*67e0*/  IMAD.MOV.U32 R134, RZ, RZ, R39 ;  /* 0x000000ffff867224 */ /* 0x000fc400078e0027 */
[----:B------:R-:W-:Y:S02]  /*67f0*/  IMAD.MOV.U32 R133, RZ, RZ, R38 ;  /* 0x000000ffff857224 */ /* 0x000fe400078e0026 */
[----:B------:R-:W-:Y:S01]  /*6800*/  IMAD.MOV.U32 R135, RZ, RZ, R204 ;  /* 0x000000ffff877224 */ /* 0x000fe200078e00cc */
[C---:B-1----:R-:W-:Y:S01]  /*6810*/  HMMA.16816.F32.BF16 R224, R4.reuse, R20, R156 ;  /* 0x0000001404e0723c */ /* 0x042fe2000004189c */
[----:B------:R-:W-:Y:S02]  /*6820*/  IMAD.MOV.U32 R166, RZ, RZ, R68 ;  /* 0x000000ffffa67224 */ /* 0x000fe400078e0044 */
[----:B------:R-:W-:Y:S02]  /*6830*/  IMAD.MOV.U32 R97, RZ, RZ, R164 ;  /* 0x000000ffff617224 */ /* 0x000fe400078e00a4 */
[----:B------:R-:W-:Y:S01]  /*6840*/  IMAD.MOV.U32 R99, RZ, RZ, R161 ;  /* 0x000000ffff637224 */ /* 0x000fe200078e00a1 */
[C---:B------:R-:W-:Y:S01]  /*6850*/  HMMA.16816.F32.BF16 R204, R4.reuse, R34, R144 ;  /* 0x0000002204cc723c */ /* 0x040fe20000041890 */
[----:B------:R-:W-:Y:S01]  /*6860*/  IMAD.WIDE.U32 R20, R10, -0x2daee0ad, RZ ;  /* 0xd2511f530a147825 */ /* 0x000fe200078e00ff */
[----:B------:R-:W1:Y:S04]  /*6870*/  LDSM.16.MT88.4 R32, [R181+0xf000] ;  /* 0x00f00000b520783b */ /* 0x000e680000004200 */
[----:B------:R-:W-:Y:S01]  /*6880*/  LOP3.LUT R8, R21, UR6, R36, 0x96, !PT ;  /* 0x0000000615087c12 */ /* 0x000fe2000f8e9624 */
[----:B------:R-:W-:Y:S01]  /*6890*/  IMAD.MOV.U32 R147, RZ, RZ, R85 ;  /* 0x000000ffff937224 */ /* 0x000fe200078e0055 */
[----:B------:R-:W2:Y:S01]  /*68a0*/  LDSM.16.MT88.4 R36, [R182+0xf000] ;  /* 0x00f00000b624783b */ /* 0x000ea20000004200 */
[C---:B------:R-:W-:Y:S01]  /*68b0*/  HMMA.16816.F32.BF16 R220, R4.reuse, R22, R128 ;  /* 0x0000001604dc723c */ /* 0x040fe20000041880 */
[----:B------:R-:W-:Y:S01]  /*68c0*/  IMAD.MOV.U32 R146, RZ, RZ, R43 ;  /* 0x000000ffff927224 */ /* 0x000fe200078e002b */
[----:B------:R-:W-:Y:S01]  /*68d0*/  LOP3.LUT R21, R15, UR8, R96, 0x96, !PT ;  /* 0x000000080f157c12 */ /* 0x000fe2000f8e9660 */
[----:B------:R-:W-:Y:S01]  /*68e0*/  IMAD.WIDE.U32 R8, R8, -0x326172a9, RZ ;  /* 0xcd9e8d5708087825 */ /* 0x000fe200078e00ff */
[----:B------:R-:W-:Y:S01]  /*68f0*/  LOP3.LUT R15, R27, UR9, R98, 0x96, !PT ;  /* 0x000000091b0f7c12 */ /* 0x000fe2000f8e9662 */
[----:B------:R-:W-:Y:S01]  /*6900*/  ULDC.64 UR6, c[0x0][0x2a8] ;  /* 0x0000aa0000067ab9 */ /* 0x000fe20000000a00 */
[C---:B---3--:R-:W-:Y:S01]  /*6910*/  HMMA.16816.F32.BF16 R208, R4.reuse, R28, R124 ;  /* 0x0000001c04d0723c */ /* 0x048fe2000004187c */
[----:B------:R-:W-:Y:S01]  /*6920*/  SHF.R.U32.HI R23, RZ, 0x18, R14 ;  /* 0x00000018ff177819 */ /* 0x000fe2000001160e */
[----:B------:R-:W-:Y:S01]  /*6930*/  IMAD.MOV.U32 R144, RZ, RZ, R40 ;  /* 0x000000ffff907224 */ /* 0x000fe200078e0028 */
[----:B------:R-:W-:Y:S01]  /*6940*/  LOP3.LUT R10, R9, UR8, R16, 0x96, !PT ;  /* 0x00000008090a7c12 */ /* 0x000fe2000f8e9610 */
[----:B------:R-:W-:Y:S01]  /*6950*/  IMAD.MOV.U32 R145, RZ, RZ, R41 ;  /* 0x000000ffff917224 */ /* 0x000fe200078e0029 */
[C---:B------:R-:W-:Y:S01]  /*6960*/  LOP3.LUT R22, R8.reuse, 0xffff, RZ, 0xc0, !PT ;  /* 0x0000ffff08167812 */ /* 0x040fe200078ec0ff */
[----:B------:R-:W-:Y:S01]  /*6970*/  HMMA.16816.F32.BF16 R216, R4, R30, R120 ;  /* 0x0000001e04d8723c */ /* 0x000fe20000041878 */
[----:B------:R-:W3:Y:S01]  /*6980*/  LDSM.16.MT88.4 R28, [R184+0xf000] ;  /* 0x00f00000b81c783b */ /* 0x000ee20000004200 */
[----:B------:R-:W-:Y:S01]  /*6990*/  LOP3.LUT R13, R8, 0xff, RZ, 0xc0, !PT ;  /* 0x000000ff080d7812 */ /* 0x000fe200078ec0ff */
[----:B------:R-:W-:Y:S01]  /*69a0*/  IMAD.MOV.U32 R96, RZ, RZ, R162 ;  /* 0x000000ffff607224 */ /* 0x000fe200078e00a2 */
[--C-:B------:R-:W-:Y:S01]  /*69b0*/  SHF.R.U32.HI R16, RZ, 0x10, R8.reuse ;  /* 0x00000010ff107819 */ /* 0x100fe20000011608 */
[----:B------:R-:W-:Y:S01]  /*69c0*/  LDSM.16.MT88.4 R124, [R181+0xd800] ;  /* 0x00d80000b57c783b */ /* 0x000fe20000004200 */
[----:B------:R-:W-:-:S02]  /*69d0*/  SHF.R.U32.HI R9, RZ, 0x18, R8 ;  /* 0x00000018ff097819 */ /* 0x000fc40000011608 */
[----:B------:R-:W-:Y:S02]  /*69e0*/  LOP3.LUT R8, R10, 0xff, RZ, 0xc0, !PT ;  /* 0x000000ff0a087812 */ /* 0x000fe400078ec0ff */
[----:B------:R-:W-:Y:S02]  /*69f0*/  ISETP.LE.U32.AND P6, PT, R9, UR5, PT ;  /* 0x0000000509007c0c */ /* 0x000fe4000bfc3070 */
[----:B------:R-:W-:Y:S02]  /*6a00*/  ISETP.LE.U32.AND P5, PT, R8, UR5, PT ;  /* 0x0000000508007c0c */ /* 0x000fe4000bfa3070 */
[----:B------:R-:W-:Y:S02]  /*6a10*/  LOP3.LUT R8, R10, 0xffff, RZ, 0xc0, !PT ;  /* 0x0000ffff0a087812 */ /* 0x000fe400078ec0ff */
[----:B------:R-:W-:Y:S02]  /*6a20*/  SHF.R.U32.HI R9, RZ, 0x18, R10 ;  /* 0x00000018ff097819 */ /* 0x000fe4000001160a */
[----:B------:R-:W-:-:S02]  /*6a30*/  SHF.R.U32.HI R8, RZ, 0x8, R8 ;  /* 0x00000008ff087819 */ /* 0x000fc40000011608 */
[----:B------:R-:W-:Y:S01]  /*6a40*/  SHF.R.U32.HI R10, RZ, 0x10, R10 ;  /* 0x00000010ff0a7819 */ /* 0x000fe2000001160a */
[C---:B-1----:R-:W-:Y:S01]  /*6a50*/  HMMA.16816.F32.BF16 R128, R4.reuse, R32, R112 ;  /* 0x000000200480723c */ /* 0x042fe20000041870 */
[----:B------:R-:W-:Y:S02]  /*6a60*/  LOP3.LUT R8, R8, 0xffff, RZ, 0xc0, !PT ;  /* 0x0000ffff08087812 */ /* 0x000fe400078ec0ff */
[----:B------:R-:W-:Y:S01]  /*6a70*/  ISETP.LE.U32.AND P2, PT, R9, UR5, PT ;  /* 0x0000000509007c0c */ /* 0x000fe2000bf43070 */
[----:B------:R-:W-:Y:S01]  /*6a80*/  @!P5 HFMA2.BF16_V2 R193, -RZ.H0_H0, RZ.H0_H0, -R140.H0_H0 ;  /* 0x200000ffffc1d231 */ /* 0x000fe2000034098c */
[----:B------:R-:W-:Y:S01]  /*6a90*/  ISETP.LE.U32.AND P4, PT, R8, UR5, PT ;  /* 0x0000000508007c0c */ /* 0x000fe2000bf83070 */
[----:B--2---:R-:W-:Y:S01]  /*6aa0*/  HMMA.16816.F32.BF16 R76, R4, R38, R92 ;  /* 0x00000026044c723c */ /* 0x004fe2000004185c */
[----:B------:R-:W-:Y:S02]  /*6ab0*/  LOP3.LUT R8, R16, 0xff, RZ, 0xc0, !PT ;  /* 0x000000ff10087812 */ /* 0x000fe400078ec0ff */
[----:B------:R-:W-:-:S02]  /*6ac0*/  LOP3.LUT R11, R10, 0xff, RZ, 0xc0, !PT ;  /* 0x000000ff0a0b7812 */ /* 0x000fc400078ec0ff */
[----:B------:R-:W-:Y:S01]  /*6ad0*/  @!P5 PRMT R140, R193, 0x5410, RZ ;  /* 0x00005410c18cd816 */ /* 0x000fe200000000ff */
[----:B------:R-:W-:Y:S01]  /*6ae0*/  HMMA.16816.F32.BF16 R104, R4, R34, R104 ;  /* 0x000000220468723c */ /* 0x000fe20000041868 */
[----:B------:R-:W1:Y:S01]  /*6af0*/  LDSM.16.MT88.4 R32, [R183+0xf000] ;  /* 0x00f00000b720783b */ /* 0x000e620000004200 */
[----:B------:R-:W-:Y:S01]  /*6b00*/  ISETP.LE.U32.AND P5, PT, R8, UR5, PT ;  /* 0x0000000508007c0c */ /* 0x000fe2000bfa3070 */
[----:B------:R-:W-:-:S04]  /*6b10*/  IMAD.WIDE.U32 R8, R18, -0x2daee0ad, RZ ;  /* 0xd2511f5312087825 */ /* 0x000fc800078e00ff */
[----:B------:R-:W-:Y:S01]  /*6b20*/  @!P2 HFMA2.BF16_V2 R195, -RZ.H0_H0, RZ.H0_H0, -R138.H0_H0 ;  /* 0x200000ffffc3a231 */ /* 0x000fe2000034098a */
[----:B------:R-:W-:Y:S01]  /*6b30*/  ISETP.LE.U32.AND P3, PT, R13, UR5, PT ;  /* 0x000000050d007c0c */ /* 0x000fe2000bf63070 */
[----:B------:R-:W-:Y:S01]  /*6b40*/  @!P4 HFMA2.BF16_V2 R194, -RZ.H0_H0, RZ.H0_H0, -R139.H0_H0 ;  /* 0x200000ffffc2c231 */ /* 0x000fe2000034098b */
[C---:B------:R-:W-:Y:S01]  /*6b50*/  HMMA.16816.F32.BF16 R68, R4.reuse, R36, R100 ;  /* 0x000000240444723c */ /* 0x040fe20000041864 */
[----:B------:R-:W2:Y:S01]  /*6b60*/  LDSM.16.MT88.4 R36, [R181+0x11000] ;  /* 0x01100000b524783b */ /* 0x000ea20000004200 */
[----:B------:R-:W-:Y:S01]  /*6b70*/  LOP3.LUT R10, R9, UR9, R44, 0x96, !PT ;  /* 0x00000009090a7c12 */ /* 0x000fe2000f8e962c */
[----:B------:R-:W-:Y:S01]  /*6b80*/  IMAD.WIDE.U32 R18, R19, -0x2daee0ad, RZ ;  /* 0xd2511f5313127825 */ /* 0x000fe200078e00ff */
[----:B------:R-:W-:Y:S02]  /*6b90*/  @!P4 PRMT R139, R194, 0x5410, RZ ;  /* 0x00005410c28bc816 */ /* 0x000fe400000000ff */
[----:B---3--:R-:W-:Y:S01]  /*6ba0*/  HMMA.16816.F32.BF16 R92, R4, R28, R88 ;  /* 0x0000001c045c723c */ /* 0x008fe20000041858 */
[----:B------:R-:W-:Y:S01]  /*6bb0*/  ISETP.LE.U32.AND P4, PT, R11, UR5, PT ;  /* 0x000000050b007c0c */ /* 0x000fe2000bf83070 */
[----:B------:R-:W-:Y:S01]  /*6bc0*/  FFMA.FTZ R11, R240, UR36, -R12 ;  /* 0x00000024f00b7c23 */ /* 0x000fe2000801080c */
[----:B------:R-:W-:-:S02]  /*6bd0*/  LOP3.LUT R14, R8, 0xffff, RZ, 0xc0, !PT ;  /* 0x0000ffff080e7812 */ /* 0x000fc400078ec0ff */
[----:B------:R-:W-:Y:S01]  /*6be0*/  SHF.R.U32.HI R9, RZ, 0x8, R22 ;  /* 0x00000008ff097819 */ /* 0x000fe20000011616 */
[----:B------:R-:W-:Y:S02]  /*6bf0*/  @!P3 HFMA2.BF16_V2 R240, -RZ.H0_H0, RZ.H0_H0, -R136.H0_H0 ;  /* 0x200000fffff0b231 */ /* 0x000fe40000340988 */
[----:B------:R-:W-:Y:S01]  /*6c00*/  IMAD.MOV.U32 R90, RZ, RZ, R134 ;  /* 0x000000ffff5a7224 */ /* 0x000fe200078e0086 */
[----:B------:R-:W-:Y:S01]  /*6c10*/  LOP3.LUT R17, R8, 0xff, RZ, 0xc0, !PT ;  /* 0x000000ff08117812 */ /* 0x000fe200078ec0ff */
[----:B------:R-:W-:Y:S01]  /*6c20*/  IMAD.MOV.U32 R89, RZ, RZ, R135 ;  /* 0x000000ffff597224 */ /* 0x000fe200078e0087 */
[----:B------:R-:W-:Y:S01]  /*6c30*/  SHF.R.U32.HI R13, RZ, 0x10, R8 ;  /* 0x00000010ff0d7819 */ /* 0x000fe20000011608 */
[----:B------:R-:W-:Y:S01]  /*6c40*/  IMAD.MOV.U32 R88, RZ, RZ, R160 ;  /* 0x000000ffff587224 */ /* 0x000fe200078e00a0 */
[----:B------:R-:W-:Y:S01]  /*6c50*/  SHF.R.U32.HI R16, RZ, 0x18, R8 ;  /* 0x00000018ff107819 */ /* 0x000fe20000011608 */
[----:B------:R-:W-:Y:S01]  /*6c60*/  IMAD.MOV.U32 R160, RZ, RZ, R84 ;  /* 0x000000ffffa07224 */ /* 0x000fe200078e0054 */
[----:B------:R-:W-:Y:S01]  /*6c70*/  LOP3.LUT R9, R9, 0xffff, RZ, 0xc0, !PT ;  /* 0x0000ffff09097812 */ /* 0x000fe200078ec0ff */
[----:B------:R-:W-:Y:S01]  /*6c80*/  IMAD.MOV.U32 R134, RZ, RZ, R86 ;  /* 0x000000ffff867224 */ /* 0x000fe200078e0056 */
[----:B------:R-:W-:Y:S01]  /*6c90*/  LOP3.LUT R8, R19, UR9, R20, 0x96, !PT ;  /* 0x0000000913087c12 */ /* 0x000fe2000f8e9614 */
[----:B------:R-:W-:Y:S01]  /*6ca0*/  IMAD.MOV.U32 R135, RZ, RZ, R87 ;  /* 0x000000ffff877224 */ /* 0x000fe200078e0057 */
[----:B------:R-:W-:Y:S01]  /*6cb0*/  @!P2 PRMT R138, R195, 0x5410, RZ ;  /* 0x00005410c38aa816 */ /* 0x000fe200000000ff */
[C---:B------:R-:W-:Y:S01]  /*6cc0*/  HMMA.16816.F32.BF16 R84, R4.reuse, R30, R80 ;  /* 0x0000001e0454723c */ /* 0x040fe20000041850 */
[----:B------:R3:W4:Y:S01]  /*6cd0*/  LDL.LU.S16 R80, [R1] ;  /* 0x0000000001507983 */ /* 0x0007220000300600 */
[----:B------:R-:W-:Y:S01]  /*6ce0*/  @!P4 HFMA2.BF16_V2 R248, -RZ.H0_H0, RZ.H0_H0, -R137.H0_H0 ;  /* 0x200000fffff8c231 */ /* 0x000fe20000340989 */
[----:B------:R-:W-:Y:S01]  /*6cf0*/  ISETP.LE.U32.AND P2, PT, R9, UR5, PT ;  /* 0x0000000509007c0c */ /* 0x000fe2000bf43070 */
[----:B------:R-:W-:Y:S01]  /*6d00*/  IMAD.MOV.U32 R91, RZ, RZ, R133 ;  /* 0x000000ffff5b7224 */ /* 0x000fe200078e0085 */
[----:B------:R-:W-:Y:S01]  /*6d10*/  LOP3.LUT R9, R8, 0xff, RZ, 0xc0, !PT ;  /* 0x000000ff08097812 */ /* 0x000fe200078ec0ff */
[----:B------:R-:W-:Y:S01]  /*6d20*/  IMAD.MOV.U32 R133, RZ, RZ, R163 ;  /* 0x000000ffff857224 */ /* 0x000fe200078e00a3 */
[----:B------:R-:W-:Y:S01]  /*6d30*/  @!P4 PRMT R137, R248, 0x5410, RZ ;  /* 0x00005410f889c816 */ /* 0x000fe200000000ff */
[----:B------:R-:W-:Y:S01]  /*6d40*/  IMAD.MOV.U32 R248, RZ, RZ, R134 ;  /* 0x000000fffff87224 */ /* 0x000fe200078e0086 */
[----:B------:R-:W-:Y:S01]  /*6d50*/  ISETP.LE.U32.AND P4, PT, R9, UR5, PT ;  /* 0x0000000509007c0c */ /* 0x000fe2000bf83070 */
[----:B------:R-:W-:Y:S01]  /*6d60*/  FFMA.FTZ R9, R241, UR36, -R12 ;  /* 0x00000024f1097c23 */ /* 0x000fe2000801080c */
[----:B-1----:R-:W-:Y:S01]  /*6d70*/  HMMA.16816.F32.BF16 R100, R4, R32, R232 ;  /* 0x000000200464723c */ /* 0x002fe200000418e8 */
[----:B------:R-:W-:Y:S01]  /*6d80*/  IMAD.MOV.U32 R20, RZ, RZ, R135 ;  /* 0x000000ffff147224 */ /* 0x000fe200078e0087 */
[----:B------:R1:W-:Y:S01]  /*6d90*/  MUFU.EX2 R232, R11 ;  /* 0x0000000b00e87308 */ /* 0x0003e20000000800 */
[----:B------:R-:W-:Y:S01]  /*6da0*/  @!P3 PRMT R136, R240, 0x5410, RZ ;  /* 0x00005410f088b816 */ /* 0x000fe200000000ff */
[----:B------:R-:W5:Y:S01]  /*6db0*/  LDSM.16.MT88.4 R28, [R184+0x11000] ;  /* 0x01100000b81c783b */ /* 0x000f620000004200 */
[----:B------:R-:W-:Y:S01]  /*6dc0*/  @!P2 HFMA2.BF16_V2 R241, -RZ.H0_H0, RZ.H0_H0, -R119.H0_H0 ;  /* 0x200000fffff1a231 */ /* 0x000fe20000340977 */
[----:B------:R-:W-:Y:S01]  /*6dd0*/  SHF.R.U32.HI R14, RZ, 0x8, R14 ;  /* 0x00000008ff0e7819 */ /* 0x000fe2000001160e */
[----:B------:R-:W-:-:S02]  /*6de0*/  IMAD.MOV.U32 R233, RZ, RZ, R133 ;  /* 0x000000ffffe97224 */ /* 0x000fc400078e0085 */
[C---:B------:R-:W-:Y:S01]  /*6df0*/  HMMA.16816.F32.BF16 R132, R4.reuse, R34, R228 ;  /* 0x000000220484723c */ /* 0x040fe200000418e4 */
[----:B------:R2:W3:Y:S01]  /*6e00*/  MUFU.EX2 R228, R9 ;  /* 0x0000000900e47308 */ /* 0x0004e20000000800 */
[----:B------:R-:W-:Y:S01]  /*6e10*/  IMAD.MOV.U32 R163, RZ, RZ, R42 ;  /* 0x000000ffffa37224 */ /* 0x000fe200078e002a */
[----:B------:R-:W-:Y:S01]  /*6e20*/  LDSM.16.MT88.4 R32, [R183+0x11000] ;  /* 0x01100000b720783b */ /* 0x000fe20000004200 */
[----:B------:R-:W-:Y:S01]  /*6e30*/  PRMT R17, R17, 0x5410, R14 ;  /* 0x0000541011117816 */ /* 0x000fe2000000000e */
[----:B------:R-:W-:Y:S02]  /*6e40*/  IMAD.MOV.U32 R234, RZ, RZ, R166 ;  /* 0x000000ffffea7224 */ /* 0x000fe400078e00a6 */
[----:B------:R-:W-:Y:S01]  /*6e50*/  IMAD.MOV.U32 R22, RZ, RZ, R145 ;  /* 0x000000ffff167224 */ /* 0x000fe200078e0091 */
[----:B------:R-:W3:Y:S01]  /*6e60*/  LDSM.16.MT88.4 R40, [R182+0x11000] ;  /* 0x01100000b628783b */ /* 0x000ee20000004200 */
[----:B------:R-:W-:Y:S01]  /*6e70*/  IMAD.MOV.U32 R235, RZ, RZ, R146 ;  /* 0x000000ffffeb7224 */ /* 0x000fe200078e0092 */
[----:B-1----:R-:W-:Y:S01]  /*6e80*/  SHF.R.U32.HI R11, RZ, 0x18, R8 ;  /* 0x00000018ff0b7819 */ /* 0x002fe20000011608 */
[----:B------:R-:W-:Y:S01]  /*6e90*/  IMAD.MOV.U32 R229, RZ, RZ, R165 ;  /* 0x000000ffffe57224 */ /* 0x000fe200078e00a5 */
[----:B------:R-:W-:Y:S01]  /*6ea0*/  @!P2 PRMT R119, R241, 0x5410, RZ ;  /* 0x00005410f177a816 */ /* 0x000fe200000000ff */
[----:B------:R-:W-:Y:S01]  /*6eb0*/  IMAD.MOV.U32 R240, RZ, RZ, R167 ;  /* 0x000000fffff07224 */ /* 0x000fe200078e00a7 */
[----:B------:R-:W-:Y:S01]  /*6ec0*/  ISETP.LE.U32.AND P3, PT, R11, UR5, PT ;  /* 0x000000050b007c0c */ /* 0x000fe2000bf63070 */
[----:B------:R-:W-:Y:S01]  /*6ed0*/  FFMA.FTZ R11, R243, UR36, -R12 ;  /* 0x00000024f30b7c23 */ /* 0x000fe2000801080c */
[----:B------:R-:W-:Y:S01]  /*6ee0*/  IMAD.MOV.U32 R231, RZ, RZ, R144 ;  /* 0x000000ffffe77224 */ /* 0x000fe200078e0090 */
[----:B--2---:R-:W-:Y:S01]  /*6ef0*/  LOP3.LUT R9, R13, 0xff, RZ, 0xc0, !PT ;  /* 0x000000ff0d097812 */ /* 0x004fe200078ec0ff */
[----:B------:R-:W-:Y:S01]  /*6f00*/  FFMA.FTZ R13, R242, UR36, -R12 ;  /* 0x00000024f20d7c23 */ /* 0x000fe2000801080c */
[----:B------:R-:W-:Y:S01]  /*6f10*/  LOP3.LUT R14, R10, 0xff, RZ, 0xc0, !PT ;  /* 0x000000ff0a0e7812 */ /* 0x000fe200078ec0ff */
[----:B------:R-:W-:Y:S01]  /*6f20*/  HMMA.16816.F32.BF16 R164, R4, R36, R236 ;  /* 0x0000002404a4723c */ /* 0x000fe200000418ec */
[----:B------:R-:W-:Y:S01]  /*6f30*/  PRMT R16, R9, 0x5410, R16 ;  /* 0x0000541009107816 */ /* 0x000fe20000000010 */
[----:B------:R1:W-:Y:S01]  /*6f40*/  MUFU.EX2 R195, R13 ;  /* 0x0000000d00c37308 */ /* 0x0003e20000000800 */
[----:B------:R-:W-:Y:S01]  /*6f50*/  SHF.R.U32.HI R9, RZ, 0x10, R8 ;  /* 0x00000010ff097819 */ /* 0x000fe20000011608 */
[----:B------:R-:W-:-:S02]  /*6f60*/  IMAD.MOV.U32 R230, RZ, RZ, R147 ;  /* 0x000000ffffe67224 */ /* 0x000fc400078e0093 */
[----:B------:R-:W-:Y:S01]  /*6f70*/  IMAD.MOV.U32 R98, RZ, RZ, R160 ;  /* 0x000000ffff627224 */ /* 0x000fe200078e00a0 */
[----:B------:R-:W-:Y:S01]  /*6f80*/  LOP3.LUT R9, R9, 0xff, RZ, 0xc0, !PT ;  /* 0x000000ff09097812 */ /* 0x000fe200078ec0ff */
[----:B------:R-:W-:Y:S01]  /*6f90*/  IMAD.MOV.U32 R237, RZ, RZ, R143 ;  /* 0x000000ffffed7224 */ /* 0x000fe200078e008f */
[----:B------:R-:W-:Y:S01]  /*6fa0*/  SHF.R.U32.HI R12, RZ, 0x18, R10 ;  /* 0x00000018ff0c7819 */ /* 0x000fe2000001160a */
[----:B------:R2:W-:Y:S01]  /*6fb0*/  MUFU.EX2 R194, R11 ;  /* 0x0000000b00c27308 */ /* 0x0005e20000000800 */
[----:B------:R-:W-:Y:S01]  /*6fc0*/  ISETP.LE.U32.AND P2, PT, R9, UR5, PT ;  /* 0x0000000509007c0c */ /* 0x000fe2000bf43070 */
[----:B------:R-:W-:Y:S01]  /*6fd0*/  FFMA.FTZ R9, R244, UR36, -R2 ;  /* 0x00000024f4097c23 */ /* 0x000fe20008010802 */
[----:B------:R-:W-:Y:S02]  /*6fe0*/  @!P6 HFMA2.BF16_V2 R242, -RZ.H0_H0, RZ.H0_H0, -R118.H0_H0 ;  /* 0x200000fffff2e231 */ /* 0x000fe40000340976 */
[----:B------:R-:W-:Y:S02]  /*6ff0*/  IMAD.MOV.U32 R239, RZ, RZ, R142 ;  /* 0x000000ffffef7224 */ /* 0x000fe400078e008e */
[----:B------:R-:W-:Y:S01]  /*7000*/  IMAD.MOV.U32 R236, RZ, RZ, R141 ;  /* 0x000000ffffec7224 */ /* 0x000fe200078e008d */
[C---:B-----5:R-:W-:Y:S01]  /*7010*/  HMMA.16816.F32.BF16 R156, R4.reuse, R28, R48 ;  /* 0x0000001c049c723c */ /* 0x060fe20000041830 */
[----:B------:R-:W-:Y:S01]  /*7020*/  IMAD.MOV.U32 R238, RZ, RZ, R163 ;  /* 0x000000ffffee7224 */ /* 0x000fe200078e00a3 */
[----:B-1----:R-:W-:Y:S01]  /*7030*/  LOP3.LUT R13, R8, 0xffff, RZ, 0xc0, !PT ;  /* 0x0000ffff080d7812 */ /* 0x002fe200078ec0ff */
[----:B------:R1:W-:Y:S01]  /*7040*/  MUFU.EX2 R193, R9 ;  /* 0x0000000900c17308 */ /* 0x0003e20000000800 */
[----:B------:R-:W-:Y:S01]  /*7050*/  LOP3.LUT R8, R10, 0xffff, RZ, 0xc0, !PT ;  /* 0x0000ffff0a087812 */ /* 0x000fe200078ec0ff */
[----:B------:R-:W-:Y:S01]  /*7060*/  @!P5 HFMA2.BF16_V2 R243, -RZ.H0_H0, RZ.H0_H0, -R117.H0_H0 ;  /* 0x200000fffff3d231 */ /* 0x000fe20000340975 */
[----:B--2---:R-:W-:Y:S01]  /*7070*/  SHF.R.U32.HI R11, RZ, 0x10, R10 ;  /* 0x00000010ff0b7819 */ /* 0x004fe2000001160a */
[----:B------:R-:W-:Y:S01]  /*7080*/  FFMA.FTZ R10, R245, UR36, -R2 ;  /* 0x00000024f50a7c23 */ /* 0x000fe20008010802 */
[----:B------:R-:W-:Y:S01]  /*7090*/  @!P6 PRMT R118, R242, 0x5410, RZ ;  /* 0x00005410f276e816 */ /* 0x000fe200000000ff */
[C---:B------:R-:W-:Y:S06]  /*70a0*/  HMMA.16816.F32.BF16 R144, R4.reuse, R30, R52 ;  /* 0x0000001e0490723c */ /* 0x040fec0000041834 */
[----:B---3--:R-:W-:Y:S01]  /*70b0*/  HMMA.16816.F32.BF16 R196, R4, R40, R196 ;  /* 0x0000002804c4723c */ /* 0x008fe200000418c4 */
[----:B------:R2:W3:Y:S01]  /*70c0*/  MUFU.EX2 R143, R10 ;  /* 0x0000000a008f7308 */ /* 0x0004e20000000800 */
[----:B-1----:R-:W-:-:S04]  /*70d0*/  SHF.R.U32.HI R9, RZ, 0x8, R8 ;  /* 0x00000008ff097819 */ /* 0x002fc80000011608 */
[C---:B------:R-:W-:Y:S01]  /*70e0*/  HMMA.16816.F32.BF16 R168, R4.reuse, R42, R168 ;  /* 0x0000002a04a8723c */ /* 0x040fe200000418a8 */
[----:B------:R-:W-:Y:S01]  /*70f0*/  LOP3.LUT R8, R11, 0xff, RZ, 0xc0, !PT ;  /* 0x000000ff0b087812 */ /* 0x000fe200078ec0ff */
[----:B------:R-:W-:Y:S01]  /*7100*/  IMAD.MOV.U32 R241, RZ, RZ, R248 ;  /* 0x000000fffff17224 */ /* 0x000fe200078e00f8 */
[----:B------:R-:W-:Y:S01]  /*7110*/  PRMT R14, R14, 0x5410, R9 ;  /* 0x000054100e0e7816 */ /* 0x000fe20000000009 */
[----:B------:R-:W-:Y:S01]  /*7120*/  FFMA.FTZ R9, R246, UR36, -R2 ;  /* 0x00000024f6097c23 */ /* 0x000fe20008010802 */
[----:B------:R-:W-:Y:S01]  /*7130*/  PRMT R12, R8, 0x5410, R12 ;  /* 0x00005410080c7816 */ /* 0x000fe2000000000c */
[C---:B------:R-:W-:Y:S01]  /*7140*/  HMMA.16816.F32.BF16 R160, R4.reuse, R38, R212 ;  /* 0x0000002604a0723c */ /* 0x040fe200000418d4 */
[----:B------:R-:W-:Y:S01]  /*7150*/  USHF.L.U32 UR18, UR18, 0x3, URZ ;  /* 0x0000000312127899 */ /* 0x000fe2000800063f */
[----:B------:R-:W-:Y:S01]  /*7160*/  LDSM.16.MT88.4 R48, [R184+0xd800] ;  /* 0x00d80000b830783b */ /* 0x000fe20000004200 */
[----:B--2---:R-:W-:Y:S01]  /*7170*/  SHF.R.U32.HI R10, RZ, 0x8, R13 ;  /* 0x00000008ff0a7819 */ /* 0x004fe2000001160d */
[----:B------:R-:W-:Y:S01]  /*7180*/  FFMA.FTZ R2, R247, UR36, -R2 ;  /* 0x00000024f7027c23 */ /* 0x000fe20008010802 */
[----:B------:R3:W-:Y:S01]  /*7190*/  MUFU.EX2 R142, R9 ;  /* 0x00000009008e7308 */ /* 0x0007e20000000800 */
[----:B------:R-:W-:Y:S01]  /*71a0*/  HSET2.LE.AND R11, R16, R0, PT ;  /* 0x00000000100b7233 */ /* 0x000fe20003803000 */
[----:B------:R-:W-:Y:S01]  /*71b0*/  HMMA.16816.F32.BF16 R28, R4, R32, R56 ;  /* 0x00000020041c723c */ /* 0x000fe20000041838 */
[----:B------:R-:W-:-:S02]  /*71c0*/  LOP3.LUT R8, R10, 0xffff, RZ, 0xc0, !PT ;  /* 0x0000ffff0a087812 */ /* 0x000fc400078ec0ff */
[----:B------:R-:W-:Y:S01]  /*71d0*/  @!P5 PRMT R117, R243, 0x5410, RZ ;  /* 0x00005410f375d816 */ /* 0x000fe200000000ff */
[----:B------:R-:W-:Y:S01]  /*71e0*/  IMAD.MOV.U32 R212, RZ, RZ, R238 ;  /* 0x000000ffffd47224 */ /* 0x000fe200078e00ee */
[----:B------:R-:W-:Y:S01]  /*71f0*/  F2FP.BF16.F32.PACK_AB R10, R228, R232 ;  /* 0x000000e8e40a723e */ /* 0x000fe200000010ff */
[----:B------:R1:W2:Y:S01]  /*7200*/  MUFU.EX2 R141, R2 ;  /* 0x00000002008d7308 */ /* 0x0002a20000000800 */
[----:B------:R-:W-:Y:S01]  /*7210*/  ISETP.LE.U32.AND P6, PT, R8, UR5, PT ;  /* 0x0000000508007c0c */ /* 0x000fe2000bfc3070 */
[----:B------:R-:W-:Y:S01]  /*7220*/  IMAD.MOV.U32 R242, RZ, RZ, R88 ;  /* 0x000000fffff27224 */ /* 0x000fe200078e0058 */
[----:B------:R-:W-:Y:S01]  /*7230*/  HSET2.LE.AND R8, R17, R0, PT ;  /* 0x0000000011087233 */ /* 0x000fe20003803000 */
[----:B------:R-:W-:Y:S01]  /*7240*/  IMAD.MOV.U32 R215, RZ, RZ, R46 ;  /* 0x000000ffffd77224 */ /* 0x000fe200078e002e */
[C---:B------:R-:W-:Y:S01]  /*7250*/  PRMT R17, R10.reuse, 0x7610, R17 ;  /* 0x000076100a117816 */ /* 0x040fe20000000011 */
[----:B------:R-:W-:Y:S01]  /*7260*/  IMAD.MOV.U32 R214, RZ, RZ, R47 ;  /* 0x000000ffffd67224 */ /* 0x000fe200078e002f */
[----:B------:R-:W-:Y:S01]  /*7270*/  PRMT R16, R10, 0x7632, R16 ;  /* 0x000076320a107816 */ /* 0x000fe20000000010 */
[----:B------:R-:W-:Y:S01]  /*7280*/  LDSM.16.MT88.4 R40, [R182+0xd800] ;  /* 0x00d80000b628783b */ /* 0x000fe20000004200 */
[----:B---3--:R-:W-:Y:S01]  /*7290*/  F2FP.BF16.F32.PACK_AB R9, R143, R193 ;  /* 0x000000c18f09723e */ /* 0x008fe200000010ff */
[----:B------:R-:W-:Y:S01]  /*72a0*/  HMMA.16816.F32.BF16 R32, R4, R34, R108 ;  /* 0x000000220420723c */ /* 0x000fe2000004186c */
[----:B------:R-:W-:Y:S01]  /*72b0*/  IMAD.MOV.U32 R248, RZ, RZ, R63 ;  /* 0x000000fffff87224 */ /* 0x000fe200078e003f */
[----:B------:R-:W-:Y:S01]  /*72c0*/  LDSM.16.MT88.4 R56, [R183+0xd800] ;  /* 0x00d80000b738783b */ /* 0x000fe20000004200 */
[----:B------:R-:W-:-:S02]  /*72d0*/  PRMT R13, R9, 0x7610, R13 ;  /* 0x00007610090d7816 */ /* 0x000fc4000000000d */
[--C-:B-1----:R-:W-:Y:S02]  /*72e0*/  HSET2.LE.AND R2, R14, R0.reuse, PT ;  /* 0x000000000e027233 */ /* 0x102fe40003803000 */
[----:B------:R-:W-:Y:S02]  /*72f0*/  PRMT R14, R9, 0x7632, R14 ;  /* 0x00007632090e7816 */ /* 0x000fe4000000000e */
[----:B------:R-:W-:Y:S02]  /*7300*/  PRMT R9, R17, 0x5410, R16 ;  /* 0x0000541011097816 */ /* 0x000fe40000000010 */
[----:B------:R-:W-:Y:S02]  /*7310*/  HSET2.LE.AND R0, R12, R0, PT ;  /* 0x000000000c007233 */ /* 0x000fe40003803000 */
[----:B------:R-:W-:Y:S02]  /*7320*/  LOP3.LUT R112, R2, R9, RZ, 0xc0, !PT ;  /* 0x0000000902707212 */ /* 0x000fe400078ec0ff */
[----:B------:R-:W-:-:S02]  /*7330*/  PRMT R2, R13, 0x5410, R14 ;  /* 0x000054100d027816 */ /* 0x000fc4000000000e */
[----:B------:R-:W-:Y:S02]  /*7340*/  F2FP.BF16.F32.PACK_AB R9, R194, R195 ;  /* 0x000000c3c209723e */ /* 0x000fe400000010ff */
[----:B------:R-:W-:Y:S02]  /*7350*/  LOP3.LUT R113, R0, R2, RZ, 0xc0, !PT ;  /* 0x0000000200717212 */ /* 0x000fe400078ec0ff */
[C---:B------:R-:W-:Y:S02]  /*7360*/  LOP3.LUT R2, R15.reuse, 0xffff, RZ, 0xc0, !PT ;  /* 0x0000ffff0f027812 */ /* 0x040fe400078ec0ff */
[----:B------:R-:W-:Y:S02]  /*7370*/  LOP3.LUT R4, R15, 0xff, RZ, 0xc0, !PT ;  /* 0x000000ff0f047812 */ /* 0x000fe400078ec0ff */
[----:B------:R-:W-:Y:S01]  /*7380*/  SHF.R.U32.HI R2, RZ, 0x8, R2 ;  /* 0x00000008ff027819 */ /* 0x000fe20000011602 */
[----:B------:R-:W-:Y:S01]  /*7390*/  @!P4 HFMA2.BF16_V2 R244, -RZ.H0_H0, RZ.H0_H0, -R17.H0_H0 ;  /* 0x200000fffff4c231 */ /* 0x000fe20000340911 */
[----:B--2---:R-:W-:-:S02]  /*73a0*/  F2FP.BF16.F32.PACK_AB R0, R141, R142 ;  /* 0x0000008e8d00723e */ /* 0x004fc400000010ff */
[C---:B------:R-:W-:Y:S02]  /*73b0*/  PRMT R12, R9.reuse, 0x7610, R12 ;  /* 0x00007610090c7816 */ /* 0x040fe4000000000c */
[----:B------:R-:W-:Y:S02]  /*73c0*/  PRMT R9, R9, 0x7632, R9 ;  /* 0x0000763209097816 */ /* 0x000fe40000000009 */
[----:B------:R-:W-:Y:S02]  /*73d0*/  ISETP.LE.U32.AND P5, PT, R4, UR5, PT ;  /* 0x0000000504007c0c */ /* 0x000fe4000bfa3070 */
[----:B------:R-:W-:Y:S02]  /*73e0*/  LOP3.LUT R2, R2, 0xffff, RZ, 0xc0, !PT ;  /* 0x0000ffff02027812 */ /* 0x000fe400078ec0ff */
[C---:B------:R-:W-:Y:S02]  /*73f0*/  PRMT R7, R0.reuse, 0x7610, R7 ;  /* 0x0000761000077816 */ /* 0x040fe40000000007 */
[----:B------:R-:W-:-:S02]  /*7400*/  PRMT R6, R0, 0x7632, R6 ;  /* 0x0000763200067816 */ /* 0x000fc40000000006 */
[----:B------:R-:W-:Y:S02]  /*7410*/  PRMT R0, R12, 0x5410, R9 ;  /* 0x000054100c007816 */ /* 0x000fe40000000009 */
[----:B------:R-:W-:Y:S02]  /*7420*/  @!P4 PRMT R17, R244, 0x5410, RZ ;  /* 0x00005410f411c816 */ /* 0x000fe400000000ff */
[----:B------:R-:W-:Y:S02]  /*7430*/  ISETP.LE.U32.AND P4, PT, R2, UR5, PT ;  /* 0x0000000502007c0c */ /* 0x000fe4000bf83070 */
[----:B------:R-:W-:Y:S01]  /*7440*/  SHF.R.U32.HI R2, RZ, 0x10, R15 ;  /* 0x00000010ff027819 */ /* 0x000fe2000001160f */
[----:B------:R-:W-:Y:S01]  /*7450*/  @!P3 HFMA2.BF16_V2 R246, -RZ.H0_H0, RZ.H0_H0, -R14.H0_H0 ;  /* 0x200000fffff6b231 */ /* 0x000fe2000034090e */
[----:B------:R-:W-:Y:S02]  /*7460*/  LOP3.LUT R114, R8, R0, RZ, 0xc0, !PT ;  /* 0x0000000008727212 */ /* 0x000fe400078ec0ff */
[----:B------:R-:W-:Y:S01]  /*7470*/  PRMT R0, R7, 0x5410, R6 ;  /* 0x0000541007007816 */ /* 0x000fe20000000006 */
[----:B------:R-:W-:Y:S01]  /*7480*/  @!P6 HFMA2.BF16_V2 R245, -RZ.H0_H0, RZ.H0_H0, -R16.H0_H0 ;  /* 0x200000fffff5e231 */ /* 0x000fe20000340910 */
[----:B------:R-:W-:Y:S01]  /*7490*/  LOP3.LUT R2, R2, 0xff, RZ, 0xc0, !PT ;  /* 0x000000ff02027812 */ /* 0x000fe200078ec0ff */
[----:B------:R-:W-:Y:S01]  /*74a0*/  @!P5 HFMA2.BF16_V2 R249, -RZ.H0_H0, RZ.H0_H0, -R155.H0_H0 ;  /* 0x200000fffff9d231 */ /* 0x000fe2000034099b */
[----:B------:R-:W-:-:S02]  /*74b0*/  LOP3.LUT R115, R11, R0, RZ, 0xc0, !PT ;  /* 0x000000000b737212 */ /* 0x000fc400078ec0ff */
[----:B------:R-:W-:Y:S02]  /*74c0*/  SHF.R.U32.HI R0, RZ, 0x18, R15 ;  /* 0x00000018ff007819 */ /* 0x000fe4000001160f */
[----:B------:R-:W-:Y:S02]  /*74d0*/  @!P3 PRMT R14, R246, 0x5410, RZ ;  /* 0x00005410f60eb816 */ /* 0x000fe400000000ff */
[----:B------:R-:W-:Y:S02]  /*74e0*/  ISETP.LE.U32.AND P3, PT, R2, UR5, PT ;  /* 0x0000000502007c0c */ /* 0x000fe4000bf63070 */
[----:B------:R-:W-:Y:S02]  /*74f0*/  LOP3.LUT R2, R21, 0xff, RZ, 0xc0, !PT ;  /* 0x000000ff15027812 */ /* 0x000fe400078ec0ff */
[----:B------:R-:W-:Y:S02]  /*7500*/  @!P6 PRMT R16, R245, 0x5410, RZ ;  /* 0x00005410f510e816 */ /* 0x000fe400000000ff */
[----:B------:R-:W-:-:S02]  /*7510*/  ISETP.LE.U32.AND P6, PT, R0, UR5, PT ;  /* 0x0000000500007c0c */ /* 0x000fc4000bfc3070 */
[----:B------:R-:W-:Y:S02]  /*7520*/  @!P5 PRMT R155, R249, 0x5410, RZ ;  /* 0x00005410f99bd816 */ /* 0x000fe400000000ff */
[----:B------:R-:W-:Y:S02]  /*7530*/  LOP3.LUT R0, R21, 0xffff, RZ, 0xc0, !PT ;  /* 0x0000ffff15007812 */ /* 0x000fe400078ec0ff */
[----:B------:R-:W-:Y:S02]  /*7540*/  ISETP.LE.U32.AND P5, PT, R2, UR5, PT ;  /* 0x0000000502007c0c */ /* 0x000fe4000bfa3070 */
[----:B------:R-:W-:Y:S01]  /*7550*/  SHF.R.U32.HI R0, RZ, 0x8, R0 ;  /* 0x00000008ff007819 */ /* 0x000fe20000011600 */
[----:B------:R-:W-:-:S03]  /*7560*/  @!P4 HFMA2.BF16_V2 R250, -RZ.H0_H0, RZ.H0_H0, -R154.H0_H0 ;  /* 0x200000fffffac231 */ /* 0x000fc6000034099a */
[----:B------:R-:W-:Y:S01]  /*7570*/  LOP3.LUT R0, R0, 0xffff, RZ, 0xc0, !PT ;  /* 0x0000ffff00007812 */ /* 0x000fe200078ec0ff */
[----:B------:R-:W-:Y:S01]  /*7580*/  @!P6 HFMA2.BF16_V2 R252, -RZ.H0_H0, RZ.H0_H0, -R151.H0_H0 ;  /* 0x200000fffffce231 */ /* 0x000fe20000340997 */
[----:B------:R-:W-:Y:S02]  /*7590*/  @!P4 PRMT R154, R250, 0x5410, RZ ;  /* 0x00005410fa9ac816 */ /* 0x000fe400000000ff */
[----:B------:R-:W-:Y:S02]  /*75a0*/  ISETP.LE.U32.AND P4, PT, R0, UR5, PT ;  /* 0x0000000500007c0c */ /* 0x000fe4000bf83070 */
[--C-:B------:R-:W-:Y:S02]  /*75b0*/  SHF.R.U32.HI R2, RZ, 0x10, R21.reuse ;  /* 0x00000010ff027819 */ /* 0x100fe40000011615 */
[----:B------:R-:W-:Y:S01]  /*75c0*/  SHF.R.U32.HI R0, RZ, 0x18, R21 ;  /* 0x00000018ff007819 */ /* 0x000fe20000011615 */
[----:B------:R-:W-:Y:S01]  /*75d0*/  @!P3 HFMA2.BF16_V2 R251, -RZ.H0_H0, RZ.H0_H0, -R153.H0_H0 ;  /* 0x200000fffffbb231 */ /* 0x000fe20000340999 */
[----:B------:R-:W-:-:S02]  /*75e0*/  @!P6 PRMT R151, R252, 0x5410, RZ ;  /* 0x00005410fc97e816 */ /* 0x000fc400000000ff */
[----:B------:R-:W-:Y:S02]  /*75f0*/  LOP3.LUT R2, R2, 0xff, RZ, 0xc0, !PT ;  /* 0x000000ff02027812 */ /* 0x000fe400078ec0ff */
[----:B------:R-:W-:Y:S02]  /*7600*/  ISETP.LE.U32.AND P6, PT, R0, UR5, PT ;  /* 0x0000000500007c0c */ /* 0x000fe4000bfc3070 */
[----:B------:R-:W-:Y:S02]  /*7610*/  @!P3 PRMT R153, R251, 0x5410, RZ ;  /* 0x00005410fb99b816 */ /* 0x000fe400000000ff */
[----:B------:R-:W-:Y:S02]  /*7620*/  ISETP.LE.U32.AND P3, PT, R2, UR5, PT ;  /* 0x0000000502007c0c */ /* 0x000fe4000bf63070 */
[----:B------:R1:W2:Y:S01]  /*7630*/  LDL.LU.S16 R2, [R1+0x8] ;  /* 0x0000080001027983 */ /* 0x0002a20000300600 */
[----:B------:R-:W-:Y:S01]  /*7640*/  LOP3.LUT R8, R26, 0xffff, RZ, 0xc0, !PT ;  /* 0x0000ffff1a087812 */ /* 0x000fe200078ec0ff */
[----:B----4-:R-:W-:-:S05]  /*7650*/  @!P5 HFMA2.BF16_V2 R80, -RZ.H0_H0, RZ.H0_H0, -R174.H0_H0 ;  /* 0x200000ffff50d231 */ /* 0x010fca00003409ae */
[----:B------:R-:W-:Y:S01]  /*7660*/  PRMT R0, R80, 0x7610, R0 ;  /* 0x0000761050007816 */ /* 0x000fe20000000000 */
[----:B------:R-:W-:Y:S01]  /*7670*/  @!P2 HFMA2.BF16_V2 R247, -RZ.H0_H0, RZ.H0_H0, -R13.H0_H0 ;  /* 0x200000fffff7a231 */ /* 0x000fe2000034090d */
[----:B------:R-:W-:Y:S02]  /*7680*/  LOP3.LUT R5, R26, 0xff, RZ, 0xc0, !PT ;  /* 0x000000ff1a057812 */ /* 0x000fe400078ec0ff */
[--C-:B------:R-:W-:Y:S02]  /*7690*/  SHF.R.U32.HI R11, RZ, 0x10, R26.reuse ;  /* 0x00000010ff0b7819 */ /* 0x100fe4000001161a */
[----:B------:R-:W-:Y:S01]  /*76a0*/  SHF.R.U32.HI R4, RZ, 0x18, R26 ;  /* 0x00000018ff047819 */ /* 0x000fe2000001161a */
[----:B------:R-:W-:Y:S01]  /*76b0*/  IMAD.MOV.U32 R243, RZ, RZ, R89 ;  /* 0x000000fffff37224 */ /* 0x000fe200078e0059 */
[----:B------:R-:W-:Y:S01]  /*76c0*/  @!P5 PRMT R174, R0, 0x5410, RZ ;  /* 0x0000541000aed816 */ /* 0x000fe200000000ff */
[----:B------:R-:W-:Y:S01]  /*76d0*/  IMAD.MOV.U32 R10, RZ, RZ, R240 ;  /* 0x000000ffff0a7224 */ /* 0x000fe200078e00f0 */
[----:B------:R1:W3:Y:S04]  /*76e0*/  LDL.LU.S16 R0, [R1+0x4] ;  /* 0x0000040001007983 */ /* 0x0002e80000300600 */
[----:B------:R1:W4:Y:S01]  /*76f0*/  LDL.LU.S16 R27, [R1+0xc] ;  /* 0x00000c00011b7983 */ /* 0x0003220000300600 */
[----:B------:R-:W-:-:S02]  /*7700*/  @!P2 PRMT R13, R247, 0x5410, RZ ;  /* 0x00005410f70da816 */ /* 0x000fc400000000ff */
[----:B------:R-:W-:Y:S01]  /*7710*/  ISETP.LE.U32.AND P2, PT, R23, UR5, PT ;  /* 0x0000000517007c0c */ /* 0x000fe2000bf43070 */
[----:B------:R-:W-:Y:S01]  /*7720*/  HMMA.16816.F32.BF16 R120, R112, R124, R64 ;  /* 0x0000007c7078723c */ /* 0x000fe20000041840 */
[----:B--2---:R-:W-:Y:S01]  /*7730*/  @!P4 HFMA2.BF16_V2 R2, -RZ.H0_H0, RZ.H0_H0, -R172.H0_H0 ;  /* 0x200000ffff02c231 */ /* 0x004fe200003409ac */
[----:B------:R-:W-:Y:S04]  /*7740*/  LDSM.16.MT88.4 R80, [R184+0xf800] ;  /* 0x00f80000b850783b */ /* 0x000fe80000004200 */
[----:B------:R-:W-:Y:S01]  /*7750*/  PRMT R26, R2, 0x7610, R26 ;  /* 0x00007610021a7816 */ /* 0x000fe2000000001a */
[----:B---3--:R-:W-:Y:S02]  /*7760*/  @!P3 HFMA2.BF16_V2 R0, -RZ.H0_H0, RZ.H0_H0, -R173.H0_H0 ;  /* 0x200000ffff00b231 */ /* 0x008fe400003409ad */
[----:B----4-:R-:W-:-:S03]  /*7770*/  @!P6 HFMA2.BF16_V2 R27, -RZ.H0_H0, RZ.H0_H0, -R177.H0_H0 ;  /* 0x200000ffff1be231 */ /* 0x010fc600003409b1 */
[----:B------:R-:W-:Y:S01]  /*7780*/  PRMT R23, R0, 0x7610, R23 ;  /* 0x0000761000177816 */ /* 0x000fe20000000017 */
[----:B------:R-:W-:Y:S01]  /*7790*/  IMAD.MOV.U32 R111, RZ, RZ, R243 ;  /* 0x000000ffff6f7224 */ /* 0x000fe200078e00f3 */
[----:B------:R-:W-:Y:S01]  /*77a0*/  SHF.R.U32.HI R0, RZ, 0x8, R60 ;  /* 0x00000008ff007819 */ /* 0x000fe2000001163c */
[----:B------:R-:W-:Y:S01]  /*77b0*/  HMMA.16816.F32.BF16 R124, R112, R126, R72 ;  /* 0x0000007e707c723c */ /* 0x000fe20000041848 */
[----:B------:R-:W-:Y:S01]  /*77c0*/  @!P3 PRMT R173, R23, 0x5410, RZ ;  /* 0x0000541017adb816 */ /* 0x000fe200000000ff */
[----:B------:R-:W-:Y:S01]  /*77d0*/  IMAD.MOV.U32 R240, RZ, RZ, R229 ;  /* 0x000000fffff07224 */ /* 0x000fe200078e00e5 */
[----:B------:R-:W-:Y:S01]  /*77e0*/  ISETP.LE.U32.AND P3, PT, R5, UR5, PT ;  /* 0x0000000505007c0c */ /* 0x000fe2000bf63070 */
[----:B------:R-:W-:Y:S01]  /*77f0*/  IMAD.MOV.U32 R238, RZ, RZ, R231 ;  /* 0x000000ffffee7224 */ /* 0x000fe200078e00e7 */
[----:B------:R1:W2:Y:S01]  /*7800*/  LDL.LU.S16 R5, [R1+0x10] ;  /* 0x0000100001057983 */ /* 0x0002a20000300600 */
[----:B------:R-:W-:Y:S02]  /*7810*/  LOP3.LUT R0, R0, 0xffff, RZ, 0xc0, !PT ;  /* 0x0000ffff00007812 */ /* 0x000fe400078ec0ff */
[----:B------:R-:W-:Y:S01]  /*7820*/  PRMT R15, R27, 0x7610, R15 ;  /* 0x000076101b0f7816 */ /* 0x000fe2000000000f */
[----:B------:R-:W-:Y:S01]  /*7830*/  IMAD.MOV.U32 R244, RZ, RZ, R212 ;  /* 0x000000fffff47224 */ /* 0x000fe200078e00d4 */
[----:B------:R-:W-:Y:S01]  /*7840*/  @!P4 PRMT R172, R26, 0x5410, RZ ;  /* 0x000054101aacc816 */ /* 0x000fe200000000ff */
[----:B------:R-:W-:Y:S01]  /*7850*/  LDSM.16.MT88.4 R64, [R181+0xf800] ;  /* 0x00f80000b540783b */ /* 0x000fe20000004200 */
[----:B------:R-:W-:-:S03]  /*7860*/  ISETP.LE.U32.AND P4, PT, R0, UR5, PT ;  /* 0x0000000500007c0c */ /* 0x000fc6000bf83070 */
[----:B------:R1:W3:Y:S01]  /*7870*/  LDL.LU.S16 R0, [R1+0x14] ;  /* 0x0000140001007983 */ /* 0x0002e20000300600 */
[----:B------:R-:W-:Y:S02]  /*7880*/  @!P6 PRMT R177, R15, 0x5410, RZ ;  /* 0x000054100fb1e816 */ /* 0x000fe400000000ff */
[----:B------:R-:W-:Y:S02]  /*7890*/  LOP3.LUT R15, R18, 0xffff, RZ, 0xc0, !PT ;  /* 0x0000ffff120f7812 */ /* 0x000fe400078ec0ff */
[----:B------:R-:W-:Y:S01]  /*78a0*/  LOP3.LUT R2, R61, 0xff, RZ, 0xc0, !PT ;  /* 0x000000ff3d027812 */ /* 0x000fe200078ec0ff */
[----:B------:R1:W4:Y:S03]  /*78b0*/  LDL.LU.S16 R19, [R1+0x18] ;  /* 0x0000180001137983 */ /* 0x0003260000300600 */
[----:B------:R-:W-:Y:S01]  /*78c0*/  ISETP.LE.U32.AND P5, PT, R2, UR5, PT ;  /* 0x0000000502007c0c */ /* 0x000fe2000bfa3070 */
[----:B------:R-:W-:Y:S01]  /*78d0*/  IMAD.MOV.U32 R243, RZ, RZ, R10 ;  /* 0x000000fffff37224 */ /* 0x000fe200078e000a */
[----:B------:R-:W-:Y:S01]  /*78e0*/  ISETP.LE.U32.AND P6, PT, R4, UR5, PT ;  /* 0x0000000504007c0c */ /* 0x000fe2000bfc3070 */
[----:B------:R-:W5:Y:S01]  /*78f0*/  LDSM.16.MT88.4 R72, [R182+0xf800] ;  /* 0x00f80000b648783b */ /* 0x000f620000004200 */
[----:B------:R-:W-:-:S02]  /*7900*/  LOP3.LUT R4, R18, 0xff, RZ, 0xc0, !PT ;  /* 0x000000ff12047812 */ /* 0x000fc400078ec0ff */
[----:B------:R-:W-:Y:S01]  /*7910*/  SHF.R.U32.HI R10, RZ, 0x10, R18 ;  /* 0x00000010ff0a7819 */ /* 0x000fe20000011612 */
[----:B--2---:R-:W-:-:S05]  /*7920*/  @!P1 HFMA2.BF16_V2 R5, -RZ.H0_H0, RZ.H0_H0, -R176.H0_H0 ;  /* 0x200000ffff059231 */ /* 0x004fca00003409b0 */
[----:B------:R-:W-:-:S04]  /*7930*/  PRMT R2, R5, 0x7610, R2 ;  /* 0x0000761005027816 */ /* 0x000fc80000000002 */
[----:B------:R-:W-:Y:S01]  /*7940*/  @!P1 PRMT R176, R2, 0x5410, RZ ;  /* 0x0000541002b09816 */ /* 0x000fe200000000ff */
[----:B---3--:R-:W-:Y:S01]  /*7950*/  @!P4 HFMA2.BF16_V2 R0, -RZ.H0_H0, RZ.H0_H0, -R175.H0_H0 ;  /* 0x200000ffff00c231 */ /* 0x008fe200003409af */
[----:B------:R-:W-:-:S04]  /*7960*/  SHF.R.U32.HI R2, RZ, 0x8, R8 ;  /* 0x00000008ff027819 */ /* 0x000fc80000011608 */
[----:B------:R-:W-:Y:S01]  /*7970*/  PRMT R21, R0, 0x7610, R21 ;  /* 0x0000761000157816 */ /* 0x000fe20000000015 */
[----:B----4-:R-:W-:Y:S01]  /*7980*/  @!P5 HFMA2.BF16_V2 R19, -RZ.H0_H0, RZ.H0_H0, -R179.H0_H0 ;  /* 0x200000ffff13d231 */ /* 0x010fe200003409b3 */
[----:B------:R-:W-:Y:S02]  /*7990*/  LOP3.LUT R2, R2, 0xffff, RZ, 0xc0, !PT ;  /* 0x0000ffff02027812 */ /* 0x000fe400078ec0ff */
[--C-:B------:R-:W-:Y:S02]  /*79a0*/  SHF.R.U32.HI R5, RZ, 0x18, R18.reuse ;  /* 0x00000018ff057819 */ /* 0x100fe40000011612 */
[----:B------:R-:W-:Y:S02]  /*79b0*/  PRMT R18, R19, 0x7610, R18 ;  /* 0x0000761013127816 */ /* 0x000fe40000000012 */
[----:B------:R-:W-:Y:S01]  /*79c0*/  @!P4 PRMT R175, R21, 0x5410, RZ ;  /* 0x0000541015afc816 */ /* 0x000fe200000000ff */
[----:B------:R1:W2:Y:S01]  /*79d0*/  LDL.LU.S16 R19, [R1+0x24] ;  /* 0x0000240001137983 */ /* 0x0002a20000300600 */
[----:B------:R-:W-:-:S03]  /*79e0*/  ISETP.LE.U32.AND P4, PT, R2, UR5, PT ;  /* 0x0000000502007c0c */ /* 0x000fc6000bf83070 */
[----:B------:R1:W3:Y:S01]  /*79f0*/  LDL.LU.S16 R2, [R1+0x28] ;  /* 0x0000280001027983 */ /* 0x0002e20000300600 */
[----:B------:R-:W-:Y:S02]  /*7a00*/  @!P5 PRMT R179, R18, 0x5410, RZ ;  /* 0x0000541012b3d816 */ /* 0x000fe400000000ff */
[----:B------:R-:W-:Y:S01]  /*7a10*/  ISETP.LE.U32.AND P5, PT, R4, UR5, PT ;  /* 0x0000000504007c0c */ /* 0x000fe2000bfa3070 */
[----:B------:R-:W-:Y:S02]  /*7a20*/  IMAD.MOV.U32 R229, RZ, RZ, R230 ;  /* 0x000000ffffe57224 */ /* 0x000fe400078e00e6 */
[----:B------:R-:W-:Y:S02]  /*7a30*/  IMAD.MOV.U32 R230, RZ, RZ, R90 ;  /* 0x000000ffffe67224 */ /* 0x000fe400078e005a */
[----:B------:R-:W-:Y:S02]  /*7a40*/  IMAD.MOV.U32 R231, RZ, RZ, R91 ;  /* 0x000000ffffe77224 */ /* 0x000fe400078e005b */
[----:B------:R-:W4:Y:S01]  /*7a50*/  LDSM.16.MT88.4 R88, [R183+0xf800] ;  /* 0x00f80000b758783b */ /* 0x000f220000004200 */
[----:B---3--:R-:W-:-:S05]  /*7a60*/  @!P3 HFMA2.BF16_V2 R2, -RZ.H0_H0, RZ.H0_H0, -R152.H0_H0 ;  /* 0x200000ffff02b231 */ /* 0x008fca0000340998 */
[----:B------:R-:W-:Y:S02]  /*7a70*/  PRMT R4, R2, 0x7610, R4 ;  /* 0x0000761002047816 */ /* 0x000fe40000000004 */
[----:B------:R1:W3:Y:S04]  /*7a80*/  LDL.LU.S16 R2, [R1+0x2c] ;  /* 0x00002c0001027983 */ /* 0x0002e80000300600 */
[----:B------:R1:W3:Y:S01]  /*7a90*/  LDL.LU.S16 R18, [R1+0x30] ;  /* 0x0000300001127983 */ /* 0x0002e20000300600 */
[----:B------:R-:W-:-:S04]  /*7aa0*/  LOP3.LUT R0, R11, 0xff, RZ, 0xc0, !PT ;  /* 0x000000ff0b007812 */ /* 0x000fc800078ec0ff */
[----:B------:R-:W-:Y:S01]  /*7ab0*/  ISETP.LE.U32.AND P1, PT, R0, UR5, PT ;  /* 0x0000000500007c0c */ /* 0x000fe2000bf23070 */
[----:B--2---:R-:W-:Y:S01]  /*7ac0*/  @!P2 HFMA2.BF16_V2 R19, -RZ.H0_H0, RZ.H0_H0, -R178.H0_H0 ;  /* 0x200000ffff13a231 */ /* 0x004fe200003409b2 */
[C---:B-----5:R-:W-:Y:S04]  /*7ad0*/  HMMA.16816.F32.BF16 R68, R112.reuse, R72, R68 ;  /* 0x000000487044723c */ /* 0x060fe80000041844 */
[----:B------:R-:W-:Y:S02]  /*7ae0*/  PRMT R0, R19, 0x7610, R0 ;  /* 0x0000761013007816 */ /* 0x000fe40000000000 */
[----:B------:R-:W-:Y:S02]  /*7af0*/  HMMA.16816.F32.BF16 R72, R112, R74, R76 ;  /* 0x0000004a7048723c */ /* 0x000fe4000004184c */
[----:B------:R-:W-:-:S04]  /*7b00*/  @!P2 PRMT R178, R0, 0x5410, RZ ;  /* 0x0000541000b2a816 */ /* 0x000fc800000000ff */
[----:B------:R-:W-:Y:S01]  /*7b10*/  HMMA.16816.F32.BF16 R76, R112, R80, R92 ;  /* 0x00000050704c723c */ /* 0x000fe2000004185c */
[----:B------:R-:W-:-:S05]  /*7b20*/  LOP3.LUT R0, R10, 0xff, RZ, 0xc0, !PT ;  /* 0x000000ff0a007812 */ /* 0x000fca00078ec0ff */
[C---:B------:R-:W-:Y:S06]  /*7b30*/  HMMA.16816.F32.BF16 R80, R112.reuse, R82, R84 ;  /* 0x000000527050723c */ /* 0x040fec0000041854 */
[----:B----4-:R-:W-:Y:S01]  /*7b40*/  HMMA.16816.F32.BF16 R84, R112, R88, R100 ;  /* 0x000000587054723c */ /* 0x010fe20000041864 */
[----:B------:R1:W2:Y:S04]  /*7b50*/  LDL.LU.S16 R101, [R1+0x34] ;  /* 0x0000340001657983 */ /* 0x0002a80000300600 */
[----:B------:R1:W4:Y:S04]  /*7b60*/  LDL.LU.S16 R27, [R1+0x3c] ;  /* 0x00003c00011b7983 */ /* 0x0003280000300600 */
[----:B------:R1:W5:Y:S04]  /*7b70*/  LDL.LU.S16 R26, [R1+0x38] ;  /* 0x00003800011a7983 */ /* 0x0003680000300600 */
[----:B------:R1:W2:Y:S01]  /*7b80*/  LDL.LU.S16 R19, [R1+0x44] ;  /* 0x0000440001137983 */ /* 0x0002a20000300600 */
[----:B---3--:R-:W-:-:S05]  /*7b90*/  @!P1 HFMA2.BF16_V2 R18, -RZ.H0_H0, RZ.H0_H0, -R149.H0_H0 ;  /* 0x200000ffff129231 */ /* 0x008fca0000340995 */
[----:B------:R-:W-:Y:S02]  /*7ba0*/  PRMT R10, R18, 0x7610, R10 ;  /* 0x00007610120a7816 */ /* 0x000fe4000000000a */
[----:B------:R1:W3:Y:S01]  /*7bb0*/  LDL.LU.S16 R18, [R1+0x40] ;  /* 0x0000400001127983 */ /* 0x0002e20000300600 */
[----:B------:R-:W-:Y:S01]  /*7bc0*/  @!P3 PRMT R152, R4, 0x5410, RZ ;  /* 0x000054100498b816 */ /* 0x000fe200000000ff */
[----:B------:R-:W-:Y:S01]  /*7bd0*/  @!P4 HFMA2.BF16_V2 R2, -RZ.H0_H0, RZ.H0_H0, -R150.H0_H0 ;  /* 0x200000ffff02c231 */ /* 0x000fe20000340996 */
[----:B------:R-:W-:Y:S02]  /*7be0*/  ISETP.LE.U32.AND P3, PT, R0, UR5, PT ;  /* 0x0000000500007c0c */ /* 0x000fe4000bf63070 */
[----:B------:R-:W-:Y:S02]  /*7bf0*/  SHF.R.U32.HI R0, RZ, 0x8, R15 ;  /* 0x00000008ff007819 */ /* 0x000fe4000001160f */
[----:B------:R-:W-:Y:S02]  /*7c00*/  PRMT R11, R2, 0x7610, R11 ;  /* 0x00007610020b7816 */ /* 0x000fe4000000000b */
[----:B------:R-:W-:Y:S01]  /*7c10*/  LOP3.LUT R0, R0, 0xffff, RZ, 0xc0, !PT ;  /* 0x0000ffff00007812 */ /* 0x000fe200078ec0ff */
[----:B------:R-:W-:Y:S01]  /*7c20*/  IMAD.MOV.U32 R108, RZ, RZ, R243 ;  /* 0x000000ffff6c7224 */ /* 0x000fe200078e00f3 */
[----:B------:R-:W-:-:S02]  /*7c30*/  ISETP.LE.U32.AND P2, PT, R5, UR5, PT ;  /* 0x0000000505007c0c */ /* 0x000fc4000bf43070 */
[----:B------:R-:W-:Y:S02]  /*7c40*/  @!P4 PRMT R150, R11, 0x5410, RZ ;  /* 0x000054100b96c816 */ /* 0x000fe400000000ff */
[----:B------:R-:W-:Y:S01]  /*7c50*/  ISETP.LE.U32.AND P4, PT, R0, UR5, PT ;  /* 0x0000000500007c0c */ /* 0x000fe2000bf83070 */
[----:B------:R-:W-:Y:S02]  /*7c60*/  IMAD.MOV.U32 R109, RZ, RZ, R237 ;  /* 0x000000ffff6d7224 */ /* 0x000fe400078e00ed */
[----:B------:R-:W-:Y:S01]  /*7c70*/  FADD.FTZ R4, R108, R244 ;  /* 0x000000f46c047221 */ /* 0x000fe20000010000 */
[----:B------:R-:W-:Y:S02]  /*7c80*/  IMAD.MOV.U32 R213, RZ, RZ, R215 ;  /* 0x000000ffffd57224 */ /* 0x000fe400078e00d7 */
[----:B------:R-:W-:Y:S01]  /*7c90*/  FADD.FTZ R2, R22, R20 ;  /* 0x0000001416027221 */ /* 0x000fe20000010000 */
[----:B------:R-:W-:Y:S02]  /*7ca0*/  IMAD.MOV.U32 R110, RZ, RZ, R236 ;  /* 0x000000ffff6e7224 */ /* 0x000fe400078e00ec */
[----:B------:R-:W-:Y:S01]  /*7cb0*/  FADD.FTZ R0, R109, R4 ;  /* 0x000000046d007221 */ /* 0x000fe20000010000 */
[----:B------:R-:W-:-:S02]  /*7cc0*/  IMAD.MOV.U32 R243, RZ, RZ, R213 ;  /* 0x000000fffff37224 */ /* 0x000fc400078e00d5 */
[----:B------:R-:W-:Y:S02]  /*7cd0*/  IMAD.MOV.U32 R212, RZ, RZ, R238 ;  /* 0x000000ffffd47224 */ /* 0x000fe400078e00ee */
[----:B------:R-:W-:Y:S01]  /*7ce0*/  FADD.FTZ R2, R110, R2 ;  /* 0x000000026e027221 */ /* 0x000fe20000010000 */
[----:B------:R-:W-:Y:S01]  /*7cf0*/  FADD.FTZ R0, R111, R0 ;  /* 0x000000006f007221 */ /* 0x000fe20000010000 */
[----:B------:R-:W-:Y:S01]  /*7d00*/  IMAD.MOV.U32 R213, RZ, RZ, R240 ;  /* 0x000000ffffd57224 */ /* 0x000fe200078e00f0 */
[----:B------:R-:W-:Y:S01]  /*7d10*/  @!P1 PRMT R149, R10, 0x5410, RZ ;  /* 0x000054100a959816 */ /* 0x000fe200000000ff */
[----:B------:R-:W-:Y:S01]  /*7d20*/  FADD.FTZ R2, R243, R2 ;  /* 0x00000002f3027221 */ /* 0x000fe20000010000 */
[----:B------:R-:W-:Y:S01]  /*7d30*/  FADD.FTZ R4, R212, R0 ;  /* 0x00000000d4047221 */ /* 0x000fe20000010000 */
[----:B-----5:R-:W-:Y:S01]  /*7d40*/  @!P4 HFMA2.BF16_V2 R26, -RZ.H0_H0, RZ.H0_H0, -R9.H0_H0 ;  /* 0x200000ffff1ac231 */ /* 0x020fe20000340909 */
[----:B------:R-:W-:Y:S01]  /*7d50*/  LEA R10, P1, R241, UR6, 0x1 ;  /* 0x00000006f10a7c11 */ /* 0x000fe2000f8208ff */
[----:B--2---:R-:W-:-:S03]  /*7d60*/  @!P3 HFMA2.BF16_V2 R19, -RZ.H0_H0, RZ.H0_H0, -R7.H0_H0 ;  /* 0x200000ffff13b231 */ /* 0x004fc60000340907 */
[----:B------:R-:W-:Y:S01]  /*7d70*/  PRMT R8, R26, 0x7610, R8 ;  /* 0x000076101a087816 */ /* 0x000fe20000000008 */
[----:B------:R-:W-:Y:S02]  /*7d80*/  IMAD.MOV.U32 R215, RZ, RZ, R233 ;  /* 0x000000ffffd77224 */ /* 0x000fe400078e00e9 */
[----:B------:R-:W-:Y:S01]  /*7d90*/  FADD.FTZ R2, R213, R2 ;  /* 0x00000002d5027221 */ /* 0x000fe20000010000 */
[----:B------:R-:W-:Y:S01]  /*7da0*/  LEA.HI.X R11, R241, UR7, R242, 0x1, P1 ;  /* 0x00000007f10b7c11 */ /* 0x000fe200088f0cf2 */
[----:B------:R-:W-:Y:S01]  /*7db0*/  IMAD.MOV.U32 R237, RZ, RZ, R98 ;  /* 0x000000ffffed7224 */ /* 0x000fe200078e0062 */
[----:B------:R-:W-:Y:S01]  /*7dc0*/  PRMT R5, R19, 0x7610, R5 ;  /* 0x0000761013057816 */ /* 0x000fe20000000005 */
[----:B------:R-:W-:Y:S01]  /*7dd0*/  IMAD.MOV.U32 R236, RZ, RZ, R229 ;  /* 0x000000ffffec7224 */ /* 0x000fe200078e00e5 */
[----:B------:R-:W-:Y:S01]  /*7de0*/  @!P4 PRMT R9, R8, 0x5410, RZ ;  /* 0x000054100809c816 */ /* 0x000fe200000000ff */
[----:B------:R-:W-:Y:S01]  /*7df0*/  FADD.FTZ R8, R214, R4 ;  /* 0x00000004d6087221 */ /* 0x000fe20000010000 */
[----:B------:R-:W-:Y:S01]  /*7e00*/  FADD.FTZ R2, R215, R2 ;  /* 0x00000002d7027221 */ /* 0x000fe20000010000 */
[----:B------:R-:W-:Y:S01]  /*7e10*/  @!P3 PRMT R7, R5, 0x5410, RZ ;  /* 0x000054100507b816 */ /* 0x000fe200000000ff */
[----:B------:R-:W-:Y:S01]  /*7e20*/  IMAD.MOV.U32 R238, RZ, RZ, R97 ;  /* 0x000000ffffee7224 */ /* 0x000fe200078e0061 */
[----:B------:R-:W-:Y:S01]  /*7e30*/  LDSM.16.MT88.4 R20, [R183+0x11800] ;  /* 0x01180000b714783b */ /* 0x000fe20000004200 */
[----:B------:R-:W-:Y:S01]  /*7e40*/  FADD.FTZ R2, R237, R2 ;  /* 0x00000002ed027221 */ /* 0x000fe20000010000 */
[----:B------:R-:W-:-:S02]  /*7e50*/  IMAD.MOV.U32 R229, RZ, RZ, R99 ;  /* 0x000000ffffe57224 */ /* 0x000fc400078e0063 */
[----:B------:R-:W-:Y:S02]  /*7e60*/  IMAD.MOV.U32 R240, RZ, RZ, R96 ;  /* 0x000000fffff07224 */ /* 0x000fe400078e0060 */
[----:B------:R-:W-:Y:S01]  /*7e70*/  IMAD.MOV.U32 R233, RZ, RZ, R62 ;  /* 0x000000ffffe97224 */ /* 0x000fe200078e003e */
[----:B------:R-:W-:Y:S01]  /*7e80*/  LDSM.16.MT88.4 R96, [R182+0x11800] ;  /* 0x01180000b660783b */ /* 0x000fe20000004200 */
[C---:B------:R-:W-:Y:S03]  /*7e90*/  HMMA.16816.F32.BF16 R60, R112.reuse, R64, R128 ;  /* 0x00000040703c723c */ /* 0x040fe60000041880 */
[----:B------:R-:W2:Y:S03]  /*7ea0*/  LDSM.16.MT88.4 R128, [R181+0x11800] ;  /* 0x01180000b580783b */ /* 0x000ea60000004200 */
[----:B------:R-:W-:Y:S01]  /*7eb0*/  HMMA.16816.F32.BF16 R64, R112, R66, R104 ;  /* 0x000000427040723c */ /* 0x000fe20000041868 */
[----:B------:R-:W5:Y:S01]  /*7ec0*/  LDSM.16.MT88.4 R104, [R184+0x11800] ;  /* 0x01180000b868783b */ /* 0x000f620000004200 */
[----:B------:R-:W-:-:S02]  /*7ed0*/  @!P6 HFMA2.BF16_V2 R101, -RZ.H0_H0, RZ.H0_H0, -R148.H0_H0 ;  /* 0x200000ffff65e231 */ /* 0x000fc40000340994 */
[----:B----4-:R-:W-:Y:S01]  /*7ee0*/  @!P5 HFMA2.BF16_V2 R27, -RZ.H0_H0, RZ.H0_H0, -R12.H0_H0 ;  /* 0x200000ffff1bd231 */ /* 0x010fe2000034090c */
[----:B------:R1:W-:Y:S02]  /*7ef0*/  STG.E.U16 desc[UR24][R10.64], R174 ;  /* 0x000000ae0a007986 */ /* 0x0003e4000c101518 */
[----:B------:R-:W-:Y:S02]  /*7f00*/  PRMT R100, R101, 0x7610, R100 ;  /* 0x0000761065647816 */ /* 0x000fe40000000064 */
[----:B------:R1:W-:Y:S02]  /*7f10*/  STG.E.U16 desc[UR24][R10.64+0x2], R172 ;  /* 0x000002ac0a007986 */ /* 0x0003e4000c101518 */
[----:B------:R-:W-:Y:S02]  /*7f20*/  @!P6 PRMT R148, R100, 0x5410, RZ ;  /* 0x000054106494e816 */ /* 0x000fe400000000ff */
[----:B------:R-:W-:-:S04]  /*7f30*/  PRMT R15, R27, 0x7610, R15 ;  /* 0x000076101b0f7816 */ /* 0x000fc8000000000f */
[----:B------:R-:W-:Y:S01]  /*7f40*/  @!P5 PRMT R12, R15, 0x5410, RZ ;  /* 0x000054100f0cd816 */ /* 0x000fe200000000ff */
[C---:B------:R-:W-:Y:S06]  /*7f50*/  HMMA.16816.F32.BF16 R88, R112.reuse, R90, R132 ;  /* 0x0000005a7058723c */ /* 0x040fec0000041884 */
[C---:B------:R-:W-:Y:S06]  /*7f60*/  HMMA.16816.F32.BF16 R36, R112.reuse, R40, R200 ;  /* 0x000000287024723c */ /* 0x040fec00000418c8 */
[C---:B------:R-:W-:Y:S06]  /*7f70*/  HMMA.16816.F32.BF16 R44, R112.reuse, R48, R224 ;  /* 0x00000030702c723c */ /* 0x040fec00000418e0 */
[C---:B------:R-:W-:Y:S06]  /*7f80*/  HMMA.16816.F32.BF16 R52, R112.reuse, R56, R208 ;  /* 0x000000387034723c */ /* 0x040fec00000418d0 */
[C---:B--2---:R-:W-:Y:S06]  /*7f90*/  HMMA.16816.F32.BF16 R92, R112.reuse, R128, R164 ;  /* 0x00000080705c723c */ /* 0x044fec00000418a4 */
[C---:B------:R-:W-:Y:S06]  /*7fa0*/  HMMA.16816.F32.BF16 R132, R112.reuse, R96, R196 ;  /* 0x000000607084723c */ /* 0x040fec00000418c4 */
[----:B-----5:R-:W-:Y:S01]  /*7fb0*/  HMMA.16816.F32.BF16 R100, R112, R104, R156 ;  /* 0x000000687064723c */ /* 0x020fe2000004189c */
[----:B------:R-:W-:-:S05]  /*7fc0*/  IADD3 R197, P1, R10, -0x80, RZ ;  /* 0xffffff800ac57810 */ /* 0x000fca0007f3e0ff */
[----:B------:R-:W-:Y:S01]  /*7fd0*/  HMMA.16816.F32.BF16 R40, R112, R42, R204 ;  /* 0x0000002a7028723c */ /* 0x000fe200000418cc */
[----:B------:R-:W-:-:S05]  /*7fe0*/  IADD3.X R196, R11, -0x1, RZ, P1, !PT ;  /* 0xffffffff0bc47810 */ /* 0x000fca0000ffe4ff */
[C---:B------:R-:W-:Y:S06]  /*7ff0*/  HMMA.16816.F32.BF16 R48, R112.reuse, R50, R220 ;  /* 0x000000327030723c */ /* 0x040fec00000418dc */
[C---:B------:R-:W-:Y:S06]  /*8000*/  HMMA.16816.F32.BF16 R56, R112.reuse, R58, R216 ;  /* 0x0000003a7038723c */ /* 0x040fec00000418d8 */
[C---:B------:R-:W-:Y:S06]  /*8010*/  HMMA.16816.F32.BF16 R128, R112.reuse, R130, R160 ;  /* 0x000000827080723c */ /* 0x040fec00000418a0 */
[C---:B------:R-:W-:Y:S06]  /*8020*/  HMMA.16816.F32.BF16 R96, R112.reuse, R98, R168 ;  /* 0x000000627060723c */ /* 0x040fec00000418a8 */
[C---:B------:R-:W-:Y:S06]  /*8030*/  HMMA.16816.F32.BF16 R104, R112.reuse, R106, R144 ;  /* 0x0000006a7068723c */ /* 0x040fec0000041890 */
[C---:B------:R-:W-:Y:S06]  /*8040*/  HMMA.16816.F32.BF16 R108, R112.reuse, R20, R28 ;  /* 0x00000014706c723c */ /* 0x040fec000004181c */
[----:B------:R-:W-:Y:S01]  /*8050*/  HMMA.16816.F32.BF16 R112, R112, R22, R32 ;  /* 0x000000167070723c */ /* 0x000fe20000041820 */
[----:B---3--:R-:W-:-:S05]  /*8060*/  @!P2 HFMA2.BF16_V2 R18, -RZ.H0_H0, RZ.H0_H0, -R6.H0_H0 ;  /* 0x200000ffff12a231 */ /* 0x008fca0000340906 */
[----:B------:R-:W-:-:S04]  /*8070*/  PRMT R0, R18, 0x7610, R0 ;  /* 0x0000761012007816 */ /* 0x000fc80000000000 */
[----:B------:R-:W-:Y:S01]  /*8080*/  @!P2 PRMT R6, R0, 0x5410, RZ ;  /* 0x000054100006a816 */ /* 0x000fe200000000ff */
[----:B------:R-:W-:-:S04]  /*8090*/  IMAD.U32 R0, RZ, RZ, UR18 ;  /* 0x00000012ff007e24 */ /* 0x000fc8000f8e00ff */
        /* <DEDUP_REMOVED lines=14> */
[----:B------:R1:W-:Y:S02]  /*8180*/  STG.E.U16 desc[UR24][R4.64], R173 ;  /* 0x000000ad04007986 */ /* 0x0003e4000c101518 */
[----:B------:R-:W-:Y:S01]  /*8190*/  FADD.FTZ R2, R228, R2 ;  /* 0x00000002e4027221 */ /* 0x000fe20000010000 */
[----:B------:R-:W-:Y:S01]  /*81a0*/  FADD.FTZ R0, R143, R0 ;  /* 0x000000008f007221 */ /* 0x000fe20000010000 */
[----:B------:R1:W-:Y:S04]  /*81b0*/  STG.E.U16 desc[UR24][R4.64+0x2], R177 ;  /* 0x000002b104007986 */ /* 0x0003e8000c101518 */
[----:B------:R1:W-:Y:S01]  /*81c0*/  STG.E.U16 desc[UR24][R10.64+0x10], R176 ;  /* 0x000010b00a007986 */ /* 0x0003e2000c101518 */
[----:B------:R-:W-:-:S03]  /*81d0*/  FADD.FTZ R0, R142, R0 ;  /* 0x000000008e007221 */ /* 0x000fc60000010000 */
[----:B------:R1:W-:Y:S01]  /*81e0*/  STG.E.U16 desc[UR24][R10.64+0x12], R175 ;  /* 0x000012af0a007986 */ /* 0x0003e2000c101518 */
[----:B------:R-:W-:-:S03]  /*81f0*/  FADD.FTZ R2, R195, R2 ;  /* 0x00000002c3027221 */ /* 0x000fc60000010000 */
[----:B------:R1:W-:Y:S04]  /*8200*/  STG.E.U16 desc[UR24][R4.64+0x10], R179 ;  /* 0x000010b304007986 */ /* 0x0003e8000c101518 */
[----:B------:R1:W-:Y:S04]  /*8210*/  STG.E.U16 desc[UR24][R4.64+0x12], R178 ;  /* 0x000012b204007986 */ /* 0x0003e8000c101518 */
[----:B------:R1:W-:Y:S04]  /*8220*/  STG.E.U16 desc[UR24][R10.64+0x20], R155 ;  /* 0x0000209b0a007986 */ /* 0x0003e8000c101518 */
[----:B------:R1:W-:Y:S04]  /*8230*/  STG.E.U16 desc[UR24][R10.64+0x22], R154 ;  /* 0x0000229a0a007986 */ /* 0x0003e8000c101518 */
[----:B------:R1:W-:Y:S04]  /*8240*/  STG.E.U16 desc[UR24][R4.64+0x20], R153 ;  /* 0x0000209904007986 */ /* 0x0003e8000c101518 */
[----:B------:R1:W-:Y:S01]  /*8250*/  STG.E.U16 desc[UR24][R4.64+0x22], R151 ;  /* 0x0000229704007986 */ /* 0x0003e2000c101518 */
[----:B------:R-:W-:-:S03]  /*8260*/  FADD.FTZ R234, R141, R0 ;  /* 0x000000008dea7221 */ /* 0x000fc60000010000 */
[----:B------:R1:W-:Y:S04]  /*8270*/  STG.E.U16 desc[UR24][R10.64+0x30], R152 ;  /* 0x000030980a007986 */ /* 0x0003e8000c101518 */
[----:B------:R1:W-:Y:S01]  /*8280*/  STG.E.U16 desc[UR24][R10.64+0x32], R150 ;  /* 0x000032960a007986 */ /* 0x0003e2000c101518 */
[----:B------:R-:W-:-:S03]  /*8290*/  FADD.FTZ R194, R194, R2 ;  /* 0x00000002c2c27221 */ /* 0x000fc60000010000 */
[----:B------:R1:W-:Y:S04]  /*82a0*/  STG.E.U16 desc[UR24][R4.64+0x30], R149 ;  /* 0x0000309504007986 */ /* 0x0003e8000c101518 */
        /* <DEDUP_REMOVED lines=15> */
[----:B------:R1:W-:Y:S04]  /*83a0*/  STL [R1+0x18], R234 ;  /* 0x000018ea01007387 */ /* 0x0003e80000100800 */
[----:B------:R1:W-:Y:S04]  /*83b0*/  STG.E.U16 desc[UR24][R4.64+0x70], R7 ;  /* 0x0000700704007986 */ /* 0x0003e8000c101518 */
[----:B------:R1:W-:Y:S04]  /*83c0*/  STG.E.U16 desc[UR24][R4.64+0x72], R6 ;  /* 0x0000720604007986 */ /* 0x0003e8000c101518 */
[----:B------:R1:W-:Y:S01]  /*83d0*/  STL [R1+0xc], R194 ;  /* 0x00000cc201007387 */ /* 0x0003e20000100800 */
[----:B------:R-:W-:Y:S05]  /*83e0*/  @!P0 BRA `(.L_x_698) ;  /* 0x0000005c00b08947 */ /* 0x000fea0003800000 */
[----:B------:R-:W2:Y:S01]  /*83f0*/  LDL R233, [R1+0x1c] ;  /* 0x00001c0001e97983 */ /* 0x000ea20000100800 */
[----:B------:R-:W-:Y:S01]  /*8400*/  ULDC UR4, c[0x0][0x2d0] ;  /* 0x0000b40000047ab9 */ /* 0x000fe20000000800 */
[----:B------:R-:W-:-:S04]  /*8410*/  DEPBAR.LE SB0, 0x0 ;  /* 0x000080000000791a */ /* 0x000fc80000000000 */
[----:B------:R-:W3:Y:S04]  /*8420*/  LDL R235, [R1+0x20] ;  /* 0x0000200001eb7983 */ /* 0x000ee80000100800 */
[----:B------:R-:W4:Y:S04]  /*8430*/  LDL.64 R238, [R1+0x68] ;  /* 0x0000680001ee7983 */ /* 0x000f280000100a00 */
[----:B------:R-:W5:Y:S01]  /*8440*/  LDL.64 R230, [R1+0x78] ;  /* 0x0000780001e67983 */ /* 0x000f620000100a00 */
[----:B------:R-:W-:Y:S02]  /*8450*/  UIADD3 UR16, UR17, -0x2, URZ ;  /* 0xfffffffe11107890 */ /* 0x000fe4000fffe03f */
[----:B------:R-:W-:Y:S01]  /*8460*/  UISETP.GE.AND UP0, UPT, UR17, 0x3, UPT ;  /* 0x000000031100788c */ /* 0x000fe2000bf06270 */
[----:B------:R-:W1:Y:S01]  /*8470*/  S2R R2, SR_TID.X ;  /* 0x0000000000027919 */ /* 0x000e620000002100 */
        /* <DEDUP_REMOVED lines=11> */
[----:B------:R-:W1:Y:S08]  /*8530*/  @!P5 LDC.64 R14, c[0x0][0x220] ;  /* 0x00008800ff0edb82 */ /* 0x000e700000000a00 */
[----:B------:R-:W1:Y:S08]  /*8540*/  @!P5 LDC.64 R32, c[0x0][0x220] ;  /* 0x00008800ff20db82 */ /* 0x000e700000000a00 */
[----:B------:R-:W1:Y:S01]  /*8550*/  @!P5 LDC.64 R26, c[0x0][0x220] ;  /* 0x00008800ff1adb82 */ /* 0x000e620000000a00 */
[----:B--2---:R-:W-:-:S02]  /*8560*/  ISETP.GE.AND P4, PT, R233, UR4, PT ;  /* 0x00000004e9007c0c */ /* 0x004fc4000bf86270 */
[----:B---3--:R-:W-:Y:S01]  /*8570*/  ISETP.GE.AND P3, PT, R235, UR4, PT ;  /* 0x00000004eb007c0c */ /* 0x008fe2000bf66270 */
[----:B------:R-:W-:Y:S01]  /*8580*/  UIMAD UR4, UR10, UR16, URZ ;  /* 0x000000100a0472a4 */ /* 0x000fe2000f8e023f */
[----:B------:R-:W2:Y:S01]  /*8590*/  S2R R235, SR_TID.X ;  /* 0x0000000000eb7919 */ /* 0x000ea20000002100 */
[----:B----4-:R-:W-:Y:S02]  /*85a0*/  IMAD.MOV.U32 R5, RZ, RZ, R239 ;  /* 0x000000ffff057224 */ /* 0x010fe400078e00ef */
[----:B------:R-:W-:-:S06]  /*85b0*/  UIMAD UR4, UR6, UR11, UR4 ;  /* 0x0000000b060472a4 */ /* 0x000fcc000f8e0204 */
[----:B------:R-:W3:Y:S01]  /*85c0*/  @!P4 LDC.64 R6, c[0x0][0x220] ;  /* 0x00008800ff06cb82 */ /* 0x000ee20000000a00 */
[----:B-----5:R-:W-:-:S04]  /*85d0*/  IMAD.MOV.U32 R4, RZ, RZ, R230 ;  /* 0x000000ffff047224 */ /* 0x020fc800078e00e6 */
        /* <DEDUP_REMOVED lines=12> */
[----:B------:R-:W5:Y:S01]  /*86a0*/  @!P3 LDC.64 R28, c[0x0][0x220] ;  /* 0x00008800ff1cbb82 */ /* 0x000f620000000a00 */
[----:B---3--:R-:W-:Y:S01]  /*86b0*/  @!P4 LEA R6, P0, R4, R6, 0x1 ;  /* 0x000000060406c211 */ /* 0x008fe200078008ff */
[----:B--2---:R-:W-:-:S03]  /*86c0*/  IMAD.SHL.U32 R235, R235, 0x2, RZ ;  /* 0x00000002ebeb7824 */ /* 0x004fc600078e00ff */
[----:B------:R-:W-:-:S03]  /*86d0*/  @!P4 LEA.HI.X R7, R4, R7, R0, 0x1, P0 ;  /* 0x000000070407c211 */ /* 0x000fc600000f0c00 */
[----:B------:R-:W2:Y:S01]  /*86e0*/  @!P4 LDC.64 R22, c[0x0][0x220] ;  /* 0x00008800ff16cb82 */ /* 0x000ea20000000a00 */
[----:B------:R-:W-:Y:S01]  /*86f0*/  LOP3.LUT R235, R235, 0x6, RZ, 0xc0, !PT ;  /* 0x00000006ebeb7812 */ /* 0x000fe200078ec0ff */
[----:B------:R-:W-:Y:S01]  /*8700*/  @!PT LDS RZ, [RZ] ;  /* 0x00000000fffff984 */ /* 0x000fe20000000800 */
[----:B------:R-:W-:Y:S01]  /*8710*/  @!PT LDS RZ, [RZ] ;  /* 0x00000000fffff984 */ /* 0x000fe20000000800 */
[----:B------:R-:W-:Y:S01]  /*8720*/  @!PT LDS RZ, [RZ] ;  /* 0x00000000fffff984 */ /* 0x000fe20000000800 */
[----:B------:R3:W-:Y:S04]  /*8730*/  @!P4 LDGSTS.E.BYPASS.LTC128B.128 [R192+0xe000], desc[UR24][R6.64+0x80] ;  /* 0x0e00008006c0cfae */ /* 0x0007e8000b901d58 */
[----:B------:R-:W-:Y:S02]  /*8740*/  @P3 STS.128 [R192+0x10000], RZ ;  /* 0x010000ffc0003388 */ /* 0x000fe40000000c00 */
[----:B------:R-:W2:Y:S01]  /*8750*/  @!P3 LDC.64 R30, c[0x0][0x220] ;  /* 0x00008800ff1ebb82 */ /* 0x000ea20000000a00 */
        /* <DEDUP_REMOVED lines=9> */
[----:B------:R-:W1:Y:S01]  /*87f0*/  @!P3 LDC.64 R20, c[0x0][0x220] ;  /* 0x00008800ff14bb82 */ /* 0x000e620000000a00 */
[C---:B------:R-:W-:Y:S01]  /*8800*/  @!P4 LEA.HI.X R13, R2.reuse, R17, R4, 0x1, P0 ;  /* 0x00000011020dc211 */ /* 0x040fe200000f0c04 */
[----:B------:R-:W-:Y:S01]  /*8810*/  @P5 STS.128 [R192+0xc800], RZ ;  /* 0x00c800ffc0005388 */ /* 0x000fe20000000c00 */
[----:B---3--:R-:W-:-:S04]  /*8820*/  @!P5 LEA R6, P1, R2, R14, 0x1 ;  /* 0x0000000e0206d211 */ /* 0x008fc800078208ff */
        /* <DEDUP_REMOVED lines=11> */
[----:B-----5:R-:W-:-:S03]  /*88e0*/  @!P3 LEA R8, P0, R2, R28, 0x1 ;  /* 0x0000001c0208b211 */ /* 0x020fc600078008ff */
[----:B------:R-:W-:Y:S01]  /*88f0*/  @P3 STS.128 [R192+0x10800], RZ ;  /* 0x010800ffc0003388 */ /* 0x000fe20000000c00 */
[----:B------:R-:W-:Y:S02]  /*8900*/  @!P3 LEA.HI.X R9, R2, R29, R4, 0x1, P0 ;  /* 0x0000001d0209b211 */ /* 0x000fe400000f0c04 */
[----:B------:R-:W-:Y:S02]  /*8910*/  IADD3.X R4, R4, UR19, RZ, P1, !PT ;  /* 0x0000001304047c10 */ /* 0x000fe40008ffe4ff */
[C---:B--2---:R-:W-:Y:S01]  /*8920*/  @!P4 LEA R16, P1, R0.reuse, R22, 0x1 ;  /* 0x000000160010c211 */ /* 0x044fe200078208ff */
[----:B------:R-:W-:Y:S01]  /*8930*/  @!PT LDS RZ, [RZ] ;  /* 0x00000000fffff984 */ /* 0x000fe20000000800 */
[----:B------:R-:W-:Y:S01]  /*8940*/  @!PT LDS RZ, [RZ] ;  /* 0x00000000fffff984 */ /* 0x000fe20000000800 */
[----:B------:R-:W-:Y:S01]  /*8950*/  @!PT LDS RZ, [RZ] ;  /* 0x00000000fffff984 */ /* 0x000fe20000000800 */
[----:B------:R2:W-:Y:S01]  /*8960*/  @!P3 LDGSTS.E.BYPASS.LTC128B.128 [R192+0x10800], desc[UR24][R8.64+0x100] ;  /* 0x1080010008c0bfae */ /* 0x0005e2000b901d58 */
[C---:B------:R-:W-:Y:S02]  /*8970*/  IADD3 R2, P2, R0.reuse, UR20, RZ ;  /* 0x0000001400027c10 */ /* 0x040fe4000ff5e0ff */
[C---:B------:R-:W-:Y:S01]  /*8980*/  @!P4 LEA.HI.X R17, R0.reuse, R23, R4, 0x1, P1 ;  /* 0x000000170011c211 */ /* 0x040fe200008f0c04 */
[----:B------:R-:W-:Y:S01]  /*8990*/  @P5 STS.128 [R192+0xd000], RZ ;  /* 0x00d000ffc0005388 */ /* 0x000fe20000000c00 */
[----:B---3--:R-:W-:-:S04]  /*89a0*/  @!P5 LEA R6, P0, R0, R32, 0x1 ;  /* 0x000000200006d211 */ /* 0x008fc800078008ff */
        /* <DEDUP_REMOVED lines=10> */
[----:B----4-:R-:W-:Y:S01]  /*8a50*/  @!P5 LEA R12, P2, R2, R26, 0x1 ;  /* 0x0000001a020cd211 */ /* 0x010fe200078408ff */
[----:B------:R-:W-:Y:S02]  /*8a60*/  IMAD R0, R0, 0x40, R235 ;  /* 0x0000004000007824 */ /* 0x000fe400078e02eb */
[----:B------:R-:W-:Y:S01]  /*8a70*/  @!PT LDS RZ, [RZ] ;  /* 0x00000000fffff984 */ /* 0x000fe20000000800 */
[----:B------:R-:W-:Y:S01]  /*8a80*/  @!PT LDS RZ, [RZ] ;  /* 0x00000000fffff984 */ /* 0x000fe20000000800 */
[----:B------:R-:W-:Y:S01]  /*8a90*/  @!PT LDS RZ, [RZ] ;  /* 0x00000000fffff984 */ /* 0x000fe20000000800 */
[----:B------:R3:W-:Y:S01]  /*8aa0*/  @!P4 LDGSTS.E.BYPASS.LTC128B.128 [R192+0xf000], desc[UR24][R16.64+0x80] ;  /* 0x0f00008010c0cfae */ /* 0x0007e2000b901d58 */
[C-C-:B------:R-:W-:Y:S02]  /*8ab0*/  @!P5 LEA.HI.X R13, R2.reuse, R27, R4.reuse, 0x1, P2 ;  /* 0x0000001b020dd211 */ /* 0x140fe400010f0c04 */
[C---:B--2---:R-:W-:Y:S01]  /*8ac0*/  @!P4 LEA R8, P1, R2.reuse, R18, 0x1 ;  /* 0x000000120208c211 */ /* 0x044fe200078208ff */
[----:B------:R-:W-:Y:S03]  /*8ad0*/  @P3 STS.128 [R192+0x11000], RZ ;  /* 0x011000ffc0003388 */ /* 0x000fe60000000c00 */
[C---:B------:R-:W-:Y:S01]  /*8ae0*/  @!P4 LEA.HI.X R9, R2.reuse, R19, R4, 0x1, P1 ;  /* 0x000000130209c211 */ /* 0x040fe200008f0c04 */
        /* <DEDUP_REMOVED lines=9> */
[----:B-1----:R-:W-:-:S03]  /*8b80*/  @!P3 LEA R6, P0, R2, R20, 0x1 ;  /* 0x000000140206b211 */ /* 0x002fc600078008ff */
[----:B------:R-:W-:Y:S01]  /*8b90*/  @P4 STS.128 [R192+0xf800], RZ ;  /* 0x00f800ffc0004388 */ /* 0x000fe20000000c00 */
[----:B------:R-:W-:Y:S01]  /*8ba0*/  @!P3 LEA.HI.X R7, R2, R21, R4, 0x1, P0 ;  /* 0x000000150207b211 */ /* 0x000fe200000f0c04 */
[----:B------:R-:W-:Y:S02]  /*8bb0*/  VIADD R2, R0, 0x1 ;  /* 0x0000000100027836 */ /* 0x000fe40000000000 */
[----:B------:R-:W-:Y:S01]  /*8bc0*/  @!PT LDS RZ, [RZ] ;  /* 0x00000000fffff984 */ /* 0x000fe20000000800 */
[----:B------:R-:W-:Y:S01]  /*8bd0*/  @!PT LDS RZ, [RZ] ;  /* 0x00000000fffff984 */ /* 0x000fe20000000800 */
[----:B------:R-:W-:Y:S01]  /*8be0*/  @!PT LDS RZ, [RZ] ;  /* 0x00000000fffff984 */ /* 0x000fe20000000800 */
[----:B------:R1:W-:Y:S04]  /*8bf0*/  @!P4 LDGSTS.E.BYPASS.LTC128B.128 [R192+0xf800], desc[UR24][R8.64+0x80] ;  /* 0x0f80008008c0cfae */ /* 0x0003e8000b901d58 */
[----:B------:R-:W-:Y:S01]  /*8c00*/  @P3 STS.128 [R192+0x11800], RZ ;  /* 0x011800ffc0003388 */ /* 0x000fe20000000c00 */
[C---:B------:R-:W-:Y:S02]  /*8c10*/  ISETP.GE.AND P0, PT, R2.reuse, R25, PT ;  /* 0x000000190200720c */ /* 0x040fe40003f06270 */
[----:B------:R-:W-:Y:S01]  /*8c20*/  ISETP.GE.AND P2, PT, R2, R24, PT ;  /* 0x000000180200720c */ /* 0x000fe20003f46270 */
[----:B------:R-:W-:Y:S01]  /*8c30*/  @!PT LDS RZ, [RZ] ;  /* 0x00000000fffff984 */ /* 0x000fe20000000800 */
[----:B------:R-:W-:Y:S01]  /*8c40*/  @!PT LDS RZ, [RZ] ;  /* 0x00000000fffff984 */ /* 0x000fe20000000800 */
[----:B------:R-:W-:Y:S01]  /*8c50*/  @!PT LDS RZ, [RZ] ;  /* 0x00000000fffff984 */ /* 0x000fe20000000800 */
[----:B------:R4:W-:Y:S04]  /*8c60*/  @!P3 LDGSTS.E.BYPASS.LTC128B.128 [R192+0x11800], desc[UR24][R6.64+0x100] ;  /* 0x1180010006c0bfae */ /* 0x0009e8000b901d58 */
[----:B---3--:R-:W-:Y:S04]  /*8c70*/  LDSM.16.M88.4 R16, [R180+0x6000] ;  /* 0x00600000b410783b */ /* 0x008fe80000000200 */
[----:B------:R-:W-:Y:S04]  /*8c80*/  LDSM.16.M88.4 R140, [R180+0x6800] ;  /* 0x00680000b48c783b */ /* 0x000fe80000000200 */
[----:B--2---:R-:W2:Y:S04]  /*8c90*/  LDSM.16.M88.4 R12, [R188] ;  /* 0x00000000bc0c783b */ /* 0x004ea80000000200 */
[----:B------:R-:W3:Y:S01]  /*8ca0*/  LDSM.16.M88.4 R144, [R180+0x7000] ;  /* 0x00700000b490783b */ /* 0x000ee20000000200 */
[----:B-1----:R-:W-:-:S03]  /*8cb0*/  I2FP.F32.S32 R9, R2 ;  /* 0x0000000200097245 */ /* 0x002fc60000201400 */
[----:B------:R-:W1:Y:S01]  /*8cc0*/  LDSM.16.M88.4 R156, [R180+0x7800] ;  /* 0x00780000b49c783b */ /* 0x000e620000000200 */
[C---:B------:R-:W-:Y:S02]  /*8cd0*/  VIADD R8, R0.reuse, 0x8 ;  /* 0x0000000800087836 */ /* 0x040fe40000000000 */
[----:B------:R-:W-:Y:S01]  /*8ce0*/  VIADD R2, R0, 0x9 ;  /* 0x0000000900027836 */ /* 0x000fe20000000000 */
[----:B------:R-:W-:Y:S02]  /*8cf0*/  LDSM.16.M88.4 R136, [R187] ;  /* 0x00000000bb88783b */ /* 0x000fe40000000200 */
[C---:B------:R-:W-:Y:S02]  /*8d00*/  ISETP.GE.AND P6, PT, R8.reuse, R25, PT ;  /* 0x000000190800720c */ /* 0x040fe40003fc6270 */
[----:B----4-:R-:W4:Y:S01]  /*8d10*/  LDSM.16.M88.4 R4, [R189] ;  /* 0x00000000bd04783b */ /* 0x010f220000000200 */
[----:B------:R-:W-:Y:S02]  /*8d20*/  ISETP.GE.AND P1, PT, R8, R24, PT ;  /* 0x000000180800720c */ /* 0x000fe40003f26270 */
[----:B------:R-:W-:Y:S01]  /*8d30*/  I2FP.F32.S32 R8, R8 ;  /* 0x0000000800087245 */ /* 0x000fe20000201400 */
[----:B------:R-:W5:Y:S04]  /*8d40*/  LDSM.16.M88.4 R168, [R187+0x800] ;  /* 0x00080000bba8783b */ /* 0x000f680000000200 */
[----:B------:R-:W5:Y:S04]  /*8d50*/  LDSM.16.M88.4 R172, [R187+0x1000] ;  /* 0x00100000bbac783b */ /* 0x000f680000000200 */
[----:B------:R-:W5:Y:S04]  /*8d60*/  LDSM.16.M88.4 R200, [R187+0x1800] ;  /* 0x00180000bbc8783b */ /* 0x000f680000000200 */
[----:B------:R-:W-:Y:S04]  /*8d70*/  LDSM.16.M88.4 R20, [R191] ;  /* 0x00000000bf14783b */ /* 0x000fe80000000200 */
[----:B------:R-:W5:Y:S01]  /*8d80*/  LDSM.16.M88.4 R196, [R186+0x6000] ;  /* 0x00600000bac4783b */ /* 0x000f620000000200 */
[C---:B--2---:R-:W-:Y:S03]  /*8d90*/  HMMA.16816.F32.BF16 R28, R12.reuse, R16, RZ ;  /* 0x000000100c1c723c */ /* 0x044fe600000418ff */
[----:B------:R-:W2:Y:S04]  /*8da0*/  LDSM.16.M88.4 R204, [R186+0x6800] ;  /* 0x00680000bacc783b */ /* 0x000ea80000000200 */
[----:B------:R-:W2:Y:S01]  /*8db0*/  LDSM.16.M88.4 R208, [R186+0x7000] ;  /* 0x00700000bad0783b */ /* 0x000ea20000000200 */
[C---:B------:R-:W-:Y:S03]  /*8dc0*/  HMMA.16816.F32.BF16 R16, R12.reuse, R18, RZ ;  /* 0x000000120c10723c */ /* 0x040fe600000418ff */
[----:B------:R-:W2:Y:S03]  /*8dd0*/  LDSM.16.M88.4 R220, [R186+0x7800] ;  /* 0x00780000badc783b */ /* 0x000ea60000000200 */
[C---:B------:R-:W-:Y:S01]  /*8de0*/  HMMA.16816.F32.BF16 R32, R12.reuse, R140, RZ ;  /* 0x0000008c0c20723c */ /* 0x040fe200000418ff */
[----:B------:R-:W-:Y:S04]  /*8df0*/  LDSM.16.M88.4 R216, [R185] ;  /* 0x00000000b9d8783b */ /* 0x000fe80000000200 */
[----:B------:R-:W-:Y:S01]  /*8e00*/  LDSM.16.M88.4 R224, [R185+0x1800] ;  /* 0x00180000b9e0783b */ /* 0x000fe20000000200 */
[C---:B------:R-:W-:Y:S03]  /*8e10*/  HMMA.16816.F32.BF16 R140, R12.reuse, R142, RZ ;  /* 0x0000008e0c8c723c */ /* 0x040fe600000418ff */
[----:B------:R-:W-:Y:S03]  /*8e20*/  LDSM.16.M88.4 R212, [R180+0x8000] ;  /* 0x00800000b4d4783b */ /* 0x000fe60000000200 */
[C---:B---3--:R-:W-:Y:S01]  /*8e30*/  HMMA.16816.F32.BF16 R148, R12.reuse, R144, RZ ;  /* 0x000000900c94723c */ /* 0x048fe200000418ff */
[----:B------:R-:W0:Y:S05]  /*8e40*/  LDGDEPBAR ;  /* 0x00000000000079af */ /* 0x000e2a0000000000 */
[C---:B------:R-:W-:Y:S06]  /*8e50*/  HMMA.16816.F32.BF16 R152, R12.reuse, R146, RZ ;  /* 0x000000920c98723c */ /* 0x040fec00000418ff */
[----:B-1----:R-:W-:Y:S06]  /*8e60*/  HMMA.16816.F32.BF16 R160, R12, R156, RZ ;  /* 0x0000009c0ca0723c */ /* 0x002fec00000418ff */
[C---:B----4-:R-:W-:Y:S01]  /*8e70*/  HMMA.16816.F32.BF16 R176, R4.reuse, R136, R28 ;  /* 0x0000008804b0723c */ /* 0x050fe2000004181c */
[----:B------:R-:W1:Y:S05]  /*8e80*/  LDSM.16.M88.4 R28, [R190] ;  /* 0x00000000be1c783b */ /* 0x000e6a0000000200 */
[----:B------:R-:W-:Y:S06]  /*8e90*/  HMMA.16816.F32.BF16 R16, R4, R138, R16 ;  /* 0x0000008a0410723c */ /* 0x000fec0000041810 */
[----:B------:R-:W-:Y:S06]  /*8ea0*/  HMMA.16816.F32.BF16 R164, R12, R158, RZ ;  /* 0x0000009e0ca4723c */ /* 0x000fec00000418ff */
[C---:B-----5:R-:W-:Y:S06]  /*8eb0*/  HMMA.16816.F32.BF16 R12, R4.reuse, R168, R32 ;  /* 0x000000a8040c723c */ /* 0x060fec0000041820 */
[C---:B------:R-:W-:Y:S01]  /*8ec0*/  HMMA.16816.F32.BF16 R140, R4.reuse, R170, R140 ;  /* 0x000000aa048c723c */ /* 0x040fe2000004188c */
[----:B------:R-:W3:Y:S05]  /*8ed0*/  LDSM.16.M88.4 R168, [R185+0x800] ;  /* 0x00080000b9a8783b */ /* 0x000eea0000000200 */
[C---:B------:R-:W-:Y:S06]  /*8ee0*/  HMMA.16816.F32.BF16 R144, R4.reuse, R172, R148 ;  /* 0x000000ac0490723c */ /* 0x040fec0000041894 */
[C---:B------:R-:W-:Y:S01]  /*8ef0*/  HMMA.16816.F32.BF16 R148, R4.reuse, R174, R152 ;  /* 0x000000ae0494723c */ /* 0x040fe20000041898 */
[----:B------:R-:W4:Y:S05]  /*8f00*/  LDSM.16.M88.4 R172, [R185+0x1000] ;  /* 0x00100000b9ac783b */ /* 0x000f2a0000000200 */
[----:B------:R-:W-:Y:S06]  /*8f10*/  HMMA.16816.F32.BF16 R152, R4, R200, R160 ;  /* 0x000000c80498723c */ /* 0x000fec00000418a0 */
[C---:B------:R-:W-:Y:S01]  /*8f20*/  HMMA.16816.F32.BF16 R156, R20.reuse, R196, R176 ;  /* 0x000000c4149c723c */ /* 0x040fe200000418b0 */
[----:B------:R-:W-:Y:S05]  /*8f30*/  LDSM.16.M88.4 R176, [R180+0x8800] ;  /* 0x00880000b4b0783b */ /* 0x000fea0000000200 */
[----:B------:R-:W-:Y:S01]  /*8f40*/  HMMA.16816.F32.BF16 R136, R20, R198, R16 ;  /* 0x000000c61488723c */ /* 0x000fe20000041810 */
[----:B------:R-:W5:Y:S04]  /*8f50*/  LDSM.16.M88.4 R16, [R188+0x2000] ;  /* 0x00200000bc10783b */ /* 0x000f680000000200 */
[----:B------:R-:W5:Y:S01]  /*8f60*/  LDSM.16.M88.4 R196, [R180+0x9000] ;  /* 0x00900000b4c4783b */ /* 0x000f620000000200 */
[----:B------:R-:W-:Y:S03]  /*8f70*/  HMMA.16816.F32.BF16 R160, R4, R202, R164 ;  /* 0x000000ca04a0723c */ /* 0x000fe600000418a4 */
[----:B------:R-:W-:Y:S03]  /*8f80*/  LDSM.16.M88.4 R200, [R187+0x2000] ;  /* 0x00200000bbc8783b */ /* 0x000fe60000000200 */
[C---:B--2---:R-:W-:Y:S01]  /*8f90*/  HMMA.16816.F32.BF16 R32, R20.reuse, R204, R12 ;  /* 0x000000cc1420723c */ /* 0x044fe2000004180c */
[----:B------:R-:W-:Y:S04]  /*8fa0*/  LDSM.16.M88.4 R12, [R189+0x2000] ;  /* 0x00200000bd0c783b */ /* 0x000fe80000000200 */
[----:B------:R-:W-:Y:S01]  /*8fb0*/  LDSM.16.M88.4 R164, [R187+0x2800] ;  /* 0x00280000bba4783b */ /* 0x000fe20000000200 */
[C---:B------:R-:W-:Y:S03]  /*8fc0*/  HMMA.16816.F32.BF16 R4, R20.reuse, R206, R140 ;  /* 0x000000ce1404723c */ /* 0x040fe6000004188c */
[----:B------:R-:W-:Y:S03]  /*8fd0*/  LDSM.16.M88.4 R204, [R185+0x2000] ;  /* 0x00200000b9cc783b */ /* 0x000fe60000000200 */
[C---:B------:R-:W-:Y:S06]  /*8fe0*/  HMMA.16816.F32.BF16 R144, R20.reuse, R208, R144 ;  /* 0x000000d01490723c */ /* 0x040fec0000041890 */
[C---:B------:R-:W-:Y:S01]  /*8ff0*/  HMMA.16816.F32.BF16 R148, R20.reuse, R210, R148 ;  /* 0x000000d21494723c */ /* 0x040fe20000041894 */
[----:B------:R-:W-:Y:S05]  /*9000*/  LDSM.16.M88.4 R208, [R187+0x3800] ;  /* 0x00380000bbd0783b */ /* 0x000fea0000000200 */
[----:B------:R-:W-:Y:S06]  /*9010*/  HMMA.16816.F32.BF16 R152, R20, R220, R152 ;  /* 0x000000dc1498723c */ /* 0x000fec0000041898 */
[C---:B-1----:R-:W-:Y:S06]  /*9020*/  HMMA.16816.F32.BF16 R156, R28.reuse, R216, R156 ;  /* 0x000000d81c9c723c */ /* 0x042fec000004189c */
[C---:B------:R-:W-:Y:S01]  /*9030*/  HMMA.16816.F32.BF16 R140, R28.reuse, R218, R136 ;  /* 0x000000da1c8c723c */ /* 0x040fe20000041888 */
[----:B------:R-:W1:Y:S05]  /*9040*/  LDSM.16.M88.4 R216, [R180+0x9800] ;  /* 0x00980000b4d8783b */ /* 0x000e6a0000000200 */
[----:B---3--:R-:W-:Y:S06]  /*9050*/  HMMA.16816.F32.BF16 R136, R28, R168, R32 ;  /* 0x000000a81c88723c */ /* 0x008fec0000041820 */
[----:B------:R-:W-:Y:S01]  /*9060*/  HMMA.16816.F32.BF16 R160, R20, R222, R160 ;  /* 0x000000de14a0723c */ /* 0x000fe200000418a0 */
[----:B------:R-:W-:Y:S05]  /*9070*/  LDSM.16.M88.4 R220, [R180+0xb800] ;  /* 0x00b80000b4dc783b */ /* 0x000fea0000000200 */
[C---:B------:R-:W-:Y:S01]  /*9080*/  HMMA.16816.F32.BF16 R32, R28.reuse, R170, R4 ;  /* 0x000000aa1c20723c */ /* 0x040fe20000041804 */
[----:B------:R-:W2:Y:S04]  /*9090*/  LDSM.16.M88.4 R168, [R187+0x3000] ;  /* 0x00300000bba8783b */ /* 0x000ea80000000200 */
[----:B------:R-:W-:Y:S01]  /*90a0*/  LDSM.16.M88.4 R4, [R191+0x2000] ;  /* 0x00200000bf04783b */ /* 0x000fe20000000200 */
[C---:B----4-:R-:W-:Y:S06]  /*90b0*/  HMMA.16816.F32.BF16 R20, R28.reuse, R172, R144 ;  /* 0x000000ac1c14723c */ /* 0x050fec0000041890 */
[C---:B------:R-:W-:Y:S01]  /*90c0*/  HMMA.16816.F32.BF16 R148, R28.reuse, R174, R148 ;  /* 0x000000ae1c94723c */ /* 0x040fe20000041894 */
[----:B------:R-:W3:Y:S05]  /*90d0*/  LDSM.16.M88.4 R172, [R186+0x8000] ;  /* 0x00800000baac783b */ /* 0x000eea0000000200 */
[----:B------:R-:W-:Y:S06]  /*90e0*/  HMMA.16816.F32.BF16 R152, R28, R224, R152 ;  /* 0x000000e01c98723c */ /* 0x000fec0000041898 */
[C---:B-----5:R-:W-:Y:S06]  /*90f0*/  HMMA.16816.F32.BF16 R156, R16.reuse, R212, R156 ;  /* 0x000000d4109c723c */ /* 0x060fec000004189c */
[C---:B------:R-:W-:Y:S01]  /*9100*/  HMMA.16816.F32.BF16 R144, R16.reuse, R214, R140 ;  /* 0x000000d61090723c */ /* 0x040fe2000004188c */
[----:B------:R-:W-:Y:S05]  /*9110*/  LDSM.16.M88.4 R212, [R186+0x9800] ;  /* 0x00980000bad4783b */ /* 0x000fea0000000200 */
[C---:B------:R-:W-:Y:S06]  /*9120*/  HMMA.16816.F32.BF16 R140, R16.reuse, R176, R136 ;  /* 0x000000b0108c723c */ /* 0x040fec0000041888 */
[C---:B------:R-:W-:Y:S01]  /*9130*/  HMMA.16816.F32.BF16 R136, R16.reuse, R178, R32 ;  /* 0x000000b21088723c */ /* 0x040fe20000041820 */
[----:B------:R-:W4:Y:S05]  /*9140*/  LDSM.16.M88.4 R176, [R186+0x8800] ;  /* 0x00880000bab0783b */ /* 0x000f2a0000000200 */
[----:B------:R-:W-:Y:S06]  /*9150*/  HMMA.16816.F32.BF16 R32, R16, R196, R20 ;  /* 0x000000c41020723c */ /* 0x000fec0000041814 */
[----:B------:R-:W-:Y:S01]  /*9160*/  HMMA.16816.F32.BF16 R160, R28, R226, R160 ;  /* 0x000000e21ca0723c */ /* 0x000fe200000418a0 */
[----:B------:R-:W-:Y:S05]  /*9170*/  LDSM.16.M88.4 R28, [R190+0x2000] ;  /* 0x00200000be1c783b */ /* 0x000fea0000000200 */
[C---:B------:R-:W-:Y:S01]  /*9180*/  HMMA.16816.F32.BF16 R20, R16.reuse, R198, R148 ;  /* 0x000000c61014723c */ /* 0x040fe20000041894 */
[----:B------:R-:W5:Y:S05]  /*9190*/  LDSM.16.M88.4 R196, [R186+0x9000] ;  /* 0x00900000bac4783b */ /* 0x000f6a0000000200 */
[----:B-1----:R-:W-:Y:S06]  /*91a0*/  HMMA.16816.F32.BF16 R152, R16, R216, R152 ;  /* 0x000000d81098723c */ /* 0x002fec0000041898 */
[C---:B------:R-:W-:Y:S06]  /*91b0*/  HMMA.16816.F32.BF16 R156, R12.reuse, R200, R156 ;  /* 0x000000c80c9c723c */ /* 0x040fec000004189c */
[C---:B------:R-:W-:Y:S01]  /*91c0*/  HMMA.16816.F32.BF16 R148, R12.reuse, R202, R144 ;  /* 0x000000ca0c94723c */ /* 0x040fe20000041890 */
[----:B------:R-:W-:Y:S05]  /*91d0*/  LDSM.16.M88.4 R200, [R180+0xa000] ;  /* 0x00a00000b4c8783b */ /* 0x000fea0000000200 */
[C---:B------:R-:W-:Y:S06]  /*91e0*/  HMMA.16816.F32.BF16 R144, R12.reuse, R164, R140 ;  /* 0x000000a40c90723c */ /* 0x040fec000004188c */
[C---:B------:R-:W-:Y:S01]  /*91f0*/  HMMA.16816.F32.BF16 R140, R12.reuse, R166, R136 ;  /* 0x000000a60c8c723c */ /* 0x040fe20000041888 */
[----:B------:R-:W-:Y:S05]  /*9200*/  LDSM.16.M88.4 R164, [R180+0xa800] ;  /* 0x00a80000b4a4783b */ /* 0x000fea0000000200 */
[----:B--2---:R-:W-:Y:S06]  /*9210*/  HMMA.16816.F32.BF16 R136, R12, R168, R32 ;  /* 0x000000a80c88723c */ /* 0x004fec0000041820 */
[----:B------:R-:W-:Y:S01]  /*9220*/  HMMA.16816.F32.BF16 R160, R16, R218, R160 ;  /* 0x000000da10a0723c */ /* 0x000fe200000418a0 */
[----:B------:R-:W-:Y:S05]  /*9230*/  LDSM.16.M88.4 R216, [R185+0x3800] ;  /* 0x00380000b9d8783b */ /* 0x000fea0000000200 */
[C---:B------:R-:W-:Y:S01]  /*9240*/  HMMA.16816.F32.BF16 R32, R12.reuse, R170, R20 ;  /* 0x000000aa0c20723c */ /* 0x040fe20000041814 */
[----:B------:R-:W1:Y:S04]  /*9250*/  LDSM.16.M88.4 R168, [R185+0x2800] ;  /* 0x00280000b9a8783b */ /* 0x000e680000000200 */
[----:B------:R-:W-:Y:S01]  /*9260*/  LDSM.16.M88.4 R20, [R188+0x4000] ;  /* 0x00400000bc14783b */ /* 0x000fe20000000200 */
[----:B------:R-:W-:Y:S06]  /*9270*/  HMMA.16816.F32.BF16 R16, R12, R208, R152 ;  /* 0x000000d00c10723c */ /* 0x000fec0000041898 */
[C---:B---3--:R-:W-:Y:S06]  /*9280*/  HMMA.16816.F32.BF16 R156, R4.reuse, R172, R156 ;  /* 0x000000ac049c723c */ /* 0x048fec000004189c */
[C---:B------:R-:W-:Y:S01]  /*9290*/  HMMA.16816.F32.BF16 R152, R4.reuse, R174, R148 ;  /* 0x000000ae0498723c */ /* 0x040fe20000041894 */
[----:B------:R-:W2:Y:S05]  /*92a0*/  LDSM.16.M88.4 R172, [R185+0x3000] ;  /* 0x00300000b9ac783b */ /* 0x000eaa0000000200 */
[C---:B----4-:R-:W-:Y:S06]  /*92b0*/  HMMA.16816.F32.BF16 R148, R4.reuse, R176, R144 ;  /* 0x000000b00494723c */ /* 0x050fec0000041890 */
[C---:B------:R-:W-:Y:S01]  /*92c0*/  HMMA.16816.F32.BF16 R144, R4.reuse, R178, R140 ;  /* 0x000000b20490723c */ /* 0x040fe2000004188c */
[----:B------:R-:W-:Y:S05]  /*92d0*/  LDSM.16.M88.4 R176, [R187+0x5000] ;  /* 0x00500000bbb0783b */ /* 0x000fea0000000200 */
[----:B-----5:R-:W-:Y:S06]  /*92e0*/  HMMA.16816.F32.BF16 R140, R4, R196, R136 ;  /* 0x000000c4048c723c */ /* 0x020fec0000041888 */
[----:B------:R-:W-:Y:S01]  /*92f0*/  HMMA.16816.F32.BF16 R160, R12, R210, R160 ;  /* 0x000000d20ca0723c */ /* 0x000fe200000418a0 */
[----:B------:R-:W-:Y:S05]  /*9300*/  LDSM.16.M88.4 R208, [R187+0x4000] ;  /* 0x00400000bbd0783b */ /* 0x000fea0000000200 */
[C---:B------:R-:W-:Y:S01]  /*9310*/  HMMA.16816.F32.BF16 R136, R4.reuse, R198, R32 ;  /* 0x000000c60488723c */ /* 0x040fe20000041820 */
[----:B------:R-:W-:Y:S05]  /*9320*/  LDSM.16.M88.4 R196, [R180+0xb000] ;  /* 0x00b00000b4c4783b */ /* 0x000fea0000000200 */
[----:B------:R-:W-:Y:S01]  /*9330*/  HMMA.16816.F32.BF16 R32, R4, R212, R16 ;  /* 0x000000d40420723c */ /* 0x000fe20000041810 */
[----:B------:R-:W3:Y:S05]  /*9340*/  LDSM.16.M88.4 R16, [R189+0x4000] ;  /* 0x00400000bd10783b */ /* 0x000eea0000000200 */
[C---:B------:R-:W-:Y:S06]  /*9350*/  HMMA.16816.F32.BF16 R12, R28.reuse, R204, R156 ;  /* 0x000000cc1c0c723c */ /* 0x040fec000004189c */
[C---:B------:R-:W-:Y:S01]  /*9360*/  HMMA.16816.F32.BF16 R152, R28.reuse, R206, R152 ;  /* 0x000000ce1c98723c */ /* 0x040fe20000041898 */
[----:B------:R-:W-:Y:S05]  /*9370*/  LDSM.16.M88.4 R204, [R187+0x5800] ;  /* 0x00580000bbcc783b */ /* 0x000fea0000000200 */
[C---:B-1----:R-:W-:Y:S06]  /*9380*/  HMMA.16816.F32.BF16 R156, R28.reuse, R168, R148 ;  /* 0x000000a81c9c723c */ /* 0x042fec0000041894 */
[C---:B------:R-:W-:Y:S01]  /*9390*/  HMMA.16816.F32.BF16 R148, R28.reuse, R170, R144 ;  /* 0x000000aa1c94723c */ /* 0x040fe20000041890 */
[----:B------:R-:W-:Y:S05]  /*93a0*/  LDSM.16.M88.4 R168, [R186+0xb000] ;  /* 0x00b00000baa8783b */ /* 0x000fea0000000200 */
[----:B--2---:R-:W-:Y:S06]  /*93b0*/  HMMA.16816.F32.BF16 R144, R28, R172, R140 ;  /* 0x000000ac1c90723c */ /* 0x004fec000004188c */
[----:B------:R-:W-:Y:S01]  /*93c0*/  HMMA.16816.F32.BF16 R160, R4, R214, R160 ;  /* 0x000000d604a0723c */ /* 0x000fe200000418a0 */
[----:B------:R-:W-:Y:S05]  /*93d0*/  LDSM.16.M88.4 R212, [R186+0xa000] ;  /* 0x00a00000bad4783b */ /* 0x000fea0000000200 */
[C---:B------:R-:W-:Y:S01]  /*93e0*/  HMMA.16816.F32.BF16 R140, R28.reuse, R174, R136 ;  /* 0x000000ae1c8c723c */ /* 0x040fe20000041888 */
[----:B------:R-:W1:Y:S05]  /*93f0*/  LDSM.16.M88.4 R172, [R187+0x4800] ;  /* 0x00480000bbac783b */ /* 0x000e6a0000000200 */
[----:B------:R-:W-:Y:S06]  /*9400*/  HMMA.16816.F32.BF16 R136, R28, R216, R32 ;  /* 0x000000d81c88723c */ /* 0x000fec0000041820 */
[C---:B------:R-:W-:Y:S01]  /*9410*/  HMMA.16816.F32.BF16 R32, R20.reuse, R200, R12 ;  /* 0x000000c81420723c */ /* 0x040fe2000004180c */
[----:B------:R-:W2:Y:S05]  /*9420*/  LDSM.16.M88.4 R12, [R191+0x4000] ;  /* 0x00400000bf0c783b */ /* 0x000eaa0000000200 */
[----:B------:R-:W-:Y:S01]  /*9430*/  HMMA.16816.F32.BF16 R4, R20, R202, R152 ;  /* 0x000000ca1404723c */ /* 0x000fe20000041898 */
[----:B------:R-:W-:Y:S05]  /*9440*/  LDSM.16.M88.4 R200, [R185+0x4000] ;  /* 0x00400000b9c8783b */ /* 0x000fea0000000200 */
[----:B------:R-:W-:Y:S01]  /*9450*/  HMMA.16816.F32.BF16 R28, R28, R218, R160 ;  /* 0x000000da1c1c723c */ /* 0x000fe200000418a0 */
[----:B------:R-:W-:Y:S05]  /*9460*/  LDSM.16.M88.4 R160, [R185+0x4800] ;  /* 0x00480000b9a0783b */ /* 0x000fea0000000200 */
[C---:B------:R-:W-:Y:S06]  /*9470*/  HMMA.16816.F32.BF16 R152, R20.reuse, R164, R156 ;  /* 0x000000a41498723c */ /* 0x040fec000004189c */
[----:B------:R-:W-:Y:S01]  /*9480*/  HMMA.16816.F32.BF16 R156, R20, R166, R148 ;  /* 0x000000a6149c723c */ /* 0x000fe20000041894 */
[----:B------:R-:W4:Y:S05]  /*9490*/  LDSM.16.M88.4 R164, [R186+0xa800] ;  /* 0x00a80000baa4783b */ /* 0x000f2a0000000200 */
[----:B---3--:R-:W-:Y:S06]  /*94a0*/  HMMA.16816.F32.BF16 R32, R16, R208, R32 ;  /* 0x000000d01020723c */ /* 0x008fec0000041820 */
[C---:B------:R-:W-:Y:S06]  /*94b0*/  HMMA.16816.F32.BF16 R148, R20.reuse, R196, R144 ;  /* 0x000000c41494723c */ /* 0x040fec0000041890 */
[----:B------:R-:W-:Y:S01]  /*94c0*/  HMMA.16816.F32.BF16 R144, R20, R198, R140 ;  /* 0x000000c61490723c */ /* 0x000fe2000004188c */
[----:B------:R-:W-:Y:S05]  /*94d0*/  LDSM.16.M88.4 R196, [R186+0xb800] ;  /* 0x00b80000bac4783b */ /* 0x000fea0000000200 */
[----:B------:R-:W-:Y:S01]  /*94e0*/  HMMA.16816.F32.BF16 R140, R16, R210, R4 ;  /* 0x000000d2108c723c */ /* 0x000fe20000041804 */
[----:B------:R-:W3:Y:S05]  /*94f0*/  LDSM.16.M88.4 R4, [R190+0x4000] ;  /* 0x00400000be04783b */ /* 0x000eea0000000200 */
[C---:B------:R-:W-:Y:S06]  /*9500*/  HMMA.16816.F32.BF16 R136, R20.reuse, R220, R136 ;  /* 0x000000dc1488723c */ /* 0x040fec0000041888 */
[----:B------:R-:W-:Y:S06]  /*9510*/  HMMA.16816.F32.BF16 R20, R20, R222, R28 ;  /* 0x000000de1414723c */ /* 0x000fec000004181c */
[C---:B-1----:R-:W-:Y:S06]  /*9520*/  HMMA.16816.F32.BF16 R28, R16.reuse, R172, R152 ;  /* 0x000000ac101c723c */ /* 0x042fec0000041898 */
[----:B------:R-:W-:Y:S06]  /*9530*/  HMMA.16816.F32.BF16 R156, R16, R174, R156 ;  /* 0x000000ae109c723c */ /* 0x000fec000004189c */
[C---:B--2---:R-:W-:Y:S06]  /*9540*/  HMMA.16816.F32.BF16 R32, R12.reuse, R212, R32 ;  /* 0x000000d40c20723c */ /* 0x044fec0000041820 */
[----:B------:R-:W-:Y:S06]  /*9550*/  HMMA.16816.F32.BF16 R140, R12, R214, R140 ;  /* 0x000000d60c8c723c */ /* 0x000fec000004188c */
[C---:B------:R-:W-:Y:S06]  /*9560*/  HMMA.16816.F32.BF16 R152, R16.reuse, R176, R148 ;  /* 0x000000b01098723c */ /* 0x040fec0000041894 */
[C---:B------:R-:W-:Y:S06]  /*9570*/  HMMA.16816.F32.BF16 R148, R16.reuse, R178, R144 ;  /* 0x000000b21094723c */ /* 0x040fec0000041890 */
[C---:B------:R-:W-:Y:S06]  /*9580*/  HMMA.16816.F32.BF16 R136, R16.reuse, R204, R136 ;  /* 0x000000cc1088723c */ /* 0x040fec0000041888 */
[----:B------:R-:W-:Y:S06]  /*9590*/  HMMA.16816.F32.BF16 R16, R16, R206, R20 ;  /* 0x000000ce1010723c */ /* 0x000fec0000041814 */
[C---:B----4-:R-:W-:Y:S06]  /*95a0*/  HMMA.16816.F32.BF16 R20, R12.reuse, R164, R28 ;  /* 0x000000a40c14723c */ /* 0x050fec000004181c */
[----:B------:R-:W-:Y:S06]  /*95b0*/  HMMA.16816.F32.BF16 R144, R12, R166, R156 ;  /* 0x000000a60c90723c */ /* 0x000fec000004189c */
[C---:B---3--:R-:W-:Y:S06]  /*95c0*/  HMMA.16816.F32.BF16 R164, R4.reuse, R200, R32 ;  /* 0x000000c804a4723c */ /* 0x048fec0000041820 */
[----:B------:R-:W-:Y:S01]  /*95d0*/  HMMA.16816.F32.BF16 R28, R4, R202, R140 ;  /* 0x000000ca041c723c */ /* 0x000fe2000004188c */
[----:B------:R-:W1:Y:S05]  /*95e0*/  LDSM.16.M88.4 R140, [R185+0x5000] ;  /* 0x00500000b98c783b */ /* 0x000e6a0000000200 */
[C---:B------:R-:W-:Y:S06]  /*95f0*/  HMMA.16816.F32.BF16 R152, R12.reuse, R168, R152 ;  /* 0x000000a80c98723c */ /* 0x040fec0000041898 */
[C---:B------:R-:W-:Y:S06]  /*9600*/  HMMA.16816.F32.BF16 R148, R12.reuse, R170, R148 ;  /* 0x000000aa0c94723c */ /* 0x040fec0000041894 */
[----:B------:R-:W-:Y:S01]  /*9610*/  HMMA.16816.F32.BF16 R168, R12, R196, R136 ;  /* 0x000000c40ca8723c */ /* 0x000fe20000041888 */
[----:B------:R-:W2:Y:S01]  /*9620*/  LDSM.16.M88.4 R136, [R185+0x5800] ;  /* 0x00580000b988783b */ /* 0x000ea20000000200 */
[----:B------:R-:W-:-:S04]  /*9630*/  DEPBAR.LE SB0, 0x0 ;  /* 0x000080000000791a */ /* 0x000fc80000000000 */
[----:B------:R-:W-:Y:S06]  /*9640*/  HMMA.16816.F32.BF16 R156, R12, R198, R16 ;  /* 0x000000c60c9c723c */ /* 0x000fec0000041810 */
[----:B------:R-:W-:Y:S01]  /*9650*/  HMMA.16816.F32.BF16 R20, R4, R160, R20 ;  /* 0x000000a00414723c */ /* 0x000fe20000041814 */
[C---:B------:R-:W-:Y:S01]  /*9660*/  FFMA.FTZ R12, R9.reuse, UR15, R165 ;  /* 0x0000000f090c7c23 */ /* 0x040fe200080100a5 */
[----:B------:R-:W-:Y:S01]  /*9670*/  FFMA.FTZ R9, R9, UR15, R167 ;  /* 0x0000000f09097c23 */ /* 0x000fe200080100a7 */
[----:B------:R-:W-:-:S03]  /*9680*/  FFMA.FTZ R14, R8, UR15, R28 ;  /* 0x0000000f080e7c23 */ /* 0x000fc6000801001c */
[C---:B------:R-:W-:Y:S01]  /*9690*/  HMMA.16816.F32.BF16 R32, R4.reuse, R162, R144 ;  /* 0x000000a20420723c */ /* 0x040fe20000041890 */
[----:B------:R-:W-:Y:S01]  /*96a0*/  FSEL R160, R12, -INF , !P0 ;  /* 0xff8000000ca07808 */ /* 0x000fe20004000000 */
[----:B------:R-:W-:Y:S01]  /*96b0*/  FFMA.FTZ R12, R8, UR15, R30 ;  /* 0x0000000f080c7c23 */ /* 0x000fe2000801001e */
[----:B------:R-:W-:Y:S01]  /*96c0*/  FSEL R161, R9, -INF , !P2 ;  /* 0xff80000009a17808 */ /* 0x000fe20005000000 */
[----:B------:R-:W-:Y:S01]  /*96d0*/  VIADD R8, R0, 0x10 ;  /* 0x0000001000087836 */ /* 0x000fe20000000000 */
[----:B------:R-:W-:Y:S01]  /*96e0*/  BAR.SYNC.DEFER_BLOCKING 0x0 ;  /* 0x0000000000007b1d */ /* 0x000fe20000010000 */
[C---:B------:R-:W-:Y:S01]  /*96f0*/  ISETP.GE.AND P0, PT, R2.reuse, R25, PT ;  /* 0x000000190200720c */ /* 0x040fe20003f06270 */
[----:B-1----:R-:W-:Y:S01]  /*9700*/  HMMA.16816.F32.BF16 R16, R4, R142, R148 ;  /* 0x0000008e0410723c */ /* 0x002fe20000041894 */
[----:B------:R-:W-:Y:S02]  /*9710*/  ISETP.GE.AND P2, PT, R2, R24, PT ;  /* 0x000000180200720c */ /* 0x000fe40003f46270 */
[----:B------:R-:W-:-:S02]  /*9720*/  I2FP.F32.S32 R2, R2 ;  /* 0x0000000200027245 */ /* 0x000fc40000201400 */
[----:B------:R-:W-:Y:S02]  /*9730*/  FSEL R117, R14, -INF , !P6 ;  /* 0xff8000000e757808 */ /* 0x000fe40007000000 */
[----:B------:R-:W-:Y:S01]  /*9740*/  FSEL R145, R12, -INF , !P1 ;  /* 0xff8000000c917808 */ /* 0x000fe20004800000 */
[C---:B------:R-:W-:Y:S01]  /*9750*/  FFMA.FTZ R13, R2.reuse, UR15, R29 ;  /* 0x0000000f020d7c23 */ /* 0x040fe2000801001d */
[----:B------:R-:W-:Y:S01]  /*9760*/  FFMA.FTZ R9, R2, UR15, R31 ;  /* 0x0000000f02097c23 */ /* 0x000fe2000801001f */
[----:B------:R-:W-:Y:S01]  /*9770*/  VIADD R2, R0, 0x11 ;  /* 0x0000001100027836 */ /* 0x000fe20000000000 */
[C---:B------:R-:W-:Y:S01]  /*9780*/  ISETP.GE.AND P6, PT, R8.reuse, R25, PT ;  /* 0x000000190800720c */ /* 0x040fe20003fc6270 */
[----:B------:R-:W-:Y:S01]  /*9790*/  HMMA.16816.F32.BF16 R28, R4, R140, R152 ;  /* 0x0000008c041c723c */ /* 0x000fe20000041898 */
[----:B------:R-:W-:Y:S02]  /*97a0*/  ISETP.GE.AND P1, PT, R8, R24, PT ;  /* 0x000000180800720c */ /* 0x000fe40003f26270 */
[----:B------:R-:W-:-:S02]  /*97b0*/  FSEL R144, R13, -INF , !P0 ;  /* 0xff8000000d907808 */ /* 0x000fc40004000000 */
[----:B------:R-:W-:Y:S02]  /*97c0*/  FSEL R146, R9, -INF , !P2 ;  /* 0xff80000009927808 */ /* 0x000fe40005000000 */
[----:B------:R-:W-:Y:S02]  /*97d0*/  I2FP.F32.S32 R8, R8 ;  /* 0x0000000800087245 */ /* 0x000fe40000201400 */
[C---:B------:R-:W-:Y:S02]  /*97e0*/  ISETP.GE.AND P0, PT, R2.reuse, R25, PT ;  /* 0x000000190200720c */ /* 0x040fe40003f06270 */
[----:B------:R-:W-:Y:S01]  /*97f0*/  ISETP.GE.AND P2, PT, R2, R24, PT ;  /* 0x000000180200720c */ /* 0x000fe20003f46270 */
[C---:B------:R-:W-:Y:S01]  /*9800*/  FFMA.FTZ R14, R8.reuse, UR15, R20 ;  /* 0x0000000f080e7c23 */ /* 0x040fe20008010014 */
[----:B------:R-:W-:Y:S01]  /*9810*/  I2FP.F32.S32 R2, R2 ;  /* 0x0000000200027245 */ /* 0x000fe20000201400 */
[----:B------:R-:W-:Y:S01]  /*9820*/  FFMA.FTZ R12, R8, UR15, R22 ;  /* 0x0000000f080c7c23 */ /* 0x000fe20008010016 */
[----:B------:R-:W-:-:S02]  /*9830*/  VIADD R8, R0, 0x18 ;  /* 0x0000001800087836 */ /* 0x000fc40000000000 */
[----:B------:R-:W-:Y:S01]  /*9840*/  FSEL R140, R14, -INF , !P6 ;  /* 0xff8000000e8c7808 */ /* 0x000fe20007000000 */
[C---:B------:R-:W-:Y:S01]  /*9850*/  FFMA.FTZ R13, R2.reuse, UR15, R21 ;  /* 0x0000000f020d7c23 */ /* 0x040fe20008010015 */
[----:B------:R-:W-:Y:S01]  /*9860*/  FFMA.FTZ R9, R2, UR15, R23 ;  /* 0x0000000f02097c23 */ /* 0x000fe20008010017 */
[----:B------:R-:W-:Y:S01]  /*9870*/  VIADD R2, R0, 0x19 ;  /* 0x0000001900027836 */ /* 0x000fe20000000000 */
[----:B------:R-:W-:Y:S01]  /*9880*/  FSEL R147, R12, -INF , !P1 ;  /* 0xff8000000c937808 */ /* 0x000fe20004800000 */
[----:B--2---:R-:W-:Y:S01]  /*9890*/  HMMA.16816.F32.BF16 R20, R4, R136, R168 ;  /* 0x000000880414723c */ /* 0x004fe200000418a8 */
[C---:B------:R-:W-:Y:S02]  /*98a0*/  ISETP.GE.AND P6, PT, R8.reuse, R25, PT ;  /* 0x000000190800720c */ /* 0x040fe40003fc6270 */
        /* <DEDUP_REMOVED lines=14> */
[----:B------:R-:W-:Y:S02]  /*9990*/  FSEL R34, R12, -INF , !P1 ;  /* 0xff8000000c227808 */ /* 0x000fe40004800000 */
        /* <DEDUP_REMOVED lines=14> */
[----:B------:R-:W-:Y:S01]  /*9a80*/  FSEL R232, R9, -INF , !P1 ;  /* 0xff80000009e87808 */ /* 0x000fe20004800000 */
[----:B------:R-:W-:Y:S01]  /*9a90*/  VIADD R2, R0, 0x29 ;  /* 0x0000002900027836 */ /* 0x000fe20000000000 */
[----:B------:R-:W-:Y:S02]  /*9aa0*/  I2FP.F32.S32 R9, R8 ;  /* 0x0000000800097245 */ /* 0x000fe40000201400 */
[----:B------:R-:W-:Y:S02]  /*9ab0*/  FSEL R229, R13, -INF , !P0 ;  /* 0xff8000000de57808 */ /* 0x000fe40004000000 */
[----:B------:R-:W-:Y:S02]  /*9ac0*/  FSEL R233, R12, -INF , !P2 ;  /* 0xff8000000ce97808 */ /* 0x000fe40005000000 */
[----:B------:R-:W-:Y:S01]  /*9ad0*/  HMMA.16816.F32.BF16 R12, R4, R138, R156 ;  /* 0x0000008a040c723c */ /* 0x000fe2000004189c */
[----:B------:R-:W-:-:S02]  /*9ae0*/  ISETP.GE.AND P6, PT, R8, R25, PT ;  /* 0x000000190800720c */ /* 0x000fc40003fc6270 */
[-C--:B------:R-:W-:Y:S02]  /*9af0*/  ISETP.GE.AND P1, PT, R8, R24.reuse, PT ;  /* 0x000000180800720c */ /* 0x080fe40003f26270 */
[C---:B------:R-:W-:Y:S02]  /*9b00*/  ISETP.GE.AND P0, PT, R2.reuse, R25, PT ;  /* 0x000000190200720c */ /* 0x040fe40003f06270 */
[----:B------:R-:W-:Y:S01]  /*9b10*/  ISETP.GE.AND P2, PT, R2, R24, PT ;  /* 0x000000180200720c */ /* 0x000fe20003f46270 */
[C---:B------:R-:W-:Y:S01]  /*9b20*/  FFMA.FTZ R6, R9.reuse, UR15, R16 ;  /* 0x0000000f09067c23 */ /* 0x040fe20008010010 */
[----:B------:R-:W-:Y:S01]  /*9b30*/  I2FP.F32.S32 R8, R2 ;  /* 0x0000000200087245 */ /* 0x000fe20000201400 */
[C---:B------:R-:W-:Y:S02]  /*9b40*/  VIADD R2, R0.reuse, 0x30 ;  /* 0x0000003000027836 */ /* 0x040fe40000000000 */
[----:B------:R-:W-:Y:S01]  /*9b50*/  FFMA.FTZ R5, R9, UR15, R18 ;  /* 0x0000000f09057c23 */ /* 0x000fe20008010012 */
[----:B------:R-:W-:Y:S01]  /*9b60*/  VIADD R4, R0, 0x31 ;  /* 0x0000003100047836 */ /* 0x000fe20000000000 */
[----:B------:R-:W-:Y:S01]  /*9b70*/  FSEL R193, R6, -INF , !P6 ;  /* 0xff80000006c17808 */ /* 0x000fe20007000000 */
[C---:B------:R-:W-:Y:S01]  /*9b80*/  FFMA.FTZ R7, R8.reuse, UR15, R17 ;  /* 0x0000000f08077c23 */ /* 0x040fe20008010011 */
[----:B------:R-:W-:Y:S01]  /*9b90*/  I2FP.F32.S32 R6, R2 ;  /* 0x0000000200067245 */ /* 0x000fe20000201400 */
[----:B------:R-:W-:Y:S01]  /*9ba0*/  FFMA.FTZ R8, R8, UR15, R19 ;  /* 0x0000000f08087c23 */ /* 0x000fe20008010013 */
[----:B------:R-:W-:-:S02]  /*9bb0*/  FSEL R230, R5, -INF , !P1 ;  /* 0xff80000005e67808 */ /* 0x000fc40004800000 */
[CC--:B------:R-:W-:Y:S02]  /*9bc0*/  ISETP.GE.AND P6, PT, R2.reuse, R25.reuse, PT ;  /* 0x000000190200720c */ /* 0x0c0fe40003fc6270 */
[-C--:B------:R-:W-:Y:S01]  /*9bd0*/  ISETP.GE.AND P1, PT, R2, R24.reuse, PT ;  /* 0x000000180200720c */ /* 0x080fe20003f26270 */
[----:B------:R-:W-:Y:S01]  /*9be0*/  VIADD R2, R0, 0x38 ;  /* 0x0000003800027836 */ /* 0x000fe20000000000 */
[----:B------:R-:W-:Y:S01]  /*9bf0*/  FSEL R228, R7, -INF , !P0 ;  /* 0xff80000007e47808 */ /* 0x000fe20004000000 */
[C---:B------:R-:W-:Y:S01]  /*9c00*/  FFMA.FTZ R7, R6.reuse, UR15, R20 ;  /* 0x0000000f06077c23 */ /* 0x040fe20008010014 */
[----:B------:R-:W-:Y:S01]  /*9c10*/  FFMA.FTZ R6, R6, UR15, R22 ;  /* 0x0000000f06067c23 */ /* 0x000fe20008010016 */
[----:B------:R-:W-:Y:S02]  /*9c20*/  FSEL R231, R8, -INF , !P2 ;  /* 0xff80000008e77808 */ /* 0x000fe40005000000 */
[C---:B------:R-:W-:Y:S02]  /*9c30*/  ISETP.GE.AND P0, PT, R4.reuse, R25, PT ;  /* 0x000000190400720c */ /* 0x040fe40003f06270 */
[----:B------:R-:W-:-:S02]  /*9c40*/  ISETP.GE.AND P2, PT, R4, R24, PT ;  /* 0x000000180400720c */ /* 0x000fc40003f46270 */
[----:B------:R-:W-:Y:S02]  /*9c50*/  I2FP.F32.S32 R5, R4 ;  /* 0x0000000400057245 */ /* 0x000fe40000201400 */
[----:B------:R-:W-:Y:S02]  /*9c60*/  I2FP.F32.S32 R4, R2 ;  /* 0x0000000200047245 */ /* 0x000fe40000201400 */
[----:B------:R-:W-:Y:S01]  /*9c70*/  FSEL R239, R7, -INF , !P6 ;  /* 0xff80000007ef7808 */ /* 0x000fe20007000000 */
[C---:B------:R-:W-:Y:S01]  /*9c80*/  FFMA.FTZ R7, R5.reuse, UR15, R21 ;  /* 0x0000000f05077c23 */ /* 0x040fe20008010015 */
[----:B------:R-:W-:Y:S01]  /*9c90*/  FSEL R243, R6, -INF , !P1 ;  /* 0xff80000006f37808 */ /* 0x000fe20004800000 */
[----:B------:R-:W-:Y:S01]  /*9ca0*/  FFMA.FTZ R6, R4, UR15, R14 ;  /* 0x0000000f04067c23 */ /* 0x000fe2000801000e */
[C---:B------:R-:W-:Y:S02]  /*9cb0*/  ISETP.GE.AND P6, PT, R2.reuse, R25, PT ;  /* 0x000000190200720c */ /* 0x040fe40003fc6270 */
[----:B------:R-:W-:Y:S01]  /*9cc0*/  ISETP.GE.AND P1, PT, R2, R24, PT ;  /* 0x000000180200720c */ /* 0x000fe20003f26270 */
[----:B------:R-:W-:Y:S01]  /*9cd0*/  FFMA.FTZ R2, R5, UR15, R23 ;  /* 0x0000000f05027c23 */ /* 0x000fe20008010017 */
[----:B------:R-:W-:Y:S01]  /*9ce0*/  FFMA.FTZ R5, R4, UR15, R12 ;  /* 0x0000000f04057c23 */ /* 0x000fe2000801000c */
[----:B------:R-:W-:-:S02]  /*9cf0*/  I2FP.F32.S32 R4, R0 ;  /* 0x0000000000047245 */ /* 0x000fc40000201400 */
[----:B------:R-:W-:Y:S02]  /*9d00*/  FSEL R240, R7, -INF , !P0 ;  /* 0xff80000007f07808 */ /* 0x000fe40004000000 */
[----:B------:R-:W-:Y:S01]  /*9d10*/  FSEL R241, R5, -INF , !P6 ;  /* 0xff80000005f17808 */ /* 0x000fe20007000000 */
[----:B------:R-:W-:Y:S01]  /*9d20*/  FFMA.FTZ R5, R4, UR15, R164 ;  /* 0x0000000f04057c23 */ /* 0x000fe200080100a4 */
[----:B------:R-:W-:Y:S01]  /*9d30*/  ISETP.GE.AND P0, PT, R0, R25, PT ;  /* 0x000000190000720c */ /* 0x000fe20003f06270 */
[----:B------:R-:W-:Y:S01]  /*9d40*/  FFMA.FTZ R4, R4, UR15, R166 ;  /* 0x0000000f04047c23 */ /* 0x000fe200080100a6 */
[----:B------:R-:W-:Y:S02]  /*9d50*/  FSEL R244, R2, -INF , !P2 ;  /* 0xff80000002f47808 */ /* 0x000fe40005000000 */
[C---:B------:R-:W-:Y:S01]  /*9d60*/  ISETP.GE.AND P2, PT, R0.reuse, R24, PT ;  /* 0x000000180000720c */ /* 0x040fe20003f46270 */
[----:B------:R-:W-:Y:S01]  /*9d70*/  VIADD R0, R0, 0x39 ;  /* 0x0000003900007836 */ /* 0x000fe20000000000 */
[----:B------:R-:W-:-:S02]  /*9d80*/  FSEL R28, R5, -INF , !P0 ;  /* 0xff800000051c7808 */ /* 0x000fc40004000000 */
[----:B------:R-:W-:Y:S02]  /*9d90*/  PLOP3.LUT P0, PT, PT, PT, UP0, 0x80, 0x0 ;  /* 0x000000000000781c */ /* 0x000fe40003f0f008 */
[----:B------:R-:W-:Y:S02]  /*9da0*/  I2FP.F32.S32 R2, R0 ;  /* 0x0000000000027245 */ /* 0x000fe40000201400 */
[----:B------:R-:W-:Y:S02]  /*9db0*/  FSEL R245, R6, -INF , !P1 ;  /* 0xff80000006f57808 */ /* 0x000fe40004800000 */
[C---:B------:R-:W-:Y:S02]  /*9dc0*/  ISETP.GE.AND P6, PT, R0.reuse, R25, PT ;  /* 0x000000190000720c */ /* 0x040fe40003fc6270 */
[----:B------:R-:W-:Y:S01]  /*9dd0*/  ISETP.GE.AND P1, PT, R0, R24, PT ;  /* 0x000000180000720c */ /* 0x000fe20003f26270 */
[C---:B------:R-:W-:Y:S01]  /*9de0*/  FFMA.FTZ R0, R2.reuse, UR15, R13 ;  /* 0x0000000f02007c23 */ /* 0x040fe2000801000d */
[----:B------:R-:W-:Y:S01]  /*9df0*/  FFMA.FTZ R2, R2, UR15, R15 ;  /* 0x0000000f02027c23 */ /* 0x000fe2000801000f */
[----:B------:R-:W-:-:S03]  /*9e00*/  FSEL R29, R4, -INF , !P2 ;  /* 0xff800000041d7808 */ /* 0x000fc60005000000 */
        /* <DEDUP_REMOVED lines=22> */
[----:B--2---:R-:W-:-:S02]  /*9f70*/  IMAD.MOV.U32 R5, RZ, RZ, R247 ;  /* 0x000000ffff057224 */ /* 0x004fc400078e00f7 */
        /* <DEDUP_REMOVED lines=20> */
[----:B------:R-:W3:Y:S01]  /*a0c0*/  @!P4 LDC.64 R12, c[0x0][0x218] ;  /* 0x00008600ff0ccb82 */ /* 0x000ee20000000a00 */
[----:B------:R-:W-:Y:S02]  /*a0d0*/  IADD3.X R4, R0, UR32, RZ, P2, !PT ;  /* 0x0000002000047c10 */ /* 0x000fe400097fe4ff */
[C---:B--2---:R-:W-:Y:S01]  /*a0e0*/  @!P5 LEA R6, P2, R2.reuse, R14, 0x1 ;  /* 0x0000000e0206d211 */ /* 0x044fe200078408ff */
        /* <DEDUP_REMOVED lines=17> */
[----:B----4-:R-:W-:Y:S01]  /*a200*/  @!P3 LEA R6, P1, R2, R22, 0x1 ;  /* 0x000000160206b211 */ /* 0x010fe200078208ff */
[----:B------:R-:W-:Y:S01]  /*a210*/  @!PT LDS RZ, [RZ] ;  /* 0x00000000fffff984 */ /* 0x000fe20000000800 */
[----:B------:R-:W-:Y:S01]  /*a220*/  @!PT LDS RZ, [RZ] ;  /* 0x00000000fffff984 */ /* 0x000fe20000000800 */
[----:B------:R-:W-:Y:S01]  /*a230*/  @!PT LDS RZ, [RZ] ;  /* 0x00000000fffff984 */ /* 0x000fe20000000800 */
[----:B------:R2:W-:Y:S01]  /*a240*/  @!P4 LDGSTS.E.BYPASS.LTC128B.128 [R192+0x8800], desc[UR24][R8.64+0x80] ;  /* 0x0880008008c0cfae */ /* 0x0005e2000b901d58 */
[----:B---3--:R-:W-:-:S02]  /*a250*/  @!P4 LEA R14, P2, R0, R12, 0x1 ;  /* 0x0000000c000ec211 */ /* 0x008fc400078408ff */
        /* <DEDUP_REMOVED lines=49> */
.L_x_701:
[----:B------:R-:W-:Y:S05]  /*a570*/  BSYNC B0 ;  /* 0x0000000000007941 */ /* 0x000fea0003800000 */
.L_x_700:
[----:B------:R-:W0:Y:S02]  /*a580*/  LDGDEPBAR ;  /* 0x00000000000079af */ /* 0x000e240000000000 */
.L_x_699:
        /* <DEDUP_REMOVED lines=9> */
[----:B------:R-:W-:Y:S01]  /*a620*/  LDSM.16.MT88.4 R12, [R181+0xc000] ;  /* 0x00c00000b50c783b */ /* 0x000fe20000004200 */
[----:B------:R-:W-:Y:S01]  /*a630*/  UIADD3 UR27, UR28, -0x61c88647, URZ ;  /* 0x9e3779b91c1b7890 */ /* 0x000fe2000fffe03f */
[----:B------:R-:W-:Y:S01]  /*a640*/  FMNMX.FTZ R0, R117, R0, !PT ;  /* 0x0000000075007209 */ /* 0x000fe20007810000 */
[----:B------:R-:W-:Y:S01]  /*a650*/  UIADD3 UR26, UR28, 0x3c6ef372, URZ ;  /* 0x3c6ef3721c1a7890 */ /* 0x000fe2000fffe03f */
[----:B------:R-:W-:Y:S01]  /*a660*/  LDSM.16.MT88.4 R16, [R182+0xc000] ;  /* 0x00c00000b610783b */ /* 0x000fe20000004200 */
[----:B------:R-:W-:Y:S01]  /*a670*/  UIADD3 UR23, UR29, 0x76cf5d0a, URZ ;  /* 0x76cf5d0a1d177890 */ /* 0x000fe2000fffe03f */
[----:B------:R-:W-:Y:S01]  /*a680*/  FMNMX.FTZ R0, R144, R0, !PT ;  /* 0x0000000090007209 */ /* 0x000fe20007810000 */
[----:B------:R-:W-:Y:S01]  /*a690*/  UIADD3 UR21, UR29, 0x32370b8f, URZ ;  /* 0x32370b8f1d157890 */ /* 0x000fe2000fffe03f */
[----:B------:R-:W-:Y:S01]  /*a6a0*/  LDSM.16.MT88.4 R20, [R184+0xc000] ;  /* 0x00c00000b814783b */ /* 0x000fe20000004200 */
[----:B------:R-:W-:Y:S01]  /*a6b0*/  UIADD3 UR22, UR28, -0x255992d5, URZ ;  /* 0xdaa66d2b1c167890 */ /* 0x000fe2000fffe03f */
[----:B------:R-:W-:Y:S01]  /*a6c0*/  FMNMX.FTZ R0, R140, R0, !PT ;  /* 0x000000008c007209 */ /* 0x000fe20007810000 */
[----:B------:R-:W-:-:S02]  /*a6d0*/  UIADD3 UR9, UR28, 0x78dde6e4, URZ ;  /* 0x78dde6e41c097890 */ /* 0x000fc4000fffe03f */
[----:B------:R-:W-:Y:S01]  /*a6e0*/  UIADD3 UR8, UR29, -0x126145ec, URZ ;  /* 0xed9eba141d087890 */ /* 0x000fe2000fffe03f */
[----:B------:R-:W-:Y:S01]  /*a6f0*/  FMNMX.FTZ R2, R141, R0, !PT ;  /* 0x000000008d027209 */ /* 0x000fe20007810000 */
[----:B------:R-:W-:Y:S01]  /*a700*/  UIADD3 UR30, UR28, -0x4ab325aa, URZ ;  /* 0xb54cda561c1e7890 */ /* 0x000fe2000fffe03f */
[----:B------:R-:W-:Y:S01]  /*a710*/  FMNMX.FTZ R0, R3, R29, !PT ;  /* 0x0000001d03007209 */ /* 0x000fe20007810000 */
[----:B------:R-:W-:Y:S01]  /*a720*/  UIADD3 UR7, UR28, 0x1715609d, URZ ;  /* 0x1715609d1c077890 */ /* 0x000fe2000fffe03f */
[----:B------:R-:W-:Y:S01]  /*a730*/  FMNMX.FTZ R2, R32, R2, !PT ;  /* 0x0000000220027209 */ /* 0x000fe20007810000 */
[----:B------:R-:W-:Y:S01]  /*a740*/  UIADD3 UR31, UR29, 0x646e171e, URZ ;  /* 0x646e171e1d1f7890 */ /* 0x000fe2000fffe03f */
[----:B------:R-:W-:Y:S01]  /*a750*/  FMNMX.FTZ R0, R161, R0, !PT ;  /* 0x00000000a1007209 */ /* 0x000fe20007810000 */
[----:B------:R-:W-:Y:S01]  /*a760*/  UIADD3 UR34, UR34, 0x1, URZ ;  /* 0x0000000122227890 */ /* 0x000fe2000fffe03f */
[----:B--2---:R-:W-:Y:S02]  /*a770*/  FMNMX.FTZ R4, R33, R2, !PT ;  /* 0x0000000221047209 */ /* 0x004fe40007810000 */
        /* <DEDUP_REMOVED lines=30> */
[----:B---3--:R-:W-:-:S04]  /*a960*/  IMAD.WIDE.U32 R138, R9, -0x326172a9, RZ ;  /* 0xcd9e8d57098a7825 */ /* 0x008fc800078e00ff */
[----:B------:R-:W-:Y:S01]  /*a970*/  IMAD.MOV.U32 R9, RZ, RZ, 0x7054 ;  /* 0x00007054ff097424 */ /* 0x000fe200078e00ff */
        /* <DEDUP_REMOVED lines=29> */
[----:B------:R-:W-:Y:S02]  /*ab50*/  IMAD.U32 R28, RZ, RZ, UR5 ;  /* 0x00000005ff1c7e24 */ /* 0x000fe4000f8e00ff */
[----:B------:R-:W-:Y:S01]  /*ab60*/  IMAD R2, R2, -0x2daee0ad, RZ ;  /* 0xd2511f5302027824 */ /* 0x000fe200078e02ff */
[----:B------:R-:W-:Y:S01]  /*ab70*/  MUFU.EX2 R163, R4 ;  /* 0x0000000400a37308 */ /* 0x000fe20000000800 */
[----:B------:R-:W-:-:S04]  /*ab80*/  IMAD.WIDE.U32 R194, R5, -0x2daee0ad, RZ ;  /* 0xd2511f5305c27825 */ /* 0x000fc800078e00ff */
[----:B-1----:R-:W-:Y:S01]  /*ab90*/  FFMA.FTZ R0, R160, UR4, -R24 ;  /* 0x00000004a0007c23 */ /* 0x002fe20008010818 */
[----:B------:R-:W-:Y:S02]  /*aba0*/  PRMT R28, R28, R9, UR5 ;  /* 0x000000051c1c7e16 */ /* 0x000fe40008000009 */
[----:B------:R-:W-:Y:S01]  /*abb0*/  LOP3.LUT R6, R195, UR8, R6, 0x96, !PT ;  /* 0x00000008c3067c12 */ /* 0x000fe2000f8e9606 */
[----:B------:R1:W2:Y:S04]  /*abc0*/  MUFU.EX2 R137, R0 ;  /* 0x0000000000897308 */ /* 0x0002a80000000800 */
[----:B------:R-:W-:-:S04]  /*abd0*/  IMAD.WIDE.U32 R148, R6, -0x326172a9, RZ ;  /* 0xcd9e8d5706947825 */ /* 0x000fc800078e00ff */
[----:B------:R-:W-:-:S04]  /*abe0*/  FFMA.FTZ R6, R161, UR4, -R25 ;  /* 0x00000004a1067c23 */ /* 0x000fc80008010819 */
[----:B------:R-:W-:Y:S01]  /*abf0*/  MUFU.EX2 R136, R6 ;  /* 0x0000000600887308 */ /* 0x000fe20000000800 */
[----:B-1----:R-:W-:-:S05]  /*ac00*/  LOP3.LUT R0, R159, UR9, R154, 0x96, !PT ;  /* 0x000000099f007c12 */ /* 0x002fca000f8e969a */
[----:B------:R-:W-:-:S04]  /*ac10*/  IMAD.WIDE.U32 R26, R0, -0x2daee0ad, RZ ;  /* 0xd2511f53001a7825 */ /* 0x000fc800078e00ff */
[----:B------:R-:W-:Y:S01]  /*ac20*/  FFMA.FTZ R0, R144, UR4, -R24 ;  /* 0x0000000490007c23 */ /* 0x000fe20008010818 */
[----:B------:R-:W-:-:S03]  /*ac30*/  LOP3.LUT R4, R27, UR6, R2, 0x96, !PT ;  /* 0x000000061b047c12 */ /* 0x000fc6000f8e9602 */
[----:B------:R1:W3:Y:S02]  /*ac40*/  MUFU.EX2 R162, R0 ;  /* 0x0000000000a27308 */ /* 0x0002e40000000800 */
[----:B------:R-:W-:-:S03]  /*ac50*/  IMAD.WIDE.U32 R4, R4, -0x326172a9, RZ ;  /* 0xcd9e8d5704047825 */ /* 0x000fc600078e00ff */
[----:B------:R-:W-:Y:S02]  /*ac60*/  LOP3.LUT R8, R4, 0xff, RZ, 0xc0, !PT ;  /* 0x000000ff04087812 */ /* 0x000fe400078ec0ff */
[--C-:B------:R-:W-:Y:S02]  /*ac70*/  SHF.R.U32.HI R2, RZ, 0x10, R4.reuse ;  /* 0x00000010ff027819 */ /* 0x100fe40000011604 */
[----:B------:R-:W-:Y:S02]  /*ac80*/  SHF.R.U32.HI R7, RZ, 0x18, R4 ;  /* 0x00000018ff077819 */ /* 0x000fe40000011604 */
[----:B------:R-:W-:Y:S01]  /*ac90*/  LOP3.LUT R2, R2, 0xff, RZ, 0xc0, !PT ;  /* 0x000000ff02027812 */ /* 0x000fe200078ec0ff */
[----:B-1----:R-:W-:-:S04]  /*aca0*/  FFMA.FTZ R0, R29, UR4, -R25 ;  /* 0x000000041d007c23 */ /* 0x002fc80008010819 */
[----:B------:R1:W4:Y:S02]  /*acb0*/  MUFU.EX2 R235, R0 ;  /* 0x0000000000eb7308 */ /* 0x0003240000000800 */
[----:B-1----:R-:W-:Y:S02]  /*acc0*/  LOP3.LUT R0, R4, 0xffff, RZ, 0xc0, !PT ;  /* 0x0000ffff04007812 */ /* 0x002fe400078ec0ff */
[----:B------:R-:W-:Y:S01]  /*acd0*/  LOP3.LUT R4, R5, UR30, R148, 0x96, !PT ;  /* 0x0000001e05047c12 */ /* 0x000fe2000f8e9694 */
[--C-:B------:R-:W-:Y:S01]  /*ace0*/  FFMA.FTZ R5, R146, UR4, -R25.reuse ;  /* 0x0000000492057c23 */ /* 0x100fe20008010819 */
[----:B------:R-:W-:Y:S01]  /*acf0*/  SHF.R.U32.HI R6, RZ, 0x8, R0 ;  /* 0x00000008ff067819 */ /* 0x000fe20000011600 */
[----:B------:R-:W-:Y:S02]  /*ad00*/  FFMA.FTZ R0, R145, UR4, -R25 ;  /* 0x0000000491007c23 */ /* 0x000fe40008010819 */
[----:B------:R1:W-:Y:S01]  /*ad10*/  MUFU.EX2 R170, R5 ;  /* 0x0000000500aa7308 */ /* 0x0003e20000000800 */
[----:B------:R-:W-:-:S02]  /*ad20*/  PRMT R9, R8, 0x5410, R6 ;  /* 0x0000541008097816 */ /* 0x000fc40000000006 */
[----:B------:R-:W-:Y:S02]  /*ad30*/  PRMT R8, R2, 0x5410, R7 ;  /* 0x0000541002087816 */ /* 0x000fe40000000007 */
[----:B------:R-:W-:Y:S02]  /*ad40*/  LOP3.LUT R6, R4, 0xff, RZ, 0xc0, !PT ;  /* 0x000000ff04067812 */ /* 0x000fe400078ec0ff */
[--C-:B------:R-:W-:Y:S01]  /*ad50*/  SHF.R.U32.HI R2, RZ, 0x10, R4.reuse ;  /* 0x00000010ff027819 */ /* 0x100fe20000011604 */
[----:B------:R5:W-:Y:S01]  /*ad60*/  MUFU.EX2 R171, R0 ;  /* 0x0000000000ab7308 */ /* 0x000be20000000800 */
[----:B------:R-:W-:Y:S02]  /*ad70*/  SHF.R.U32.HI R7, RZ, 0x18, R4 ;  /* 0x00000018ff077819 */ /* 0x000fe40000011604 */
[----:B------:R-:W-:-:S04]  /*ad80*/  LOP3.LUT R2, R2, 0xff, RZ, 0xc0, !PT ;  /* 0x000000ff02027812 */ /* 0x000fc800078ec0ff */
[----:B------:R-:W-:Y:S02]  /*ad90*/  PRMT R7, R2, 0x5410, R7 ;  /* 0x0000541002077816 */ /* 0x000fe40000000007 */
[----:B-1----:R-:W-:-:S05]  /*ada0*/  FSEL R5, R153, RZ, P1 ;  /* 0x000000ff99057208 */ /* 0x002fca0000800000 */
[----:B------:R-:W-:Y:S01]  /*adb0*/  FADD.FTZ R3, R3, -R5 ;  /* 0x8000000503037221 */ /* 0x000fe20000010000 */
[----:B-----5:R-:W-:-:S03]  /*adc0*/  LOP3.LUT R0, R4, 0xffff, RZ, 0xc0, !PT ;  /* 0x0000ffff04007812 */ /* 0x020fc600078ec0ff */
[----:B------:R-:W-:Y:S01]  /*add0*/  FMUL.FTZ R3, R3, UR4 ;  /* 0x0000000403037c20 */ /* 0x000fe20008410000 */
[----:B------:R-:W-:Y:S02]  /*ade0*/  FSEL R4, R164, RZ, P2 ;  /* 0x000000ffa4047208 */ /* 0x000fe40001000000 */
[----:B------:R-:W-:Y:S01]  /*adf0*/  SHF.R.U32.HI R0, RZ, 0x8, R0 ;  /* 0x00000008ff007819 */ /* 0x000fe20000011600 */
[----:B------:R-:W1:Y:S02]  /*ae00*/  MUFU.EX2 R29, R3 ;  /* 0x00000003001d7308 */ /* 0x000e640000000800 */
[----:B------:R-:W-:Y:S01]  /*ae10*/  FADD.FTZ R2, R116, -R4 ;  /* 0x8000000474027221 */ /* 0x000fe20000010000 */
[----:B------:R-:W-:Y:S02]  /*ae20*/  PRMT R6, R6, 0x5410, R0 ;  /* 0x0000541006067816 */ /* 0x000fe40000000000 */
[----:B--2---:R-:W-:Y:S01]  /*ae30*/  F2FP.BF16.F32.PACK_AB R0, R137, R169 ;  /* 0x000000a98900723e */ /* 0x004fe200000010ff */
[----:B------:R-:W-:Y:S01]  /*ae40*/  FMUL.FTZ R116, R2, UR4 ;  /* 0x0000000402747c20 */ /* 0x000fe20008410000 */
[----:B---3--:R-:W-:-:S02]  /*ae50*/  F2FP.BF16.F32.PACK_AB R2, R162, R163 ;  /* 0x000000a3a202723e */ /* 0x008fc400000010ff */
[C---:B------:R-:W-:Y:S02]  /*ae60*/  PRMT R179, R0.reuse, 0x7610, R179 ;  /* 0x0000761000b37816 */ /* 0x040fe400000000b3 */
[----:B------:R-:W-:Y:S01]  /*ae70*/  PRMT R178, R0, 0x7632, R178 ;  /* 0x0000763200b27816 */ /* 0x000fe200000000b2 */
[----:B------:R-:W2:Y:S01]  /*ae80*/  MUFU.EX2 R116, R116 ;  /* 0x0000007400747308 */ /* 0x000ea20000000800 */
[----:B----4-:R-:W-:Y:S02]  /*ae90*/  F2FP.BF16.F32.PACK_AB R0, R136, R235 ;  /* 0x000000eb8800723e */ /* 0x010fe400000010ff */
[----:B------:R-:W-:Y:S02]  /*aea0*/  PRMT R167, R2, 0x7610, R167 ;  /* 0x0000761002a77816 */ /* 0x000fe400000000a7 */
[----:B------:R-:W-:Y:S01]  /*aeb0*/  PRMT R177, R0, 0x7610, R177 ;  /* 0x0000761000b17816 */ /* 0x000fe200000000b1 */
[-C--:B-1----:R-:W-:Y:S01]  /*aec0*/  FMUL.FTZ R122, R122, R29.reuse ;  /* 0x0000001d7a7a7220 */ /* 0x082fe20000410000 */
[----:B------:R-:W-:Y:S01]  /*aed0*/  PRMT R176, R0, 0x7632, R176 ;  /* 0x0000763200b07816 */ /* 0x000fe200000000b0 */
[----:B------:R-:W-:Y:S01]  /*aee0*/  FMUL.FTZ R123, R123, R29 ;  /* 0x0000001d7b7b7220 */ /* 0x000fe20000410000 */
[----:B------:R-:W-:Y:S01]  /*aef0*/  F2FP.BF16.F32.PACK_AB R0, R170, R171 ;  /* 0x000000abaa00723e */ /* 0x000fe200000010ff */
[-C--:B------:R-:W-:Y:S01]  /*af00*/  FMUL.FTZ R126, R126, R29.reuse ;  /* 0x0000001d7e7e7220 */ /* 0x080fe20000410000 */
[----:B------:R-:W-:Y:S01]  /*af10*/  PRMT R165, R2, 0x7632, R165 ;  /* 0x0000763202a57816 */ /* 0x000fe200000000a5 */
[-C--:B------:R-:W-:Y:S01]  /*af20*/  FMUL.FTZ R127, R127, R29.reuse ;  /* 0x0000001d7f7f7220 */ /* 0x080fe20000410000 */
[----:B------:R-:W-:Y:S01]  /*af30*/  PRMT R166, R0, 0x7610, R166 ;  /* 0x0000761000a67816 */ /* 0x000fe200000000a6 */
[-C--:B------:R-:W-:Y:S01]  /*af40*/  FMUL.FTZ R38, R38, R29.reuse ;  /* 0x0000001d26267220 */ /* 0x080fe20000410000 */
[----:B------:R-:W-:Y:S01]  /*af50*/  PRMT R155, R0, 0x7632, R155 ;  /* 0x00007632009b7816 */ /* 0x000fe2000000009b */
[----:B------:R-:W-:Y:S01]  /*af60*/  FMUL.FTZ R39, R39, R29 ;  /* 0x0000001d27277220 */ /* 0x000fe20000410000 */
[--C-:B------:R-:W-:Y:S01]  /*af70*/  HSET2.LE.AND R0, R6, R28.reuse, PT ;  /* 0x0000001c06007233 */ /* 0x100fe20003803000 */
[-C--:B--2---:R-:W-:Y:S01]  /*af80*/  FMUL.FTZ R120, R120, R116.reuse ;  /* 0x0000007478787220 */ /* 0x084fe20000410000 */
[--C-:B------:R-:W-:Y:S01]  /*af90*/  HSET2.LE.AND R2, R7, R28.reuse, PT ;  /* 0x0000001c07027233 */ /* 0x100fe20003803000 */
[-C--:B------:R-:W-:Y:S01]  /*afa0*/  FMUL.FTZ R121, R121, R116.reuse ;  /* 0x0000007479797220 */ /* 0x080fe20000410000 */
[----:B------:R-:W-:Y:S01]  /*afb0*/  PRMT R3, R179, 0x5410, R178 ;  /* 0x00005410b3037816 */ /* 0x000fe200000000b2 */
[-C--:B------:R-:W-:Y:S01]  /*afc0*/  FMUL.FTZ R124, R124, R116.reuse ;  /* 0x000000747c7c7220 */ /* 0x080fe20000410000 */
[----:B------:R-:W-:Y:S01]  /*afd0*/  PRMT R5, R177, 0x5410, R176 ;  /* 0x00005410b1057816 */ /* 0x000fe200000000b0 */
[-C--:B------:R-:W-:Y:S01]  /*afe0*/  FMUL.FTZ R125, R125, R116.reuse ;  /* 0x000000747d7d7220 */ /* 0x080fe20000410000 */
[----:B------:R-:W-:Y:S01]  /*aff0*/  LOP3.LUT R4, R0, R3, RZ, 0xc0, !PT ;  /* 0x0000000300047212 */ /* 0x000fe200078ec0ff */
[-C--:B------:R-:W-:Y:S01]  /*b000*/  FMUL.FTZ R36, R36, R116.reuse ;  /* 0x0000007424247220 */ /* 0x080fe20000410000 */
[--C-:B------:R-:W-:Y:S01]  /*b010*/  HSET2.LE.AND R0, R9, R28.reuse, PT ;  /* 0x0000001c09007233 */ /* 0x100fe20003803000 */
[-C--:B------:R-:W-:Y:S01]  /*b020*/  FMUL.FTZ R37, R37, R116.reuse ;  /* 0x0000007425257220 */ /* 0x080fe20000410000 */
[----:B------:R-:W-:Y:S01]  /*b030*/  LOP3.LUT R5, R2, R5, RZ, 0xc0, !PT ;  /* 0x0000000502057212 */ /* 0x000fe200078ec0ff */
[-C--:B------:R-:W-:Y:S01]  /*b040*/  FMUL.FTZ R40, R40, R116.reuse ;  /* 0x0000007428287220 */ /* 0x080fe20000410000 */
[----:B------:R-:W-:Y:S01]  /*b050*/  PRMT R2, R167, 0x5410, R165 ;  /* 0x00005410a7027816 */ /* 0x000fe200000000a5 */
[----:B------:R-:W-:Y:S01]  /*b060*/  FMUL.FTZ R41, R41, R116 ;  /* 0x0000007429297220 */ /* 0x000fe20000410000 */
[----:B------:R-:W-:Y:S01]  /*b070*/  HSET2.LE.AND R3, R8, R28, PT ;  /* 0x0000001c08037233 */ /* 0x000fe20003803000 */
[-C--:B------:R-:W-:Y:S01]  /*b080*/  FMUL.FTZ R42, R42, R29.reuse ;  /* 0x0000001d2a2a7220 */ /* 0x080fe20000410000 */
[----:B------:R-:W-:Y:S01]  /*b090*/  LOP3.LUT R6, R0, R2, RZ, 0xc0, !PT ;  /* 0x0000000200067212 */ /* 0x000fe200078ec0ff */
[-C--:B------:R-:W-:Y:S01]  /*b0a0*/  FMUL.FTZ R43, R43, R29.reuse ;  /* 0x0000001d2b2b7220 */ /* 0x080fe20000410000 */
[----:B------:R-:W-:Y:S01]  /*b0b0*/  PRMT R0, R166, 0x5410, R155 ;  /* 0x00005410a6007816 */ /* 0x000fe2000000009b */
[-C--:B------:R-:W-:Y:S01]  /*b0c0*/  FMUL.FTZ R44, R44, R116.reuse ;  /* 0x000000742c2c7220 */ /* 0x080fe20000410000 */
[-C--:B------:R-:W-:Y:S01]  /*b0d0*/  FMUL.FTZ R45, R45, R116.reuse ;  /* 0x000000742d2d7220 */ /* 0x080fe20000410000 */
[----:B------:R-:W-:Y:S01]  /*b0e0*/  FMUL.FTZ R48, R48, R116 ;  /* 0x0000007430307220 */ /* 0x000fe20000410000 */
[----:B------:R-:W-:Y:S01]  /*b0f0*/  LOP3.LUT R7, R3, R0, RZ, 0xc0, !PT ;  /* 0x0000000003077212 */ /* 0x000fe200078ec0ff */
        /* <DEDUP_REMOVED lines=49> */
[----:B------:R-:W-:Y:S01]  /*b410*/  FMUL.FTZ R89, R89, R116 ;  /* 0x0000007459597220 */ /* 0x000fe20000410000 */
[-C--:B------:R-:W-:Y:S01]  /*b420*/  FMUL.FTZ R86, R86, R29.reuse ;  /* 0x0000001d56567220 */ /* 0x080fe20000410000 */
[-C--:B------:R-:W-:Y:S01]  /*b430*/  FMUL.FTZ R87, R87, R29.reuse ;  /* 0x0000001d57577220 */ /* 0x080fe20000410000 */
[-C--:B------:R-:W-:Y:S01]  /*b440*/  FMUL.FTZ R90, R90, R29.reuse ;  /* 0x0000001d5a5a7220 */ /* 0x080fe20000410000 */
[----:B-1----:R-:W-:Y:S01]  /*b450*/  HMMA.16816.F32.BF16 R196, R4, R12, R52 ;  /* 0x0000000c04c4723c */ /* 0x002fe20000041834 */
[----:B------:R-:W-:Y:S01]  /*b460*/  FMUL.FTZ R91, R91, R29 ;  /* 0x0000001d5b5b7220 */ /* 0x000fe20000410000 */
[----:B------:R-:W-:-:S02]  /*b470*/  IMAD.MOV.U32 R51, RZ, RZ, R137 ;  /* 0x000000ffff337224 */ /* 0x000fc400078e0089 */
[-C--:B------:R-:W-:Y:S01]  /*b480*/  FMUL.FTZ R92, R92, R116.reuse ;  /* 0x000000745c5c7220 */ /* 0x080fe20000410000 */
[----:B------:R-:W-:Y:S02]  /*b490*/  IMAD.MOV.U32 R50, RZ, RZ, R136 ;  /* 0x000000ffff327224 */ /* 0x000fe400078e0088 */
        /* <DEDUP_REMOVED lines=9> */
[----:B------:R-:W-:Y:S01]  /*b530*/  FMUL.FTZ R131, R131, R29 ;  /* 0x0000001d83837220 */ /* 0x000fe20000410000 */
[----:B------:R-:W-:Y:S01]  /*b540*/  FFMA.FTZ R0, R140, UR4, -R24 ;  /* 0x000000048c007c23 */ /* 0x000fe20008010818 */
[----:B------:R-:W-:Y:S01]  /*b550*/  LOP3.LUT R2, R149, UR7, R158, 0x96, !PT ;  /* 0x0000000795027c12 */ /* 0x000fe2000f8e969e */
[-C--:B------:R-:W-:Y:S01]  /*b560*/  FMUL.FTZ R132, R132, R116.reuse ;  /* 0x0000007484847220 */ /* 0x080fe20000410000 */
[----:B------:R-:W-:Y:S01]  /*b570*/  HMMA.16816.F32.BF16 R52, R4, R18, R64 ;  /* 0x000000120434723c */ /* 0x000fe20000041840 */
[----:B------:R-:W2:Y:S01]  /*b580*/  LDSM.16.MT88.4 R16, [R183+0xe000] ;  /* 0x00e00000b710783b */ /* 0x000ea20000004200 */
[----:B------:R-:W-:Y:S01]  /*b590*/  FMUL.FTZ R133, R133, R116 ;  /* 0x0000007485857220 */ /* 0x000fe20000410000 */
[----:B------:R-:W-:-:S04]  /*b5a0*/  IMAD.WIDE.U32 R2, R2, -0x2daee0ad, RZ ;  /* 0xd2511f5302027825 */ /* 0x000fc800078e00ff */
[-C--:B------:R-:W-:Y:S01]  /*b5b0*/  FMUL.FTZ R134, R134, R29.reuse ;  /* 0x0000001d86867220 */ /* 0x080fe20000410000 */
[-C--:B------:R-:W-:Y:S01]  /*b5c0*/  FMUL.FTZ R135, R135, R29.reuse ;  /* 0x0000001d87877220 */ /* 0x080fe20000410000 */
[C---:B---3--:R-:W-:Y:S01]  /*b5d0*/  HMMA.16816.F32.BF16 R68, R4.reuse, R20, R68 ;  /* 0x000000140444723c */ /* 0x048fe20000041844 */
[----:B------:R-:W-:Y:S02]  /*b5e0*/  IMAD.MOV.U32 R64, RZ, RZ, R171 ;  /* 0x000000ffff407224 */ /* 0x000fe400078e00ab */
[-C--:B------:R-:W-:Y:S01]  /*b5f0*/  FMUL.FTZ R100, R100, R116.reuse ;  /* 0x0000007464647220 */ /* 0x080fe20000410000 */
[-C--:B------:R-:W-:Y:S01]  /*b600*/  FMUL.FTZ R101, R101, R116.reuse ;  /* 0x0000007465657220 */ /* 0x080fe20000410000 */
[-C--:B------:R-:W-:Y:S01]  /*b610*/  FMUL.FTZ R102, R102, R29.reuse ;  /* 0x0000001d66667220 */ /* 0x080fe20000410000 */
[-C--:B------:R-:W-:Y:S01]  /*b620*/  FMUL.FTZ R103, R103, R29.reuse ;  /* 0x0000001d67677220 */ /* 0x080fe20000410000 */
[----:B------:R-:W-:Y:S01]  /*b630*/  HMMA.16816.F32.BF16 R172, R4, R22, R72 ;  /* 0x0000001604ac723c */ /* 0x000fe20000041848 */
[----:B------:R-:W3:Y:S01]  /*b640*/  LDSM.16.MT88.4 R20, [R181+0x10000] ;  /* 0x01000000b514783b */ /* 0x000ee20000004200 */
[----:B------:R-:W-:Y:S01]  /*b650*/  LOP3.LUT R9, R2, 0xffff, RZ, 0xc0, !PT ;  /* 0x0000ffff02097812 */ /* 0x000fe200078ec0ff */
[----:B------:R-:W-:Y:S01]  /*b660*/  FFMA.FTZ R8, R147, UR4, -R25 ;  /* 0x0000000493087c23 */ /* 0x000fe20008010819 */
[-C--:B------:R-:W-:Y:S01]  /*b670*/  FMUL.FTZ R108, R108, R116.reuse ;  /* 0x000000746c6c7220 */ /* 0x080fe20000410000 */
[----:B------:R-:W-:Y:S01]  /*b680*/  FMUL.FTZ R109, R109, R116 ;  /* 0x000000746d6d7220 */ /* 0x000fe20000410000 */
[----:B------:R-:W-:Y:S01]  /*b690*/  FMUL.FTZ R110, R110, R29 ;  /* 0x0000001d6e6e7220 */ /* 0x000fe20000410000 */
[----:B------:R-:W-:Y:S01]  /*b6a0*/  IMAD.MOV.U32 R74, RZ, RZ, R170 ;  /* 0x000000ffff4a7224 */ /* 0x000fe200078e00aa */
[----:B------:R-:W-:Y:S01]  /*b6b0*/  MUFU.EX2 R65, R8 ;  /* 0x0000000800417308 */ /* 0x000fe20000000800 */
[----:B------:R-:W-:-:S02]  /*b6c0*/  IMAD.MOV.U32 R73, RZ, RZ, R169 ;  /* 0x000000ffff497224 */ /* 0x000fc400078e00a9 */
[-C--:B------:R-:W-:Y:S01]  /*b6d0*/  FMUL.FTZ R111, R111, R29.reuse ;  /* 0x0000001d6f6f7220 */ /* 0x080fe20000410000 */
[----:B------:R-:W-:Y:S02]  /*b6e0*/  IMAD.MOV.U32 R72, RZ, RZ, R168 ;  /* 0x000000ffff487224 */ /* 0x000fe400078e00a8 */
[-C--:B------:R-:W-:Y:S01]  /*b6f0*/  FMUL.FTZ R112, R112, R116.reuse ;  /* 0x0000007470707220 */ /* 0x080fe20000410000 */
[-C--:B------:R-:W-:Y:S01]  /*b700*/  FMUL.FTZ R113, R113, R116.reuse ;  /* 0x0000007471717220 */ /* 0x080fe20000410000 */
[-C--:B------:R-:W-:Y:S01]  /*b710*/  FMUL.FTZ R114, R114, R29.reuse ;  /* 0x0000001d72727220 */ /* 0x080fe20000410000 */
[-C--:B------:R-:W-:Y:S01]  /*b720*/  FMUL.FTZ R115, R115, R29.reuse ;  /* 0x0000001d73737220 */ /* 0x080fe20000410000 */
[-C--:B------:R-:W-:Y:S01]  /*b730*/  FMUL.FTZ R96, R96, R116.reuse ;  /* 0x0000007460607220 */ /* 0x080fe20000410000 */
[C---:B-1----:R-:W-:Y:S01]  /*b740*/  HMMA.16816.F32.BF16 R124, R4.reuse, R12, R76 ;  /* 0x0000000c047c723c */ /* 0x042fe2000004184c */
[----:B------:R1:W-:Y:S01]  /*b750*/  MUFU.EX2 R76, R0 ;  /* 0x00000000004c7308 */ /* 0x0003e20000000800 */
[-C--:B------:R-:W-:Y:S01]  /*b760*/  FMUL.FTZ R97, R97, R116.reuse ;  /* 0x0000007461617220 */ /* 0x080fe20000410000 */
[-C--:B------:R-:W-:Y:S01]  /*b770*/  FMUL.FTZ R98, R98, R29.reuse ;  /* 0x0000001d62627220 */ /* 0x080fe20000410000 */
[----:B------:R-:W-:Y:S01]  /*b780*/  FMUL.FTZ R99, R99, R29 ;  /* 0x0000001d63637220 */ /* 0x000fe20000410000 */
[----:B------:R-:W-:Y:S01]  /*b790*/  FMUL.FTZ R104, R104, R116 ;  /* 0x0000007468687220 */ /* 0x000fe20000410000 */
[----:B------:R-:W-:Y:S01]  /*b7a0*/  HMMA.16816.F32.BF16 R168, R4, R14, R80 ;  /* 0x0000000e04a8723c */ /* 0x000fe20000041850 */
[----:B------:R-:W-:Y:S01]  /*b7b0*/  IMAD.MOV.U32 R79, RZ, RZ, R163 ;  /* 0x000000ffff4f7224 */ /* 0x000fe200078e00a3 */
[----:B------:R-:W4:Y:S01]  /*b7c0*/  LDSM.16.MT88.4 R12, [R182+0x10000] ;  /* 0x01000000b60c783b */ /* 0x000f220000004200 */
[----:B------:R-:W-:-:S02]  /*b7d0*/  IMAD.MOV.U32 R78, RZ, RZ, R162 ;  /* 0x000000ffff4e7224 */ /* 0x000fc400078e00a2 */
[----:B------:R-:W-:Y:S01]  /*b7e0*/  FMUL.FTZ R105, R105, R116 ;  /* 0x0000007469697220 */ /* 0x000fe20000410000 */
[-C--:B------:R-:W-:Y:S01]  /*b7f0*/  FMUL.FTZ R106, R106, R29.reuse ;  /* 0x0000001d6a6a7220 */ /* 0x080fe20000410000 */
[C---:B--2---:R-:W-:Y:S01]  /*b800*/  HMMA.16816.F32.BF16 R160, R4.reuse, R16, R84 ;  /* 0x0000001004a0723c */ /* 0x044fe20000041854 */
[----:B------:R-:W-:Y:S02]  /*b810*/  IMAD.MOV.U32 R82, RZ, RZ, R138 ;  /* 0x000000ffff527224 */ /* 0x000fe400078e008a */
[----:B------:R-:W-:Y:S01]  /*b820*/  FMUL.FTZ R107, R107, R29 ;  /* 0x0000001d6b6b7220 */ /* 0x000fe20000410000 */
[----:B------:R-:W-:Y:S01]  /*b830*/  IMAD.MOV.U32 R83, RZ, RZ, R139 ;  /* 0x000000ffff537224 */ /* 0x000fe200078e008b */
[----:B------:R-:W-:Y:S01]  /*b840*/  LDSM.16.MT88.4 R44, [R181+0xc800] ;  /* 0x00c80000b52c783b */ /* 0x000fe20000004200 */
[C---:B------:R-:W-:Y:S01]  /*b850*/  HMMA.16816.F32.BF16 R136, R4.reuse, R18, R88 ;  /* 0x000000120488723c */ /* 0x040fe20000041858 */
[--C-:B-1----:R-:W-:Y:S02]  /*b860*/  FFMA.FTZ R0, R141, UR4, -R24.reuse ;  /* 0x000000048d007c23 */ /* 0x102fe40008010818 */
[----:B------:R-:W1:Y:S02]  /*b870*/  LDSM.16.MT88.4 R16, [R184+0x10000] ;  /* 0x01000000b810783b */ /* 0x000e640000004200 */
[----:B------:R2:W-:Y:S01]  /*b880*/  MUFU.EX2 R77, R0 ;  /* 0x00000000004d7308 */ /* 0x0005e20000000800 */
[C---:B---3--:R-:W-:Y:S01]  /*b890*/  HMMA.16816.F32.BF16 R120, R4.reuse, R20, R92 ;  /* 0x000000140478723c */ /* 0x048fe2000004185c */
[----:B------:R-:W-:Y:S04]  /*b8a0*/  LDSM.16.MT88.4 R40, [R182+0xc800] ;  /* 0x00c80000b628783b */ /* 0x000fe80000004200 */
[----:B------:R-:W-:Y:S01]  /*b8b0*/  LDSM.16.MT88.4 R36, [R183+0xc800] ;  /* 0x00c80000b724783b */ /* 0x000fe20000004200 */
[----:B------:R-:W-:Y:S03]  /*b8c0*/  HMMA.16816.F32.BF16 R128, R4, R22, R128 ;  /* 0x000000160480723c */ /* 0x000fe60000041880 */
[----:B------:R-:W3:Y:S01]  /*b8d0*/  LDSM.16.MT88.4 R20, [R183+0x10000] ;  /* 0x01000000b714783b */ /* 0x000ee20000004200 */
[----:B--2---:R-:W-:-:S04]  /*b8e0*/  FFMA.FTZ R0, R32, UR4, -R24 ;  /* 0x0000000420007c23 */ /* 0x004fc80008010818 */
[----:B------:R2:W-:Y:S01]  /*b8f0*/  MUFU.EX2 R75, R0 ;  /* 0x00000000004b7308 */ /* 0x0005e20000000800 */
[C---:B----4-:R-:W-:Y:S06]  /*b900*/  HMMA.16816.F32.BF16 R132, R4.reuse, R12, R132 ;  /* 0x0000000c0484723c */ /* 0x050fec0000041884 */
[----:B------:R-:W-:Y:S01]  /*b910*/  HMMA.16816.F32.BF16 R96, R4, R14, R96 ;  /* 0x0000000e0460723c */ /* 0x000fe20000041860 */
[----:B------:R-:W-:Y:S02]  /*b920*/  SHF.R.U32.HI R12, RZ, 0x10, R2 ;  /* 0x00000010ff0c7819 */ /* 0x000fe40000011602 */
[----:B------:R-:W-:-:S02]  /*b930*/  SHF.R.U32.HI R13, RZ, 0x8, R9 ;  /* 0x00000008ff0d7819 */ /* 0x000fc40000011609 */
[----:B------:R-:W-:Y:S01]  /*b940*/  LOP3.LUT R9, R12, 0xff, RZ, 0xc0, !PT ;  /* 0x000000ff0c097812 */ /* 0x000fe200078ec0ff */
[----:B-1----:R-:W-:Y:S01]  /*b950*/  HMMA.16816.F32.BF16 R100, R4, R16, R100 ;  /* 0x000000100464723c */ /* 0x002fe20000041864 */
[----:B--2---:R-:W-:-:S04]  /*b960*/  FFMA.FTZ R0, R33, UR4, -R24 ;  /* 0x0000000421007c23 */ /* 0x004fc80008010818 */
[----:B------:R1:W-:Y:S01]  /*b970*/  MUFU.EX2 R67, R0 ;  /* 0x0000000000437308 */ /* 0x0003e20000000800 */
[C---:B------:R-:W-:Y:S01]  /*b980*/  HMMA.16816.F32.BF16 R104, R4.reuse, R18, R104 ;  /* 0x000000120468723c */ /* 0x040fe20000041868 */
[----:B------:R-:W-:Y:S02]  /*b990*/  LOP3.LUT R17, R2, 0xff, RZ, 0xc0, !PT ;  /* 0x000000ff02117812 */ /* 0x000fe400078ec0ff */
[----:B------:R-:W-:Y:S02]  /*b9a0*/  SHF.R.U32.HI R16, RZ, 0x18, R2 ;  /* 0x00000018ff107819 */ /* 0x000fe40000011602 */
[----:B------:R-:W-:Y:S01]  /*b9b0*/  PRMT R12, R17, 0x5410, R13 ;  /* 0x00005410110c7816 */ /* 0x000fe2000000000d */
[C---:B---3--:R-:W-:Y:S01]  /*b9c0*/  HMMA.16816.F32.BF16 R108, R4.reuse, R20, R108 ;  /* 0x00000014046c723c */ /* 0x048fe2000004186c */
[----:B------:R-:W-:Y:S02]  /*b9d0*/  PRMT R13, R9, 0x5410, R16 ;  /* 0x00005410090d7816 */ /* 0x000fe40000000010 */
[----:B------:R-:W-:Y:S03]  /*b9e0*/  LDSM.16.MT88.4 R16, [R182+0xe800] ;  /* 0x00e80000b610783b */ /* 0x000fe60000004200 */
[----:B------:R-:W-:Y:S01]  /*b9f0*/  HMMA.16816.F32.BF16 R112, R4, R22, R112 ;  /* 0x000000160470723c */ /* 0x000fe20000041870 */
[----:B------:R-:W2:Y:S01]  /*ba00*/  LDSM.16.MT88.4 R20, [R181+0xe800] ;  /* 0x00e80000b514783b */ /* 0x000ea20000004200 */
[----:B-1----:R-:W-:Y:S01]  /*ba10*/  LOP3.LUT R0, R3, UR31, R26, 0x96, !PT ;  /* 0x0000001f03007c12 */ /* 0x002fe2000f8e961a */
[----:B------:R-:W-:-:S03]  /*ba20*/  FFMA.FTZ R3, R152, UR4, -R25 ;  /* 0x0000000498037c23 */ /* 0x000fc60008010819 */
[C---:B------:R-:W-:Y:S01]  /*ba30*/  LOP3.LUT R2, R0.reuse, 0xffff, RZ, 0xc0, !PT ;  /* 0x0000ffff00027812 */ /* 0x040fe200078ec0ff */
[----:B------:R1:W3:Y:S01]  /*ba40*/  MUFU.EX2 R48, R3 ;  /* 0x0000000300307308 */ /* 0x0002e20000000800 */
[--C-:B------:R-:W-:Y:S02]  /*ba50*/  SHF.R.U32.HI R8, RZ, 0x10, R0.reuse ;  /* 0x00000010ff087819 */ /* 0x100fe40000011600 */
[----:B------:R-:W-:Y:S02]  /*ba60*/  LOP3.LUT R15, R0, 0xff, RZ, 0xc0, !PT ;  /* 0x000000ff000f7812 */ /* 0x000fe400078ec0ff */
[----:B------:R-:W-:Y:S02]  /*ba70*/  SHF.R.U32.HI R14, RZ, 0x18, R0 ;  /* 0x00000018ff0e7819 */ /* 0x000fe40000011600 */
[----:B------:R-:W-:-:S04]  /*ba80*/  LOP3.LUT R0, R8, 0xff, RZ, 0xc0, !PT ;  /* 0x000000ff08007812 */ /* 0x000fc800078ec0ff */
[----:B------:R-:W-:Y:S01]  /*ba90*/  PRMT R8, R0, 0x5410, R14 ;  /* 0x0000541000087816 */ /* 0x000fe2000000000e */
[----:B-1----:R-:W-:Y:S01]  /*baa0*/  FFMA.FTZ R3, R34, UR4, -R25 ;  /* 0x0000000422037c23 */ /* 0x002fe20008010819 */
[----:B---3--:R-:W-:-:S03]  /*bab0*/  F2FP.BF16.F32.PACK_AB R0, R48, R65 ;  /* 0x000000413000723e */ /* 0x008fc600000010ff */
[----:B------:R1:W-:Y:S01]  /*bac0*/  MUFU.EX2 R195, R3 ;  /* 0x0000000300c37308 */ /* 0x0003e20000000800 */
[C---:B------:R-:W-:Y:S02]  /*bad0*/  PRMT R152, R0.reuse, 0x7610, R152 ;  /* 0x0000761000987816 */ /* 0x040fe40000000098 */
[----:B------:R-:W-:Y:S02]  /*bae0*/  PRMT R147, R0, 0x7632, R147 ;  /* 0x0000763200937816 */ /* 0x000fe40000000093 */
[----:B-1----:R-:W-:Y:S01]  /*baf0*/  SHF.R.U32.HI R3, RZ, 0x8, R2 ;  /* 0x00000008ff037819 */ /* 0x002fe20000011602 */
[----:B------:R-:W-:Y:S02]  /*bb00*/  FFMA.FTZ R2, R35, UR4, -R25 ;  /* 0x0000000423027c23 */ /* 0x000fe40008010819 */
[----:B------:R-:W-:Y:S01]  /*bb10*/  LDSM.16.MT88.4 R32, [R184+0xc800] ;  /* 0x00c80000b820783b */ /* 0x000fe20000004200 */
[----:B------:R-:W-:Y:S01]  /*bb20*/  PRMT R9, R15, 0x5410, R3 ;  /* 0x000054100f097816 */ /* 0x000fe20000000003 */
[----:B------:R1:W3:Y:S01]  /*bb30*/  MUFU.EX2 R66, R2 ;  /* 0x0000000200427308 */ /* 0x0002e20000000800 */
[----:B------:R-:W-:-:S03]  /*bb40*/  F2FP.BF16.F32.PACK_AB R3, R67, R75 ;  /* 0x0000004b4303723e */ /* 0x000fc600000010ff */
[----:B------:R-:W-:Y:S02]  /*bb50*/  HSET2.LE.AND R0, R9, R28, PT ;  /* 0x0000001c09007233 */ /* 0x000fe40003803000 */
[C---:B------:R-:W-:Y:S02]  /*bb60*/  PRMT R150, R3.reuse, 0x7610, R150 ;  /* 0x0000761003967816 */ /* 0x040fe40000000096 */
[----:B------:R-:W-:Y:S02]  /*bb70*/  PRMT R144, R3, 0x7632, R144 ;  /* 0x0000763203907816 */ /* 0x000fe40000000090 */
[----:B-1----:R-:W-:-:S04]  /*bb80*/  F2FP.BF16.F32.PACK_AB R2, R77, R76 ;  /* 0x0000004c4d02723e */ /* 0x002fc800000010ff */
[C---:B------:R-:W-:Y:S02]  /*bb90*/  PRMT R151, R2.reuse, 0x7610, R151 ;  /* 0x0000761002977816 */ /* 0x040fe40000000097 */
[----:B------:R-:W-:Y:S02]  /*bba0*/  PRMT R146, R2, 0x7632, R146 ;  /* 0x0000763202927816 */ /* 0x000fe40000000092 */
[----:B---3--:R-:W-:Y:S02]  /*bbb0*/  F2FP.BF16.F32.PACK_AB R2, R66, R195 ;  /* 0x000000c34202723e */ /* 0x008fe400000010ff */
[----:B------:R-:W-:Y:S02]  /*bbc0*/  PRMT R3, R151, 0x5410, R146 ;  /* 0x0000541097037816 */ /* 0x000fe40000000092 */
[C---:B------:R-:W-:Y:S02]  /*bbd0*/  PRMT R145, R2.reuse, 0x7610, R145 ;  /* 0x0000761002917816 */ /* 0x040fe40000000091 */
[----:B------:R-:W-:-:S02]  /*bbe0*/  PRMT R143, R2, 0x7632, R143 ;  /* 0x00007632028f7816 */ /* 0x000fc4000000008f */
[--C-:B------:R-:W-:Y:S02]  /*bbf0*/  HSET2.LE.AND R2, R8, R28.reuse, PT ;  /* 0x0000001c08027233 */ /* 0x100fe40003803000 */
[----:B------:R-:W-:Y:S02]  /*bc00*/  LOP3.LUT R4, R0, R3, RZ, 0xc0, !PT ;  /* 0x0000000300047212 */ /* 0x000fe400078ec0ff */
[----:B------:R-:W-:Y:S02]  /*bc10*/  PRMT R0, R152, 0x5410, R147 ;  /* 0x0000541098007816 */ /* 0x000fe40000000093 */
[----:B------:R-:W-:Y:S02]  /*bc20*/  HSET2.LE.AND R3, R12, R28, PT ;  /* 0x0000001c0c037233 */ /* 0x000fe40003803000 */
[----:B------:R-:W-:Y:S02]  /*bc30*/  LOP3.LUT R5, R2, R0, RZ, 0xc0, !PT ;  /* 0x0000000002057212 */ /* 0x000fe400078ec0ff */
[----:B------:R-:W-:-:S02]  /*bc40*/  PRMT R2, R150, 0x5410, R144 ;  /* 0x0000541096027816 */ /* 0x000fc40000000090 */
[----:B------:R-:W-:Y:S02]  /*bc50*/  HSET2.LE.AND R0, R13, R28, PT ;  /* 0x0000001c0d007233 */ /* 0x000fe40003803000 */
[----:B------:R-:W-:Y:S01]  /*bc60*/  LOP3.LUT R6, R3, R2, RZ, 0xc0, !PT ;  /* 0x0000000203067212 */ /* 0x000fe200078ec0ff */
[----:B------:R-:W1:Y:S01]  /*bc70*/  LDSM.16.MT88.4 R12, [R184+0xe800] ;  /* 0x00e80000b80c783b */ /* 0x000e620000004200 */
[----:B------:R-:W-:-:S04]  /*bc80*/  PRMT R2, R145, 0x5410, R143 ;  /* 0x0000541091027816 */ /* 0x000fc8000000008f */
[----:B------:R-:W-:Y:S02]  /*bc90*/  LOP3.LUT R7, R0, R2, RZ, 0xc0, !PT ;  /* 0x0000000200077212 */ /* 0x000fe400078ec0ff */
[----:B------:R-:W-:-:S05]  /*bca0*/  LOP3.LUT R0, R31, UR34, RZ, 0x3c, !PT ;  /* 0x000000221f007c12 */ /* 0x000fca000f8e3cff */
[----:B--2---:R-:W-:Y:S01]  /*bcb0*/  HMMA.16816.F32.BF16 R56, R4, R20, R56 ;  /* 0x000000140438723c */ /* 0x004fe20000041838 */
[----:B------:R-:W-:-:S05]  /*bcc0*/  IMAD.WIDE.U32 R26, R0, -0x326172a9, RZ ;  /* 0xcd9e8d57001a7825 */ /* 0x000fca00078e00ff */
[----:B------:R-:W-:Y:S01]  /*bcd0*/  HMMA.16816.F32.BF16 R52, R4, R22, R52 ;  /* 0x000000160434723c */ /* 0x000fe20000041834 */
[----:B------:R-:W2:Y:S01]  /*bce0*/  LDSM.16.MT88.4 R20, [R182+0x10800] ;  /* 0x01080000b614783b */ /* 0x000ea20000004200 */
[----:B------:R-:W-:-:S04]  /*bcf0*/  LOP3.LUT R0, R119, UR26, R26, 0x96, !PT ;  /* 0x0000001a77007c12 */ /* 0x000fc8000f8e961a */
[----:B------:R-:W-:Y:S01]  /*bd00*/  HMMA.16816.F32.BF16 R60, R4, R44, R220 ;  /* 0x0000002c043c723c */ /* 0x000fe200000418dc */
[----:B------:R-:W-:-:S05]  /*bd10*/  IMAD.WIDE.U32 R8, R0, -0x2daee0ad, RZ ;  /* 0xd2511f5300087825 */ /* 0x000fca00078e00ff */
        /* <DEDUP_REMOVED lines=10> */
[----:B------:R-:W-:-:S03]  /*bdc0*/  IMAD.MOV.U32 R223, RZ, RZ, R66 ;  /* 0x000000ffffdf7224 */ /* 0x000fc600078e0042 */
[C---:B------:R-:W-:Y:S01]  /*bdd0*/  HMMA.16816.F32.BF16 R76, R4.reuse, R18, R172 ;  /* 0x00000012044c723c */ /* 0x040fe200000418ac */
[----:B------:R-:W-:Y:S01]  /*bde0*/  IMAD.MOV.U32 R224, RZ, RZ, R82 ;  /* 0x000000ffffe07224 */ /* 0x000fe200078e0052 */
[----:B------:R-:W3:Y:S01]  /*bdf0*/  LDSM.16.MT88.4 R16, [R184+0x10800] ;  /* 0x01080000b810783b */ /* 0x000ee20000004200 */
[----:B------:R-:W-:Y:S02]  /*be00*/  IMAD.MOV.U32 R225, RZ, RZ, R83 ;  /* 0x000000ffffe17224 */ /* 0x000fe400078e0053 */
[----:B------:R-:W-:Y:S01]  /*be10*/  IMAD.MOV.U32 R226, RZ, RZ, R73 ;  /* 0x000000ffffe27224 */ /* 0x000fe200078e0049 */
[----:B------:R-:W-:Y:S01]  /*be20*/  LOP3.LUT R2, R27, UR27, R224, 0x96, !PT ;  /* 0x0000001b1b027c12 */ /* 0x000fe2000f8e96e0 */
[----:B-1----:R-:W-:Y:S01]  /*be30*/  HMMA.16816.F32.BF16 R92, R4, R12, R124 ;  /* 0x0000000c045c723c */ /* 0x002fe2000004187c */
[----:B------:R-:W-:-:S03]  /*be40*/  IMAD.MOV.U32 R227, RZ, RZ, R74 ;  /* 0x000000ffffe37224 */ /* 0x000fc600078e004a */
[----:B------:R-:W-:Y:S02]  /*be50*/  IMAD.WIDE.U32 R2, R2, -0x2daee0ad, RZ ;  /* 0xd2511f5302027825 */ /* 0x000fe400078e00ff */
[C---:B------:R-:W-:Y:S03]  /*be60*/  HMMA.16816.F32.BF16 R44, R4.reuse, R40, R212 ;  /* 0x00000028042c723c */ /* 0x040fe600000418d4 */
[----:B------:R-:W-:Y:S02]  /*be70*/  LOP3.LUT R3, R3, UR23, R156, 0x96, !PT ;  /* 0x0000001703037c12 */ /* 0x000fe4000f8e969c */
[----:B------:R-:W-:Y:S01]  /*be80*/  LOP3.LUT R0, R9, UR21, R2, 0x96, !PT ;  /* 0x0000001509007c12 */ /* 0x000fe2000f8e9602 */
[----:B------:R-:W-:Y:S01]  /*be90*/  HMMA.16816.F32.BF16 R124, R4, R14, R168 ;  /* 0x0000000e047c723c */ /* 0x000fe200000418a8 */
[----:B------:R-:W-:Y:S01]  /*bea0*/  IMAD.MOV.U32 R41, RZ, RZ, R67 ;  /* 0x000000ffff297224 */ /* 0x000fe200078e0043 */
[----:B------:R-:W1:Y:S01]  /*beb0*/  LDSM.16.MT88.4 R12, [R183+0x10800] ;  /* 0x01080000b70c783b */ /* 0x000e620000004200 */
[----:B------:R-:W-:-:S02]  /*bec0*/  IMAD.MOV.U32 R215, RZ, RZ, R72 ;  /* 0x000000ffffd77224 */ /* 0x000fc400078e0048 */
[----:B------:R-:W-:Y:S01]  /*bed0*/  FFMA.FTZ R9, R142, UR4, -R24 ;  /* 0x000000048e097c23 */ /* 0x000fe20008010818 */
[----:B------:R-:W-:Y:S01]  /*bee0*/  IMAD.MOV.U32 R214, RZ, RZ, R75 ;  /* 0x000000ffffd67224 */ /* 0x000fe200078e004b */
[C---:B------:R-:W-:Y:S01]  /*bef0*/  HMMA.16816.F32.BF16 R84, R4.reuse, R32, R204 ;  /* 0x000000200454723c */ /* 0x040fe200000418cc */
[----:B------:R-:W-:Y:S02]  /*bf00*/  IMAD.MOV.U32 R213, RZ, RZ, R64 ;  /* 0x000000ffffd57224 */ /* 0x000fe400078e0040 */
[----:B------:R-:W-:Y:S02]  /*bf10*/  IMAD.MOV.U32 R212, RZ, RZ, R65 ;  /* 0x000000ffffd47224 */ /* 0x000fe400078e0041 */
[----:B------:R-:W-:Y:S01]  /*bf20*/  IMAD.WIDE.U32 R2, R3, -0x326172a9, RZ ;  /* 0xcd9e8d5703027825 */ /* 0x000fe200078e00ff */
[----:B------:R-:W-:Y:S01]  /*bf30*/  HMMA.16816.F32.BF16 R80, R4, R34, R208 ;  /* 0x000000220450723c */ /* 0x000fe200000418d0 */
[----:B------:R-:W4:Y:S03]  /*bf40*/  LDSM.16.MT88.4 R32, [R183+0xe800] ;  /* 0x00e80000b720783b */ /* 0x000f260000004200 */
[----:B------:R-:W-:-:S02]  /*bf50*/  LOP3.LUT R3, R3, UR22, R118, 0x96, !PT ;  /* 0x0000001603037c12 */ /* 0x000fc4000f8e9676 */
[C---:B------:R-:W-:Y:S06]  /*bf60*/  HMMA.16816.F32.BF16 R72, R4.reuse, R36, R196 ;  /* 0x000000240448723c */ /* 0x040fec00000418c4 */
[C---:B------:R-:W-:Y:S01]  /*bf70*/  HMMA.16816.F32.BF16 R64, R4.reuse, R38, R200 ;  /* 0x000000260440723c */ /* 0x040fe200000418c8 */
[----:B------:R-:W5:Y:S05]  /*bf80*/  LDSM.16.MT88.4 R36, [R181+0x10800] ;  /* 0x01080000b524783b */ /* 0x000f6a0000004200 */
[C---:B--2---:R-:W-:Y:S06]  /*bf90*/  HMMA.16816.F32.BF16 R168, R4.reuse, R20, R132 ;  /* 0x0000001404a8723c */ /* 0x044fec0000041884 */
[----:B---3--:R-:W-:Y:S01]  /*bfa0*/  HMMA.16816.F32.BF16 R100, R4, R16, R100 ;  /* 0x000000100464723c */ /* 0x008fe20000041864 */
[----:B------:R-:W-:-:S02]  /*bfb0*/  IMAD.MOV.U32 R134, RZ, RZ, R41 ;  /* 0x000000ffff867224 */ /* 0x000fc400078e0029 */
[----:B------:R-:W-:-:S03]  /*bfc0*/  IMAD.WIDE.U32 R40, R0, -0x326172a9, RZ ;  /* 0xcd9e8d5700287825 */ /* 0x000fc600078e00ff */
[C---:B-1----:R-:W-:Y:S01]  /*bfd0*/  HMMA.16816.F32.BF16 R108, R4.reuse, R12, R108 ;  /* 0x0000000c046c723c */ /* 0x042fe2000004186c */
[----:B------:R-:W-:Y:S01]  /*bfe0*/  IMAD.MOV.U32 R133, RZ, RZ, R223 ;  /* 0x000000ffff857224 */ /* 0x000fe200078e00df */
[----:B------:R-:W-:Y:S01]  /*bff0*/  LOP3.LUT R0, R41, UR9, R2, 0x96, !PT ;  /* 0x0000000929007c12 */ /* 0x000fe2000f8e9602 */
[----:B------:R-:W-:Y:S01]  /*c000*/  IMAD.WIDE.U32 R2, R3, -0x2daee0ad, RZ ;  /* 0xd2511f5303027825 */ /* 0x000fe200078e00ff */
[----:B------:R1:W-:Y:S02]  /*c010*/  MUFU.EX2 R223, R9 ;  /* 0x0000000900df7308 */ /* 0x0003e40000000800 */
[----:B------:R-:W-:Y:S01]  /*c020*/  HMMA.16816.F32.BF16 R208, R4, R22, R96 ;  /* 0x0000001604d0723c */ /* 0x000fe20000041860 */
[----:B------:R-:W-:-:S04]  /*c030*/  IMAD.WIDE.U32 R42, R0, -0x2daee0ad, RZ ;  /* 0xd2511f53002a7825 */ /* 0x000fc800078e00ff */
[----:B------:R-:W-:Y:S01]  /*c040*/  FFMA.FTZ R0, R193, UR4, -R24 ;  /* 0x00000004c1007c23 */ /* 0x000fe20008010818 */
[----:B------:R-:W-:-:S03]  /*c050*/  LOP3.LUT R2, R43, UR6, R2, 0x96, !PT ;  /* 0x000000062b027c12 */ /* 0x000fc6000f8e9602 */
[----:B------:R2:W3:Y:S01]  /*c060*/  MUFU.EX2 R21, R0 ;  /* 0x0000000000157308 */ /* 0x0004e20000000800 */
[C---:B----4-:R-:W-:Y:S06]  /*c070*/  HMMA.16816.F32.BF16 R160, R4.reuse, R32, R160 ;  /* 0x0000002004a0723c */ /* 0x050fec00000418a0 */
[----:B------:R-:W-:Y:S01]  /*c080*/  HMMA.16816.F32.BF16 R172, R4, R34, R136 ;  /* 0x0000002204ac723c */ /* 0x000fe20000041888 */
[----:B-1----:R-:W-:Y:S01]  /*c090*/  FFMA.FTZ R9, R229, UR4, -R24 ;  /* 0x00000004e5097c23 */ /* 0x002fe20008010818 */
[----:B------:R-:W-:Y:S01]  /*c0a0*/  LDSM.16.MT88.4 R32, [R182+0xf000] ;  /* 0x00f00000b620783b */ /* 0x000fe20000004200 */
[----:B------:R-:W-:-:S02]  /*c0b0*/  IMAD.MOV.U32 R229, RZ, RZ, R215 ;  /* 0x000000ffffe57224 */ /* 0x000fc400078e00d7 */
[----:B------:R1:W-:Y:S01]  /*c0c0*/  MUFU.EX2 R20, R9 ;  /* 0x0000000900147308 */ /* 0x0003e20000000800 */
[----:B-----5:R-:W-:Y:S01]  /*c0d0*/  HMMA.16816.F32.BF16 R120, R4, R36, R120 ;  /* 0x000000240478723c */ /* 0x020fe20000041878 */
[----:B--2---:R-:W-:Y:S01]  /*c0e0*/  LOP3.LUT R0, R3, UR8, R8, 0x96, !PT ;  /* 0x0000000803007c12 */ /* 0x004fe2000f8e9608 */
[----:B------:R-:W-:-:S04]  /*c0f0*/  IMAD.WIDE.U32 R2, R2, -0x326172a9, RZ ;  /* 0xcd9e8d5702027825 */ /* 0x000fc800078e00ff */
[C---:B------:R-:W-:Y:S01]  /*c100*/  HMMA.16816.F32.BF16 R196, R4.reuse, R38, R128 ;  /* 0x0000002604c4723c */ /* 0x040fe20000041880 */
[----:B------:R-:W-:Y:S01]  /*c110*/  LDSM.16.MT88.4 R36, [R182+0xd000] ;  /* 0x00d00000b624783b */ /* 0x000fe20000004200 */
[----:B------:R-:W-:Y:S01]  /*c120*/  IMAD.WIDE.U32 R30, R0, -0x326172a9, RZ ;  /* 0xcd9e8d57001e7825 */ /* 0x000fe200078e00ff */
[C---:B------:R-:W-:Y:S02]  /*c130*/  LOP3.LUT R0, R2.reuse, 0xffff, RZ, 0xc0, !PT ;  /* 0x0000ffff02007812 */ /* 0x040fe400078ec0ff */
[----:B------:R-:W-:Y:S01]  /*c140*/  SHF.R.U32.HI R8, RZ, 0x10, R2 ;  /* 0x00000010ff087819 */ /* 0x000fe20000011602 */
[C---:B------:R-:W-:Y:S01]  /*c150*/  HMMA.16816.F32.BF16 R204, R4.reuse, R18, R104 ;  /* 0x0000001204cc723c */ /* 0x040fe20000041868 */
[----:B------:R-:W-:Y:S01]  /*c160*/  LOP3.LUT R13, R2, 0xff, RZ, 0xc0, !PT ;  /* 0x000000ff020d7812 */ /* 0x000fe200078ec0ff */
[----:B-1----:R-:W-:Y:S01]  /*c170*/  FFMA.FTZ R9, R228, UR4, -R24 ;  /* 0x00000004e4097c23 */ /* 0x002fe20008010818 */
[----:B------:R-:W-:Y:S01]  /*c180*/  SHF.R.U32.HI R12, RZ, 0x18, R2 ;  /* 0x00000018ff0c7819 */ /* 0x000fe20000011602 */
[----:B------:R-:W-:Y:S01]  /*c190*/  IMAD.MOV.U32 R228, RZ, RZ, R226 ;  /* 0x000000ffffe47224 */ /* 0x000fe200078e00e2 */
[----:B------:R-:W-:Y:S01]  /*c1a0*/  LOP3.LUT R2, R3, UR30, R30, 0x96, !PT ;  /* 0x0000001e03027c12 */ /* 0x000fe2000f8e961e */
[----:B------:R1:W2:Y:S01]  /*c1b0*/  MUFU.EX2 R135, R9 ;  /* 0x0000000900877308 */ /* 0x0002a20000000800 */
[----:B------:R-:W-:Y:S01]  /*c1c0*/  HMMA.16816.F32.BF16 R112, R4, R14, R112 ;  /* 0x0000000e0470723c */ /* 0x000fe20000041870 */
[----:B---3--:R-:W-:Y:S01]  /*c1d0*/  IMAD.MOV.U32 R104, RZ, RZ, R21 ;  /* 0x000000ffff687224 */ /* 0x008fe200078e0015 */
[----:B------:R-:W-:Y:S01]  /*c1e0*/  SHF.R.U32.HI R3, RZ, 0x10, R2 ;  /* 0x00000010ff037819 */ /* 0x000fe20000011602 */
[----:B------:R-:W-:Y:S01]  /*c1f0*/  IMAD.MOV.U32 R105, RZ, RZ, R214 ;  /* 0x000000ffff697224 */ /* 0x000fe200078e00d6 */
[----:B------:R-:W-:Y:S01]  /*c200*/  LOP3.LUT R30, R31, UR7, R40, 0x96, !PT ;  /* 0x000000071f1e7c12 */ /* 0x000fe2000f8e9628 */
[----:B------:R-:W-:-:S02]  /*c210*/  IMAD.MOV.U32 R214, RZ, RZ, R195 ;  /* 0x000000ffffd67224 */ /* 0x000fc400078e00c3 */
[----:B------:R-:W-:Y:S01]  /*c220*/  FFMA.FTZ R4, R232, UR4, -R25 ;  /* 0x00000004e8047c23 */ /* 0x000fe20008010819 */
[----:B------:R-:W-:Y:S01]  /*c230*/  LOP3.LUT R6, R2, 0xff, RZ, 0xc0, !PT ;  /* 0x000000ff02067812 */ /* 0x000fe200078ec0ff */
[----:B------:R-:W-:Y:S01]  /*c240*/  IMAD.MOV.U32 R41, RZ, RZ, R228 ;  /* 0x000000ffff297224 */ /* 0x000fe200078e00e4 */
[----:B------:R-:W-:Y:S01]  /*c250*/  SHF.R.U32.HI R5, RZ, 0x18, R2 ;  /* 0x00000018ff057819 */ /* 0x000fe20000011602 */
[----:B------:R-:W-:Y:S01]  /*c260*/  MUFU.EX2 R16, R4 ;  /* 0x0000000400107308 */ /* 0x000fe20000000800 */
[----:B------:R-:W-:Y:S02]  /*c270*/  IMAD.MOV.U32 R40, RZ, RZ, R229 ;  /* 0x000000ffff287224 */ /* 0x000fe400078e00e5 */
[----:B------:R-:W-:Y:S02]  /*c280*/  IMAD.MOV.U32 R107, RZ, RZ, R212 ;  /* 0x000000ffff6b7224 */ /* 0x000fe400078e00d4 */
[----:B-1----:R-:W-:Y:S01]  /*c290*/  FFMA.FTZ R9, R230, UR4, -R25 ;  /* 0x00000004e6097c23 */ /* 0x002fe20008010819 */
[----:B------:R-:W-:-:S02]  /*c2a0*/  IMAD.MOV.U32 R230, RZ, RZ, R224 ;  /* 0x000000ffffe67224 */ /* 0x000fc400078e00e0 */
[----:B------:R-:W-:Y:S01]  /*c2b0*/  IMAD.MOV.U32 R106, RZ, RZ, R213 ;  /* 0x000000ffff6a7224 */ /* 0x000fe200078e00d5 */
[----:B------:R1:W-:Y:S02]  /*c2c0*/  MUFU.EX2 R17, R9 ;  /* 0x0000000900117308 */ /* 0x0003e40000000800 */
[----:B-1----:R-:W-:Y:S02]  /*c2d0*/  SHF.R.U32.HI R9, RZ, 0x8, R0 ;  /* 0x00000008ff097819 */ /* 0x002fe40000011600 */
[----:B------:R-:W-:Y:S01]  /*c2e0*/  LOP3.LUT R0, R8, 0xff, RZ, 0xc0, !PT ;  /* 0x000000ff08007812 */ /* 0x000fe200078ec0ff */
[----:B------:R-:W-:Y:S01]  /*c2f0*/  FFMA.FTZ R8, R231, UR4, -R25 ;  /* 0x00000004e7087c23 */ /* 0x000fe20008010819 */
[----:B------:R-:W-:Y:S01]  /*c300*/  PRMT R9, R13, 0x5410, R9 ;  /* 0x000054100d097816 */ /* 0x000fe20000000009 */
[----:B------:R-:W-:Y:S02]  /*c310*/  IMAD.MOV.U32 R231, RZ, RZ, R225 ;  /* 0x000000ffffe77224 */ /* 0x000fe400078e00e1 */
[----:B------:R1:W3:Y:S02]  /*c320*/  MUFU.EX2 R132, R8 ;  /* 0x0000000800847308 */ /* 0x0002e40000000800 */
[----:B-1----:R-:W-:-:S02]  /*c330*/  PRMT R8, R0, 0x5410, R12 ;  /* 0x0000541000087816 */ /* 0x002fc4000000000c */
[----:B------:R-:W-:Y:S01]  /*c340*/  LOP3.LUT R0, R2, 0xffff, RZ, 0xc0, !PT ;  /* 0x0000ffff02007812 */ /* 0x000fe200078ec0ff */
[----:B------:R-:W-:Y:S01]  /*c350*/  FFMA.FTZ R2, R233, UR4, -R25 ;  /* 0x00000004e9027c23 */ /* 0x000fe20008010819 */
[----:B------:R-:W1:Y:S02]  /*c360*/  LDSM.16.MT88.4 R12, [R181+0xd000] ;  /* 0x00d00000b50c783b */ /* 0x000e640000004200 */
[----:B------:R-:W-:Y:S01]  /*c370*/  SHF.R.U32.HI R4, RZ, 0x8, R0 ;  /* 0x00000008ff047819 */ /* 0x000fe20000011600 */
[----:B------:R3:W4:Y:S01]  /*c380*/  MUFU.EX2 R195, R2 ;  /* 0x0000000200c37308 */ /* 0x0007220000000800 */
[----:B------:R-:W-:Y:S02]  /*c390*/  LOP3.LUT R0, R3, 0xff, RZ, 0xc0, !PT ;  /* 0x000000ff03007812 */ /* 0x000fe400078ec0ff */
[----:B--2---:R-:W-:Y:S02]  /*c3a0*/  F2FP.BF16.F32.PACK_AB R3, R135, R104 ;  /* 0x000000688703723e */ /* 0x004fe400000010ff */
[----:B------:R-:W-:-:S02]  /*c3b0*/  PRMT R5, R0, 0x5410, R5 ;  /* 0x0000541000057816 */ /* 0x000fc40000000005 */
[C---:B------:R-:W-:Y:S02]  /*c3c0*/  PRMT R142, R3.reuse, 0x7610, R142 ;  /* 0x00007610038e7816 */ /* 0x040fe4000000008e */
[----:B------:R-:W-:Y:S02]  /*c3d0*/  PRMT R141, R3, 0x7632, R141 ;  /* 0x00007632038d7816 */ /* 0x000fe4000000008d */
[----:B------:R-:W-:Y:S01]  /*c3e0*/  HSET2.LE.AND R0, R9, R28, PT ;  /* 0x0000001c09007233 */ /* 0x000fe20003803000 */
[----:B------:R-:W-:Y:S01]  /*c3f0*/  IMAD.MOV.U32 R9, RZ, RZ, R20 ;  /* 0x000000ffff097224 */ /* 0x000fe200078e0014 */
[----:B------:R-:W-:Y:S01]  /*c400*/  PRMT R3, R142, 0x5410, R141 ;  /* 0x000054108e037816 */ /* 0x000fe2000000008d */
[----:B------:R-:W2:Y:S01]  /*c410*/  LDSM.16.MT88.4 R20, [R181+0xf000] ;  /* 0x00f00000b514783b */ /* 0x000ea20000004200 */
[----:B------:R-:W-:Y:S02]  /*c420*/  PRMT R4, R6, 0x5410, R4 ;  /* 0x0000541006047816 */ /* 0x000fe40000000004 */
[----:B---3--:R-:W-:-:S02]  /*c430*/  F2FP.BF16.F32.PACK_AB R2, R132, R17 ;  /* 0x000000118402723e */ /* 0x008fc400000010ff */
[----:B------:R-:W-:Y:S02]  /*c440*/  LOP3.LUT R6, R0, R3, RZ, 0xc0, !PT ;  /* 0x0000000300067212 */ /* 0x000fe400078ec0ff */
[C---:B------:R-:W-:Y:S02]  /*c450*/  PRMT R140, R2.reuse, 0x7632, R140 ;  /* 0x00007632028c7816 */ /* 0x040fe4000000008c */
[----:B------:R-:W-:Y:S02]  /*c460*/  PRMT R139, R2, 0x7610, R139 ;  /* 0x00007610028b7816 */ /* 0x000fe4000000008b */
[----:B------:R-:W-:Y:S01]  /*c470*/  HSET2.LE.AND R2, R8, R28, PT ;  /* 0x0000001c08027233 */ /* 0x000fe20003803000 */
[----:B------:R-:W-:Y:S01]  /*c480*/  IMAD.MOV.U32 R8, RZ, RZ, R214 ;  /* 0x000000ffff087224 */ /* 0x000fe200078e00d6 */
[----:B------:R-:W-:-:S04]  /*c490*/  PRMT R0, R139, 0x5410, R140 ;  /* 0x000054108b007816 */ /* 0x000fc8000000008c */
[----:B------:R-:W-:Y:S02]  /*c4a0*/  LOP3.LUT R7, R2, R0, RZ, 0xc0, !PT ;  /* 0x0000000002077212 */ /* 0x000fe400078ec0ff */
[----:B------:R-:W-:Y:S02]  /*c4b0*/  F2FP.BF16.F32.PACK_AB R0, R9, R223 ;  /* 0x000000df0900723e */ /* 0x000fe400000010ff */
[----:B----4-:R-:W-:Y:S02]  /*c4c0*/  F2FP.BF16.F32.PACK_AB R2, R195, R16 ;  /* 0x00000010c302723e */ /* 0x010fe400000010ff */
[C---:B------:R-:W-:Y:S02]  /*c4d0*/  PRMT R138, R0.reuse, 0x7610, R138 ;  /* 0x00007610008a7816 */ /* 0x040fe4000000008a */
[----:B------:R-:W-:Y:S02]  /*c4e0*/  PRMT R136, R0, 0x7632, R136 ;  /* 0x0000763200887816 */ /* 0x000fe40000000088 */
[----:B------:R-:W-:-:S02]  /*c4f0*/  HSET2.LE.AND R0, R4, R28, PT ;  /* 0x0000001c04007233 */ /* 0x000fc40003803000 */
[----:B------:R-:W-:Y:S02]  /*c500*/  PRMT R3, R138, 0x5410, R136 ;  /* 0x000054108a037816 */ /* 0x000fe40000000088 */
[C---:B------:R-:W-:Y:S02]  /*c510*/  PRMT R137, R2.reuse, 0x7632, R137 ;  /* 0x0000763202897816 */ /* 0x040fe40000000089 */
[----:B------:R-:W-:Y:S02]  /*c520*/  PRMT R117, R2, 0x7610, R117 ;  /* 0x0000761002757816 */ /* 0x000fe40000000075 */
[----:B------:R-:W-:Y:S02]  /*c530*/  HSET2.LE.AND R2, R5, R28, PT ;  /* 0x0000001c05027233 */ /* 0x000fe40003803000 */
[----:B------:R-:W-:Y:S01]  /*c540*/  LOP3.LUT R4, R0, R3, RZ, 0xc0, !PT ;  /* 0x0000000300047212 */ /* 0x000fe200078ec0ff */
[----:B------:R-:W-:Y:S01]  /*c550*/  IMAD.MOV.U32 R3, RZ, RZ, R17 ;  /* 0x000000ffff037224 */ /* 0x000fe200078e0011 */
[----:B------:R-:W-:-:S04]  /*c560*/  PRMT R0, R117, 0x5410, R137 ;  /* 0x0000541075007816 */ /* 0x000fc80000000089 */
[----:B------:R-:W-:Y:S01]  /*c570*/  LOP3.LUT R5, R2, R0, RZ, 0xc0, !PT ;  /* 0x0000000002057212 */ /* 0x000fe200078ec0ff */
[----:B------:R-:W-:Y:S01]  /*c580*/  IMAD.MOV.U32 R0, RZ, RZ, R227 ;  /* 0x000000ffff007224 */ /* 0x000fe200078e00e3 */
[----:B------:R-:W-:-:S05]  /*c590*/  LOP3.LUT R2, R27, UR27, R230, 0x96, !PT ;  /* 0x0000001b1b027c12 */ /* 0x000fca000f8e96e6 */
[C---:B-1----:R-:W-:Y:S06]  /*c5a0*/  HMMA.16816.F32.BF16 R96, R4.reuse, R12, R60 ;  /* 0x0000000c0460723c */ /* 0x042fec000004183c */
[C---:B------:R-:W-:Y:S01]  /*c5b0*/  HMMA.16816.F32.BF16 R128, R4.reuse, R14, R48 ;  /* 0x0000000e0480723c */ /* 0x040fe20000041830 */
[----:B------:R-:W1:Y:S01]  /*c5c0*/  LDSM.16.MT88.4 R12, [R183+0xd000] ;  /* 0x00d00000b70c783b */ /* 0x000e620000004200 */
[----:B------:R-:W-:Y:S02]  /*c5d0*/  IMAD.MOV.U32 R63, RZ, RZ, R16 ;  /* 0x000000ffff3f7224 */ /* 0x000fe400078e0010 */
[----:B------:R-:W-:Y:S01]  /*c5e0*/  IMAD.MOV.U32 R61, RZ, RZ, R235 ;  /* 0x000000ffff3d7224 */ /* 0x000fe200078e00eb */
[----:B------:R-:W3:Y:S01]  /*c5f0*/  LDSM.16.MT88.4 R16, [R184+0xd000] ;  /* 0x00d00000b810783b */ /* 0x000ee20000004200 */
[----:B------:R-:W-:Y:S01]  /*c600*/  IMAD.MOV.U32 R62, RZ, RZ, R234 ;  /* 0x000000ffff3e7224 */ /* 0x000fe200078e00ea */
[----:B--2---:R-:W-:Y:S01]  /*c610*/  HMMA.16816.F32.BF16 R228, R4, R22, R52 ;  /* 0x0000001604e4723c */ /* 0x004fe20000041834 */
[----:B------:R-:W-:-:S02]  /*c620*/  IMAD.MOV.U32 R48, RZ, RZ, R216 ;  /* 0x000000ffff307224 */ /* 0x000fc400078e00d8 */
[----:B------:R-:W-:Y:S02]  /*c630*/  IMAD.MOV.U32 R49, RZ, RZ, R217 ;  /* 0x000000ffff317224 */ /* 0x000fe400078e00d9 */
[----:B------:R-:W-:Y:S01]  /*c640*/  IMAD.MOV.U32 R50, RZ, RZ, R218 ;  /* 0x000000ffff327224 */ /* 0x000fe200078e00da */
[C---:B------:R-:W-:Y:S01]  /*c650*/  HMMA.16816.F32.BF16 R232, R4.reuse, R20, R56 ;  /* 0x0000001404e8723c */ /* 0x040fe20000041838 */
[----:B------:R-:W-:Y:S01]  /*c660*/  LDSM.16.MT88.4 R20, [R184+0xf000] ;  /* 0x00f00000b814783b */ /* 0x000fe20000004200 */
[----:B------:R-:W-:Y:S02]  /*c670*/  IMAD.MOV.U32 R51, RZ, RZ, R219 ;  /* 0x000000ffff337224 */ /* 0x000fe400078e00db */
[----:B------:R-:W-:Y:S02]  /*c680*/  IMAD.MOV.U32 R53, RZ, RZ, R61 ;  /* 0x000000ffff357224 */ /* 0x000fe400078e003d */
[----:B------:R-:W-:Y:S01]  /*c690*/  HMMA.16816.F32.BF16 R200, R4, R38, R88 ;  /* 0x0000002604c8723c */ /* 0x000fe20000041858 */
[----:B------:R-:W-:Y:S01]  /*c6a0*/  IMAD.MOV.U32 R56, RZ, RZ, R0 ;  /* 0x000000ffff387224 */ /* 0x000fe200078e0000 */
[----:B------:R-:W-:Y:S01]  /*c6b0*/  LOP3.LUT R0, R119, UR26, R26, 0x96, !PT ;  /* 0x0000001a77007c12 */ /* 0x000fe2000f8e961a */
[----:B------:R-:W-:-:S02]  /*c6c0*/  IMAD.MOV.U32 R57, RZ, RZ, R3 ;  /* 0x000000ffff397224 */ /* 0x000fc400078e0003 */
[----:B------:R-:W-:Y:S01]  /*c6d0*/  IMAD.MOV.U32 R58, RZ, RZ, R8 ;  /* 0x000000ffff3a7224 */ /* 0x000fe200078e0008 */
[----:B------:R-:W-:Y:S01]  /*c6e0*/  HMMA.16816.F32.BF16 R216, R4, R32, R68 ;  /* 0x0000002004d8723c */ /* 0x000fe20000041844 */
[----:B------:R-:W-:Y:S02]  /*c6f0*/  IMAD.MOV.U32 R59, RZ, RZ, R9 ;  /* 0x000000ffff3b7224 */ /* 0x000fe400078e0009 */
[----:B------:R-:W-:-:S03]  /*c700*/  IMAD.WIDE.U32 R2, R2, -0x2daee0ad, RZ ;  /* 0xd2511f5302027825 */ /* 0x000fc600078e00ff */
[C---:B------:R-:W-:Y:S01]  /*c710*/  HMMA.16816.F32.BF16 R44, R4.reuse, R36, R44 ;  /* 0x00000024042c723c */ /* 0x040fe2000004182c */
[----:B------:R-:W-:Y:S01]  /*c720*/  IMAD.WIDE.U32 R8, R0, -0x2daee0ad, RZ ;  /* 0xd2511f5300087825 */ /* 0x000fe200078e00ff */
[----:B------:R-:W-:Y:S01]  /*c730*/  LOP3.LUT R3, R3, UR23, R156, 0x96, !PT ;  /* 0x0000001703037c12 */ /* 0x000fe2000f8e969c */
[----:B------:R-:W2:Y:S02]  /*c740*/  LDSM.16.MT88.4 R36, [R182+0x11000] ;  /* 0x01100000b624783b */ /* 0x000ea40000004200 */
[----:B------:R-:W-:Y:S01]  /*c750*/  IMAD.MOV.U32 R54, RZ, RZ, R62 ;  /* 0x000000ffff367224 */ /* 0x000fe200078e003e */
[----:B------:R-:W-:Y:S01]  /*c760*/  LOP3.LUT R0, R9, UR21, R2, 0x96, !PT ;  /* 0x0000001509007c12 */ /* 0x000fe2000f8e9602 */
[----:B------:R-:W-:Y:S01]  /*c770*/  IMAD.WIDE.U32 R2, R3, -0x326172a9, RZ ;  /* 0xcd9e8d5703027825 */ /* 0x000fe200078e00ff */
[----:B------:R-:W-:Y:S01]  /*c780*/  LOP3.LUT R9, R159, UR9, R154, 0x96, !PT ;  /* 0x000000099f097c12 */ /* 0x000fe2000f8e969a */
[----:B-1----:R-:W-:Y:S02]  /*c790*/  HMMA.16816.F32.BF16 R224, R4, R14, R64 ;  /* 0x0000000e04e0723c */ /* 0x002fe40000041840 */
[----:B------:R-:W-:Y:S01]  /*c7a0*/  IMAD.MOV.U32 R55, RZ, RZ, R63 ;  /* 0x000000ffff377224 */ /* 0x000fe200078e003f */
[----:B------:R-:W-:Y:S01]  /*c7b0*/  LOP3.LUT R3, R3, UR22, R118, 0x96, !PT ;  /* 0x0000001603037c12 */ /* 0x000fe2000f8e9676 */
[----:B------:R-:W-:-:S02]  /*c7c0*/  IMAD.MOV.U32 R61, RZ, RZ, R220 ;  /* 0x000000ffff3d7224 */ /* 0x000fc400078e00dc */
[----:B------:R-:W-:Y:S01]  /*c7d0*/  IMAD.MOV.U32 R62, RZ, RZ, R221 ;  /* 0x000000ffff3e7224 */ /* 0x000fe200078e00dd */
[----:B---3--:R-:W-:Y:S01]  /*c7e0*/  HMMA.16816.F32.BF16 R88, R4, R16, R84 ;  /* 0x000000100458723c */ /* 0x008fe20000041854 */
[----:B------:R-:W-:-:S04]  /*c7f0*/  IMAD.WIDE.U32 R14, R0, -0x326172a9, RZ ;  /* 0xcd9e8d57000e7825 */ /* 0x000fc800078e00ff */
[----:B------:R-:W-:Y:S01]  /*c800*/  IMAD.MOV.U32 R63, RZ, RZ, R222 ;  /* 0x000000ffff3f7224 */ /* 0x000fe200078e00de */
[----:B------:R-:W-:Y:S01]  /*c810*/  LOP3.LUT R0, R15, UR9, R2, 0x96, !PT ;  /* 0x000000090f007c12 */ /* 0x000fe2000f8e9602 */
[----:B------:R-:W-:Y:S01]  /*c820*/  IMAD.WIDE.U32 R16, R9, -0x2daee0ad, RZ ;  /* 0xd2511f5309107825 */ /* 0x000fe200078e00ff */
[C---:B------:R-:W-:Y:S03]  /*c830*/  HMMA.16816.F32.BF16 R212, R4.reuse, R18, R80 ;  /* 0x0000001204d4723c */ /* 0x040fe60000041850 */
[----:B------:R-:W-:Y:S01]  /*c840*/  IMAD.WIDE.U32 R2, R3, -0x2daee0ad, RZ ;  /* 0xd2511f5303027825 */ /* 0x000fe200078e00ff */
[----:B------:R-:W-:Y:S02]  /*c850*/  LOP3.LUT R9, R17, UR6, R194, 0x96, !PT ;  /* 0x0000000611097c12 */ /* 0x000fe4000f8e96c2 */
[----:B------:R-:W-:Y:S01]  /*c860*/  HMMA.16816.F32.BF16 R80, R4, R12, R72 ;  /* 0x0000000c0450723c */ /* 0x000fe20000041848 */
[----:B------:R-:W-:Y:S01]  /*c870*/  IMAD.WIDE.U32 R68, R0, -0x2daee0ad, RZ ;  /* 0xd2511f5300447825 */ /* 0x000fe200078e00ff */
[----:B------:R-:W-:-:S02]  /*c880*/  LOP3.LUT R3, R3, UR8, R8, 0x96, !PT ;  /* 0x0000000803037c12 */ /* 0x000fc4000f8e9608 */
[----:B------:R-:W-:Y:S01]  /*c890*/  LOP3.LUT R17, R149, UR7, R158, 0x96, !PT ;  /* 0x0000000795117c12 */ /* 0x000fe2000f8e969e */
[----:B------:R-:W-:Y:S01]  /*c8a0*/  IMAD.WIDE.U32 R8, R9, -0x326172a9, RZ ;  /* 0xcd9e8d5709087825 */ /* 0x000fe200078e00ff */
[----:B------:R-:W-:-:S03]  /*c8b0*/  LOP3.LUT R2, R69, UR6, R2, 0x96, !PT ;  /* 0x0000000645027c12 */ /* 0x000fc6000f8e9602 */
[----:B------:R-:W-:Y:S01]  /*c8c0*/  IMAD.WIDE.U32 R12, R3, -0x326172a9, RZ ;  /* 0xcd9e8d57030c7825 */ /* 0x000fe200078e00ff */
[----:B------:R-:W-:Y:S02]  /*c8d0*/  LOP3.LUT R0, R9, UR30, R148, 0x96, !PT ;  /* 0x0000001e09007c12 */ /* 0x000fe4000f8e9694 */
[----:B------:R-:W-:Y:S01]  /*c8e0*/  LOP3.LUT R26, R8, 0xffff, RZ, 0xc0, !PT ;  /* 0x0000ffff081a7812 */ /* 0x000fe200078ec0ff */
[----:B------:R-:W-:Y:S01]  /*c8f0*/  IMAD.WIDE.U32 R2, R2, -0x326172a9, RZ ;  /* 0xcd9e8d5702027825 */ /* 0x000fe200078e00ff */
[----:B------:R-:W-:Y:S01]  /*c900*/  LOP3.LUT R15, R8, 0xff, RZ, 0xc0, !PT ;  /* 0x000000ff080f7812 */ /* 0x000fe200078ec0ff */
[C---:B--2---:R-:W-:Y:S01]  /*c910*/  HMMA.16816.F32.BF16 R168, R4.reuse, R36, R168 ;  /* 0x0000002404a8723c */ /* 0x044fe200000418a8 */
[----:B------:R-:W-:Y:S01]  /*c920*/  SHF.R.U32.HI R18, RZ, 0x10, R8 ;  /* 0x00000010ff127819 */ /* 0x000fe20000011608 */
[----:B------:R-:W-:Y:S01]  /*c930*/  IMAD.MOV.U32 R52, RZ, RZ, R223 ;  /* 0x000000ffff347224 */ /* 0x000fe200078e00df */
[C---:B------:R-:W-:Y:S01]  /*c940*/  LOP3.LUT R9, R2.reuse, 0xff, RZ, 0xc0, !PT ;  /* 0x000000ff02097812 */ /* 0x040fe200078ec0ff */
[----:B------:R-:W-:Y:S01]  /*c950*/  IMAD.MOV.U32 R64, RZ, RZ, R104 ;  /* 0x000000ffff407224 */ /* 0x000fe200078e0068 */
[----:B------:R-:W-:Y:S01]  /*c960*/  LOP3.LUT R70, R2, 0xffff, RZ, 0xc0, !PT ;  /* 0x0000ffff02467812 */ /* 0x000fe200078ec0ff */
[----:B------:R-:W-:Y:S01]  /*c970*/  IMAD.MOV.U32 R65, RZ, RZ, R105 ;  /* 0x000000ffff417224 */ /* 0x000fe200078e0069 */
[C---:B------:R-:W-:Y:S01]  /*c980*/  HMMA.16816.F32.BF16 R220, R4.reuse, R34, R76 ;  /* 0x0000002204dc723c */ /* 0x040fe2000004184c */
[----:B------:R-:W-:Y:S01]  /*c990*/  IMAD.MOV.U32 R66, RZ, RZ, R106 ;  /* 0x000000ffff427224 */ /* 0x000fe200078e006a */
[----:B------:R-:W1:Y:S01]  /*c9a0*/  LDSM.16.MT88.4 R32, [R183+0xf000] ;  /* 0x00f00000b720783b */ /* 0x000e620000004200 */
[----:B------:R-:W-:Y:S01]  /*c9b0*/  IMAD.MOV.U32 R67, RZ, RZ, R107 ;  /* 0x000000ffff437224 */ /* 0x000fe200078e006b */
[----:B------:R-:W-:Y:S01]  /*c9c0*/  SHF.R.U32.HI R69, RZ, 0x10, R2 ;  /* 0x00000010ff457819 */ /* 0x000fe20000011602 */
[----:B------:R-:W-:Y:S01]  /*c9d0*/  IMAD.MOV.U32 R72, RZ, RZ, R132 ;  /* 0x000000ffff487224 */ /* 0x000fe200078e0084 */
[C---:B------:R-:W-:Y:S01]  /*c9e0*/  HMMA.16816.F32.BF16 R76, R4.reuse, R20, R92 ;  /* 0x00000014044c723c */ /* 0x040fe2000004185c */
[----:B------:R-:W-:Y:S01]  /*c9f0*/  SHF.R.U32.HI R60, RZ, 0x18, R2 ;  /* 0x00000018ff3c7819 */ /* 0x000fe20000011602 */
[----:B------:R-:W-:Y:S01]  /*ca00*/  IMAD.MOV.U32 R73, RZ, RZ, R133 ;  /* 0x000000ffff497224 */ /* 0x000fe200078e0085 */
[----:B------:R-:W-:Y:S01]  /*ca10*/  LOP3.LUT R2, R0, 0xffff, RZ, 0xc0, !PT ;  /* 0x0000ffff00027812 */ /* 0x000fe200078ec0ff */
[----:B------:R-:W-:Y:S01]  /*ca20*/  IMAD.MOV.U32 R74, RZ, RZ, R134 ;  /* 0x000000ffff4a7224 */ /* 0x000fe200078e0086 */
[----:B------:R-:W-:Y:S01]  /*ca30*/  LOP3.LUT R19, R3, UR30, R12, 0x96, !PT ;  /* 0x0000001e03137c12 */ /* 0x000fe2000f8e960c */
[----:B------:R-:W-:Y:S01]  /*ca40*/  HMMA.16816.F32.BF16 R104, R4, R22, R124 ;  /* 0x000000160468723c */ /* 0x000fe2000004187c */
[----:B------:R-:W2:Y:S01]  /*ca50*/  LDSM.16.MT88.4 R20, [R181+0x11000] ;  /* 0x01100000b514783b */ /* 0x000ea20000004200 */
[----:B------:R-:W-:Y:S01]  /*ca60*/  SHF.R.U32.HI R3, RZ, 0x10, R0 ;  /* 0x00000010ff037819 */ /* 0x000fe20000011600 */
[----:B------:R-:W-:Y:S01]  /*ca70*/  IMAD.MOV.U32 R75, RZ, RZ, R135 ;  /* 0x000000ffff4b7224 */ /* 0x000fe200078e0087 */
[----:B------:R-:W-:Y:S01]  /*ca80*/  SHF.R.U32.HI R2, RZ, 0x8, R2 ;  /* 0x00000008ff027819 */ /* 0x000fe20000011602 */
[----:B------:R-:W-:Y:S01]  /*ca90*/  LDSM.16.MT88.4 R124, [R181+0xd800] ;  /* 0x00d80000b57c783b */ /* 0x000fe20000004200 */
[----:B------:R-:W-:Y:S01]  /*caa0*/  LOP3.LUT R3, R3, 0xff, RZ, 0xc0, !PT ;  /* 0x000000ff03037812 */ /* 0x000fe200078ec0ff */
[----:B------:R-:W-:Y:S01]  /*cab0*/  IMAD.MOV.U32 R154, RZ, RZ, R72 ;  /* 0x000000ffff9a7224 */ /* 0x000fe200078e0048 */
[----:B------:R-:W-:Y:S01]  /*cac0*/  LOP3.LUT R2, R2, 0xffff, RZ, 0xc0, !PT ;  /* 0x0000ffff02027812 */ /* 0x000fe200078ec0ff */
[----:B------:R-:W-:Y:S01]  /*cad0*/  IMAD.MOV.U32 R194, RZ, RZ, R75 ;  /* 0x000000ffffc27224 */ /* 0x000fe200078e004b */
[----:B------:R-:W-:-:S02]  /*cae0*/  SHF.R.U32.HI R8, RZ, 0x18, R8 ;  /* 0x00000018ff087819 */ /* 0x000fc40000011608 */
[----:B------:R-:W-:Y:S02]  /*caf0*/  ISETP.LE.U32.AND P4, PT, R3, UR5, PT ;  /* 0x0000000503007c0c */ /* 0x000fe4000bf83070 */
[----:B------:R-:W-:Y:S01]  /*cb00*/  ISETP.LE.U32.AND P1, PT, R2, UR5, PT ;  /* 0x0000000502007c0c */ /* 0x000fe2000bf23070 */
[----:B------:R-:W-:Y:S01]  /*cb10*/  IMAD.WIDE.U32 R2, R17, -0x2daee0ad, RZ ;  /* 0xd2511f5311027825 */ /* 0x000fe200078e00ff */
[----:B------:R-:W-:Y:S02]  /*cb20*/  ISETP.LE.U32.AND P5, PT, R8, UR5, PT ;  /* 0x0000000508007c0c */ /* 0x000fe4000bfa3070 */
[----:B------:R-:W-:Y:S02]  /*cb30*/  LOP3.LUT R8, R0, 0xff, RZ, 0xc0, !PT ;  /* 0x000000ff00087812 */ /* 0x000fe400078ec0ff */
[----:B------:R-:W-:Y:S02]  /*cb40*/  SHF.R.U32.HI R0, RZ, 0x18, R0 ;  /* 0x00000018ff007819 */ /* 0x000fe40000011600 */
[----:B------:R-:W-:-:S02]  /*cb50*/  ISETP.LE.U32.AND P6, PT, R8, UR5, PT ;  /* 0x0000000508007c0c */ /* 0x000fc4000bfc3070 */
[----:B------:R-:W-:Y:S01]  /*cb60*/  ISETP.LE.U32.AND P3, PT, R0, UR5, PT ;  /* 0x0000000500007c0c */ /* 0x000fe2000bf63070 */
[----:B------:R-:W-:Y:S01]  /*cb70*/  @!P4 HFMA2.BF16_V2 R193, -RZ.H0_H0, RZ.H0_H0, -R177.H0_H0 ;  /* 0x200000ffffc1c231 */ /* 0x000fe200003409b1 */
[----:B------:R-:W-:Y:S01]  /*cb80*/  LOP3.LUT R8, R2, 0xff, RZ, 0xc0, !PT ;  /* 0x000000ff02087812 */ /* 0x000fe200078ec0ff */
[----:B------:R-:W-:Y:S01]  /*cb90*/  @!P1 HFMA2.BF16_V2 R236, -RZ.H0_H0, RZ.H0_H0, -R178.H0_H0 ;  /* 0x200000ffffec9231 */ /* 0x000fe200003409b2 */
[----:B------:R-:W-:Y:S02]  /*cba0*/  LOP3.LUT R0, R18, 0xff, RZ, 0xc0, !PT ;  /* 0x000000ff12007812 */ /* 0x000fe400078ec0ff */
[----:B------:R-:W-:Y:S01]  /*cbb0*/  @!P4 PRMT R177, R193, 0x5410, RZ ;  /* 0x00005410c1b1c816 */ /* 0x000fe200000000ff */
[C---:B-1----:R-:W-:Y:S01]  /*cbc0*/  HMMA.16816.F32.BF16 R84, R4.reuse, R32, R160 ;  /* 0x000000200454723c */ /* 0x042fe200000418a0 */
[----:B------:R-:W-:Y:S01]  /*cbd0*/  @!P1 PRMT R178, R236, 0x5410, RZ ;  /* 0x00005410ecb29816 */ /* 0x000fe200000000ff */
[----:B------:R-:W-:Y:S01]  /*cbe0*/  IMAD.MOV.U32 R193, RZ, RZ, R59 ;  /* 0x000000ffffc17224 */ /* 0x000fe200078e003b */
[----:B------:R-:W-:Y:S01]  /*cbf0*/  ISETP.LE.U32.AND P4, PT, R8, UR5, PT ;  /* 0x0000000508007c0c */ /* 0x000fe2000bf83070 */
[----:B------:R-:W-:Y:S01]  /*cc00*/  @!P6 HFMA2.BF16_V2 R237, -RZ.H0_H0, RZ.H0_H0, -R179.H0_H0 ;  /* 0x200000ffffede231 */ /* 0x000fe200003409b3 */
[----:B------:R-:W-:Y:S01]  /*cc10*/  ISETP.LE.U32.AND P1, PT, R0, UR5, PT ;  /* 0x0000000500007c0c */ /* 0x000fe2000bf23070 */
[----:B------:R-:W-:Y:S01]  /*cc20*/  FFMA.FTZ R0, R239, UR4, -R24 ;  /* 0x00000004ef007c23 */ /* 0x000fe20008010818 */
[----:B------:R-:W-:Y:S01]  /*cc30*/  SHF.R.U32.HI R8, RZ, 0x8, R26 ;  /* 0x00000008ff087819 */ /* 0x000fe2000001161a */
[----:B------:R-:W-:Y:S01]  /*cc40*/  @!P3 HFMA2.BF16_V2 R239, -RZ.H0_H0, RZ.H0_H0, -R176.H0_H0 ;  /* 0x200000ffffefb231 */ /* 0x000fe200003409b0 */
[C---:B------:R-:W-:Y:S01]  /*cc50*/  HMMA.16816.F32.BF16 R172, R4.reuse, R34, R172 ;  /* 0x0000002204ac723c */ /* 0x040fe200000418ac */
[----:B------:R-:W1:Y:S01]  /*cc60*/  LDSM.16.MT88.4 R32, [R184+0x11000] ;  /* 0x01100000b820783b */ /* 0x000e620000004200 */
[----:B------:R-:W-:Y:S01]  /*cc70*/  LOP3.LUT R8, R8, 0xffff, RZ, 0xc0, !PT ;  /* 0x0000ffff08087812 */ /* 0x000fe200078ec0ff */
[----:B------:R-:W-:Y:S01]  /*cc80*/  MUFU.EX2 R149, R0 ;  /* 0x0000000000957308 */ /* 0x000fe20000000800 */
[----:B------:R-:W-:Y:S01]  /*cc90*/  @!P3 PRMT R176, R239, 0x5410, RZ ;  /* 0x00005410efb0b816 */ /* 0x000fe200000000ff */
[----:B------:R-:W-:Y:S01]  /*cca0*/  IMAD.MOV.U32 R239, RZ, RZ, R58 ;  /* 0x000000ffffef7224 */ /* 0x000fe200078e003a */
[C---:B--2---:R-:W-:Y:S01]  /*ccb0*/  HMMA.16816.F32.BF16 R92, R4.reuse, R20, R120 ;  /* 0x00000014045c723c */ /* 0x044fe20000041878 */
[----:B------:R-:W-:Y:S01]  /*ccc0*/  ISETP.LE.U32.AND P3, PT, R8, UR5, PT ;  /* 0x0000000508007c0c */ /* 0x000fe2000bf63070 */
[----:B------:R-:W-:Y:S01]  /*ccd0*/  FFMA.FTZ R8, R241, UR4, -R24 ;  /* 0x00000004f1087c23 */ /* 0x000fe20008010818 */
[----:B------:R-:W-:Y:S01]  /*cce0*/  ISETP.LE.U32.AND P2, PT, R15, UR5, PT ;  /* 0x000000050f007c0c */ /* 0x000fe2000bf43070 */
[----:B------:R-:W-:Y:S01]  /*ccf0*/  @!P1 HFMA2.BF16_V2 R241, -RZ.H0_H0, RZ.H0_H0, -R166.H0_H0 ;  /* 0x200000fffff19231 */ /* 0x000fe200003409a6 */
[----:B------:R-:W-:Y:S01]  /*cd00*/  LOP3.LUT R71, R13, UR7, R14, 0x96, !PT ;  /* 0x000000070d477c12 */ /* 0x000fe2000f8e960e */
[C---:B------:R-:W-:Y:S01]  /*cd10*/  HMMA.16816.F32.BF16 R132, R4.reuse, R22, R196 ;  /* 0x000000160484723c */ /* 0x040fe200000418c4 */
[----:B------:R-:W2:Y:S01]  /*cd20*/  LDSM.16.MT88.4 R20, [R183+0x11000] ;  /* 0x01100000b714783b */ /* 0x000ea20000004200 */
[----:B------:R-:W-:Y:S01]  /*cd30*/  LOP3.LUT R13, R3, UR31, R16, 0x96, !PT ;  /* 0x0000001f030d7c12 */ /* 0x000fe2000f8e9610 */
[----:B------:R3:W-:Y:S01]  /*cd40*/  MUFU.EX2 R118, R8 ;  /* 0x0000000800767308 */ /* 0x0007e20000000800 */
[----:B------:R-:W-:Y:S01]  /*cd50*/  LOP3.LUT R17, R2, 0xffff, RZ, 0xc0, !PT ;  /* 0x0000ffff02117812 */ /* 0x000fe200078ec0ff */
[----:B------:R-:W-:Y:S01]  /*cd60*/  IMAD.MOV.U32 R236, RZ, RZ, R64 ;  /* 0x000000ffffec7224 */ /* 0x000fe200078e0040 */
[--C-:B------:R-:W-:Y:S01]  /*cd70*/  SHF.R.U32.HI R31, RZ, 0x10, R2.reuse ;  /* 0x00000010ff1f7819 */ /* 0x100fe20000011602 */
[----:B------:R-:W-:Y:S01]  /*cd80*/  HMMA.16816.F32.BF16 R160, R4, R38, R208 ;  /* 0x0000002604a0723c */ /* 0x000fe200000418d0 */
[----:B------:R-:W-:Y:S01]  /*cd90*/  SHF.R.U32.HI R27, RZ, 0x18, R2 ;  /* 0x00000018ff1b7819 */ /* 0x000fe20000011602 */
[----:B------:R-:W-:Y:S01]  /*cda0*/  IMAD.WIDE.U32 R2, R30, -0x2daee0ad, RZ ;  /* 0xd2511f531e027825 */ /* 0x000fe200078e00ff */
[----:B------:R-:W-:-:S02]  /*cdb0*/  @!P6 PRMT R179, R237, 0x5410, RZ ;  /* 0x00005410edb3e816 */ /* 0x000fc400000000ff */
[----:B------:R-:W-:Y:S01]  /*cdc0*/  ISETP.LE.U32.AND P6, PT, R9, UR5, PT ;  /* 0x0000000509007c0c */ /* 0x000fe2000bfc3070 */
[----:B------:R-:W-:Y:S01]  /*cdd0*/  FFMA.FTZ R9, R240, UR4, -R24 ;  /* 0x00000004f0097c23 */ /* 0x000fe20008010818 */
[C---:B------:R-:W-:Y:S01]  /*cde0*/  LOP3.LUT R12, R2.reuse, 0xffff, RZ, 0xc0, !PT ;  /* 0x0000ffff020c7812 */ /* 0x040fe200078ec0ff */
[----:B------:R-:W-:Y:S01]  /*cdf0*/  @!P3 HFMA2.BF16_V2 R240, -RZ.H0_H0, RZ.H0_H0, -R165.H0_H0 ;  /* 0x200000fffff0b231 */ /* 0x000fe200003409a5 */
[----:B------:R-:W-:Y:S01]  /*ce00*/  LOP3.LUT R16, R2, 0xff, RZ, 0xc0, !PT ;  /* 0x000000ff02107812 */ /* 0x000fe200078ec0ff */
[----:B------:R4:W-:Y:S01]  /*ce10*/  MUFU.EX2 R148, R9 ;  /* 0x0000000900947308 */ /* 0x0009e20000000800 */
[--C-:B------:R-:W-:Y:S01]  /*ce20*/  SHF.R.U32.HI R15, RZ, 0x10, R2.reuse ;  /* 0x00000010ff0f7819 */ /* 0x100fe20000011602 */
[----:B------:R-:W-:Y:S01]  /*ce30*/  @!P4 HFMA2.BF16_V2 R247, -RZ.H0_H0, RZ.H0_H0, -R150.H0_H0 ;  /* 0x200000fffff7c231 */ /* 0x000fe20000340996 */
[----:B------:R-:W-:Y:S01]  /*ce40*/  SHF.R.U32.HI R14, RZ, 0x18, R2 ;  /* 0x00000018ff0e7819 */ /* 0x000fe20000011602 */
[----:B------:R-:W-:Y:S01]  /*ce50*/  IMAD.MOV.U32 R237, RZ, RZ, R57 ;  /* 0x000000ffffed7224 */ /* 0x000fe200078e0039 */
[----:B------:R-:W-:Y:S01]  /*ce60*/  SHF.R.U32.HI R2, RZ, 0x10, R13 ;  /* 0x00000010ff027819 */ /* 0x000fe2000001160d */
[----:B------:R-:W-:Y:S01]  /*ce70*/  IMAD.MOV.U32 R198, RZ, RZ, R52 ;  /* 0x000000ffffc67224 */ /* 0x000fe200078e0034 */
[----:B---3--:R-:W-:Y:S01]  /*ce80*/  LOP3.LUT R8, R13, 0xff, RZ, 0xc0, !PT ;  /* 0x000000ff0d087812 */ /* 0x008fe200078ec0ff */
[----:B------:R-:W-:Y:S01]  /*ce90*/  IMAD.MOV.U32 R52, RZ, RZ, R40 ;  /* 0x000000ffff347224 */ /* 0x000fe200078e0028 */
[----:B------:R-:W-:Y:S01]  /*cea0*/  LOP3.LUT R2, R2, 0xff, RZ, 0xc0, !PT ;  /* 0x000000ff02027812 */ /* 0x000fe200078ec0ff */
[----:B------:R-:W-:Y:S01]  /*ceb0*/  IMAD.MOV.U32 R199, RZ, RZ, R55 ;  /* 0x000000ffffc77224 */ /* 0x000fe200078e0037 */
[----:B------:R-:W-:Y:S01]  /*cec0*/  @!P3 PRMT R165, R240, 0x5410, RZ ;  /* 0x00005410f0a5b816 */ /* 0x000fe200000000ff */
[C---:B-1----:R-:W-:Y:S01]  /*ced0*/  HMMA.16816.F32.BF16 R100, R4.reuse, R32, R100 ;  /* 0x000000200464723c */ /* 0x042fe20000041864 */
[----:B------:R-:W-:Y:S01]  /*cee0*/  LOP3.LUT R0, R3, UR31, R42, 0x96, !PT ;  /* 0x0000001f03007c12 */ /* 0x000fe2000f8e962a */
[--C-:B------:R-:W-:Y:S01]  /*cef0*/  FFMA.FTZ R3, R243, UR4, -R25.reuse ;  /* 0x00000004f3037c23 */ /* 0x100fe20008010819 */
[----:B------:R-:W-:Y:S01]  /*cf00*/  ISETP.LE.U32.AND P3, PT, R2, UR5, PT ;  /* 0x0000000502007c0c */ /* 0x000fe2000bf63070 */
[--C-:B------:R-:W-:Y:S01]  /*cf10*/  FFMA.FTZ R2, R244, UR4, -R25.reuse ;  /* 0x00000004f4027c23 */ /* 0x100fe20008010819 */
[----:B----4-:R-:W-:Y:S01]  /*cf20*/  FFMA.FTZ R9, R238, UR4, -R24 ;  /* 0x00000004ee097c23 */ /* 0x010fe20008010818 */
[----:B------:R-:W-:Y:S01]  /*cf30*/  @!P2 HFMA2.BF16_V2 R238, -RZ.H0_H0, RZ.H0_H0, -R167.H0_H0 ;  /* 0x200000ffffeea231 */ /* 0x000fe200003409a7 */
[----:B------:R1:W-:Y:S01]  /*cf40*/  MUFU.EX2 R30, R3 ;  /* 0x00000003001e7308 */ /* 0x0003e20000000800 */
[----:B------:R-:W-:Y:S01]  /*cf50*/  @!P1 PRMT R166, R241, 0x5410, RZ ;  /* 0x00005410f1a69816 */ /* 0x000fe200000000ff */
[C---:B------:R-:W-:Y:S01]  /*cf60*/  HMMA.16816.F32.BF16 R156, R4.reuse, R34, R204 ;  /* 0x00000022049c723c */ /* 0x040fe200000418cc */
[----:B------:R-:W-:Y:S01]  /*cf70*/  IMAD.MOV.U32 R196, RZ, RZ, R74 ;  /* 0x000000ffffc47224 */ /* 0x000fe200078e004a */
[----:B------:R-:W-:Y:S01]  /*cf80*/  @!P2 PRMT R167, R238, 0x5410, RZ ;  /* 0x00005410eea7a816 */ /* 0x000fe200000000ff */
[----:B------:R-:W-:Y:S01]  /*cf90*/  IMAD.MOV.U32 R241, RZ, RZ, R54 ;  /* 0x000000fffff17224 */ /* 0x000fe200078e0036 */
[----:B------:R-:W-:Y:S01]  /*cfa0*/  ISETP.LE.U32.AND P2, PT, R8, UR5, PT ;  /* 0x0000000508007c0c */ /* 0x000fe2000bf43070 */
[----:B------:R-:W-:Y:S01]  /*cfb0*/  IMAD.MOV.U32 R240, RZ, RZ, R56 ;  /* 0x000000fffff07224 */ /* 0x000fe200078e0038 */
[----:B------:R-:W-:Y:S01]  /*cfc0*/  SHF.R.U32.HI R8, RZ, 0x8, R12 ;  /* 0x00000008ff087819 */ /* 0x000fe2000001160c */
[----:B------:R3:W4:Y:S01]  /*cfd0*/  MUFU.EX2 R26, R2 ;  /* 0x00000002001a7308 */ /* 0x0007220000000800 */
[----:B------:R-:W-:Y:S01]  /*cfe0*/  LOP3.LUT R12, R0, 0xff, RZ, 0xc0, !PT ;  /* 0x000000ff000c7812 */ /* 0x000fe200078ec0ff */
[C---:B--2---:R-:W-:Y:S01]  /*cff0*/  HMMA.16816.F32.BF16 R108, R4.reuse, R20, R108 ;  /* 0x00000014046c723c */ /* 0x044fe2000004186c */
[----:B------:R-:W-:Y:S01]  /*d000*/  PRMT R16, R16, 0x5410, R8 ;  /* 0x0000541010107816 */ /* 0x000fe20000000008 */
[----:B------:R-:W-:Y:S01]  /*d010*/  FFMA.FTZ R8, R245, UR4, -R25 ;  /* 0x00000004f5087c23 */ /* 0x000fe20008010819 */
[----:B------:R-:W-:Y:S01]  /*d020*/  @!P4 PRMT R150, R247, 0x5410, RZ ;  /* 0x00005410f796c816 */ /* 0x000fe200000000ff */
[----:B------:R-:W2:Y:S01]  /*d030*/  LDSM.16.MT88.4 R56, [R183+0xd800] ;  /* 0x00d80000b738783b */ /* 0x000ea20000004200 */
[----:B------:R-:W-:Y:S01]  /*d040*/  IMAD.MOV.U32 R206, RZ, RZ, R48 ;  /* 0x000000ffffce7224 */ /* 0x000fe200078e0030 */
[----:B-1----:R-:W-:Y:S01]  /*d050*/  LOP3.LUT R3, R15, 0xff, RZ, 0xc0, !PT ;  /* 0x000000ff0f037812 */ /* 0x002fe200078ec0ff */
[----:B------:R1:W-:Y:S01]  /*d060*/  MUFU.EX2 R24, R8 ;  /* 0x0000000800187308 */ /* 0x0003e20000000800 */
[----:B------:R-:W-:Y:S01]  /*d070*/  HMMA.16816.F32.BF16 R32, R4, R22, R112 ;  /* 0x000000160420723c */ /* 0x000fe20000041870 */
[----:B------:R-:W-:Y:S01]  /*d080*/  IMAD.MOV.U32 R208, RZ, RZ, R49 ;  /* 0x000000ffffd07224 */ /* 0x000fe200078e0031 */
[----:B------:R-:W-:Y:S01]  /*d090*/  PRMT R15, R3, 0x5410, R14 ;  /* 0x00005410030f7816 */ /* 0x000fe2000000000e */
[----:B------:R-:W-:Y:S01]  /*d0a0*/  FFMA.FTZ R14, R242, UR4, -R25 ;  /* 0x00000004f20e7c23 */ /* 0x000fe20008010819 */
[----:B------:R-:W-:-:S02]  /*d0b0*/  IMAD.MOV.U32 R210, RZ, RZ, R51 ;  /* 0x000000ffffd27224 */ /* 0x000fc400078e0033 */
[----:B------:R-:W-:Y:S01]  /*d0c0*/  IMAD.MOV.U32 R209, RZ, RZ, R67 ;  /* 0x000000ffffd17224 */ /* 0x000fe200078e0043 */
[----:B---3--:R-:W-:Y:S01]  /*d0d0*/  LOP3.LUT R2, R13, 0xffff, RZ, 0xc0, !PT ;  /* 0x0000ffff0d027812 */ /* 0x008fe200078ec0ff */
[----:B------:R3:W5:Y:S01]  /*d0e0*/  MUFU.EX2 R119, R9 ;  /* 0x0000000900777308 */ /* 0x0007620000000800 */
[----:B----4-:R-:W-:Y:S01]  /*d0f0*/  F2FP.BF16.F32.PACK_AB R5, R26, R30 ;  /* 0x0000001e1a05723e */ /* 0x010fe200000010ff */
[----:B------:R-:W-:Y:S01]  /*d100*/  @!P2 HFMA2.BF16_V2 R243, -RZ.H0_H0, RZ.H0_H0, -R151.H0_H0 ;  /* 0x200000fffff3a231 */ /* 0x000fe20000340997 */
[----:B------:R-:W-:Y:S01]  /*d110*/  SHF.R.U32.HI R3, RZ, 0x8, R2 ;  /* 0x00000008ff037819 */ /* 0x000fe20000011602 */
[----:B------:R-:W-:Y:S01]  /*d120*/  IMAD.MOV.U32 R21, RZ, RZ, R41 ;  /* 0x000000ffff157224 */ /* 0x000fe200078e0029 */
[----:B------:R-:W-:Y:S01]  /*d130*/  LOP3.LUT R2, R0, 0xffff, RZ, 0xc0, !PT ;  /* 0x0000ffff00027812 */ /* 0x000fe200078ec0ff */
[----:B------:R-:W-:Y:S01]  /*d140*/  IMAD.MOV.U32 R204, RZ, RZ, R62 ;  /* 0x000000ffffcc7224 */ /* 0x000fe200078e003e */
[----:B------:R-:W-:Y:S01]  /*d150*/  LOP3.LUT R3, R3, 0xffff, RZ, 0xc0, !PT ;  /* 0x0000ffff03037812 */ /* 0x000fe200078ec0ff */
[----:B------:R4:W2:Y:S01]  /*d160*/  MUFU.EX2 R18, R14 ;  /* 0x0000000e00127308 */ /* 0x0008a20000000800 */
[----:B-1----:R-:W-:Y:S01]  /*d170*/  SHF.R.U32.HI R8, RZ, 0x10, R0 ;  /* 0x00000010ff087819 */ /* 0x002fe20000011600 */
[----:B------:R-:W-:Y:S01]  /*d180*/  @!P5 HFMA2.BF16_V2 R242, -RZ.H0_H0, RZ.H0_H0, -R155.H0_H0 ;  /* 0x200000fffff2d231 */ /* 0x000fe2000034099b */
[----:B------:R-:W-:Y:S01]  /*d190*/  ISETP.LE.U32.AND P1, PT, R3, UR5, PT ;  /* 0x0000000503007c0c */ /* 0x000fe2000bf23070 */
[----:B------:R-:W-:Y:S01]  /*d1a0*/  @!P3 HFMA2.BF16_V2 R245, -RZ.H0_H0, RZ.H0_H0, -R152.H0_H0 ;  /* 0x200000fffff5b231 */ /* 0x000fe20000340998 */
[----:B------:R-:W-:Y:S01]  /*d1b0*/  SHF.R.U32.HI R2, RZ, 0x8, R2 ;  /* 0x00000008ff027819 */ /* 0x000fe20000011602 */
[----:B------:R-:W-:-:S02]  /*d1c0*/  IMAD.MOV.U32 R23, RZ, RZ, R52 ;  /* 0x000000ffff177224 */ /* 0x000fc400078e0034 */
[----:B------:R-:W-:Y:S01]  /*d1d0*/  IMAD.MOV.U32 R25, RZ, RZ, R50 ;  /* 0x000000ffff197224 */ /* 0x000fe200078e0032 */
[----:B---3--:R-:W-:Y:S01]  /*d1e0*/  SHF.R.U32.HI R9, RZ, 0x18, R0 ;  /* 0x00000018ff097819 */ /* 0x008fe20000011600 */
[----:B------:R-:W1:Y:S01]  /*d1f0*/  LDSM.16.MT88.4 R40, [R182+0xd800] ;  /* 0x00d80000b628783b */ /* 0x000e620000004200 */
[----:B------:R-:W-:Y:S01]  /*d200*/  LOP3.LUT R0, R8, 0xff, RZ, 0xc0, !PT ;  /* 0x000000ff08007812 */ /* 0x000fe200078ec0ff */
[----:B------:R-:W-:Y:S01]  /*d210*/  IMAD.MOV.U32 R205, RZ, RZ, R63 ;  /* 0x000000ffffcd7224 */ /* 0x000fe200078e003f */
[----:B------:R-:W-:Y:S01]  /*d220*/  PRMT R2, R12, 0x5410, R2 ;  /* 0x000054100c027816 */ /* 0x000fe20000000002 */
[----:B------:R-:W-:Y:S01]  /*d230*/  LDSM.16.MT88.4 R48, [R184+0xd800] ;  /* 0x00d80000b830783b */ /* 0x000fe20000004200 */
[----:B------:R-:W-:Y:S01]  /*d240*/  PRMT R3, R0, 0x5410, R9 ;  /* 0x0000541000037816 */ /* 0x000fe20000000009 */
[----:B------:R-:W-:Y:S01]  /*d250*/  IMAD.MOV.U32 R207, RZ, RZ, R66 ;  /* 0x000000ffffcf7224 */ /* 0x000fe200078e0042 */
[----:B------:R-:W-:Y:S01]  /*d260*/  F2FP.BF16.F32.PACK_AB R9, R148, R149 ;  /* 0x000000959409723e */ /* 0x000fe200000010ff */
[----:B------:R-:W-:Y:S01]  /*d270*/  IMAD.MOV.U32 R211, RZ, RZ, R61 ;  /* 0x000000ffffd37224 */ /* 0x000fe200078e003d */
[----:B------:R-:W-:Y:S01]  /*d280*/  HSET2.LE.AND R0, R15, R28, PT ;  /* 0x0000001c0f007233 */ /* 0x000fe20003803000 */
[----:B------:R-:W-:Y:S01]  /*d290*/  IMAD.MOV.U32 R238, RZ, RZ, R65 ;  /* 0x000000ffffee7224 */ /* 0x000fe200078e0041 */
[C---:B------:R-:W-:Y:S01]  /*d2a0*/  PRMT R15, R9.reuse, 0x7610, R15 ;  /* 0x00007610090f7816 */ /* 0x040fe2000000000f */
[----:B------:R-:W-:Y:S01]  /*d2b0*/  IMAD.MOV.U32 R197, RZ, RZ, R73 ;  /* 0x000000ffffc57224 */ /* 0x000fe200078e0049 */
[----:B----4-:R-:W-:-:S02]  /*d2c0*/  PRMT R14, R9, 0x7632, R14 ;  /* 0x00007632090e7816 */ /* 0x010fc4000000000e */
[----:B-----5:R-:W-:Y:S02]  /*d2d0*/  F2FP.BF16.F32.PACK_AB R4, R119, R118 ;  /* 0x000000767704723e */ /* 0x020fe400000010ff */
[----:B------:R-:W-:Y:S01]  /*d2e0*/  @!P5 PRMT R155, R242, 0x5410, RZ ;  /* 0x00005410f29bd816 */ /* 0x000fe200000000ff */
[----:B------:R-:W-:Y:S01]  /*d2f0*/  @!P1 HFMA2.BF16_V2 R244, -RZ.H0_H0, RZ.H0_H0, -R146.H0_H0 ;  /* 0x200000fffff49231 */ /* 0x000fe20000340992 */
[C---:B------:R-:W-:Y:S01]  /*d300*/  PRMT R12, R5.reuse, 0x7610, R12 ;  /* 0x00007610050c7816 */ /* 0x040fe2000000000c */
[----:B------:R-:W-:Y:S01]  /*d310*/  LDSM.16.MT88.4 R64, [R181+0xf800] ;  /* 0x00f80000b540783b */ /* 0x000fe20000004200 */
[----:B------:R-:W-:Y:S02]  /*d320*/  PRMT R9, R5, 0x7632, R9 ;  /* 0x0000763205097816 */ /* 0x000fe40000000009 */
[----:B------:R-:W-:Y:S01]  /*d330*/  HSET2.LE.AND R8, R16, R28, PT ;  /* 0x0000001c10087233 */ /* 0x000fe20003803000 */
[----:B------:R3:W4:Y:S01]  /*d340*/  LDL.LU.S16 R5, [R1+0x4] ;  /* 0x0000040001057983 */ /* 0x0007220000300600 */
[----:B--2---:R-:W-:-:S02]  /*d350*/  F2FP.BF16.F32.PACK_AB R16, R18, R24 ;  /* 0x000000181210723e */ /* 0x004fc400000010ff */
[C---:B------:R-:W-:Y:S01]  /*d360*/  PRMT R7, R4.reuse, 0x7610, R7 ;  /* 0x0000761004077816 */ /* 0x040fe20000000007 */
[----:B------:R-:W-:Y:S01]  /*d370*/  LDSM.16.MT88.4 R72, [R182+0xf800] ;  /* 0x00f80000b648783b */ /* 0x000fe20000004200 */
[----:B------:R-:W-:Y:S01]  /*d380*/  PRMT R6, R4, 0x7632, R6 ;  /* 0x0000763204067816 */ /* 0x000fe20000000006 */
[----:B------:R-:W-:Y:S01]  /*d390*/  IMAD.MOV.U32 R4, RZ, RZ, R16 ;  /* 0x000000ffff047224 */ /* 0x000fe200078e0010 */
[--C-:B------:R-:W-:Y:S02]  /*d3a0*/  HSET2.LE.AND R2, R2, R28.reuse, PT ;  /* 0x0000001c02027233 */ /* 0x100fe40003803000 */
[----:B------:R-:W-:Y:S01]  /*d3b0*/  HSET2.LE.AND R3, R3, R28, PT ;  /* 0x0000001c03037233 */ /* 0x000fe20003803000 */
[----:B------:R-:W-:Y:S01]  /*d3c0*/  IMAD.MOV.U32 R28, RZ, RZ, R53 ;  /* 0x000000ffff1c7224 */ /* 0x000fe200078e0035 */
[----:B------:R-:W-:Y:S02]  /*d3d0*/  LOP3.LUT R115, R0, R4, RZ, 0xc0, !PT ;  /* 0x0000000400737212 */ /* 0x000fe400078ec0ff */
[----:B------:R-:W-:-:S04]  /*d3e0*/  PRMT R0, R15, 0x5410, R14 ;  /* 0x000054100f007816 */ /* 0x000fc8000000000e */
[----:B------:R-:W-:Y:S02]  /*d3f0*/  LOP3.LUT R112, R2, R0, RZ, 0xc0, !PT ;  /* 0x0000000002707212 */ /* 0x000fe400078ec0ff */
[----:B------:R-:W-:-:S04]  /*d400*/  SHF.R.U32.HI R2, RZ, 0x18, R13 ;  /* 0x00000018ff027819 */ /* 0x000fc8000001160d */
[----:B------:R-:W-:Y:S02]  /*d410*/  ISETP.LE.U32.AND P5, PT, R2, UR5, PT ;  /* 0x0000000502007c0c */ /* 0x000fe4000bfa3070 */
[----:B------:R-:W-:Y:S02]  /*d420*/  @!P1 PRMT R146, R244, 0x5410, RZ ;  /* 0x00005410f4929816 */ /* 0x000fe400000000ff */
[----:B------:R-:W-:Y:S02]  /*d430*/  ISETP.LE.U32.AND P1, PT, R27, UR5, PT ;  /* 0x000000051b007c0c */ /* 0x000fe4000bf23070 */
[----:B------:R-:W-:-:S07]  /*d440*/  LOP3.LUT R2, R19, 0xff, RZ, 0xc0, !PT ;  /* 0x000000ff13027812 */ /* 0x000fce00078ec0ff */
[----:B------:R-:W-:-:S05]  /*d450*/  @!P5 HFMA2.BF16_V2 R246, -RZ.H0_H0, RZ.H0_H0, -R147.H0_H0 ;  /* 0x200000fffff6d231 */ /* 0x000fca0000340993 */
[----:B------:R-:W-:Y:S02]  /*d460*/  @!P5 PRMT R147, R246, 0x5410, RZ ;  /* 0x00005410f693d816 */ /* 0x000fe400000000ff */
[----:B------:R-:W-:Y:S02]  /*d470*/  ISETP.LE.U32.AND P5, PT, R2, UR5, PT ;  /* 0x0000000502007c0c */ /* 0x000fe4000bfa3070 */
[----:B------:R-:W-:Y:S01]  /*d480*/  SHF.R.U32.HI R2, RZ, 0x10, R19 ;  /* 0x00000010ff027819 */ /* 0x000fe20000011613 */
[----:B------:R-:W-:Y:S01]  /*d490*/  @!P1 HFMA2.BF16_V2 R250, -RZ.H0_H0, RZ.H0_H0, -R143.H0_H0 ;  /* 0x200000fffffa9231 */ /* 0x000fe2000034098f */
[----:B------:R-:W-:Y:S02]  /*d4a0*/  PRMT R0, R12, 0x5410, R9 ;  /* 0x000054100c007816 */ /* 0x000fe40000000009 */
[----:B------:R-:W-:Y:S02]  /*d4b0*/  LOP3.LUT R2, R2, 0xff, RZ, 0xc0, !PT ;  /* 0x000000ff02027812 */ /* 0x000fe400078ec0ff */
[----:B------:R-:W-:-:S02]  /*d4c0*/  @!P1 PRMT R143, R250, 0x5410, RZ ;  /* 0x00005410fa8f9816 */ /* 0x000fc400000000ff */
[----:B------:R-:W-:Y:S02]  /*d4d0*/  ISETP.LE.U32.AND P1, PT, R2, UR5, PT ;  /* 0x0000000502007c0c */ /* 0x000fe4000bf23070 */
[----:B------:R-:W-:Y:S02]  /*d4e0*/  LOP3.LUT R113, R3, R0, RZ, 0xc0, !PT ;  /* 0x0000000003717212 */ /* 0x000fe400078ec0ff */
[----:B------:R-:W-:-:S04]  /*d4f0*/  PRMT R0, R7, 0x5410, R6 ;  /* 0x0000541007007816 */ /* 0x000fc80000000006 */
[----:B------:R-:W-:Y:S02]  /*d500*/  LOP3.LUT R114, R8, R0, RZ, 0xc0, !PT ;  /* 0x0000000008727212 */ /* 0x000fe400078ec0ff */
[----:B------:R-:W-:-:S04]  /*d510*/  SHF.R.U32.HI R0, RZ, 0x8, R17 ;  /* 0x00000008ff007819 */ /* 0x000fc80000011611 */
[----:B------:R-:W-:Y:S01]  /*d520*/  LOP3.LUT R0, R0, 0xffff, RZ, 0xc0, !PT ;  /* 0x0000ffff00007812 */ /* 0x000fe200078ec0ff */
[----:B------:R-:W-:Y:S01]  /*d530*/  HMMA.16816.F32.BF16 R120, R112, R124, R96 ;  /* 0x0000007c7078723c */ /* 0x000fe20000041860 */
[----:B------:R-:W-:Y:S01]  /*d540*/  @!P2 PRMT R151, R243, 0x5410, RZ ;  /* 0x00005410f397a816 */ /* 0x000fe200000000ff */
[----:B------:R3:W2:Y:S01]  /*d550*/  LDL.LU.S16 R99, [R1] ;  /* 0x0000000001637983 */ /* 0x0006a20000300600 */
[----:B------:R-:W-:Y:S02]  /*d560*/  ISETP.LE.U32.AND P2, PT, R0, UR5, PT ;  /* 0x0000000500007c0c */ /* 0x000fe4000bf43070 */
[----:B------:R-:W-:Y:S01]  /*d570*/  LOP3.LUT R0, R31, 0xff, RZ, 0xc0, !PT ;  /* 0x000000ff1f007812 */ /* 0x000fe200078ec0ff */
[----:B------:R3:W5:Y:S01]  /*d580*/  LDL.LU.S16 R97, [R1+0x8] ;  /* 0x0000080001617983 */ /* 0x0007620000300600 */
[----:B----4-:R-:W-:-:S05]  /*d590*/  @!P1 HFMA2.BF16_V2 R5, -RZ.H0_H0, RZ.H0_H0, -R117.H0_H0 ;  /* 0x200000ffff059231 */ /* 0x010fca0000340975 */
[----:B------:R-:W-:-:S04]  /*d5a0*/  PRMT R31, R5, 0x7610, R31 ;  /* 0x00007610051f7816 */ /* 0x000fc8000000001f */
[----:B------:R-:W-:Y:S02]  /*d5b0*/  @!P1 PRMT R117, R31, 0x5410, RZ ;  /* 0x000054101f759816 */ /* 0x000fe400000000ff */
[----:B------:R3:W4:Y:S01]  /*d5c0*/  LDL.LU.S16 R31, [R1+0x10] ;  /* 0x00001000011f7983 */ /* 0x0007220000300600 */
[----:B------:R-:W-:Y:S02]  /*d5d0*/  @!P3 PRMT R152, R245, 0x5410, RZ ;  /* 0x00005410f598b816 */ /* 0x000fe400000000ff */
[----:B------:R-:W-:Y:S02]  /*d5e0*/  ISETP.LE.U32.AND P3, PT, R0, UR5, PT ;  /* 0x0000000500007c0c */ /* 0x000fe4000bf63070 */
[----:B------:R-:W-:-:S04]  /*d5f0*/  LOP3.LUT R0, R19, 0xffff, RZ, 0xc0, !PT ;  /* 0x0000ffff13007812 */ /* 0x000fc800078ec0ff */
[----:B------:R-:W-:-:S04]  /*d600*/  SHF.R.U32.HI R0, RZ, 0x8, R0 ;  /* 0x00000008ff007819 */ /* 0x000fc80000011600 */
[----:B------:R-:W-:-:S04]  /*d610*/  LOP3.LUT R0, R0, 0xffff, RZ, 0xc0, !PT ;  /* 0x0000ffff00007812 */ /* 0x000fc800078ec0ff */
[----:B------:R-:W-:Y:S02]  /*d620*/  ISETP.LE.U32.AND P4, PT, R0, UR5, PT ;  /* 0x0000000500007c0c */ /* 0x000fe4000bf83070 */
[----:B------:R-:W-:Y:S01]  /*d630*/  SHF.R.U32.HI R4, RZ, 0x8, R70 ;  /* 0x00000008ff047819 */ /* 0x000fe20000011646 */
[----:B------:R-:W-:-:S03]  /*d640*/  @!P3 HFMA2.BF16_V2 R249, -RZ.H0_H0, RZ.H0_H0, -R145.H0_H0 ;  /* 0x200000fffff9b231 */ /* 0x000fc60000340991 */
[----:B------:R-:W-:Y:S02]  /*d650*/  LOP3.LUT R4, R4, 0xffff, RZ, 0xc0, !PT ;  /* 0x0000ffff04047812 */ /* 0x000fe400078ec0ff */
[----:B------:R-:W-:-:S05]  /*d660*/  SHF.R.U32.HI R0, RZ, 0x18, R19 ;  /* 0x00000018ff007819 */ /* 0x000fca0000011613 */
[----:B------:R-:W-:Y:S01]  /*d670*/  @!P4 HFMA2.BF16_V2 R252, -RZ.H0_H0, RZ.H0_H0, -R136.H0_H0 ;  /* 0x200000fffffcc231 */ /* 0x000fe20000340988 */
[----:B------:R-:W-:Y:S01]  /*d680*/  @!P3 PRMT R145, R249, 0x5410, RZ ;  /* 0x00005410f991b816 */ /* 0x000fe200000000ff */
[----:B------:R-:W-:-:S03]  /*d690*/  @!P5 HFMA2.BF16_V2 R251, -RZ.H0_H0, RZ.H0_H0, -R138.H0_H0 ;  /* 0x200000fffffbd231 */ /* 0x000fc6000034098a */
[----:B------:R-:W-:Y:S02]  /*d6a0*/  @!P4 PRMT R136, R252, 0x5410, RZ ;  /* 0x00005410fc88c816 */ /* 0x000fe400000000ff */
[----:B------:R-:W-:Y:S01]  /*d6b0*/  ISETP.LE.U32.AND P4, PT, R4, UR5, PT ;  /* 0x0000000504007c0c */ /* 0x000fe2000bf83070 */
[----:B------:R-:W-:Y:S01]  /*d6c0*/  IMAD.WIDE.U32 R2, R71, -0x2daee0ad, RZ ;  /* 0xd2511f5347027825 */ /* 0x000fe200078e00ff */
[----:B------:R-:W-:Y:S02]  /*d6d0*/  ISETP.LE.U32.AND P3, PT, R0, UR5, PT ;  /* 0x0000000500007c0c */ /* 0x000fe4000bf63070 */
[----:B------:R-:W-:Y:S02]  /*d6e0*/  LOP3.LUT R0, R69, 0xff, RZ, 0xc0, !PT ;  /* 0x000000ff45007812 */ /* 0x000fe400078ec0ff */
[----:B------:R-:W-:Y:S02]  /*d6f0*/  @!P5 PRMT R138, R251, 0x5410, RZ ;  /* 0x00005410fb8ad816 */ /* 0x000fe400000000ff */
[----:B------:R-:W-:-:S02]  /*d700*/  ISETP.LE.U32.AND P5, PT, R0, UR5, PT ;  /* 0x0000000500007c0c */ /* 0x000fc4000bfa3070 */
[----:B------:R-:W-:Y:S02]  /*d710*/  LOP3.LUT R0, R3, UR31, R68, 0x96, !PT ;  /* 0x0000001f03007c12 */ /* 0x000fe4000f8e9644 */
[C---:B------:R-:W-:Y:S02]  /*d720*/  LOP3.LUT R4, R2.reuse, 0xff, RZ, 0xc0, !PT ;  /* 0x000000ff02047812 */ /* 0x040fe400078ec0ff */
[----:B------:R-:W-:Y:S02]  /*d730*/  LOP3.LUT R13, R2, 0xffff, RZ, 0xc0, !PT ;  /* 0x0000ffff020d7812 */ /* 0x000fe400078ec0ff */
[--C-:B------:R-:W-:Y:S02]  /*d740*/  SHF.R.U32.HI R5, RZ, 0x10, R2.reuse ;  /* 0x00000010ff057819 */ /* 0x100fe40000011602 */
[----:B------:R-:W-:Y:S02]  /*d750*/  SHF.R.U32.HI R2, RZ, 0x18, R2 ;  /* 0x00000018ff027819 */ /* 0x000fe40000011602 */
[----:B------:R-:W-:Y:S01]  /*d760*/  LOP3.LUT R3, R0, 0xff, RZ, 0xc0, !PT ;  /* 0x000000ff00037812 */ /* 0x000fe200078ec0ff */
[----:B-----5:R-:W-:-:S05]  /*d770*/  @!P6 HFMA2.BF16_V2 R97, -RZ.H0_H0, RZ.H0_H0, -R142.H0_H0 ;  /* 0x200000ffff61e231 */ /* 0x020fca000034098e */
[----:B------:R-:W-:Y:S02]  /*d780*/  PRMT R96, R97, 0x7610, R96 ;  /* 0x0000761061607816 */ /* 0x000fe40000000060 */
[----:B------:R-:W-:Y:S02]  /*d790*/  ISETP.LE.U32.AND P1, PT, R2, UR5, PT ;  /* 0x0000000502007c0c */ /* 0x000fe4000bf23070 */
[----:B------:R-:W-:Y:S01]  /*d7a0*/  @!P6 PRMT R142, R96, 0x5410, RZ ;  /* 0x00005410608ee816 */ /* 0x000fe200000000ff */
[----:B------:R3:W5:Y:S01]  /*d7b0*/  LDL.LU.S16 R2, [R1+0x14] ;  /* 0x0000140001027983 */ /* 0x0007620000300600 */
[----:B------:R-:W-:Y:S02]  /*d7c0*/  ISETP.LE.U32.AND P6, PT, R3, UR5, PT ;  /* 0x0000000503007c0c */ /* 0x000fe4000bfc3070 */
[----:B------:R-:W-:Y:S01]  /*d7d0*/  SHF.R.U32.HI R3, RZ, 0x18, R0 ;  /* 0x00000018ff037819 */ /* 0x000fe20000011600 */
[----:B----4-:R-:W-:-:S05]  /*d7e0*/  @!P4 HFMA2.BF16_V2 R31, -RZ.H0_H0, RZ.H0_H0, -R141.H0_H0 ;  /* 0x200000ffff1fc231 */ /* 0x010fca000034098d */
[----:B------:R-:W-:-:S04]  /*d7f0*/  PRMT R27, R31, 0x7610, R27 ;  /* 0x000076101f1b7816 */ /* 0x000fc8000000001b */
[----:B------:R-:W-:Y:S02]  /*d800*/  @!P4 PRMT R141, R27, 0x5410, RZ ;  /* 0x000054101b8dc816 */ /* 0x000fe400000000ff */
[----:B------:R-:W-:Y:S02]  /*d810*/  ISETP.LE.U32.AND P4, PT, R3, UR5, PT ;  /* 0x0000000503007c0c */ /* 0x000fe4000bf83070 */
[----:B------:R3:W4:Y:S04]  /*d820*/  LDL.LU.S16 R3, [R1+0x28] ;  /* 0x0000280001037983 */ /* 0x0007280000300600 */
[----:B------:R3:W3:Y:S01]  /*d830*/  LDL.LU.S16 R27, [R1+0x24] ;  /* 0x00002400011b7983 */ /* 0x0006e20000300600 */
[----:B------:R-:W-:-:S05]  /*d840*/  @!P2 HFMA2.BF16_V2 R248, -RZ.H0_H0, RZ.H0_H0, -R144.H0_H0 ;  /* 0x200000fffff8a231 */ /* 0x000fca0000340990 */
[----:B------:R-:W-:Y:S02]  /*d850*/  @!P2 PRMT R144, R248, 0x5410, RZ ;  /* 0x00005410f890a816 */ /* 0x000fe400000000ff */
[----:B------:R-:W-:Y:S01]  /*d860*/  ISETP.LE.U32.AND P2, PT, R60, UR5, PT ;  /* 0x000000053c007c0c */ /* 0x000fe2000bf43070 */
[----:B--2---:R-:W-:-:S05]  /*d870*/  @!P3 HFMA2.BF16_V2 R99, -RZ.H0_H0, RZ.H0_H0, -R137.H0_H0 ;  /* 0x200000ffff63b231 */ /* 0x004fca0000340989 */
[----:B------:R-:W-:-:S04]  /*d880*/  PRMT R98, R99, 0x7610, R98 ;  /* 0x0000761063627816 */ /* 0x000fc80000000062 */
[----:B------:R-:W-:Y:S02]  /*d890*/  @!P3 PRMT R137, R98, 0x5410, RZ ;  /* 0x000054106289b816 */ /* 0x000fe400000000ff */
[----:B------:R-:W-:Y:S01]  /*d8a0*/  ISETP.LE.U32.AND P3, PT, R4, UR5, PT ;  /* 0x0000000504007c0c */ /* 0x000fe2000bf63070 */
[----:B------:R-:W-:Y:S01]  /*d8b0*/  IMAD.MOV.U32 R242, RZ, RZ, R23 ;  /* 0x000000fffff27224 */ /* 0x000fe200078e0017 */
[C---:B------:R-:W-:Y:S01]  /*d8c0*/  HMMA.16816.F32.BF16 R52, R112.reuse, R56, R80 ;  /* 0x000000387034723c */ /* 0x040fe20000041850 */
[----:B------:R-:W-:Y:S01]  /*d8d0*/  IMAD.MOV.U32 R243, RZ, RZ, R21 ;  /* 0x000000fffff37224 */ /* 0x000fe200078e0015 */
[----:B------:R-:W2:Y:S04]  /*d8e0*/  LDSM.16.MT88.4 R80, [R184+0xf800] ;  /* 0x00f80000b850783b */ /* 0x000ea80000004200 */
[----:B------:R-:W-:Y:S01]  /*d8f0*/  HMMA.16816.F32.BF16 R124, R112, R126, R128 ;  /* 0x0000007e707c723c */ /* 0x000fe20000041880 */
[----:B------:R-:W2:Y:S04]  /*d900*/  LDSM.16.MT88.4 R128, [R181+0x11800] ;  /* 0x01180000b580783b */ /* 0x000ea80000004200 */
[----:B------:R-:W2:Y:S01]  /*d910*/  LDSM.16.MT88.4 R96, [R182+0x11800] ;  /* 0x01180000b660783b */ /* 0x000ea20000004200 */
[----:B-----5:R-:W-:-:S05]  /*d920*/  @!P2 HFMA2.BF16_V2 R2, -RZ.H0_H0, RZ.H0_H0, -R140.H0_H0 ;  /* 0x200000ffff02a231 */ /* 0x020fca000034098c */
[----:B------:R-:W-:-:S04]  /*d930*/  PRMT R4, R2, 0x7610, R4 ;  /* 0x0000761002047816 */ /* 0x000fc80000000004 */
[----:B------:R-:W-:Y:S02]  /*d940*/  @!P2 PRMT R140, R4, 0x5410, RZ ;  /* 0x00005410048ca816 */ /* 0x000fe400000000ff */
[----:B------:R1:W5:Y:S01]  /*d950*/  LDL.LU.S16 R4, [R1+0x2c] ;  /* 0x00002c0001047983 */ /* 0x0003620000300600 */
[----:B---3--:R-:W-:-:S05]  /*d960*/  @!P6 HFMA2.BF16_V2 R27, -RZ.H0_H0, RZ.H0_H0, -R15.H0_H0 ;  /* 0x200000ffff1be231 */ /* 0x008fca000034090f */
[----:B------:R-:W-:Y:S02]  /*d970*/  PRMT R20, R27, 0x7610, R20 ;  /* 0x000076101b147816 */ /* 0x000fe40000000014 */
[----:B------:R3:W2:Y:S01]  /*d980*/  LDL.LU.S16 R27, [R1+0xc] ;  /* 0x00000c00011b7983 */ /* 0x0006a20000300600 */
[----:B------:R-:W-:Y:S01]  /*d990*/  LOP3.LUT R2, R5, 0xff, RZ, 0xc0, !PT ;  /* 0x000000ff05027812 */ /* 0x000fe200078ec0ff */
[----:B----4-:R-:W-:Y:S01]  /*d9a0*/  @!P5 HFMA2.BF16_V2 R3, -RZ.H0_H0, RZ.H0_H0, -R139.H0_H0 ;  /* 0x200000ffff03d231 */ /* 0x010fe2000034098b */
[----:B------:R-:W-:Y:S01]  /*d9b0*/  @!P6 PRMT R15, R20, 0x5410, RZ ;  /* 0x00005410140fe816 */ /* 0x000fe200000000ff */
[----:B------:R3:W4:Y:S01]  /*d9c0*/  LDL.LU.S16 R31, [R1+0x34] ;  /* 0x00003400011f7983 */ /* 0x0007220000300600 */
[----:B------:R-:W-:Y:S02]  /*d9d0*/  ISETP.LE.U32.AND P2, PT, R2, UR5, PT ;  /* 0x0000000502007c0c */ /* 0x000fe4000bf43070 */
[----:B------:R-:W-:Y:S02]  /*d9e0*/  LOP3.LUT R2, R0, 0xffff, RZ, 0xc0, !PT ;  /* 0x0000ffff00027812 */ /* 0x000fe400078ec0ff */
[----:B------:R-:W-:-:S02]  /*d9f0*/  SHF.R.U32.HI R0, RZ, 0x10, R0 ;  /* 0x00000010ff007819 */ /* 0x000fc40000011600 */
[----:B------:R-:W-:Y:S02]  /*da00*/  PRMT R22, R3, 0x7610, R22 ;  /* 0x0000761003167816 */ /* 0x000fe40000000016 */
[----:B------:R-:W-:Y:S02]  /*da10*/  SHF.R.U32.HI R3, RZ, 0x8, R2 ;  /* 0x00000008ff037819 */ /* 0x000fe40000011602 */
[----:B------:R-:W-:Y:S02]  /*da20*/  LOP3.LUT R2, R0, 0xff, RZ, 0xc0, !PT ;  /* 0x000000ff00027812 */ /* 0x000fe400078ec0ff */
[----:B------:R-:W-:Y:S01]  /*da30*/  LOP3.LUT R0, R3, 0xffff, RZ, 0xc0, !PT ;  /* 0x0000ffff03007812 */ /* 0x000fe200078ec0ff */
[----:B------:R-:W-:Y:S01]  /*da40*/  FFMA.FTZ R3, R241, R29, R28 ;  /* 0x0000001df1037223 */ /* 0x000fe2000001001c */
[----:B------:R-:W-:Y:S01]  /*da50*/  @!P5 PRMT R139, R22, 0x5410, RZ ;  /* 0x00005410168bd816 */ /* 0x000fe200000000ff */
[----:B------:R3:W3:Y:S01]  /*da60*/  LDL.LU.S16 R29, [R1+0x30] ;  /* 0x00003000011d7983 */ /* 0x0006e20000300600 */
[----:B------:R-:W-:-:S02]  /*da70*/  ISETP.LE.U32.AND P5, PT, R2, UR5, PT ;  /* 0x0000000502007c0c */ /* 0x000fc4000bfa3070 */
[----:B------:R-:W-:Y:S01]  /*da80*/  ISETP.LE.U32.AND P6, PT, R0, UR5, PT ;  /* 0x0000000500007c0c */ /* 0x000fe2000bfc3070 */
[----:B------:R1:W3:Y:S01]  /*da90*/  LDL.LU.S16 R28, [R1+0x18] ;  /* 0x00001800011c7983 */ /* 0x0002e20000300600 */
[----:B------:R-:W-:Y:S02]  /*daa0*/  SHF.R.U32.HI R0, RZ, 0x8, R13 ;  /* 0x00000008ff007819 */ /* 0x000fe4000001160d */
[----:B------:R-:W-:Y:S01]  /*dab0*/  @P2 PRMT R8, R16, 0x7610, R8 ;  /* 0x0000761010082816 */ /* 0x000fe20000000008 */
[--C-:B-----5:R-:W-:Y:S02]  /*dac0*/  @!P2 HFMA2.BF16_V2 R4, -RZ.H0_H0, RZ.H0_H0, -R16.reuse.H0_H0 ;  /* 0x200000ffff04a231 */ /* 0x120fe40000340910 */
[----:B--2---:R-:W-:-:S03]  /*dad0*/  @!P1 HFMA2.BF16_V2 R27, -RZ.H0_H0, RZ.H0_H0, -R16.H1_H1 ;  /* 0x200000ffff1b9231 */ /* 0x004fc60000360910 */
[----:B------:R-:W-:Y:S01]  /*dae0*/  PRMT R2, R4, 0x7610, R2 ;  /* 0x0000761004027816 */ /* 0x000fe20000000002 */
[----:B------:R-:W-:Y:S01]  /*daf0*/  FADD.FTZ R3, R205, R3 ;  /* 0x00000003cd037221 */ /* 0x000fe20000010000 */
[----:B-1----:R-:W-:Y:S01]  /*db00*/  HMMA.16816.F32.BF16 R36, R112, R40, R44 ;  /* 0x000000287024723c */ /* 0x002fe2000004182c */
[----:B------:R-:W-:Y:S01]  /*db10*/  LDSM.16.MT88.4 R20, [R183+0x11800] ;  /* 0x01180000b714783b */ /* 0x000fe20000004200 */
[----:B------:R-:W-:Y:S02]  /*db20*/  PRMT R19, R27, 0x7610, R19 ;  /* 0x000076101b137816 */ /* 0x000fe40000000013 */
[----:B------:R-:W-:Y:S01]  /*db30*/  @!P2 PRMT R8, R2, 0x5410, RZ ;  /* 0x000054100208a816 */ /* 0x000fe200000000ff */
[----:B------:R2:W5:Y:S01]  /*db40*/  LDL.LU.S16 R27, [R1+0x3c] ;  /* 0x00003c00011b7983 */ /* 0x0005620000300600 */
[----:B------:R-:W-:Y:S02]  /*db50*/  LOP3.LUT R2, R0, 0xffff, RZ, 0xc0, !PT ;  /* 0x0000ffff00027812 */ /* 0x000fe400078ec0ff */
[----:B------:R-:W-:-:S02]  /*db60*/  @P1 PRMT R0, R16, 0x7632, R0 ;  /* 0x0000763210001816 */ /* 0x000fc40000000000 */
[----:B------:R-:W-:Y:S02]  /*db70*/  @!P1 PRMT R0, R19, 0x5410, RZ ;  /* 0x0000541013009816 */ /* 0x000fe400000000ff */
[----:B------:R2:W2:Y:S01]  /*db80*/  LDL.LU.S16 R19, [R1+0x38] ;  /* 0x0000380001137983 */ /* 0x0004a20000300600 */
[----:B------:R-:W-:Y:S01]  /*db90*/  ISETP.LE.U32.AND P2, PT, R2, UR5, PT ;  /* 0x0000000502007c0c */ /* 0x000fe2000bf43070 */
[----:B------:R-:W-:Y:S01]  /*dba0*/  FFMA.FTZ R4, R242, R116, R243 ;  /* 0x00000074f2047223 */ /* 0x000fe200000100f3 */
[----:B----4-:R-:W-:-:S03]  /*dbb0*/  @!P6 HFMA2.BF16_V2 R31, -RZ.H0_H0, RZ.H0_H0, -R14.H0_H0 ;  /* 0x200000ffff1fe231 */ /* 0x010fc6000034090e */
[----:B------:R-:W-:Y:S01]  /*dbc0*/  FADD.FTZ R2, R204, R4 ;  /* 0x00000004cc027221 */ /* 0x000fe20000010000 */
[----:B---3--:R-:W-:-:S03]  /*dbd0*/  @!P4 HFMA2.BF16_V2 R28, -RZ.H0_H0, RZ.H0_H0, -R9.H0_H0 ;  /* 0x200000ffff1cc231 */ /* 0x008fc60000340909 */
[----:B------:R-:W-:Y:S01]  /*dbe0*/  FADD.FTZ R2, R206, R2 ;  /* 0x00000002ce027221 */ /* 0x000fe20000010000 */
[----:B------:R-:W-:Y:S01]  /*dbf0*/  PRMT R17, R31, 0x7610, R17 ;  /* 0x000076101f117816 */ /* 0x000fe20000000011 */
[----:B------:R-:W-:Y:S01]  /*dc00*/  FADD.FTZ R3, R207, R3 ;  /* 0x00000003cf037221 */ /* 0x000fe20000010000 */
[----:B------:R-:W-:Y:S01]  /*dc10*/  PRMT R13, R28, 0x7610, R13 ;  /* 0x000076101c0d7816 */ /* 0x000fe2000000000d */
[----:B------:R-:W-:Y:S01]  /*dc20*/  @!P5 HFMA2.BF16_V2 R29, -RZ.H0_H0, RZ.H0_H0, -R12.H0_H0 ;  /* 0x200000ffff1dd231 */ /* 0x000fe2000034090c */
[----:B------:R-:W-:Y:S02]  /*dc30*/  @!P6 PRMT R14, R17, 0x5410, RZ ;  /* 0x00005410110ee816 */ /* 0x000fe400000000ff */
[----:B------:R-:W-:Y:S01]  /*dc40*/  @!P4 PRMT R9, R13, 0x5410, RZ ;  /* 0x000054100d09c816 */ /* 0x000fe200000000ff */
[----:B------:R-:W-:Y:S01]  /*dc50*/  FADD.FTZ R13, R25, R2 ;  /* 0x00000002190d7221 */ /* 0x000fe20000010000 */
[----:B------:R-:W-:Y:S01]  /*dc60*/  FADD.FTZ R17, R240, R3 ;  /* 0x00000003f0117221 */ /* 0x000fe20000010000 */
[----:B------:R-:W-:-:S02]  /*dc70*/  PRMT R16, R29, 0x7610, R16 ;  /* 0x000076101d107816 */ /* 0x000fc40000000010 */
[----:B------:R-:W-:Y:S01]  /*dc80*/  FADD.FTZ R13, R208, R13 ;  /* 0x0000000dd00d7221 */ /* 0x000fe20000010000 */
[----:B------:R-:W-:Y:S01]  /*dc90*/  FADD.FTZ R17, R209, R17 ;  /* 0x00000011d1117221 */ /* 0x000fe20000010000 */
[----:B------:R-:W-:Y:S01]  /*dca0*/  @!P5 PRMT R12, R16, 0x5410, RZ ;  /* 0x00005410100cd816 */ /* 0x000fe200000000ff */
[----:B------:R-:W-:Y:S02]  /*dcb0*/  IMAD.U32 R16, RZ, RZ, UR18 ;  /* 0x00000012ff107e24 */ /* 0x000fe4000f8e00ff */
[----:B------:R-:W-:Y:S01]  /*dcc0*/  FADD.FTZ R13, R210, R13 ;  /* 0x0000000dd20d7221 */ /* 0x000fe20000010000 */
[----:B------:R-:W-:Y:S01]  /*dcd0*/  FADD.FTZ R17, R211, R17 ;  /* 0x00000011d3117221 */ /* 0x000fe20000010000 */
[C---:B------:R-:W-:Y:S06]  /*dce0*/  HMMA.16816.F32.BF16 R76, R112.reuse, R80, R76 ;  /* 0x00000050704c723c */ /* 0x040fec000004184c */
[C---:B------:R-:W-:Y:S01]  /*dcf0*/  HMMA.16816.F32.BF16 R44, R112.reuse, R48, R88 ;  /* 0x00000030702c723c */ /* 0x040fe20000041858 */
[----:B------:R-:W1:Y:S05]  /*dd00*/  LDSM.16.MT88.4 R88, [R183+0xf800] ;  /* 0x00f80000b758783b */ /* 0x000e6a0000004200 */
[----:B------:R-:W-:Y:S01]  /*dd10*/  HMMA.16816.F32.BF16 R80, R112, R82, R104 ;  /* 0x000000527050723c */ /* 0x000fe20000041868 */
[----:B------:R-:W3:Y:S01]  /*dd20*/  LDSM.16.MT88.4 R104, [R184+0x11800] ;  /* 0x01180000b868783b */ /* 0x000ee20000004200 */
[----:B------:R-:W-:-:S04]  /*dd30*/  @UP0 UIADD3 UR37, UR17, -0x3, URZ ;  /* 0xfffffffd11250890 */ /* 0x000fc8000fffe03f */
[----:B------:R-:W-:Y:S01]  /*dd40*/  HMMA.16816.F32.BF16 R92, R112, R128, R92 ;  /* 0x00000080705c723c */ /* 0x000fe2000004185c */
[----:B------:R-:W-:-:S05]  /*dd50*/  IMAD.MOV.U32 R116, RZ, RZ, R164 ;  /* 0x000000ffff747224 */ /* 0x000fca00078e00a4 */
[----:B------:R-:W-:Y:S01]  /*dd60*/  HMMA.16816.F32.BF16 R128, R112, R130, R132 ;  /* 0x000000827080723c */ /* 0x000fe20000041884 */
[----:B------:R-:W-:-:S05]  /*dd70*/  @P0 IMAD.MOV.U32 R116, RZ, RZ, R164 ;  /* 0x000000ffff740224 */ /* 0x000fca00078e00a4 */
[C---:B------:R-:W-:Y:S06]  /*dd80*/  HMMA.16816.F32.BF16 R60, R112.reuse, R64, R232 ;  /* 0x00000040703c723c */ /* 0x040fec00000418e8 */
[C---:B------:R-:W-:Y:S06]  /*dd90*/  HMMA.16816.F32.BF16 R68, R112.reuse, R72, R216 ;  /* 0x000000487044723c */ /* 0x040fec00000418d8 */
[C---:B------:R-:W-:Y:S06]  /*dda0*/  HMMA.16816.F32.BF16 R132, R112.reuse, R96, R168 ;  /* 0x000000607084723c */ /* 0x040fec00000418a8 */
[C---:B-1----:R-:W-:Y:S06]  /*ddb0*/  HMMA.16816.F32.BF16 R84, R112.reuse, R88, R84 ;  /* 0x000000587054723c */ /* 0x042fec0000041854 */
        /* <DEDUP_REMOVED lines=11> */
[----:B-----5:R-:W-:-:S02]  /*de70*/  @!P3 HFMA2.BF16_V2 R27, -RZ.H0_H0, RZ.H0_H0, -R7.H0_H0 ;  /* 0x200000ffff1bb231 */ /* 0x020fc40000340907 */
[----:B--2---:R-:W-:-:S03]  /*de80*/  @!P2 HFMA2.BF16_V2 R19, -RZ.H0_H0, RZ.H0_H0, -R6.H0_H0 ;  /* 0x200000ffff13a231 */ /* 0x004fc60000340906 */
[----:B------:R-:W-:Y:S02]  /*de90*/  PRMT R5, R27, 0x7610, R5 ;  /* 0x000076101b057816 */ /* 0x000fe40000000005 */
[----:B------:R-:W-:Y:S02]  /*dea0*/  PRMT R4, R19, 0x7610, R4 ;  /* 0x0000761013047816 */ /* 0x000fe40000000004 */
[----:B------:R-:W-:Y:S01]  /*deb0*/  @!P3 PRMT R7, R5, 0x5410, RZ ;  /* 0x000054100507b816 */ /* 0x000fe200000000ff */
[----:B------:R-:W-:Y:S01]  /*dec0*/  IMAD.MOV.U32 R5, RZ, RZ, R11 ;  /* 0x000000ffff057224 */ /* 0x000fe200078e000b */
[----:B------:R-:W-:Y:S01]  /*ded0*/  @!P2 PRMT R6, R4, 0x5410, RZ ;  /* 0x000054100406a816 */ /* 0x000fe200000000ff */
[----:B------:R-:W-:-:S04]  /*dee0*/  IMAD.MOV.U32 R4, RZ, RZ, R10 ;  /* 0x000000ffff047224 */ /* 0x000fc800078e000a */
        /* <DEDUP_REMOVED lines=55> */
[----:B------:R-:W-:Y:S01]  /*e260*/  IADD3 R197, P1, R10, -0x100, RZ ;  /* 0xffffff000ac57810 */ /* 0x000fe20007f3e0ff */
[--C-:B------:R-:W-:Y:S02]  /*e270*/  IMAD.MOV.U32 R3, RZ, RZ, R153.reuse ;  /* 0x000000ffff037224 */ /* 0x100fe400078e0099 */
[----:B------:R-:W-:Y:S01]  /*e280*/  @P0 IMAD.MOV.U32 R3, RZ, RZ, R153 ;  /* 0x000000ffff030224 */ /* 0x000fe200078e0099 */
[----:B------:R-:W-:Y:S01]  /*e290*/  IADD3.X R196, R11, -0x1, RZ, P1, !PT ;  /* 0xffffffff0bc47810 */ /* 0x000fe20000ffe4ff */
[----:B------:R-:W-:Y:S08]  /*e2a0*/  @P0 BRA `(.L_x_702) ;  /* 0x0000000000040947 */ /* 0x000ff00003800000 */
.L_x_698:
[----:B------:R-:W-:-:S12]  /*e2b0*/  UIADD3 UR37, UR16, -0x1, URZ ;  /* 0xffffffff10257890 */ /* 0x000fd8000fffe03f */
.L_x_702:
[----:B------:R-:W-:-:S13]  /*e2c0*/  ISETP.LE.AND P0, PT, RZ, UR37, PT ;  /* 0x00000025ff007c0c */ /* 0x000fda000bf03270 */
[----:B------:R-:W-:Y:S05]  /*e2d0*/  @!P0 BRA `(.L_x_703) ;  /* 0x00000050008c8947 */ /* 0x000fea0003800000 */
[----:B-1----:R-:W3:Y:S01]  /*e2e0*/  LDL.LU R4, [R1+0x60] ;  /* 0x0000600001047983 */ /* 0x002ee20000300800 */
[----:B------:R-:W-:Y:S01]  /*e2f0*/  ULDC UR4, c[0x0][0x2d0] ;  /* 0x0000b40000047ab9 */ /* 0x000fe20000000800 */
[----:B--2---:R-:W1:Y:S01]  /*e300*/  S2R R2, SR_TID.X ;  /* 0x0000000000027919 */ /* 0x004e620000002100 */
[----:B------:R-:W-:Y:S01]  /*e310*/  MOV R117, R3 ;  /* 0x0000000300757202 */ /* 0x000fe20000000f00 */
[----:B------:R-:W-:Y:S01]  /*e320*/  USHF.R.S32.HI UR35, URZ, 0x1f, UR18 ;  /* 0x0000001f3f237899 */ /* 0x000fe20008011412 */
[----:B------:R-:W2:Y:S01]  /*e330*/  LDL.LU R6, [R1+0x70] ;  /* 0x0000700001067983 */ /* 0x000ea20000300800 */
        /* <DEDUP_REMOVED lines=14> */
[----:B------:R-:W5:Y:S01]  /*e420*/  @!P4 LDC.64 R10, c[0x0][0x220] ;  /* 0x00008800ff0acb82 */ /* 0x000f620000000a00 */
[----:B-1----:R1:W-:Y:S04]  /*e430*/  @!P4 STL.64 [R1+0x48], R8 ;  /* 0x000048080100c387 */ /* 0x0023e80000100a00 */
[----:B----4-:R-:W-:Y:S04]  /*e440*/  @!P4 STL.64 [R1+0x40], R12 ;  /* 0x0000400c0100c387 */ /* 0x010fe80000100a00 */
[----:B-----5:R-:W-:Y:S01]  /*e450*/  @!P4 STL.64 [R1+0x38], R10 ;  /* 0x0000380a0100c387 */ /* 0x020fe20000100a00 */
[----:B-1----:R-:W1:Y:S03]  /*e460*/  @!P4 LDC.64 R8, c[0x0][0x220] ;  /* 0x00008800ff08cb82 */ /* 0x002e660000000a00 */
[----:B-1----:R-:W-:Y:S01]  /*e470*/  @!P4 STL.64 [R1+0x30], R8 ;  /* 0x000030080100c387 */ /* 0x002fe20000100a00 */
[----:B---3--:R-:W-:-:S05]  /*e480*/  IMAD.WIDE.U32 R4, R4, -0x326172a9, RZ ;  /* 0xcd9e8d5704047825 */ /* 0x008fca00078e00ff */
[----:B------:R1:W-:Y:S01]  /*e490*/  STL.64 [R1+0x10], R4 ;  /* 0x0000100401007387 */ /* 0x0003e20000100a00 */
[----:B--2---:R-:W-:-:S03]  /*e4a0*/  LOP3.LUT R204, R5, R6, RZ, 0x3c, !PT ;  /* 0x0000000605cc7212 */ /* 0x004fc600078e3cff */
        /* <DEDUP_REMOVED lines=9> */
.L_x_706:
        /* <DEDUP_REMOVED lines=11> */
[----:B------:R-:W4:Y:S01]  /*e5f0*/  @!P2 LDC.64 R140, c[0x0][0x218] ;  /* 0x00008600ff8cab82 */ /* 0x000f220000000a00 */
[----:B------:R-:W-:Y:S01]  /*e600*/  UIADD3 UR8, UR17, UR8, URZ ;  /* 0x0000000811087290 */ /* 0x000fe2000fffe03f */
[----:B------:R-:W-:Y:S05]  /*e610*/  IMAD.U32 R119, RZ, RZ, UR17 ;  /* 0x00000011ff777e24 */ /* 0x000fea000f8e00ff */
[----:B------:R-:W-:Y:S01]  /*e620*/  IMAD.U32 R116, RZ, RZ, UR8 ;  /* 0x00000008ff747e24 */ /* 0x000fe2000f8e00ff */
[----:B------:R-:W4:Y:S08]  /*e630*/  @!P4 LDC.64 R144, c[0x0][0x218] ;  /* 0x00008600ff90cb82 */ /* 0x000f300000000a00 */
[----:B------:R-:W4:Y:S08]  /*e640*/  @!P3 LDC.64 R146, c[0x0][0x218] ;  /* 0x00008600ff92bb82 */ /* 0x000f300000000a00 */
[----:B------:R-:W4:Y:S08]  /*e650*/  @!P4 LDC.64 R154, c[0x0][0x218] ;  /* 0x00008600ff9acb82 */ /* 0x000f300000000a00 */
[----:B------:R-:W4:Y:S08]  /*e660*/  @!P2 LDC.64 R156, c[0x0][0x218] ;  /* 0x00008600ff9cab82 */ /* 0x000f300000000a00 */
[----:B------:R-:W4:Y:S01]  /*e670*/  @!P2 LDC.64 R152, c[0x0][0x218] ;  /* 0x00008600ff98ab82 */ /* 0x000f220000000a00 */
[C---:B--2---:R-:W-:Y:S07]  /*e680*/  LEA R2, P0, R118.reuse, R150, 0x6 ;  /* 0x0000009676027211 */ /* 0x044fee00078030ff */
[----:B------:R-:W2:Y:S01]  /*e690*/  @!P2 LDC.64 R150, c[0x0][0x218] ;  /* 0x00008600ff96ab82 */ /* 0x000ea20000000a00 */
[----:B---3--:R-:W-:Y:S02]  /*e6a0*/  LEA.HI.X R116, R118, R149, R116, 0x6, P0 ;  /* 0x0000009576747211 */ /* 0x008fe400000f3474 */
[C---:B-1----:R-:W-:Y:S02]  /*e6b0*/  @!P4 LEA R136, P1, R2.reuse, R136, 0x1 ;  /* 0x000000880288c211 */ /* 0x042fe400078208ff */
[C---:B-----5:R-:W-:Y:S02]  /*e6c0*/  @!P3 LEA R118, P0, R2.reuse, R138, 0x1 ;  /* 0x0000008a0276b211 */ /* 0x060fe400078008ff */
[C-C-:B------:R-:W-:Y:S01]  /*e6d0*/  @!P4 LEA.HI.X R137, R2.reuse, R137, R116.reuse, 0x1, P1 ;  /* 0x000000890289c211 */ /* 0x140fe200008f0c74 */
[----:B------:R-:W1:Y:S01]  /*e6e0*/  @!P3 LDC.64 R148, c[0x0][0x218] ;  /* 0x00008600ff94bb82 */ /* 0x000e620000000a00 */
[C-C-:B------:R-:W-:Y:S02]  /*e6f0*/  @!P3 LEA.HI.X R119, R2.reuse, R139, R116.reuse, 0x1, P0 ;  /* 0x0000008b0277b211 */ /* 0x140fe400000f0c74 */
[C---:B------:R-:W-:Y:S01]  /*e700*/  IADD3 R3, P5, R2.reuse, UR33, RZ ;  /* 0x0000002102037c10 */ /* 0x040fe2000ffbe0ff */
[----:B------:R-:W-:Y:S01]  /*e710*/  @!PT LDS RZ, [RZ] ;  /* 0x00000000fffff984 */ /* 0x000fe20000000800 */
[----:B------:R-:W-:Y:S01]  /*e720*/  @!PT LDS RZ, [RZ] ;  /* 0x00000000fffff984 */ /* 0x000fe20000000800 */
[----:B------:R-:W-:Y:S01]  /*e730*/  @!PT LDS RZ, [RZ] ;  /* 0x00000000fffff984 */ /* 0x000fe20000000800 */
[----:B------:R3:W-:Y:S03]  /*e740*/  @!P4 LDGSTS.E.BYPASS.LTC128B.128 [R192+0x6000], desc[UR24][R136.64] ;  /* 0x0600000088c0cfae */ /* 0x0007e6000b901d58 */
[C---:B----4-:R-:W-:Y:S01]  /*e750*/  @!P4 LEA R138, P1, R3.reuse, R144, 0x1 ;  /* 0x00000090038ac211 */ /* 0x050fe200078208ff */
[----:B------:R4:W-:Y:S04]  /*e760*/  @P3 STS.128 [R192+0x8000], RZ ;  /* 0x008000ffc0003388 */ /* 0x0009e80000000c00 */
[----:B------:R-:W-:Y:S01]  /*e770*/  @!PT LDS RZ, [RZ] ;  /* 0x00000000fffff984 */ /* 0x000fe20000000800 */
[----:B------:R-:W-:Y:S01]  /*e780*/  @!PT LDS RZ, [RZ] ;  /* 0x00000000fffff984 */ /* 0x000fe20000000800 */
[----:B------:R-:W-:Y:S01]  /*e790*/  @!PT LDS RZ, [RZ] ;  /* 0x00000000fffff984 */ /* 0x000fe20000000800 */
[----:B------:R2:W-:Y:S04]  /*e7a0*/  @!P3 LDGSTS.E.BYPASS.LTC128B.128 [R192+0x8000], desc[UR24][R118.64+0x80] ;  /* 0x0800008076c0bfae */ /* 0x0005e8000b901d58 */
[----:B------:R4:W-:Y:S01]  /*e7b0*/  @P2 STS.128 [R192+0xa000], RZ ;  /* 0x00a000ffc0002388 */ /* 0x0009e20000000c00 */
[C---:B---3--:R-:W-:Y:S04]  /*e7c0*/  @!P2 LEA R136, P0, R2.reuse, R140, 0x1 ;  /* 0x0000008c0288a211 */ /* 0x048fe800078008ff */
        /* <DEDUP_REMOVED lines=9> */
[----:B------:R-:W5:Y:S01]  /*e860*/  @!P4 LDC.64 R144, c[0x0][0x218] ;  /* 0x00008600ff90cb82 */ /* 0x000f620000000a00 */
[C-C-:B------:R-:W-:Y:S02]  /*e870*/  @!P3 LEA.HI.X R141, R3.reuse, R147, R116.reuse, 0x1, P0 ;  /* 0x00000093038db211 */ /* 0x140fe400000f0c74 */
[----:B------:R-:W-:Y:S01]  /*e880*/  @!PT LDS RZ, [RZ] ;  /* 0x00000000fffff984 */ /* 0x000fe20000000800 */
[----:B------:R-:W-:Y:S01]  /*e890*/  @!PT LDS RZ, [RZ] ;  /* 0x00000000fffff984 */ /* 0x000fe20000000800 */
[----:B------:R-:W-:Y:S01]  /*e8a0*/  @!PT LDS RZ, [RZ] ;  /* 0x00000000fffff984 */ /* 0x000fe20000000800 */
[----:B------:R1:W-:Y:S01]  /*e8b0*/  @!P4 LDGSTS.E.BYPASS.LTC128B.128 [R192+0x6800], desc[UR24][R138.64] ;  /* 0x068000008ac0cfae */ /* 0x0003e2000b901d58 */
[C---:B--2---:R-:W-:Y:S02]  /*e8c0*/  @!P2 LEA R118, P0, R3.reuse, R150, 0x1 ;  /* 0x000000960376a211 */ /* 0x044fe400078008ff */
[C---:B------:R-:W-:Y:S01]  /*e8d0*/  IADD3 R2, P1, R3.reuse, UR33, RZ ;  /* 0x0000002103027c10 */ /* 0x040fe2000ff3e0ff */
[----:B------:R4:W-:Y:S01]  /*e8e0*/  @P3 STS.128 [R192+0x8800], RZ ;  /* 0x008800ffc0003388 */ /* 0x0009e20000000c00 */
[----:B------:R-:W2:Y:S01]  /*e8f0*/  @!P3 LDC.64 R146, c[0x0][0x218] ;  /* 0x00008600ff92bb82 */ /* 0x000ea20000000a00 */
[----:B------:R-:W-:Y:S02]  /*e900*/  @!P2 LEA.HI.X R119, R3, R151, R116, 0x1, P0 ;  /* 0x000000970377a211 */ /* 0x000fe400000f0c74 */
[----:B------:R-:W-:Y:S01]  /*e910*/  @!PT LDS RZ, [RZ] ;  /* 0x00000000fffff984 */ /* 0x000fe20000000800 */
[----:B------:R-:W-:Y:S01]  /*e920*/  @!PT LDS RZ, [RZ] ;  /* 0x00000000fffff984 */ /* 0x000fe20000000800 */
[----:B------:R-:W-:Y:S01]  /*e930*/  @!PT LDS RZ, [RZ] ;  /* 0x00000000fffff984 */ /* 0x000fe20000000800 */
[----:B------:R4:W-:Y:S01]  /*e940*/  @!P3 LDGSTS.E.BYPASS.LTC128B.128 [R192+0x8800], desc[UR24][R140.64+0x80] ;  /* 0x088000808cc0bfae */ /* 0x0009e2000b901d58 */
[----:B------:R-:W-:Y:S02]  /*e950*/  IADD3.X R116, R116, UR32, RZ, P1, !PT ;  /* 0x0000002074747c10 */ /* 0x000fe40008ffe4ff */
[C---:B------:R-:W-:Y:S01]  /*e960*/  IADD3 R3, P6, R2.reuse, UR33, RZ ;  /* 0x0000002102037c10 */ /* 0x040fe2000ffde0ff */
        /* <DEDUP_REMOVED lines=8> */
[C---:B-1----:R-:W-:Y:S03]  /*e9f0*/  @!P2 LEA R138, P0, R2.reuse, R156, 0x1 ;  /* 0x0000009c028aa211 */ /* 0x042fe600078008ff */
[----:B------:R-:W-:Y:S01]  /*ea00*/  @!PT LDS RZ, [RZ] ;  /* 0x00000000fffff984 */ /* 0x000fe20000000800 */
[----:B------:R-:W-:Y:S01]  /*ea10*/  @!PT LDS RZ, [RZ] ;  /* 0x00000000fffff984 */ /* 0x000fe20000000800 */
[----:B------:R-:W-:Y:S01]  /*ea20*/  @!PT LDS RZ, [RZ] ;  /* 0x00000000fffff984 */ /* 0x000fe20000000800 */
[----:B------:R5:W-:Y:S01]  /*ea30*/  @!P4 LDGSTS.E.BYPASS.LTC128B.128 [R192+0x7000], desc[UR24][R136.64] ;  /* 0x0700000088c0cfae */ /* 0x000be2000b901d58 */
[C-C-:B------:R-:W-:Y:S03]  /*ea40*/  @!P2 LEA.HI.X R139, R2.reuse, R157, R116.reuse, 0x1, P0 ;  /* 0x0000009d028ba211 */ /* 0x140fe600000f0c74 */
[----:B------:R3:W-:Y:S01]  /*ea50*/  @P3 STS.128 [R192+0x9000], RZ ;  /* 0x009000ffc0003388 */ /* 0x0007e20000000c00 */
[C---:B----4-:R-:W-:Y:S04]  /*ea60*/  @!P3 LEA R140, P1, R2.reuse, R148, 0x1 ;  /* 0x00000094028cb211 */ /* 0x050fe800078208ff */
[----:B------:R-:W-:Y:S02]  /*ea70*/  @!P3 LEA.HI.X R141, R2, R149, R116, 0x1, P1 ;  /* 0x00000095028db211 */ /* 0x000fe400008f0c74 */
[C---:B------:R-:W-:Y:S02]  /*ea80*/  @!P2 LEA R2, P0, R3.reuse, R152, 0x1 ;  /* 0x000000980302a211 */ /* 0x040fe400078008ff */
[C---:B--2---:R-:W-:Y:S01]  /*ea90*/  @!P3 LEA R118, P1, R3.reuse, R146, 0x1 ;  /* 0x000000920376b211 */ /* 0x044fe200078208ff */
        /* <DEDUP_REMOVED lines=11> */
[C---:B-----5:R-:W-:Y:S03]  /*eb50*/  @!P4 LEA R136, P5, R3.reuse, R144, 0x1 ;  /* 0x000000900388c211 */ /* 0x060fe600078a08ff */
        /* <DEDUP_REMOVED lines=19> */
.L_x_704:
        /* <DEDUP_REMOVED lines=8> */
[----:B------:R-:W5:Y:S04]  /*ed10*/  LDL R8, [R1+0x48] ;  /* 0x0000480001087983 */ /* 0x000f680000100800 */
[----:B------:R-:W5:Y:S04]  /*ed20*/  LDL R5, [R1+0x4c] ;  /* 0x00004c0001057983 */ /* 0x000f680000100800 */
[----:B------:R-:W5:Y:S04]  /*ed30*/  LDL R21, [R1+0x40] ;  /* 0x0000400001157983 */ /* 0x000f680000100800 */
[----:B------:R-:W5:Y:S04]  /*ed40*/  LDL R20, [R1+0x44] ;  /* 0x0000440001147983 */ /* 0x000f680000100800 */
[----:B------:R-:W5:Y:S04]  /*ed50*/  LDL R24, [R1+0x38] ;  /* 0x0000380001187983 */ /* 0x000f680000100800 */
[----:B------:R-:W5:Y:S04]  /*ed60*/  LDL R23, [R1+0x3c] ;  /* 0x00003c0001177983 */ /* 0x000f680000100800 */
[----:B------:R-:W5:Y:S01]  /*ed70*/  LDL R22, [R1+0x30] ;  /* 0x0000300001167983 */ /* 0x000f620000100800 */
[----:B------:R-:W-:Y:S06]  /*ed80*/  BAR.SYNC.DEFER_BLOCKING 0x0 ;  /* 0x0000000000007b1d */ /* 0x000fec0000010000 */
[----:B------:R-:W-:Y:S01]  /*ed90*/  @P4 STS.128 [R192+0xc000], RZ ;  /* 0x00c000ffc0004388 */ /* 0x000fe20000000c00 */
[----:B------:R-:W1:Y:S02]  /*eda0*/  S2R R116, SR_TID.X ;  /* 0x0000000000747919 */ /* 0x000e640000002100 */
[----:B-1----:R-:W-:Y:S05]  /*edb0*/  IMAD.SHL.U32 R116, R116, 0x2, RZ ;  /* 0x0000000274747824 */ /* 0x002fea00078e00ff */
[----:B------:R-:W-:Y:S02]  /*edc0*/  LOP3.LUT R116, R116, 0x6, RZ, 0xc0, !PT ;  /* 0x0000000674747812 */ /* 0x000fe400078ec0ff */
[----:B--2---:R-:W-:Y:S01]  /*edd0*/  ISETP.GE.AND P2, PT, R2, UR31, PT ;  /* 0x0000001f02007c0c */ /* 0x004fe2000bf46270 */
[----:B------:R-:W-:Y:S01]  /*ede0*/  IMAD.U32 R2, RZ, RZ, UR37 ;  /* 0x00000025ff027e24 */ /* 0x000fe2000f8e00ff */
[----:B---3--:R-:W-:Y:S03]  /*edf0*/  ISETP.GE.AND P3, PT, R3, UR31, PT ;  /* 0x0000001f03007c0c */ /* 0x008fe6000bf66270 */
[----:B----4-:R-:W-:Y:S08]  /*ee00*/  IMAD.WIDE.U32 R2, R2, UR11, R12 ;  /* 0x0000000b02027c25 */ /* 0x010ff0000f8e000c */
[----:B------:R-:W1:Y:S01]  /*ee10*/  @!P2 LDC.64 R10, c[0x0][0x220] ;  /* 0x00008800ff0aab82 */ /* 0x000e620000000a00 */
[----:B------:R-:W-:Y:S01]  /*ee20*/  VIADD R4, R3, UR8 ;  /* 0x0000000803047c36 */ /* 0x000fe20008000000 */
[C---:B-----5:R-:W-:Y:S04]  /*ee30*/  @!P4 LEA R8, P1, R2.reuse, R8, 0x1 ;  /* 0x000000080208c211 */ /* 0x060fe800078208ff */
        /* <DEDUP_REMOVED lines=10> */
[----:B------:R-:W5:Y:S01]  /*eee0*/  @!P2 LDC.64 R18, c[0x0][0x220] ;  /* 0x00008800ff12ab82 */ /* 0x000f620000000a00 */
        /* <DEDUP_REMOVED lines=18> */
[----:B------:R-:W4:Y:S01]  /*f010*/  @!P3 LDC.64 R14, c[0x0][0x220] ;  /* 0x00008800ff0ebb82 */ /* 0x000f220000000a00 */
[----:B------:R-:W-:Y:S01]  /*f020*/  @P4 STS.128 [R192+0xc800], RZ ;  /* 0x00c800ffc0004388 */ /* 0x000fe20000000c00 */
[C---:B-1----:R-:W-:Y:S04]  /*f030*/  @!P4 LEA R6, P1, R3.reuse, R21, 0x1 ;  /* 0x000000150306c211 */ /* 0x042fe800078208ff */
[C-C-:B------:R-:W-:Y:S02]  /*f040*/  @!P4 LEA.HI.X R7, R3.reuse, R20, R4.reuse, 0x1, P1 ;  /* 0x000000140307c211 */ /* 0x140fe400008f0c04 */
[C---:B------:R-:W-:Y:S01]  /*f050*/  IADD3 R2, P1, R3.reuse, UR20, RZ ;  /* 0x0000001403027c10 */ /* 0x040fe2000ff3e0ff */
[----:B------:R-:W1:Y:S01]  /*f060*/  @!P2 LDC.64 R20, c[0x0][0x220] ;  /* 0x00008800ff14ab82 */ /* 0x000e620000000a00 */
[C---:B-----5:R-:W-:Y:S01]  /*f070*/  @!P2 LEA R8, P0, R3.reuse, R18, 0x1 ;  /* 0x000000120308a211 */ /* 0x060fe200078008ff */
        /* <DEDUP_REMOVED lines=20> */
[C---:B-----5:R-:W-:Y:S04]  /*f1c0*/  @!P4 LEA R6, P0, R2.reuse, R24, 0x1 ;  /* 0x000000180206c211 */ /* 0x060fe800078008ff */
        /* <DEDUP_REMOVED lines=9> */
[C---:B----4-:R-:W-:Y:S01]  /*f260*/  @!P4 LEA R8, P5, R3.reuse, R22, 0x1 ;  /* 0x000000160308c211 */ /* 0x050fe200078a08ff */
[----:B------:R-:W-:Y:S01]  /*f270*/  @!PT LDS RZ, [RZ] ;  /* 0x00000000fffff984 */ /* 0x000fe20000000800 */
[----:B------:R-:W-:Y:S01]  /*f280*/  @!PT LDS RZ, [RZ] ;  /* 0x00000000fffff984 */ /* 0x000fe20000000800 */
[----:B------:R-:W-:Y:S01]  /*f290*/  @!PT LDS RZ, [RZ] ;  /* 0x00000000fffff984 */ /* 0x000fe20000000800 */
[----:B------:R-:W-:Y:S01]  /*f2a0*/  @!P3 LDGSTS.E.BYPASS.LTC128B.128 [R192+0xf000], desc[UR24][R12.64+0x80] ;  /* 0x0f0000800cc0bfae */ /* 0x000fe2000b901d58 */
[C---:B-1----:R-:W-:Y:S03]  /*f2b0*/  @!P2 LEA R2, P0, R3.reuse, R20, 0x1 ;  /* 0x000000140302a211 */ /* 0x042fe600078008ff */
        /* <DEDUP_REMOVED lines=26> */
[----:B------:R-:W-:Y:S04]  /*f460*/  LDSM.16.M88.4 R16, [R180+0x6800] ;  /* 0x00680000b410783b */ /* 0x000fe80000000200 */
[----:B-1----:R-:W1:Y:S04]  /*f470*/  LDSM.16.M88.4 R8, [R180+0x6000] ;  /* 0x00600000b408783b */ /* 0x002e680000000200 */
[----:B------:R-:W3:Y:S04]  /*f480*/  LDSM.16.M88.4 R24, [R180+0x7000] ;  /* 0x00700000b418783b */ /* 0x000ee80000000200 */
[----:B------:R-:W4:Y:S04]  /*f490*/  LDSM.16.M88.4 R136, [R180+0x7800] ;  /* 0x00780000b488783b */ /* 0x000f280000000200 */
[----:B------:R-:W0:Y:S01]  /*f4a0*/  LDGDEPBAR ;  /* 0x00000000000079af */ /* 0x000e220000000000 */
[----:B--2---:R-:W-:Y:S03]  /*f4b0*/  IMAD.U32 R2, RZ, RZ, UR37 ;  /* 0x00000025ff027e24 */ /* 0x004fe6000f8e00ff */
[----:B------:R-:W-:Y:S01]  /*f4c0*/  LDSM.16.M88.4 R140, [R189] ;  /* 0x00000000bd8c783b */ /* 0x000fe20000000200 */
[----:B------:R-:W-:Y:S03]  /*f4d0*/  IMAD R2, R2, 0x40, R116 ;  /* 0x0000004002027824 */ /* 0x000fe600078e0274 */
[----:B------:R-:W2:Y:S01]  /*f4e0*/  LDSM.16.M88.4 R144, [R187] ;  /* 0x00000000bb90783b */ /* 0x000ea20000000200 */
[C---:B------:R-:W-:Y:S03]  /*f4f0*/  VIADD R116, R2.reuse, 0x1 ;  /* 0x0000000102747836 */ /* 0x040fe60000000000 */
[----:B------:R-:W5:Y:S01]  /*f500*/  LDSM.16.M88.4 R148, [R187+0x800] ;  /* 0x00080000bb94783b */ /* 0x000f620000000200 */
[----:B------:R-:W-:Y:S01]  /*f510*/  I2FP.F32.S32 R3, R2 ;  /* 0x0000000200037245 */ /* 0x000fe20000201400 */
[C---:B------:R-:W-:Y:S02]  /*f520*/  VIADD R119, R2.reuse, 0x10 ;  /* 0x0000001002777836 */ /* 0x040fe40000000000 */
[----:B------:R-:W5:Y:S01]  /*f530*/  LDSM.16.M88.4 R152, [R187+0x1000] ;  /* 0x00100000bb98783b */ /* 0x000f620000000200 */
[C---:B------:R-:W-:Y:S03]  /*f540*/  VIADD R118, R2.reuse, 0x8 ;  /* 0x0000000802767836 */ /* 0x040fe60000000000 */
[----:B------:R-:W5:Y:S02]  /*f550*/  LDSM.16.M88.4 R156, [R187+0x1800] ;  /* 0x00180000bb9c783b */ /* 0x000f640000000200 */
[----:B------:R-:W-:Y:S02]  /*f560*/  I2FP.F32.S32 R118, R118 ;  /* 0x0000007600767245 */ /* 0x000fe40000201400 */
[----:B------:R-:W-:Y:S01]  /*f570*/  LDSM.16.M88.4 R160, [R191] ;  /* 0x00000000bfa0783b */ /* 0x000fe20000000200 */
[C---:B-1----:R-:W-:Y:S03]  /*f580*/  HMMA.16816.F32.BF16 R4, R32.reuse, R8, RZ ;  /* 0x000000082004723c */ /* 0x042fe600000418ff */
[----:B------:R-:W1:Y:S04]  /*f590*/  LDSM.16.M88.4 R164, [R186+0x6000] ;  /* 0x00600000baa4783b */ /* 0x000e680000000200 */
[----:B------:R-:W-:Y:S01]  /*f5a0*/  LDSM.16.M88.4 R168, [R186+0x7000] ;  /* 0x00700000baa8783b */ /* 0x000fe20000000200 */
[C---:B------:R-:W-:Y:S03]  /*f5b0*/  HMMA.16816.F32.BF16 R8, R32.reuse, R10, RZ ;  /* 0x0000000a2008723c */ /* 0x040fe600000418ff */
[----:B------:R-:W-:Y:S03]  /*f5c0*/  LDSM.16.M88.4 R172, [R186+0x7800] ;  /* 0x00780000baac783b */ /* 0x000fe60000000200 */
[C---:B------:R-:W-:Y:S01]  /*f5d0*/  HMMA.16816.F32.BF16 R12, R32.reuse, R16, RZ ;  /* 0x00000010200c723c */ /* 0x040fe200000418ff */
[----:B------:R-:W-:Y:S05]  /*f5e0*/  LDSM.16.M88.4 R176, [R185] ;  /* 0x00000000b9b0783b */ /* 0x000fea0000000200 */
[C---:B------:R-:W-:Y:S06]  /*f5f0*/  HMMA.16816.F32.BF16 R16, R32.reuse, R18, RZ ;  /* 0x000000122010723c */ /* 0x040fec00000418ff */
[C---:B---3--:R-:W-:Y:S06]  /*f600*/  HMMA.16816.F32.BF16 R20, R32.reuse, R24, RZ ;  /* 0x000000182014723c */ /* 0x048fec00000418ff */
[C---:B------:R-:W-:Y:S06]  /*f610*/  HMMA.16816.F32.BF16 R24, R32.reuse, R26, RZ ;  /* 0x0000001a2018723c */ /* 0x040fec00000418ff */
[C---:B----4-:R-:W-:Y:S06]  /*f620*/  HMMA.16816.F32.BF16 R28, R32.reuse, R136, RZ ;  /* 0x00000088201c723c */ /* 0x050fec00000418ff */
[----:B------:R-:W-:Y:S01]  /*f630*/  HMMA.16816.F32.BF16 R32, R32, R138, RZ ;  /* 0x0000008a2020723c */ /* 0x000fe200000418ff */
[----:B------:R-:W3:Y:S05]  /*f640*/  LDSM.16.M88.4 R136, [R186+0x6800] ;  /* 0x00680000ba88783b */ /* 0x000eea0000000200 */
[C---:B--2---:R-:W-:Y:S06]  /*f650*/  HMMA.16816.F32.BF16 R4, R140.reuse, R144, R4 ;  /* 0x000000908c04723c */ /* 0x044fec0000041804 */
[C---:B------:R-:W-:Y:S01]  /*f660*/  HMMA.16816.F32.BF16 R8, R140.reuse, R146, R8 ;  /* 0x000000928c08723c */ /* 0x040fe20000041808 */
[----:B------:R-:W2:Y:S05]  /*f670*/  LDSM.16.M88.4 R144, [R190] ;  /* 0x00000000be90783b */ /* 0x000eaa0000000200 */
[C---:B-----5:R-:W-:Y:S06]  /*f680*/  HMMA.16816.F32.BF16 R12, R140.reuse, R148, R12 ;  /* 0x000000948c0c723c */ /* 0x060fec000004180c */
[C---:B------:R-:W-:Y:S01]  /*f690*/  HMMA.16816.F32.BF16 R16, R140.reuse, R150, R16 ;  /* 0x000000968c10723c */ /* 0x040fe20000041810 */
[----:B------:R-:W-:Y:S05]  /*f6a0*/  LDSM.16.M88.4 R148, [R185+0x1000] ;  /* 0x00100000b994783b */ /* 0x000fea0000000200 */
        /* <DEDUP_REMOVED lines=18> */
[----:B------:R-:W5:Y:S04]  /*f7d0*/  LDSM.16.M88.4 R160, [R180+0x9000] ;  /* 0x00900000b4a0783b */ /* 0x000f680000000200 */
[----:B------:R-:W-:Y:S01]  /*f7e0*/  LDSM.16.M88.4 R172, [R189+0x2000] ;  /* 0x00200000bdac783b */ /* 0x000fe20000000200 */
[C---:B--2---:R-:W-:Y:S06]  /*f7f0*/  HMMA.16816.F32.BF16 R4, R144.reuse, R176, R4 ;  /* 0x000000b09004723c */ /* 0x044fec0000041804 */
[C---:B------:R-:W-:Y:S01]  /*f800*/  HMMA.16816.F32.BF16 R8, R144.reuse, R178, R8 ;  /* 0x000000b29008723c */ /* 0x040fe20000041808 */
[----:B------:R-:W2:Y:S05]  /*f810*/  LDSM.16.M88.4 R176, [R187+0x2000] ;  /* 0x00200000bbb0783b */ /* 0x000eaa0000000200 */
[C---:B----4-:R-:W-:Y:S06]  /*f820*/  HMMA.16816.F32.BF16 R12, R144.reuse, R140, R12 ;  /* 0x0000008c900c723c */ /* 0x050fec000004180c */
        /* <DEDUP_REMOVED lines=15> */
[C---:B-----5:R-:W-:Y:S06]  /*f920*/  HMMA.16816.F32.BF16 R20, R156.reuse, R160, R20 ;  /* 0x000000a09c14723c */ /* 0x060fec0000041814 */
        /* <DEDUP_REMOVED lines=68> */
[----:B------:R-:W-:Y:S06]  /*fd70*/  HMMA.16816.F32.BF16 R32, R160, R150, R32 ;  /* 0x00000096a020723c */ /* 0x000fec0000041820 */
[C---:B-1----:R-:W-:Y:S06]  /*fd80*/  HMMA.16816.F32.BF16 R4, R168.reuse, R172, R4 ;  /* 0x000000aca804723c */ /* 0x042fec0000041804 */
[C---:B------:R-:W-:Y:S06]  /*fd90*/  HMMA.16816.F32.BF16 R8, R168.reuse, R174, R8 ;  /* 0x000000aea808723c */ /* 0x040fec0000041808 */
[C---:B---3--:R-:W-:Y:S06]  /*fda0*/  HMMA.16816.F32.BF16 R12, R168.reuse, R136, R12 ;  /* 0x00000088a80c723c */ /* 0x048fec000004180c */
[C---:B------:R-:W-:Y:S01]  /*fdb0*/  HMMA.16816.F32.BF16 R16, R168.reuse, R138, R16 ;  /* 0x0000008aa810723c */ /* 0x040fe20000041810 */
[----:B------:R-:W1:Y:S01]  /*fdc0*/  LDSM.16.M88.4 R136, [R185+0x5000] ;  /* 0x00500000b988783b */ /* 0x000e620000000200 */
[----:B------:R-:W-:Y:S04]  /*fdd0*/  DEPBAR.LE SB0, 0x0 ;  /* 0x000080000000791a */ /* 0x000fe80000000000 */
[C---:B-----5:R-:W-:Y:S01]  /*fde0*/  HMMA.16816.F32.BF16 R20, R168.reuse, R152, R20 ;  /* 0x00000098a814723c */ /* 0x060fe20000041814 */
[----:B------:R-:W-:Y:S05]  /*fdf0*/  BAR.SYNC.DEFER_BLOCKING 0x0 ;  /* 0x0000000000007b1d */ /* 0x000fea0000010000 */
[C---:B------:R-:W-:Y:S06]  /*fe00*/  HMMA.16816.F32.BF16 R24, R168.reuse, R154, R24 ;  /* 0x0000009aa818723c */ /* 0x040fec0000041818 */
[C---:B------:R-:W-:Y:S06]  /*fe10*/  HMMA.16816.F32.BF16 R28, R168.reuse, R156, R28 ;  /* 0x0000009ca81c723c */ /* 0x040fec000004181c */
[----:B------:R-:W-:Y:S06]  /*fe20*/  HMMA.16816.F32.BF16 R32, R168, R158, R32 ;  /* 0x0000009ea820723c */ /* 0x000fec0000041820 */
[C---:B--2---:R-:W-:Y:S06]  /*fe30*/  HMMA.16816.F32.BF16 R4, R164.reuse, R176, R4 ;  /* 0x000000b0a404723c */ /* 0x044fec0000041804 */
[C---:B------:R-:W-:Y:S06]  /*fe40*/  HMMA.16816.F32.BF16 R8, R164.reuse, R178, R8 ;  /* 0x000000b2a408723c */ /* 0x040fec0000041808 */
[C---:B----4-:R-:W-:Y:S06]  /*fe50*/  HMMA.16816.F32.BF16 R12, R164.reuse, R140, R12 ;  /* 0x0000008ca40c723c */ /* 0x050fec000004180c */
[C---:B------:R-:W-:Y:S06]  /*fe60*/  HMMA.16816.F32.BF16 R16, R164.reuse, R142, R16 ;  /* 0x0000008ea410723c */ /* 0x040fec0000041810 */
[C---:B------:R-:W-:Y:S01]  /*fe70*/  FFMA.FTZ R4, R3.reuse, UR15, R4 ;  /* 0x0000000f03047c23 */ /* 0x040fe20008010004 */
[----:B------:R-:W-:Y:S01]  /*fe80*/  FFMA.FTZ R6, R3, UR15, R6 ;  /* 0x0000000f03067c23 */ /* 0x000fe20008010006 */
[----:B------:R-:W-:Y:S01]  /*fe90*/  I2FP.F32.S32 R3, R116 ;  /* 0x0000007400037245 */ /* 0x000fe20000201400 */
[C---:B-1----:R-:W-:Y:S03]  /*fea0*/  HMMA.16816.F32.BF16 R20, R164.reuse, R136, R20 ;  /* 0x00000088a414723c */ /* 0x042fe60000041814 */
[----:B------:R-:W-:Y:S02]  /*feb0*/  VIADD R116, R2, 0x9 ;  /* 0x0000000902747836 */ /* 0x000fe40000000000 */
[C---:B------:R-:W-:Y:S01]  /*fec0*/  FFMA.FTZ R5, R3.reuse, UR15, R5 ;  /* 0x0000000f03057c23 */ /* 0x040fe20008010005 */
[----:B------:R-:W-:Y:S01]  /*fed0*/  FFMA.FTZ R7, R3, UR15, R7 ;  /* 0x0000000f03077c23 */ /* 0x000fe20008010007 */
[----:B------:R-:W-:Y:S01]  /*fee0*/  I2FP.F32.S32 R3, R119 ;  /* 0x0000007700037245 */ /* 0x000fe20000201400 */
[----:B------:R-:W-:Y:S03]  /*fef0*/  FFMA.FTZ R8, R118, UR15, R8 ;  /* 0x0000000f76087c23 */ /* 0x000fe60008010008 */
[----:B------:R-:W-:Y:S01]  /*ff00*/  I2FP.F32.S32 R116, R116 ;  /* 0x0000007400747245 */ /* 0x000fe20000201400 */
[C---:B------:R-:W-:Y:S03]  /*ff10*/  HMMA.16816.F32.BF16 R24, R164.reuse, R138, R24 ;  /* 0x0000008aa418723c */ /* 0x040fe60000041818 */
[C---:B------:R-:W-:Y:S01]  /*ff20*/  FFMA.FTZ R12, R3.reuse, UR15, R12 ;  /* 0x0000000f030c7c23 */ /* 0x040fe2000801000c */
[----:B------:R-:W-:Y:S01]  /*ff30*/  FFMA.FTZ R14, R3, UR15, R14 ;  /* 0x0000000f030e7c23 */ /* 0x000fe2000801000e */
[C---:B------:R-:W-:Y:S01]  /*ff40*/  FFMA.FTZ R9, R116.reuse, UR15, R9 ;  /* 0x0000000f74097c23 */ /* 0x040fe20008010009 */
[----:B------:R-:W-:Y:S01]  /*ff50*/  FFMA.FTZ R11, R116, UR15, R11 ;  /* 0x0000000f740b7c23 */ /* 0x000fe2000801000b */
[----:B------:R-:W-:Y:S04]  /*ff60*/  VIADD R3, R2, 0x18 ;  /* 0x0000001802037836 */ /* 0x000fe80000000000 */
[----:B------:R-:W-:Y:S01]  /*ff70*/  FFMA.FTZ R10, R118, UR15, R10 ;  /* 0x0000000f760a7c23 */ /* 0x000fe2000801000a */
[C---:B------:R-:W-:Y:S03]  /*ff80*/  HMMA.16816.F32.BF16 R28, R164.reuse, R144, R28 ;  /* 0x00000090a41c723c */ /* 0x040fe6000004181c */
[----:B------:R-:W-:Y:S01]  /*ff90*/  I2FP.F32.S32 R3, R3 ;  /* 0x0000000300037245 */ /* 0x000fe20000201400 */
[C---:B------:R-:W-:Y:S02]  /*ffa0*/  VIADD R116, R2.reuse, 0x19 ;  /* 0x0000001902747836 */ /* 0x040fe40000000000 */
[C---:B------:R-:W-:Y:S01]  /*ffb0*/  VIADD R118, R2.reuse, 0x11 ;  /* 0x0000001102767836 */ /* 0x040fe20000000000 */
[----:B------:R-:W-:Y:S04]  /*ffc0*/  HMMA.16816.F32.BF16 R32, R164, R146, R32 ;  /* 0x00000092a420723c */ /* 0x000fe80000041820 */
[----:B------:R-:W-:Y:S01]  /*ffd0*/  I2FP.F32.S32 R116, R116 ;  /* 0x0000007400747245 */ /* 0x000fe20000201400 */
[----:B------:R-:W-:Y:S01]  /*ffe0*/  VIADD R119, R2, 0x20 ;  /* 0x0000002002777836 */ /* 0x000fe20000000000 */
[----:B------:R-:W-:Y:S01]  /*fff0*/  I2FP.F32.S32 R118, R118 ;  /* 0x0000007600767245 */ /* 0x000fe20000201400 */
[C---:B------:R-:W-:Y:S01]  /*10000*/  FFMA.FTZ R16, R3.reuse, UR15, R16 ;  /* 0x0000000f03107c23 */ /* 0x040fe20008010010 */
[----:B------:R-:W-:Y:S03]  /*10010*/  FFMA.FTZ R18, R3, UR15, R18 ;  /* 0x0000000f03127c23 */ /* 0x000fe60008010012 */
[----:B------:R-:W-:Y:S01]  /*10020*/  I2FP.F32.S32 R3, R119 ;  /* 0x0000007700037245 */ /* 0x000fe20000201400 */
[C---:B------:R-:W-:Y:S01]  /*10030*/  FFMA.FTZ R17, R116.reuse, UR15, R17 ;  /* 0x0000000f74117c23 */ /* 0x040fe20008010011 */
[----:B------:R-:W-:Y:S01]  /*10040*/  FFMA.FTZ R19, R116, UR15, R19 ;  /* 0x0000000f74137c23 */ /* 0x000fe20008010013 */
[C---:B------:R-:W-:Y:S01]  /*10050*/  FFMA.FTZ R13, R118.reuse, UR15, R13 ;  /* 0x0000000f760d7c23 */ /* 0x040fe2000801000d */
[----:B------:R-:W-:Y:S01]  /*10060*/  FFMA.FTZ R15, R118, UR15, R15 ;  /* 0x0000000f760f7c23 */ /* 0x000fe2000801000f */
[----:B------:R-:W-:Y:S01]  /*10070*/  FMNMX.FTZ R118, R4, R0, !PT ;  /* 0x0000000004767209 */ /* 0x000fe20007810000 */
[C---:B------:R-:W-:Y:S02]  /*10080*/  VIADD R116, R2.reuse, 0x21 ;  /* 0x0000002102747836 */ /* 0x040fe40000000000 */
[C---:B------:R-:W-:Y:S01]  /*10090*/  FFMA.FTZ R20, R3.reuse, UR15, R20 ;  /* 0x0000000f03147c23 */ /* 0x040fe20008010014 */
[----:B------:R-:W-:Y:S01]  /*100a0*/  FFMA.FTZ R22, R3, UR15, R22 ;  /* 0x0000000f03167c23 */ /* 0x000fe20008010016 */
[----:B------:R-:W-:Y:S01]  /*100b0*/  FMNMX.FTZ R119, R5, R118, !PT ;  /* 0x0000007605777209 */ /* 0x000fe20007810000 */
[C---:B------:R-:W-:Y:S01]  /*100c0*/  VIADD R118, R2.reuse, 0x29 ;  /* 0x0000002902767836 */ /* 0x040fe20000000000 */
[----:B------:R-:W-:Y:S01]  /*100d0*/  I2FP.F32.S32 R3, R116 ;  /* 0x0000007400037245 */ /* 0x000fe20000201400 */
[----:B------:R-:W-:Y:S01]  /*100e0*/  VIADD R136, R2, 0x28 ;  /* 0x0000002802887836 */ /* 0x000fe20000000000 */
[----:B------:R-:W-:Y:S01]  /*100f0*/  FMNMX.FTZ R119, R8, R119, !PT ;  /* 0x0000007708777209 */ /* 0x000fe20007810000 */
[----:B------:R-:W-:Y:S02]  /*10100*/  VIADD R143, R2, 0x39 ;  /* 0x00000039028f7836 */ /* 0x000fe40000000000 */
[----:B------:R-:W-:Y:S01]  /*10110*/  FFMA.FTZ R21, R3, UR15, R21 ;  /* 0x0000000f03157c23 */ /* 0x000fe20008010015 */
[----:B------:R-:W-:Y:S01]  /*10120*/  FMNMX.FTZ R119, R9, R119, !PT ;  /* 0x0000007709777209 */ /* 0x000fe20007810000 */
[----:B------:R-:W-:Y:S01]  /*10130*/  FFMA.FTZ R23, R3, UR15, R23 ;  /* 0x0000000f03177c23 */ /* 0x000fe20008010017 */
[----:B------:R-:W-:Y:S02]  /*10140*/  I2FP.F32.S32 R3, R118 ;  /* 0x0000007600037245 */ /* 0x000fe40000201400 */
[----:B------:R-:W-:Y:S02]  /*10150*/  FMNMX.FTZ R118, R6, R117, !PT ;  /* 0x0000007506767209 */ /* 0x000fe40007810000 */
        /* <DEDUP_REMOVED lines=9> */
[C---:B------:R-:W-:Y:S01]  /*101f0*/  VIADD R116, R2.reuse, 0x30 ;  /* 0x0000003002747836 */ /* 0x040fe20000000000 */
[----:B------:R-:W-:Y:S01]  /*10200*/  FMNMX.FTZ R119, R11, R3, !PT ;  /* 0x000000030b777209 */ /* 0x000fe20007810000 */
[----:B------:R-:W-:Y:S01]  /*10210*/  VIADD R136, R2, 0x31 ;  /* 0x0000003102887836 */ /* 0x000fe20000000000 */
[----:B------:R-:W-:Y:S02]  /*10220*/  FMNMX.FTZ R142, R16, R118, !PT ;  /* 0x00000076108e7209 */ /* 0x000fe40007810000 */
[----:B------:R-:W-:Y:S02]  /*10230*/  I2FP.F32.S32 R116, R116 ;  /* 0x0000007400747245 */ /* 0x000fe40000201400 */
[----:B------:R-:W-:Y:S02]  /*10240*/  FMNMX.FTZ R118, R14, R119, !PT ;  /* 0x000000770e767209 */ /* 0x000fe40007810000 */
[----:B------:R-:W-:Y:S01]  /*10250*/  FMNMX.FTZ R142, R17, R142, !PT ;  /* 0x0000008e118e7209 */ /* 0x000fe20007810000 */
[C---:B------:R-:W-:Y:S01]  /*10260*/  FFMA.FTZ R28, R116.reuse, UR15, R28 ;  /* 0x0000000f741c7c23 */ /* 0x040fe2000801001c */
[----:B------:R-:W-:Y:S01]  /*10270*/  I2FP.F32.S32 R3, R136 ;  /* 0x0000008800037245 */ /* 0x000fe20000201400 */
[----:B------:R-:W-:Y:S01]  /*10280*/  FFMA.FTZ R30, R116, UR15, R30 ;  /* 0x0000000f741e7c23 */ /* 0x000fe2000801001e */
[----:B------:R-:W-:Y:S01]  /*10290*/  FMNMX.FTZ R116, R15, R118, !PT ;  /* 0x000000760f747209 */ /* 0x000fe20007810000 */
[----:B------:R-:W-:Y:S01]  /*102a0*/  VIADD R118, R2, 0x38 ;  /* 0x0000003802767836 */ /* 0x000fe20000000000 */
[----:B------:R-:W-:Y:S01]  /*102b0*/  FMNMX.FTZ R142, R20, R142, !PT ;  /* 0x0000008e148e7209 */ /* 0x000fe20007810000 */
[C---:B------:R-:W-:Y:S01]  /*102c0*/  FFMA.FTZ R29, R3.reuse, UR15, R29 ;  /* 0x0000000f031d7c23 */ /* 0x040fe2000801001d */
[----:B------:R-:W-:Y:S01]  /*102d0*/  FMNMX.FTZ R116, R18, R116, !PT ;  /* 0x0000007412747209 */ /* 0x000fe20007810000 */
[----:B------:R-:W-:Y:S01]  /*102e0*/  FFMA.FTZ R31, R3, UR15, R31 ;  /* 0x0000000f031f7c23 */ /* 0x000fe2000801001f */
        /* <DEDUP_REMOVED lines=19> */
.L_x_705:
[----:B---3--:R-:W-:Y:S01]  /*10420*/  FMNMX.FTZ R2, R31, R158, !PT ;  /* 0x0000009e1f027209 */ /* 0x008fe20007810000 */
[----:B------:R-:W2:Y:S01]  /*10430*/  LDL.64 R194, [R1+0x10] ;  /* 0x0000100001c27983 */ /* 0x000ea20000100a00 */
[----:B------:R-:W-:Y:S01]  /*10440*/  FFMA.FTZ R35, R143, UR15, R35 ;  /* 0x0000000f8f237c23 */ /* 0x000fe20008010023 */
[----:B------:R-:W-:Y:S01]  /*10450*/  IMAD.MOV.U32 R144, RZ, RZ, 0x7054 ;  /* 0x00007054ff907424 */ /* 0x000fe200078e00ff */
[----:B------:R-:W-:Y:S01]  /*10460*/  FMNMX.FTZ R2, R34, R2, !PT ;  /* 0x0000000222027209 */ /* 0x000fe20007810000 */
[----:B------:R-:W-:Y:S01]  /*10470*/  IMAD.U32 R167, RZ, RZ, UR5 ;  /* 0x00000005ffa77e24 */ /* 0x000fe2000f8e00ff */
[----:B------:R-:W-:Y:S01]  /*10480*/  UIADD3 UR21, UR28, 0x1715609d, URZ ;  /* 0x1715609d1c157890 */ /* 0x000fe2000fffe03f */
[----:B------:R-:W1:Y:S01]  /*10490*/  SHFL.BFLY PT, R116, R142, 0x2, 0x1f ;  /* 0x0c401f008e747f89 */ /* 0x000e6200000e0000 */
[----:B------:R-:W-:Y:S01]  /*104a0*/  FMNMX.FTZ R2, R35, R2, !PT ;  /* 0x0000000223027209 */ /* 0x000fe20007810000 */
[----:B------:R-:W-:Y:S01]  /*104b0*/  UIADD3 UR30, UR29, 0x32370b8f, URZ ;  /* 0x32370b8f1d1e7890 */ /* 0x000fe2000fffe03f */
[----:B------:R-:W-:Y:S05]  /*104c0*/  PRMT R167, R167, R144, UR5 ;  /* 0x00000005a7a77e16 */ /* 0x000fea0008000090 */
[----:B------:R-:W-:Y:S01]  /*104d0*/  LDSM.16.MT88.4 R148, [R184+0xc000] ;  /* 0x00c00000b894783b */ /* 0x000fe20000004200 */
[----:B------:R-:W-:Y:S02]  /*104e0*/  UIADD3 UR27, UR28, 0x78dde6e4, URZ ;  /* 0x78dde6e41c1b7890 */ /* 0x000fe4000fffe03f */
[----:B------:R-:W-:Y:S02]  /*104f0*/  UIADD3 UR23, UR29, -0x126145ec, URZ ;  /* 0xed9eba141d177890 */ /* 0x000fe4000fffe03f */
[----:B------:R-:W-:Y:S02]  /*10500*/  UIADD3 UR26, UR28, -0x4ab325aa, URZ ;  /* 0xb54cda561c1a7890 */ /* 0x000fe4000fffe03f */
[----:B------:R-:W-:Y:S01]  /*10510*/  UIADD3 UR22, UR29, 0x646e171e, URZ ;  /* 0x646e171e1d167890 */ /* 0x000fe2000fffe03f */
[----:B------:R-:W3:Y:S01]  /*10520*/  SHFL.BFLY PT, R138, R2, 0x2, 0x1f ;  /* 0x0c401f00028a7f89 */ /* 0x000ee200000e0000 */
[----:B------:R-:W-:Y:S02]  /*10530*/  UIADD3 UR16, UR28, -0x61c88647, URZ ;  /* 0x9e3779b91c107890 */ /* 0x000fe4000fffe03f */
[----:B------:R-:W-:Y:S05]  /*10540*/  UIADD3 UR17, UR29, -0x56f99767, URZ ;  /* 0xa90668991d117890 */ /* 0x000fea000fffe03f */
[----:B------:R-:W-:Y:S01]  /*10550*/  LDSM.16.MT88.4 R144, [R182+0xc000] ;  /* 0x00c00000b690783b */ /* 0x000fe20000004200 */
[----:B------:R-:W-:Y:S02]  /*10560*/  UIADD3 UR8, UR29, -0x4498517b, URZ ;  /* 0xbb67ae851d087890 */ /* 0x000fe4000fffe03f */
[----:B------:R-:W-:Y:S02]  /*10570*/  UIADD3 UR18, UR29, 0x76cf5d0a, URZ ;  /* 0x76cf5d0a1d127890 */ /* 0x000fe4000fffe03f */
[----:B------:R-:W-:Y:S02]  /*10580*/  USHF.L.U32 UR34, UR37, 0x1, URZ ;  /* 0x0000000125227899 */ /* 0x000fe4000800063f */
[----:B------:R-:W-:Y:S01]  /*10590*/  LOP3.LUT R3, R205, UR8, R206, 0x96, !PT ;  /* 0x00000008cd037c12 */ /* 0x000fe2000f8e96ce */
[----:B------:R-:W-:Y:S01]  /*105a0*/  UIADD3 UR8, UR28, 0x3c6ef372, URZ ;  /* 0x3c6ef3721c087890 */ /* 0x000fe2000fffe03f */
[----:B-1----:R-:W-:Y:S01]  /*105b0*/  FMNMX.FTZ R116, R142, R116, !PT ;  /* 0x000000748e747209 */ /* 0x002fe20007810000 */
[----:B------:R-:W-:Y:S01]  /*105c0*/  ULOP3.LUT UR9, UR34, UR29, URZ, 0x3c, !UPT ;  /* 0x0000001d22097292 */ /* 0x000fe2000f8e3c3f */
[----:B------:R-:W-:Y:S01]  /*105d0*/  LDSM.16.MT88.4 R140, [R181+0xc000] ;  /* 0x00c00000b58c783b */ /* 0x000fe20000004200 */
[----:B------:R-:W-:Y:S01]  /*105e0*/  IMAD.WIDE.U32 R176, R3, -0x326172a9, RZ ;  /* 0xcd9e8d5703b07825 */ /* 0x000fe200078e00ff */
[----:B------:R-:W-:Y:S03]  /*105f0*/  UIADD3 UR34, UR34, 0x1, URZ ;  /* 0x0000000122227890 */ /* 0x000fe6000fffe03f */
[----:B------:R-:W-:Y:S01]  /*10600*/  LOP3.LUT R118, R207, UR9, RZ, 0x3c, !PT ;  /* 0x00000009cf767c12 */ /* 0x000fe2000f8e3cff */
[----:B------:R-:W-:Y:S02]  /*10610*/  UIADD3 UR9, UR28, -0x255992d5, URZ ;  /* 0xdaa66d2b1c097890 */ /* 0x000fe4000fffe03f */
[----:B------:R-:W1:Y:S01]  /*10620*/  SHFL.BFLY PT, R119, R116, 0x1, 0x1f ;  /* 0x0c201f0074777f89 */ /* 0x000e6200000e0000 */
[----:B---3--:R-:W-:Y:S01]  /*10630*/  FMNMX.FTZ R138, R2, R138, !PT ;  /* 0x0000008a028a7209 */ /* 0x008fe20007810000 */
[----:B------:R-:W-:Y:S01]  /*10640*/  IMAD.WIDE.U32 R136, R118, -0x326172a9, RZ ;  /* 0xcd9e8d5776887825 */ /* 0x000fe200078e00ff */
[----:B------:R-:W-:Y:S05]  /*10650*/  ULOP3.LUT UR34, UR34, UR29, URZ, 0x3c, !UPT ;  /* 0x0000001d22227292 */ /* 0x000fea000f8e3c3f */
[----:B------:R-:W3:Y:S01]  /*10660*/  SHFL.BFLY PT, R139, R138, 0x1, 0x1f ;  /* 0x0c201f008a8b7f89 */ /* 0x000ee200000e0000 */
[----:B------:R-:W-:Y:S02]  /*10670*/  LOP3.LUT R136, R177, UR8, R136, 0x96, !PT ;  /* 0x00000008b1887c12 */ /* 0x000fe4000f8e9688 */
[----:B-1----:R-:W-:Y:S04]  /*10680*/  FMNMX.FTZ R116, R116, R119, !PT ;  /* 0x0000007774747209 */ /* 0x002fe80007810000 */
[C---:B------:R-:W-:Y:S01]  /*10690*/  FSETP.NEU.FTZ.AND P0, PT, R116.reuse, -INF , PT ;  /* 0xff8000007400780b */ /* 0x040fe20003f1d000 */
[C---:B------:R-:W-:Y:S01]  /*106a0*/  FMUL.FTZ R174, R116.reuse, UR4 ;  /* 0x0000000474ae7c20 */ /* 0x040fe20008410000 */
[----:B------:R-:W-:Y:S04]  /*106b0*/  FADD.FTZ R0, -R116, R0 ;  /* 0x0000000074007221 */ /* 0x000fe80000010100 */
        /* <DEDUP_REMOVED lines=16> */
[----:B------:R-:W-:Y:S10]  /*107c0*/  MUFU.EX2 R200, R9 ;  /* 0x0000000900c87308 */ /* 0x000ff40000000800 */
[----:B------:R-:W1:Y:S10]  /*107d0*/  MUFU.EX2 R199, R8 ;  /* 0x0000000800c77308 */ /* 0x000e740000000800 */
[----:B------:R-:W-:Y:S10]  /*107e0*/  MUFU.EX2 R242, R17 ;  /* 0x0000001100f27308 */ /* 0x000ff40000000800 */
[----:B------:R-:W-:Y:S01]  /*107f0*/  MUFU.EX2 R203, R20 ;  /* 0x0000001400cb7308 */ /* 0x000fe20000000800 */
[----:B-1----:R-:W-:Y:S04]  /*10800*/  F2FP.BF16.F32.PACK_AB R162, R200, R199 ;  /* 0x000000c7c8a2723e */ /* 0x002fe800000010ff */
[----:B------:R-:W-:Y:S05]  /*10810*/  PRMT R161, R162, 0x7632, R161 ;  /* 0x00007632a2a17816 */ /* 0x000fea00000000a1 */
[----:B------:R-:W1:Y:S10]  /*10820*/  MUFU.EX2 R250, R5 ;  /* 0x0000000500fa7308 */ /* 0x000e740000000800 */
[----:B------:R-:W-:Y:S10]  /*10830*/  MUFU.EX2 R246, R12 ;  /* 0x0000000c00f67308 */ /* 0x000ff40000000800 */
[----:B------:R-:W4:Y:S01]  /*10840*/  MUFU.EX2 R247, R13 ;  /* 0x0000000d00f77308 */ /* 0x000f220000000800 */
[----:B-1----:R-:W-:Y:S04]  /*10850*/  F2FP.BF16.F32.PACK_AB R164, R250, R248 ;  /* 0x000000f8faa4723e */ /* 0x002fe800000010ff */
[----:B------:R-:W-:Y:S05]  /*10860*/  PRMT R163, R164, 0x7632, R163 ;  /* 0x00007632a4a37816 */ /* 0x000fea00000000a3 */
[----:B------:R-:W1:Y:S01]  /*10870*/  MUFU.EX2 R244, R16 ;  /* 0x0000001000f47308 */ /* 0x000e620000000800 */
[----:B----4-:R-:W-:Y:S04]  /*10880*/  F2FP.BF16.F32.PACK_AB R156, R247, R246 ;  /* 0x000000f6f79c723e */ /* 0x010fe800000010ff */
[----:B------:R-:W-:Y:S02]  /*10890*/  PRMT R155, R156, 0x7632, R155 ;  /* 0x000076329c9b7816 */ /* 0x000fe4000000009b */
[----:B-1----:R-:W-:Y:S02]  /*108a0*/  F2FP.BF16.F32.PACK_AB R152, R242, R244 ;  /* 0x000000f4f298723e */ /* 0x002fe400000010ff */
[----:B--2---:R-:W-:Y:S01]  /*108b0*/  LOP3.LUT R2, R137, UR16, R194, 0x96, !PT ;  /* 0x0000001089027c12 */ /* 0x004fe2000f8e96c2 */
[----:B------:R-:W-:Y:S04]  /*108c0*/  IMAD.WIDE.U32 R136, R136, -0x2daee0ad, RZ ;  /* 0xd2511f5388887825 */ /* 0x000fe800078e00ff */
[----:B------:R-:W-:Y:S05]  /*108d0*/  IMAD.WIDE.U32 R2, R2, -0x2daee0ad, RZ ;  /* 0xd2511f5302027825 */ /* 0x000fea00078e00ff */
[----:B------:R-:W-:Y:S02]  /*108e0*/  LOP3.LUT R118, R3, UR18, R204, 0x96, !PT ;  /* 0x0000001203767c12 */ /* 0x000fe4000f8e96cc */
[----:B------:R-:W-:Y:S02]  /*108f0*/  LOP3.LUT R2, R137, UR30, R2, 0x96, !PT ;  /* 0x0000001e89027c12 */ /* 0x000fe4000f8e9602 */
[----:B---3--:R-:W-:Y:S01]  /*10900*/  FMNMX.FTZ R3, R138, R139, !PT ;  /* 0x0000008b8a037209 */ /* 0x008fe20007810000 */
        /* <DEDUP_REMOVED lines=8> */
[----:B------:R-:W-:Y:S04]  /*10990*/  IMAD.WIDE.U32 R178, R2, -0x2daee0ad, RZ ;  /* 0xd2511f5302b27825 */ /* 0x000fe800078e00ff */
[--C-:B------:R-:W-:Y:S01]  /*109a0*/  FFMA.FTZ R6, R6, UR4, -R175.reuse ;  /* 0x0000000406067c23 */ /* 0x100fe200080108af */
[----:B------:R-:W-:Y:S01]  /*109b0*/  LOP3.LUT R168, R179, UR17, R118, 0x96, !PT ;  /* 0x00000011b3a87c12 */ /* 0x000fe2000f8e9676 */
[--C-:B------:R-:W-:Y:S01]  /*109c0*/  FFMA.FTZ R7, R7, UR4, -R175.reuse ;  /* 0x0000000407077c23 */ /* 0x100fe200080108af */
[----:B------:R-:W-:Y:S01]  /*109d0*/  LOP3.LUT R118, R119, UR23, R136, 0x96, !PT ;  /* 0x0000001777767c12 */ /* 0x000fe2000f8e9688 */
[----:B------:R1:W-:Y:S01]  /*109e0*/  MUFU.EX2 R249, R6 ;  /* 0x0000000600f97308 */ /* 0x0003e20000000800 */
[--C-:B------:R-:W-:Y:S01]  /*109f0*/  FFMA.FTZ R10, R10, UR4, -R175.reuse ;  /* 0x000000040a0a7c23 */ /* 0x100fe200080108af */
[----:B------:R-:W-:Y:S04]  /*10a00*/  IMAD.WIDE.U32 R168, R168, -0x326172a9, RZ ;  /* 0xcd9e8d57a8a87825 */ /* 0x000fe800078e00ff */
[--C-:B------:R-:W-:Y:S01]  /*10a10*/  FFMA.FTZ R11, R11, UR4, -R175.reuse ;  /* 0x000000040b0b7c23 */ /* 0x100fe200080108af */
[--C-:B------:R-:W-:Y:S01]  /*10a20*/  FFMA.FTZ R14, R14, UR4, -R175.reuse ;  /* 0x000000040e0e7c23 */ /* 0x100fe200080108af */
[----:B------:R-:W-:Y:S01]  /*10a30*/  IMAD.WIDE.U32 R170, R118, -0x326172a9, RZ ;  /* 0xcd9e8d5776aa7825 */ /* 0x000fe200078e00ff */
[C---:B------:R-:W-:Y:S01]  /*10a40*/  LOP3.LUT R4, R168.reuse, 0xffff, RZ, 0xc0, !PT ;  /* 0x0000ffffa8047812 */ /* 0x040fe200078ec0ff */
[----:B------:R2:W3:Y:S01]  /*10a50*/  MUFU.EX2 R198, R7 ;  /* 0x0000000700c67308 */ /* 0x0004e20000000800 */
[----:B------:R-:W-:Y:S01]  /*10a60*/  LOP3.LUT R2, R168, 0xff, RZ, 0xc0, !PT ;  /* 0x000000ffa8027812 */ /* 0x000fe200078ec0ff */
[--C-:B------:R-:W-:Y:S01]  /*10a70*/  FFMA.FTZ R15, R15, UR4, -R175.reuse ;  /* 0x000000040f0f7c23 */ /* 0x100fe200080108af */
[----:B------:R-:W-:Y:S01]  /*10a80*/  SHF.R.U32.HI R4, RZ, 0x8, R4 ;  /* 0x00000008ff047819 */ /* 0x000fe20000011604 */
[--C-:B------:R-:W-:Y:S01]  /*10a90*/  FFMA.FTZ R18, R18, UR4, -R175.reuse ;  /* 0x0000000412127c23 */ /* 0x100fe200080108af */
[----:B------:R-:W-:Y:S01]  /*10aa0*/  SHF.R.U32.HI R8, RZ, 0x18, R168 ;  /* 0x00000018ff087819 */ /* 0x000fe200000116a8 */
[--C-:B------:R-:W-:Y:S01]  /*10ab0*/  FFMA.FTZ R22, R22, UR4, -R175.reuse ;  /* 0x0000000416167c23 */ /* 0x100fe200080108af */
[----:B------:R-:W-:Y:S03]  /*10ac0*/  PRMT R138, R2, 0x5410, R4 ;  /* 0x00005410028a7816 */ /* 0x000fe60000000004 */
[----:B------:R-:W-:Y:S01]  /*10ad0*/  MUFU.EX2 R251, R10 ;  /* 0x0000000a00fb7308 */ /* 0x000fe20000000800 */
[----:B------:R-:W-:Y:S01]  /*10ae0*/  SHF.R.U32.HI R4, RZ, 0x10, R168 ;  /* 0x00000010ff047819 */ /* 0x000fe200000116a8 */
[--C-:B------:R-:W-:Y:S01]  /*10af0*/  FFMA.FTZ R23, R23, UR4, -R175.reuse ;  /* 0x0000000417177c23 */ /* 0x100fe200080108af */
[----:B------:R-:W-:Y:S01]  /*10b00*/  LOP3.LUT R2, R169, UR26, R170, 0x96, !PT ;  /* 0x0000001aa9027c12 */ /* 0x000fe2000f8e96aa */
[--C-:B------:R-:W-:Y:S01]  /*10b10*/  FFMA.FTZ R26, R26, UR4, -R175.reuse ;  /* 0x000000041a1a7c23 */ /* 0x100fe200080108af */
[----:B-1----:R-:W-:Y:S01]  /*10b20*/  LOP3.LUT R6, R4, 0xff, RZ, 0xc0, !PT ;  /* 0x000000ff04067812 */ /* 0x002fe200078ec0ff */
[--C-:B------:R-:W-:Y:S01]  /*10b30*/  FFMA.FTZ R27, R27, UR4, -R175.reuse ;  /* 0x000000041b1b7c23 */ /* 0x100fe200080108af */
[----:B------:R-:W-:Y:S03]  /*10b40*/  LOP3.LUT R4, R2, 0xffff, RZ, 0xc0, !PT ;  /* 0x0000ffff02047812 */ /* 0x000fe600078ec0ff */
[----:B------:R-:W1:Y:S01]  /*10b50*/  MUFU.EX2 R252, R11 ;  /* 0x0000000b00fc7308 */ /* 0x000e620000000800 */
[----:B------:R-:W-:Y:S01]  /*10b60*/  SHF.R.U32.HI R5, RZ, 0x10, R2 ;  /* 0x00000010ff057819 */ /* 0x000fe20000011602 */
[--C-:B------:R-:W-:Y:S01]  /*10b70*/  FFMA.FTZ R30, R30, UR4, -R175.reuse ;  /* 0x000000041e1e7c23 */ /* 0x100fe200080108af */
[----:B--2---:R-:W-:Y:S01]  /*10b80*/  SHF.R.U32.HI R7, RZ, 0x8, R4 ;  /* 0x00000008ff077819 */ /* 0x004fe20000011604 */
[--C-:B------:R-:W-:Y:S01]  /*10b90*/  FFMA.FTZ R31, R31, UR4, -R175.reuse ;  /* 0x000000041f1f7c23 */ /* 0x100fe200080108af */
[----:B------:R-:W-:Y:S01]  /*10ba0*/  LOP3.LUT R9, R2, 0xff, RZ, 0xc0, !PT ;  /* 0x000000ff02097812 */ /* 0x000fe200078ec0ff */
[----:B------:R-:W-:Y:S01]  /*10bb0*/  FFMA.FTZ R34, R34, UR4, -R175 ;  /* 0x0000000422227c23 */ /* 0x000fe200080108af */
        /* <DEDUP_REMOVED lines=14> */
[----:B------:R-:W2:Y:S01]  /*10ca0*/  MUFU.EX2 R2, R2 ;  /* 0x0000000200027308 */ /* 0x000ea20000000800 */
[----:B------:R-:W-:Y:S02]  /*10cb0*/  LOP3.LUT R136, R136, R4, RZ, 0xc0, !PT ;  /* 0x0000000488887212 */ /* 0x000fe400078ec0ff */
[----:B------:R-:W-:Y:S02]  /*10cc0*/  PRMT R4, R166, 0x5410, R165 ;  /* 0x00005410a6047816 */ /* 0x000fe400000000a5 */
[----:B-1----:R-:W-:Y:S02]  /*10cd0*/  F2FP.BF16.F32.PACK_AB R160, R252, R251 ;  /* 0x000000fbfca0723e */ /* 0x002fe400000010ff */
[----:B------:R-:W-:Y:S03]  /*10ce0*/  PRMT R6, R6, 0x5410, R8 ;  /* 0x0000541006067816 */ /* 0x000fe60000000008 */
[----:B------:R-:W1:Y:S01]  /*10cf0*/  MUFU.EX2 R0, R0 ;  /* 0x0000000000007308 */ /* 0x000e620000000800 */
[--C-:B------:R-:W-:Y:S02]  /*10d00*/  HSET2.LE.AND R138, R138, R167.reuse, PT ;  /* 0x000000a78a8a7233 */ /* 0x100fe40003803000 */
[----:B------:R-:W-:Y:S02]  /*10d10*/  LOP3.LUT R137, R137, R4, RZ, 0xc0, !PT ;  /* 0x0000000489897212 */ /* 0x000fe400078ec0ff */
[----:B------:R-:W-:Y:S02]  /*10d20*/  PRMT R4, R162, 0x5410, R161 ;  /* 0x00005410a2047816 */ /* 0x000fe400000000a1 */
[----:B------:R-:W-:Y:S03]  /*10d30*/  PRMT R159, R160, 0x7632, R159 ;  /* 0x00007632a09f7816 */ /* 0x000fe6000000009f */
[----:B------:R3:W-:Y:S01]  /*10d40*/  MUFU.EX2 R241, R18 ;  /* 0x0000001200f17308 */ /* 0x0007e20000000800 */
[--C-:B------:R-:W-:Y:S01]  /*10d50*/  HSET2.LE.AND R139, R6, R167.reuse, PT ;  /* 0x000000a7068b7233 */ /* 0x100fe20003803000 */
[----:B--2---:R-:W-:Y:S01]  /*10d60*/  FMUL.FTZ R5, R2, R121 ;  /* 0x0000007902057220 */ /* 0x004fe20000410000 */
[----:B------:R-:W-:Y:S01]  /*10d70*/  LOP3.LUT R138, R138, R4, RZ, 0xc0, !PT ;  /* 0x000000048a8a7212 */ /* 0x000fe200078ec0ff */
[----:B------:R-:W-:Y:S01]  /*10d80*/  FMUL.FTZ R8, R2, R124 ;  /* 0x0000007c02087220 */ /* 0x000fe20000410000 */
[----:B------:R-:W-:Y:S01]  /*10d90*/  PRMT R4, R160, 0x5410, R159 ;  /* 0x00005410a0047816 */ /* 0x000fe2000000009f */
[C---:B------:R-:W-:Y:S01]  /*10da0*/  FMUL.FTZ R9, R2.reuse, R125 ;  /* 0x0000007d02097220 */ /* 0x040fe20000410000 */
[C---:B------:R-:W-:Y:S01]  /*10db0*/  FMUL.FTZ R36, R2.reuse, R36 ;  /* 0x0000002402247220 */ /* 0x040fe20000410000 */
[C---:B------:R-:W-:Y:S01]  /*10dc0*/  FMUL.FTZ R37, R2.reuse, R37 ;  /* 0x0000002502257220 */ /* 0x040fe20000410000 */
[----:B------:R-:W-:Y:S01]  /*10dd0*/  LOP3.LUT R139, R139, R4, RZ, 0xc0, !PT ;  /* 0x000000048b8b7212 */ /* 0x000fe200078ec0ff */
[----:B------:R-:W-:Y:S01]  /*10de0*/  FMUL.FTZ R4, R2, R120 ;  /* 0x0000007802047220 */ /* 0x000fe20000410000 */
[C---:B-1----:R-:W-:Y:S01]  /*10df0*/  FMUL.FTZ R6, R0.reuse, R122 ;  /* 0x0000007a00067220 */ /* 0x042fe20000410000 */
[C---:B------:R-:W-:Y:S01]  /*10e00*/  FMUL.FTZ R7, R0.reuse, R123 ;  /* 0x0000007b00077220 */ /* 0x040fe20000410000 */
[C---:B------:R-:W-:Y:S01]  /*10e10*/  FMUL.FTZ R10, R0.reuse, R126 ;  /* 0x0000007e000a7220 */ /* 0x040fe20000410000 */
[----:B------:R-:W1:Y:S01]  /*10e20*/  LDSM.16.MT88.4 R120, [R183+0xc000] ;  /* 0x00c00000b778783b */ /* 0x000e620000004200 */
[C---:B------:R-:W-:Y:S01]  /*10e30*/  FMUL.FTZ R11, R0.reuse, R127 ;  /* 0x0000007f000b7220 */ /* 0x040fe20000410000 */
[C---:B------:R-:W-:Y:S01]  /*10e40*/  FMUL.FTZ R14, R0.reuse, R130 ;  /* 0x00000082000e7220 */ /* 0x040fe20000410000 */
[----:B------:R-:W-:Y:S01]  /*10e50*/  FMUL.FTZ R15, R0, R131 ;  /* 0x00000083000f7220 */ /* 0x000fe20000410000 */
[----:B------:R-:W-:Y:S01]  /*10e60*/  FMUL.FTZ R17, R2, R133 ;  /* 0x0000008502117220 */ /* 0x000fe20000410000 */
[C---:B------:R-:W-:Y:S01]  /*10e70*/  HMMA.16816.F32.BF16 R4, R136.reuse, R140, R4 ;  /* 0x0000008c8804723c */ /* 0x040fe20000041804 */
[----:B------:R-:W-:Y:S02]  /*10e80*/  MUFU.EX2 R201, R22 ;  /* 0x0000001600c97308 */ /* 0x000fe40000000800 */
[----:B------:R-:W2:Y:S02]  /*10e90*/  LDSM.16.MT88.4 R124, [R181+0xe000] ;  /* 0x00e00000b57c783b */ /* 0x000ea40000004200 */
        /* <DEDUP_REMOVED lines=12> */
[C---:B------:R-:W-:Y:S01]  /*10f60*/  HMMA.16816.F32.BF16 R40, R136.reuse, R146, R40 ;  /* 0x000000928828723c */ /* 0x040fe20000041828 */
[----:B------:R-:W5:Y:S04]  /*10f70*/  LDSM.16.MT88.4 R144, [R184+0xe000] ;  /* 0x00e00000b890783b */ /* 0x000f680000004200 */
        /* <DEDUP_REMOVED lines=26> */
[C---:B--2---:R-:W-:Y:S03]  /*11120*/  HMMA.16816.F32.BF16 R60, R136.reuse, R124, R60 ;  /* 0x0000007c883c723c */ /* 0x044fe6000004183c */
[C---:B------:R-:W-:Y:S01]  /*11130*/  FMUL.FTZ R68, R2.reuse, R68 ;  /* 0x0000004402447220 */ /* 0x040fe20000410000 */
[----:B------:R-:W-:Y:S01]  /*11140*/  FMUL.FTZ R69, R2, R69 ;  /* 0x0000004502457220 */ /* 0x000fe20000410000 */
[C---:B------:R-:W-:Y:S01]  /*11150*/  FMUL.FTZ R70, R0.reuse, R70 ;  /* 0x0000004600467220 */ /* 0x040fe20000410000 */
[C---:B------:R-:W-:Y:S01]  /*11160*/  HMMA.16816.F32.BF16 R64, R136.reuse, R126, R64 ;  /* 0x0000007e8840723c */ /* 0x040fe20000041840 */
[----:B------:R-:W2:Y:S04]  /*11170*/  LDSM.16.MT88.4 R124, [R181+0x10000] ;  /* 0x01000000b57c783b */ /* 0x000ea80000004200 */
[----:B------:R-:W-:Y:S01]  /*11180*/  FMUL.FTZ R71, R0, R71 ;  /* 0x0000004700477220 */ /* 0x000fe20000410000 */
[C---:B------:R-:W-:Y:S01]  /*11190*/  FMUL.FTZ R72, R2.reuse, R72 ;  /* 0x0000004802487220 */ /* 0x040fe20000410000 */
[----:B------:R-:W-:Y:S01]  /*111a0*/  FMUL.FTZ R73, R2, R73 ;  /* 0x0000004902497220 */ /* 0x000fe20000410000 */
[C---:B------:R-:W-:Y:S03]  /*111b0*/  FMUL.FTZ R74, R0.reuse, R74 ;  /* 0x0000004a004a7220 */ /* 0x040fe60000410000 */
[----:B------:R-:W-:Y:S01]  /*111c0*/  FMUL.FTZ R75, R0, R75 ;  /* 0x0000004b004b7220 */ /* 0x000fe20000410000 */
[C---:B----4-:R-:W-:Y:S03]  /*111d0*/  HMMA.16816.F32.BF16 R68, R136.reuse, R140, R68 ;  /* 0x0000008c8844723c */ /* 0x050fe60000041844 */
        /* <DEDUP_REMOVED lines=9> */
[C---:B-----5:R-:W-:Y:S03]  /*11270*/  HMMA.16816.F32.BF16 R76, R136.reuse, R144, R76 ;  /* 0x00000090884c723c */ /* 0x060fe6000004184c */
[C---:B------:R-:W-:Y:S01]  /*11280*/  FMUL.FTZ R84, R2.reuse, R84 ;  /* 0x0000005402547220 */ /* 0x040fe20000410000 */
[----:B------:R-:W-:Y:S01]  /*11290*/  FMUL.FTZ R85, R2, R85 ;  /* 0x0000005502557220 */ /* 0x000fe20000410000 */
[C---:B------:R-:W-:Y:S01]  /*112a0*/  FMUL.FTZ R86, R0.reuse, R86 ;  /* 0x0000005600567220 */ /* 0x040fe20000410000 */
[C---:B------:R-:W-:Y:S05]  /*112b0*/  HMMA.16816.F32.BF16 R80, R136.reuse, R146, R80 ;  /* 0x000000928850723c */ /* 0x040fea0000041850 */
[----:B------:R-:W-:Y:S01]  /*112c0*/  LOP3.LUT R172, R171, UR21, R172, 0x96, !PT ;  /* 0x00000015abac7c12 */ /* 0x000fe2000f8e96ac */
[----:B------:R-:W-:Y:S01]  /*112d0*/  FMUL.FTZ R87, R0, R87 ;  /* 0x0000005700577220 */ /* 0x000fe20000410000 */
[----:B------:R-:W-:Y:S01]  /*112e0*/  F2FP.BF16.F32.PACK_AB R157, R243, R245 ;  /* 0x000000f5f39d723e */ /* 0x000fe200000010ff */
[C---:B------:R-:W-:Y:S03]  /*112f0*/  FMUL.FTZ R88, R2.reuse, R88 ;  /* 0x0000005802587220 */ /* 0x040fe60000410000 */
[----:B------:R-:W-:Y:S01]  /*11300*/  FMUL.FTZ R89, R2, R89 ;  /* 0x0000005902597220 */ /* 0x000fe20000410000 */
[C---:B------:R-:W-:Y:S01]  /*11310*/  FMUL.FTZ R90, R0.reuse, R90 ;  /* 0x0000005a005a7220 */ /* 0x040fe20000410000 */
[C---:B-1----:R-:W-:Y:S03]  /*11320*/  HMMA.16816.F32.BF16 R84, R136.reuse, R120, R84 ;  /* 0x000000788854723c */ /* 0x042fe60000041854 */
[----:B------:R-:W-:Y:S01]  /*11330*/  PRMT R158, R157, 0x7632, R158 ;  /* 0x000076329d9e7816 */ /* 0x000fe2000000009e */
[----:B------:R-:W-:Y:S01]  /*11340*/  FMUL.FTZ R91, R0, R91 ;  /* 0x0000005b005b7220 */ /* 0x000fe20000410000 */
[----:B------:R-:W-:Y:S01]  /*11350*/  PRMT R151, R152, 0x7632, R151 ;  /* 0x0000763298977816 */ /* 0x000fe20000000097 */
[----:B------:R-:W-:Y:S01]  /*11360*/  IMAD.WIDE.U32 R172, R172, -0x2daee0ad, RZ ;  /* 0xd2511f53acac7825 */ /* 0x000fe200078e00ff */
[----:B------:R-:W-:Y:S04]  /*11370*/  LOP3.LUT R148, R168, 0xffff, RZ, 0xc0, !PT ;  /* 0x0000ffffa8947812 */ /* 0x000fe800078ec0ff */
[C---:B------:R-:W-:Y:S01]  /*11380*/  HMMA.16816.F32.BF16 R88, R136.reuse, R122, R88 ;  /* 0x0000007a8858723c */ /* 0x040fe20000041858 */
[----:B------:R-:W1:Y:S02]  /*11390*/  LDSM.16.MT88.4 R120, [R182+0x10000] ;  /* 0x01000000b678783b */ /* 0x000e640000004200 */
[----:B------:R-:W-:Y:S01]  /*113a0*/  LOP3.LUT R12, R172, 0xffff, RZ, 0xc0, !PT ;  /* 0x0000ffffac0c7812 */ /* 0x000fe200078ec0ff */
[----:B---3--:R-:W-:Y:S01]  /*113b0*/  FMUL.FTZ R18, R0, R134 ;  /* 0x0000008600127220 */ /* 0x008fe20000410000 */
[----:B------:R-:W-:Y:S01]  /*113c0*/  LOP3.LUT R13, R172, 0xff, RZ, 0xc0, !PT ;  /* 0x000000ffac0d7812 */ /* 0x000fe200078ec0ff */
[C---:B------:R-:W-:Y:S01]  /*113d0*/  FMUL.FTZ R92, R2.reuse, R92 ;  /* 0x0000005c025c7220 */ /* 0x040fe20000410000 */
[----:B------:R-:W-:Y:S01]  /*113e0*/  SHF.R.U32.HI R12, RZ, 0x8, R12 ;  /* 0x00000008ff0c7819 */ /* 0x000fe2000001160c */
[----:B------:R-:W-:Y:S03]  /*113f0*/  FMUL.FTZ R93, R2, R93 ;  /* 0x0000005d025d7220 */ /* 0x000fe60000410000 */
[----:B------:R-:W-:Y:S01]  /*11400*/  LOP3.LUT R117, R173, UR22, R178, 0x96, !PT ;  /* 0x00000016ad757c12 */ /* 0x000fe2000f8e96b2 */
[C---:B------:R-:W-:Y:S01]  /*11410*/  FMUL.FTZ R94, R0.reuse, R94 ;  /* 0x0000005e005e7220 */ /* 0x040fe20000410000 */
[----:B------:R-:W-:Y:S01]  /*11420*/  PRMT R141, R13, 0x5410, R12 ;  /* 0x000054100d8d7816 */ /* 0x000fe2000000000c */
[----:B------:R-:W-:Y:S01]  /*11430*/  FMUL.FTZ R95, R0, R95 ;  /* 0x0000005f005f7220 */ /* 0x000fe20000410000 */
[----:B------:R-:W-:Y:S01]  /*11440*/  SHF.R.U32.HI R13, RZ, 0x10, R172 ;  /* 0x00000010ff0d7819 */ /* 0x000fe200000116ac */
[C---:B------:R-:W-:Y:S01]  /*11450*/  FMUL.FTZ R96, R2.reuse, R96 ;  /* 0x0000006002607220 */ /* 0x040fe20000410000 */
[----:B------:R-:W-:Y:S01]  /*11460*/  LOP3.LUT R12, R117, 0xffff, RZ, 0xc0, !PT ;  /* 0x0000ffff750c7812 */ /* 0x000fe200078ec0ff */
[C---:B------:R-:W-:Y:S01]  /*11470*/  FMUL.FTZ R97, R2.reuse, R97 ;  /* 0x0000006102617220 */ /* 0x040fe20000410000 */
[----:B------:R-:W-:Y:S01]  /*11480*/  LOP3.LUT R119, R13, 0xff, RZ, 0xc0, !PT ;  /* 0x000000ff0d777812 */ /* 0x000fe200078ec0ff */
[C---:B------:R-:W-:Y:S01]  /*11490*/  FMUL.FTZ R13, R2.reuse, R129 ;  /* 0x00000081020d7220 */ /* 0x040fe20000410000 */
[C---:B--2---:R-:W-:Y:S03]  /*114a0*/  HMMA.16816.F32.BF16 R92, R136.reuse, R124, R92 ;  /* 0x0000007c885c723c */ /* 0x044fe6000004185c */
[----:B------:R-:W-:Y:S01]  /*114b0*/  SHF.R.U32.HI R16, RZ, 0x8, R12 ;  /* 0x00000008ff107819 */ /* 0x000fe2000001160c */
[C---:B------:R-:W-:Y:S01]  /*114c0*/  FMUL.FTZ R12, R2.reuse, R128 ;  /* 0x00000080020c7220 */ /* 0x040fe20000410000 */
[----:B------:R-:W-:Y:S01]  /*114d0*/  LOP3.LUT R118, R117, 0xff, RZ, 0xc0, !PT ;  /* 0x000000ff75767812 */ /* 0x000fe200078ec0ff */
[----:B------:R-:W2:Y:S01]  /*114e0*/  LDSM.16.MT88.4 R128, [R184+0x10000] ;  /* 0x01000000b880783b */ /* 0x000ea20000004200 */
[----:B------:R-:W-:Y:S01]  /*114f0*/  SHF.R.U32.HI R124, RZ, 0x18, R172 ;  /* 0x00000018ff7c7819 */ /* 0x000fe200000116ac */
[----:B------:R-:W-:Y:S03]  /*11500*/  FMUL.FTZ R100, R2, R100 ;  /* 0x0000006402647220 */ /* 0x000fe60000410000 */
[C---:B------:R-:W-:Y:S03]  /*11510*/  HMMA.16816.F32.BF16 R12, R136.reuse, R126, R12 ;  /* 0x0000007e880c723c */ /* 0x040fe6000004180c */
[----:B------:R-:W-:Y:S01]  /*11520*/  PRMT R140, R118, 0x5410, R16 ;  /* 0x00005410768c7816 */ /* 0x000fe20000000010 */
[C---:B------:R-:W-:Y:S01]  /*11530*/  FMUL.FTZ R98, R0.reuse, R98 ;  /* 0x0000006200627220 */ /* 0x040fe20000410000 */
[--C-:B------:R-:W-:Y:S01]  /*11540*/  SHF.R.U32.HI R16, RZ, 0x10, R117.reuse ;  /* 0x00000010ff107819 */ /* 0x100fe20000011675 */
[----:B------:R-:W-:Y:S01]  /*11550*/  FMUL.FTZ R99, R0, R99 ;  /* 0x0000006300637220 */ /* 0x000fe20000410000 */
[----:B------:R-:W-:Y:S01]  /*11560*/  PRMT R144, R119, 0x5410, R124 ;  /* 0x0000541077907816 */ /* 0x000fe2000000007c */
[----:B------:R-:W-:Y:S01]  /*11570*/  FMUL.FTZ R101, R2, R101 ;  /* 0x0000006502657220 */ /* 0x000fe20000410000 */
[----:B------:R-:W3:Y:S02]  /*11580*/  LDSM.16.MT88.4 R124, [R183+0x10000] ;  /* 0x01000000b77c783b */ /* 0x000ee40000004200 */
[----:B------:R-:W-:Y:S01]  /*11590*/  SHF.R.U32.HI R119, RZ, 0x18, R117 ;  /* 0x00000018ff777819 */ /* 0x000fe20000011675 */
[--C-:B------:R-:W-:Y:S01]  /*115a0*/  FFMA.FTZ R117, R19, UR4, -R175.reuse ;  /* 0x0000000413757c23 */ /* 0x100fe200080108af */
[----:B------:R-:W-:Y:S01]  /*115b0*/  LOP3.LUT R118, R16, 0xff, RZ, 0xc0, !PT ;  /* 0x000000ff10767812 */ /* 0x000fe200078ec0ff */
[----:B------:R-:W-:Y:S01]  /*115c0*/  FMUL.FTZ R16, R2, R132 ;  /* 0x0000008402107220 */ /* 0x000fe20000410000 */
[C---:B------:R-:W-:Y:S01]  /*115d0*/  FMUL.FTZ R19, R0.reuse, R135 ;  /* 0x0000008700137220 */ /* 0x040fe20000410000 */
[----:B------:R-:W-:Y:S01]  /*115e0*/  FFMA.FTZ R175, R35, UR4, -R175 ;  /* 0x0000000423af7c23 */ /* 0x000fe200080108af */
[----:B------:R-:W4:Y:S01]  /*115f0*/  LDSM.16.MT88.4 R132, [R181+0xc800] ;  /* 0x00c80000b584783b */ /* 0x000f220000004200 */
[----:B------:R5:W3:Y:S01]  /*11600*/  MUFU.EX2 R240, R117 ;  /* 0x0000007500f07308 */ /* 0x000ae20000000800 */
        /* <DEDUP_REMOVED lines=8> */
[----:B------:R-:W-:Y:S04]  /*11690*/  MUFU.EX2 R175, R175 ;  /* 0x000000af00af7308 */ /* 0x000fe80000000800 */
[--C-:B------:R-:W-:Y:S01]  /*116a0*/  HSET2.LE.AND R120, R140, R167.reuse, PT ;  /* 0x000000a78c787233 */ /* 0x100fe20003803000 */
[C---:B------:R-:W-:Y:S01]  /*116b0*/  FMUL.FTZ R108, R2.reuse, R108 ;  /* 0x0000006c026c7220 */ /* 0x040fe20000410000 */
[C---:B--2---:R-:W-:Y:S04]  /*116c0*/  HMMA.16816.F32.BF16 R100, R136.reuse, R128, R100 ;  /* 0x000000808864723c */ /* 0x044fe80000041864 */
[--C-:B------:R-:W-:Y:S01]  /*116d0*/  HSET2.LE.AND R122, R141, R167.reuse, PT ;  /* 0x000000a78d7a7233 */ /* 0x100fe20003803000 */
[----:B------:R-:W-:Y:S01]  /*116e0*/  FMUL.FTZ R109, R2, R109 ;  /* 0x0000006d026d7220 */ /* 0x000fe20000410000 */
[C---:B------:R-:W-:Y:S01]  /*116f0*/  HMMA.16816.F32.BF16 R104, R136.reuse, R130, R104 ;  /* 0x000000828868723c */ /* 0x040fe20000041868 */
[----:B------:R-:W1:Y:S04]  /*11700*/  LDSM.16.MT88.4 R140, [R182+0xc800] ;  /* 0x00c80000b68c783b */ /* 0x000e680000004200 */
[----:B------:R-:W-:Y:S01]  /*11710*/  PRMT R118, R118, 0x5410, R119 ;  /* 0x0000541076767816 */ /* 0x000fe20000000077 */
[----:B------:R-:W-:Y:S01]  /*11720*/  FMUL.FTZ R110, R0, R110 ;  /* 0x0000006e006e7220 */ /* 0x000fe20000410000 */
[----:B-----5:R-:W-:Y:S01]  /*11730*/  PRMT R117, R156, 0x5410, R155 ;  /* 0x000054109c757816 */ /* 0x020fe2000000009b */
[----:B------:R-:W-:Y:S01]  /*11740*/  FMUL.FTZ R111, R0, R111 ;  /* 0x0000006f006f7220 */ /* 0x000fe20000410000 */
[----:B------:R-:W2:Y:S02]  /*11750*/  LDSM.16.MT88.4 R128, [R184+0xc800] ;  /* 0x00c80000b880783b */ /* 0x000ea40000004200 */
[--C-:B------:R-:W-:Y:S01]  /*11760*/  HSET2.LE.AND R121, R118, R167.reuse, PT ;  /* 0x000000a776797233 */ /* 0x100fe20003803000 */
[----:B------:R-:W-:Y:S01]  /*11770*/  FMUL.FTZ R112, R2, R112 ;  /* 0x0000007002707220 */ /* 0x000fe20000410000 */
[----:B------:R-:W-:Y:S01]  /*11780*/  LOP3.LUT R120, R120, R117, RZ, 0xc0, !PT ;  /* 0x0000007578787212 */ /* 0x000fe200078ec0ff */
[----:B------:R-:W-:Y:S01]  /*11790*/  FMUL.FTZ R113, R2, R113 ;  /* 0x0000007102717220 */ /* 0x000fe20000410000 */
[C---:B---3--:R-:W-:Y:S03]  /*117a0*/  HMMA.16816.F32.BF16 R108, R136.reuse, R124, R108 ;  /* 0x0000007c886c723c */ /* 0x048fe6000004186c */
[----:B------:R-:W-:Y:S01]  /*117b0*/  PRMT R117, R157, 0x5410, R158 ;  /* 0x000054109d757816 */ /* 0x000fe2000000009e */
[----:B------:R-:W-:Y:S01]  /*117c0*/  FMUL.FTZ R114, R0, R114 ;  /* 0x0000007200727220 */ /* 0x000fe20000410000 */
[----:B------:R-:W-:Y:S01]  /*117d0*/  F2FP.BF16.F32.PACK_AB R154, R240, R241 ;  /* 0x000000f1f09a723e */ /* 0x000fe200000010ff */
[----:B------:R-:W-:Y:S01]  /*117e0*/  FMUL.FTZ R115, R0, R115 ;  /* 0x0000007300737220 */ /* 0x000fe20000410000 */
[----:B------:R-:W-:Y:S04]  /*117f0*/  LOP3.LUT R121, R121, R117, RZ, 0xc0, !PT ;  /* 0x0000007579797212 */ /* 0x000fe800078ec0ff */
[----:B------:R-:W-:Y:S02]  /*11800*/  PRMT R117, R152, 0x5410, R151 ;  /* 0x0000541098757816 */ /* 0x000fe40000000097 */
[----:B------:R-:W-:Y:S01]  /*11810*/  HMMA.16816.F32.BF16 R112, R136, R126, R112 ;  /* 0x0000007e8870723c */ /* 0x000fe20000041870 */
[----:B------:R-:W-:Y:S02]  /*11820*/  LDSM.16.MT88.4 R124, [R181+0xe800] ;  /* 0x00e80000b57c783b */ /* 0x000fe40000004200 */
[----:B------:R-:W-:Y:S02]  /*11830*/  PRMT R153, R154, 0x7632, R153 ;  /* 0x000076329a997816 */ /* 0x000fe40000000099 */
[----:B------:R-:W-:Y:S02]  /*11840*/  LOP3.LUT R122, R122, R117, RZ, 0xc0, !PT ;  /* 0x000000757a7a7212 */ /* 0x000fe400078ec0ff */
[----:B------:R-:W-:Y:S02]  /*11850*/  HSET2.LE.AND R123, R144, R167, PT ;  /* 0x000000a7907b7233 */ /* 0x000fe40003803000 */
[----:B------:R-:W3:Y:S02]  /*11860*/  LDSM.16.MT88.4 R144, [R183+0xc800] ;  /* 0x00c80000b790783b */ /* 0x000ee40000004200 */
[----:B------:R-:W-:Y:S02]  /*11870*/  PRMT R117, R154, 0x5410, R153 ;  /* 0x000054109a757816 */ /* 0x000fe40000000099 */
[----:B------:R-:W-:Y:S02]  /*11880*/  LOP3.LUT R118, R207, UR34, RZ, 0x3c, !PT ;  /* 0x00000022cf767c12 */ /* 0x000fe4000f8e3cff */
[----:B------:R-:W-:Y:S03]  /*11890*/  LOP3.LUT R123, R123, R117, RZ, 0xc0, !PT ;  /* 0x000000757b7b7212 */ /* 0x000fe600078ec0ff */
[----:B------:R-:W-:Y:S04]  /*118a0*/  IMAD.WIDE.U32 R136, R118, -0x326172a9, RZ ;  /* 0xcd9e8d5776887825 */ /* 0x000fe800078e00ff */
[C---:B----4-:R-:W-:Y:S05]  /*118b0*/  HMMA.16816.F32.BF16 R4, R120.reuse, R132, R4 ;  /* 0x000000847804723c */ /* 0x050fea0000041804 */
[----:B------:R-:W-:Y:S01]  /*118c0*/  LOP3.LUT R118, R137, UR16, R194, 0x96, !PT ;  /* 0x0000001089767c12 */ /* 0x000fe2000f8e96c2 */
[C---:B------:R-:W-:Y:S01]  /*118d0*/  HMMA.16816.F32.BF16 R8, R120.reuse, R134, R8 ;  /* 0x000000867808723c */ /* 0x040fe20000041808 */
[----:B------:R-:W4:Y:S04]  /*118e0*/  LDSM.16.MT88.4 R132, [R182+0xe800] ;  /* 0x00e80000b684783b */ /* 0x000f280000004200 */
[----:B------:R-:W-:Y:S01]  /*118f0*/  LOP3.LUT R136, R177, UR8, R136, 0x96, !PT ;  /* 0x00000008b1887c12 */ /* 0x000fe2000f8e9688 */
[C---:B-1----:R-:W-:Y:S05]  /*11900*/  HMMA.16816.F32.BF16 R36, R120.reuse, R140, R36 ;  /* 0x0000008c7824723c */ /* 0x042fea0000041824 */
[----:B------:R-:W-:Y:S01]  /*11910*/  IMAD.WIDE.U32 R136, R136, -0x2daee0ad, RZ ;  /* 0xd2511f5388887825 */ /* 0x000fe200078e00ff */
[C---:B------:R-:W-:Y:S05]  /*11920*/  HMMA.16816.F32.BF16 R40, R120.reuse, R142, R40 ;  /* 0x0000008e7828723c */ /* 0x040fea0000041828 */
[----:B------:R-:W-:Y:S01]  /*11930*/  LOP3.LUT R140, R168, 0xff, RZ, 0xc0, !PT ;  /* 0x000000ffa88c7812 */ /* 0x000fe200078ec0ff */
[----:B------:R-:W-:Y:S01]  /*11940*/  IMAD.WIDE.U32 R118, R118, -0x2daee0ad, RZ ;  /* 0xd2511f5376767825 */ /* 0x000fe200078e00ff */
[C---:B--2---:R-:W-:Y:S03]  /*11950*/  HMMA.16816.F32.BF16 R44, R120.reuse, R128, R44 ;  /* 0x00000080782c723c */ /* 0x044fe6000004182c */
[----:B------:R-:W-:Y:S02]  /*11960*/  ISETP.LE.U32.AND P2, PT, R140, UR5, PT ;  /* 0x000000058c007c0c */ /* 0x000fe4000bf43070 */
[----:B------:R-:W-:Y:S01]  /*11970*/  LOP3.LUT R119, R119, UR18, R204, 0x96, !PT ;  /* 0x0000001277777c12 */ /* 0x000fe2000f8e96cc */
[C---:B------:R-:W-:Y:S01]  /*11980*/  HMMA.16816.F32.BF16 R48, R120.reuse, R130, R48 ;  /* 0x000000827830723c */ /* 0x040fe20000041830 */
[----:B------:R-:W1:Y:S04]  /*11990*/  LDSM.16.MT88.4 R128, [R184+0xe800] ;  /* 0x00e80000b880783b */ /* 0x000e680000004200 */
[----:B------:R-:W-:Y:S01]  /*119a0*/  LOP3.LUT R138, R137, UR30, R118, 0x96, !PT ;  /* 0x0000001e898a7c12 */ /* 0x000fe2000f8e9676 */
[----:B------:R-:W-:Y:S01]  /*119b0*/  IMAD.WIDE.U32 R118, R119, -0x326172a9, RZ ;  /* 0xcd9e8d5777767825 */ /* 0x000fe200078e00ff */
[C---:B---3--:R-:W-:Y:S04]  /*119c0*/  HMMA.16816.F32.BF16 R52, R120.reuse, R144, R52 ;  /* 0x000000907834723c */ /* 0x048fe80000041834 */
[----:B------:R-:W-:Y:S01]  /*119d0*/  LOP3.LUT R119, R119, UR9, R176, 0x96, !PT ;  /* 0x0000000977777c12 */ /* 0x000fe2000f8e96b0 */
[----:B------:R-:W-:Y:S01]  /*119e0*/  IMAD.WIDE.U32 R138, R138, -0x326172a9, RZ ;  /* 0xcd9e8d578a8a7825 */ /* 0x000fe200078e00ff */
[C---:B------:R-:W-:Y:S05]  /*119f0*/  HMMA.16816.F32.BF16 R56, R120.reuse, R146, R56 ;  /* 0x000000927838723c */ /* 0x040fea0000041838 */
[----:B------:R-:W-:Y:S01]  /*11a00*/  LOP3.LUT R117, R139, UR27, R118, 0x96, !PT ;  /* 0x0000001b8b757c12 */ /* 0x000fe2000f8e9676 */
[----:B------:R-:W-:Y:S01]  /*11a10*/  IMAD.WIDE.U32 R118, R119, -0x2daee0ad, RZ ;  /* 0xd2511f5377767825 */ /* 0x000fe200078e00ff */
[----:B------:R-:W-:Y:S01]  /*11a20*/  SHF.R.U32.HI R139, RZ, 0x18, R168 ;  /* 0x00000018ff8b7819 */ /* 0x000fe200000116a8 */
[C---:B------:R-:W-:Y:S03]  /*11a30*/  HMMA.16816.F32.BF16 R60, R120.reuse, R124, R60 ;  /* 0x0000007c783c723c */ /* 0x040fe6000004183c */
[----:B------:R-:W-:Y:S01]  /*11a40*/  LOP3.LUT R136, R119, UR23, R136, 0x96, !PT ;  /* 0x0000001777887c12 */ /* 0x000fe2000f8e9688 */
[----:B------:R-:W-:Y:S01]  /*11a50*/  IMAD.WIDE.U32 R176, R117, -0x2daee0ad, RZ ;  /* 0xd2511f5375b07825 */ /* 0x000fe200078e00ff */
[----:B------:R-:W-:Y:S01]  /*11a60*/  LOP3.LUT R117, R169, UR26, R170, 0x96, !PT ;  /* 0x0000001aa9757c12 */ /* 0x000fe2000f8e96aa */
[C---:B------:R-:W-:Y:S01]  /*11a70*/  HMMA.16816.F32.BF16 R64, R120.reuse, R126, R64 ;  /* 0x0000007e7840723c */ /* 0x040fe20000041840 */
[----:B------:R-:W2:Y:S02]  /*11a80*/  LDSM.16.MT88.4 R124, [R183+0xe800] ;  /* 0x00e80000b77c783b */ /* 0x000ea40000004200 */
[----:B------:R-:W-:Y:S02]  /*11a90*/  ISETP.LE.U32.AND P1, PT, R139, UR5, PT ;  /* 0x000000058b007c0c */ /* 0x000fe4000bf23070 */
[----:B------:R-:W-:Y:S01]  /*11aa0*/  LOP3.LUT R118, R177, UR17, R118, 0x96, !PT ;  /* 0x00000011b1767c12 */ /* 0x000fe2000f8e9676 */
[----:B------:R-:W-:Y:S01]  /*11ab0*/  IMAD.WIDE.U32 R136, R136, -0x326172a9, RZ ;  /* 0xcd9e8d5788887825 */ /* 0x000fe200078e00ff */
[----:B------:R-:W-:Y:S01]  /*11ac0*/  SHF.R.U32.HI R146, RZ, 0x10, R168 ;  /* 0x00000010ff927819 */ /* 0x000fe200000116a8 */
[C---:B----4-:R-:W-:Y:S03]  /*11ad0*/  HMMA.16816.F32.BF16 R68, R120.reuse, R132, R68 ;  /* 0x000000847844723c */ /* 0x050fe60000041844 */
[----:B------:R-:W-:Y:S01]  /*11ae0*/  LOP3.LUT R193, R137, UR21, R138, 0x96, !PT ;  /* 0x0000001589c17c12 */ /* 0x000fe2000f8e968a */
[----:B------:R-:W-:Y:S01]  /*11af0*/  IMAD.WIDE.U32 R118, R118, -0x326172a9, RZ ;  /* 0xcd9e8d5776767825 */ /* 0x000fe200078e00ff */
[----:B------:R-:W-:Y:S01]  /*11b00*/  LOP3.LUT R20, R146, 0xff, RZ, 0xc0, !PT ;  /* 0x000000ff92147812 */ /* 0x000fe200078ec0ff */
[C---:B------:R-:W-:Y:S01]  /*11b10*/  HMMA.16816.F32.BF16 R72, R120.reuse, R134, R72 ;  /* 0x000000867848723c */ /* 0x040fe20000041848 */
[----:B------:R-:W3:Y:S04]  /*11b20*/  LDSM.16.MT88.4 R132, [R181+0x10800] ;  /* 0x01080000b584783b */ /* 0x000ee80000004200 */
[C-C-:B------:R-:W-:Y:S01]  /*11b30*/  LOP3.LUT R140, R119.reuse, UR26, R136.reuse, 0x96, !PT ;  /* 0x0000001a778c7c12 */ /* 0x140fe2000f8e9688 */
[C---:B-1----:R-:W-:Y:S05]  /*11b40*/  HMMA.16816.F32.BF16 R76, R120.reuse, R128, R76 ;  /* 0x00000080784c723c */ /* 0x042fea000004184c */
[----:B------:R-:W-:Y:S01]  /*11b50*/  LOP3.LUT R141, R119, UR26, R136, 0x96, !PT ;  /* 0x0000001a778d7c12 */ /* 0x000fe2000f8e9688 */
[----:B------:R-:W-:Y:S01]  /*11b60*/  IMAD.MOV.U32 R168, RZ, RZ, R197 ;  /* 0x000000ffffa87224 */ /* 0x000fe200078e00c5 */
[C---:B------:R-:W-:Y:S01]  /*11b70*/  LOP3.LUT R136, R117.reuse, 0xffff, RZ, 0xc0, !PT ;  /* 0x0000ffff75887812 */ /* 0x040fe200078ec0ff */
[----:B------:R-:W-:Y:S01]  /*11b80*/  IMAD.MOV.U32 R169, RZ, RZ, R196 ;  /* 0x000000ffffa97224 */ /* 0x000fe200078e00c4 */
[C---:B------:R-:W-:Y:S01]  /*11b90*/  HMMA.16816.F32.BF16 R80, R120.reuse, R130, R80 ;  /* 0x000000827850723c */ /* 0x040fe20000041850 */
[----:B------:R-:W-:Y:S02]  /*11ba0*/  MUFU.EX2 R197, R26 ;  /* 0x0000001a00c57308 */ /* 0x000fe40000000800 */
[C---:B------:R-:W-:Y:S01]  /*11bb0*/  LOP3.LUT R142, R118.reuse, 0xff, RZ, 0xc0, !PT ;  /* 0x000000ff768e7812 */ /* 0x040fe200078ec0ff */
[----:B------:R-:W-:Y:S01]  /*11bc0*/  IMAD.MOV.U32 R129, RZ, RZ, R199 ;  /* 0x000000ffff817224 */ /* 0x000fe200078e00c7 */
[C---:B------:R-:W-:Y:S01]  /*11bd0*/  LOP3.LUT R143, R118.reuse, 0xffff, RZ, 0xc0, !PT ;  /* 0x0000ffff768f7812 */ /* 0x040fe200078ec0ff */
[----:B------:R-:W-:Y:S01]  /*11be0*/  IMAD.MOV.U32 R128, RZ, RZ, R198 ;  /* 0x000000ffff807224 */ /* 0x000fe200078e00c6 */
[--C-:B------:R-:W-:Y:S01]  /*11bf0*/  SHF.R.U32.HI R144, RZ, 0x10, R118.reuse ;  /* 0x00000010ff907819 */ /* 0x100fe20000011676 */
[----:B------:R-:W-:Y:S03]  /*11c00*/  @!P1 HFMA2.BF16_V2 R236, -RZ.H0_H0, RZ.H0_H0, -R159.H0_H0 ;  /* 0x200000ffffec9231 */ /* 0x000fe6000034099f */
[----:B------:R-:W-:Y:S01]  /*11c10*/  MUFU.EX2 R196, R27 ;  /* 0x0000001b00c47308 */ /* 0x000fe20000000800 */
[C---:B------:R-:W-:Y:S01]  /*11c20*/  LOP3.LUT R145, R118.reuse, 0xff, RZ, 0xc0, !PT ;  /* 0x000000ff76917812 */ /* 0x040fe200078ec0ff */
[C---:B--2---:R-:W-:Y:S03]  /*11c30*/  HMMA.16816.F32.BF16 R84, R120.reuse, R124, R84 ;  /* 0x0000007c7854723c */ /* 0x044fe60000041854 */
[--C-:B------:R-:W-:Y:S01]  /*11c40*/  SHF.R.U32.HI R147, RZ, 0x18, R118.reuse ;  /* 0x00000018ff937819 */ /* 0x100fe20000011676 */
[----:B------:R-:W-:Y:S01]  /*11c50*/  @!P2 HFMA2.BF16_V2 R239, -RZ.H0_H0, RZ.H0_H0, -R162.H0_H0 ;  /* 0x200000ffffefa231 */ /* 0x000fe200003409a2 */
[--C-:B------:R-:W-:Y:S01]  /*11c60*/  SHF.R.U32.HI R179, RZ, 0x18, R118.reuse ;  /* 0x00000018ffb37819 */ /* 0x100fe20000011676 */
[C---:B------:R-:W-:Y:S02]  /*11c70*/  HMMA.16816.F32.BF16 R88, R120.reuse, R126, R88 ;  /* 0x0000007e7858723c */ /* 0x040fe40000041858 */
[----:B------:R-:W-:Y:S03]  /*11c80*/  MUFU.EX2 R199, R24 ;  /* 0x0000001800c77308 */ /* 0x000fe60000000800 */
[----:B------:R-:W-:Y:S02]  /*11c90*/  LOP3.LUT R195, R118, 0xffff, RZ, 0xc0, !PT ;  /* 0x0000ffff76c37812 */ /* 0x000fe400078ec0ff */
[----:B------:R-:W-:Y:S01]  /*11ca0*/  SHF.R.U32.HI R194, RZ, 0x10, R118 ;  /* 0x00000010ffc27819 */ /* 0x000fe20000011676 */
[C---:B---3--:R-:W-:Y:S04]  /*11cb0*/  HMMA.16816.F32.BF16 R92, R120.reuse, R132, R92 ;  /* 0x00000084785c723c */ /* 0x048fe8000004185c */
[----:B------:R-:W-:Y:S01]  /*11cc0*/  MUFU.EX2 R198, R25 ;  /* 0x0000001900c67308 */ /* 0x000fe20000000800 */
[----:B------:R-:W-:Y:S02]  /*11cd0*/  SHF.R.U32.HI R118, RZ, 0x8, R136 ;  /* 0x00000008ff767819 */ /* 0x000fe40000011688 */
[----:B------:R-:W-:Y:S01]  /*11ce0*/  LOP3.LUT R136, R117, 0xff, RZ, 0xc0, !PT ;  /* 0x000000ff75887812 */ /* 0x000fe200078ec0ff */
[C---:B------:R-:W-:Y:S01]  /*11cf0*/  HMMA.16816.F32.BF16 R12, R120.reuse, R134, R12 ;  /* 0x00000086780c723c */ /* 0x040fe2000004180c */
[----:B------:R-:W-:Y:S02]  /*11d00*/  LDSM.16.MT88.4 R132, [R184+0xd000] ;  /* 0x00d00000b884783b */ /* 0x000fe40000004200 */
[----:B------:R-:W-:Y:S02]  /*11d10*/  ISETP.LE.U32.AND P6, PT, R136, UR5, PT ;  /* 0x0000000588007c0c */ /* 0x000fe4000bfc3070 */
[----:B------:R-:W-:Y:S02]  /*11d20*/  LOP3.LUT R118, R118, 0xffff, RZ, 0xc0, !PT ;  /* 0x0000ffff76767812 */ /* 0x000fe400078ec0ff */
[--C-:B------:R-:W-:Y:S02]  /*11d30*/  SHF.R.U32.HI R119, RZ, 0x18, R117.reuse ;  /* 0x00000018ff777819 */ /* 0x100fe40000011675 */
[----:B------:R-:W-:Y:S01]  /*11d40*/  ISETP.LE.U32.AND P5, PT, R118, UR5, PT ;  /* 0x0000000576007c0c */ /* 0x000fe2000bfa3070 */
[----:B------:R-:W1:Y:S01]  /*11d50*/  LDSM.16.MT88.4 R136, [R182+0x10800] ;  /* 0x01080000b688783b */ /* 0x000e620000004200 */
[----:B------:R-:W-:Y:S01]  /*11d60*/  LOP3.LUT R118, R173, UR22, R178, 0x96, !PT ;  /* 0x00000016ad767c12 */ /* 0x000fe2000f8e96b2 */
[----:B------:R-:W-:Y:S01]  /*11d70*/  IMAD.MOV.U32 R178, RZ, RZ, R200 ;  /* 0x000000ffffb27224 */ /* 0x000fe200078e00c8 */
[----:B------:R-:W-:Y:S01]  /*11d80*/  SHF.R.U32.HI R117, RZ, 0x10, R117 ;  /* 0x00000010ff757819 */ /* 0x000fe20000011675 */
[----:B------:R2:W3:Y:S01]  /*11d90*/  MUFU.EX2 R200, R23 ;  /* 0x0000001700c87308 */ /* 0x0004e20000000800 */
[----:B------:R-:W-:Y:S01]  /*11da0*/  IADD3 R170, P0, R168, UR36, RZ ;  /* 0x00000024a8aa7c10 */ /* 0x000fe2000ff1e0ff */
[----:B------:R-:W-:Y:S01]  /*11db0*/  @!P6 HFMA2.BF16_V2 R229, -RZ.H0_H0, RZ.H0_H0, -R164.H0_H0 ;  /* 0x200000ffffe5e231 */ /* 0x000fe200003409a4 */
[----:B------:R-:W-:Y:S02]  /*11dc0*/  LOP3.LUT R117, R117, 0xff, RZ, 0xc0, !PT ;  /* 0x000000ff75757812 */ /* 0x000fe400078ec0ff */
[----:B------:R-:W-:Y:S02]  /*11dd0*/  IADD3.X R171, R169, UR35, RZ, P0, !PT ;  /* 0x00000023a9ab7c10 */ /* 0x000fe400087fe4ff */
[----:B------:R-:W-:Y:S01]  /*11de0*/  @!P6 PRMT R164, R229, 0x5410, RZ ;  /* 0x00005410e5a4e816 */ /* 0x000fe200000000ff */
[----:B------:R-:W-:Y:S01]  /*11df0*/  @!P5 HFMA2.BF16_V2 R228, -RZ.H0_H0, RZ.H0_H0, -R163.H0_H0 ;  /* 0x200000ffffe4d231 */ /* 0x000fe200003409a3 */
[----:B------:R-:W-:Y:S02]  /*11e00*/  ISETP.LE.U32.AND P6, PT, R20, UR5, PT ;  /* 0x0000000514007c0c */ /* 0x000fe4000bfc3070 */
[----:B------:R-:W-:Y:S01]  /*11e10*/  LOP3.LUT R124, R144, 0xff, RZ, 0xc0, !PT ;  /* 0x000000ff907c7812 */ /* 0x000fe200078ec0ff */
[----:B------:R-:W-:Y:S01]  /*11e20*/  STG.E.U16 desc[UR24][R168.64], R164 ;  /* 0x000000a4a8007986 */ /* 0x000fe2000c101518 */
[----:B------:R-:W-:Y:S02]  /*11e30*/  @!P5 PRMT R163, R228, 0x5410, RZ ;  /* 0x00005410e4a3d816 */ /* 0x000fe400000000ff */
[----:B------:R-:W-:Y:S01]  /*11e40*/  @!P1 PRMT R159, R236, 0x5410, RZ ;  /* 0x00005410ec9f9816 */ /* 0x000fe200000000ff */
[----:B--2---:R-:W2:Y:S01]  /*11e50*/  LDSM.16.MT88.4 R20, [R184+0x10800] ;  /* 0x01080000b814783b */ /* 0x004ea20000004200 */
[----:B------:R-:W-:Y:S02]  /*11e60*/  ISETP.LE.U32.AND P0, PT, R117, UR5, PT ;  /* 0x0000000575007c0c */ /* 0x000fe4000bf03070 */
[----:B------:R-:W-:Y:S02]  /*11e70*/  ISETP.LE.U32.AND P3, PT, R119, UR5, PT ;  /* 0x0000000577007c0c */ /* 0x000fe4000bf63070 */
[----:B------:R-:W-:Y:S01]  /*11e80*/  SHF.R.U32.HI R119, RZ, 0x8, R148 ;  /* 0x00000008ff777819 */ /* 0x000fe20000011694 */
[----:B------:R-:W-:Y:S01]  /*11e90*/  @!P6 HFMA2.BF16_V2 R238, -RZ.H0_H0, RZ.H0_H0, -R160.H0_H0 ;  /* 0x200000ffffeee231 */ /* 0x000fe200003409a0 */
[----:B------:R-:W-:Y:S01]  /*11ea0*/  ISETP.LE.U32.AND P5, PT, R142, UR5, PT ;  /* 0x000000058e007c0c */ /* 0x000fe2000bfa3070 */
[----:B------:R-:W-:Y:S01]  /*11eb0*/  STG.E.U16 desc[UR24][R168.64+0x2], R163 ;  /* 0x000002a3a8007986 */ /* 0x000fe2000c101518 */
[----:B------:R-:W-:Y:S02]  /*11ec0*/  LOP3.LUT R24, R119, 0xffff, RZ, 0xc0, !PT ;  /* 0x0000ffff77187812 */ /* 0x000fe400078ec0ff */
[----:B------:R-:W-:Y:S02]  /*11ed0*/  SHF.R.U32.HI R117, RZ, 0x8, R143 ;  /* 0x00000008ff757819 */ /* 0x000fe4000001168f */
[----:B------:R-:W-:Y:S01]  /*11ee0*/  PRMT R142, R124, 0x5410, R147 ;  /* 0x000054107c8e7816 */ /* 0x000fe20000000093 */
[----:B------:R-:W-:Y:S01]  /*11ef0*/  @!P0 HFMA2.BF16_V2 R227, -RZ.H0_H0, RZ.H0_H0, -R166.H0_H0 ;  /* 0x200000ffffe38231 */ /* 0x000fe200003409a6 */
[----:B------:R-:W4:Y:S01]  /*11f00*/  LDSM.16.MT88.4 R124, [R183+0x10800] ;  /* 0x01080000b77c783b */ /* 0x000f220000004200 */
[----:B------:R-:W-:Y:S01]  /*11f10*/  PRMT R177, R145, 0x5410, R117 ;  /* 0x0000541091b17816 */ /* 0x000fe20000000075 */
[----:B------:R-:W-:Y:S01]  /*11f20*/  @!P3 HFMA2.BF16_V2 R217, -RZ.H0_H0, RZ.H0_H0, -R165.H0_H0 ;  /* 0x200000ffffd9b231 */ /* 0x000fe200003409a5 */
[----:B------:R-:W-:Y:S01]  /*11f30*/  LOP3.LUT R119, R140, 0xff, RZ, 0xc0, !PT ;  /* 0x000000ff8c777812 */ /* 0x000fe200078ec0ff */
[C---:B-1----:R-:W-:Y:S03]  /*11f40*/  HMMA.16816.F32.BF16 R16, R120.reuse, R136, R16 ;  /* 0x000000887810723c */ /* 0x042fe60000041810 */
[----:B------:R-:W-:Y:S02]  /*11f50*/  @!P0 PRMT R166, R227, 0x5410, RZ ;  /* 0x00005410e3a68816 */ /* 0x000fe400000000ff */
[----:B------:R-:W-:Y:S01]  /*11f60*/  ISETP.LE.U32.AND P0, PT, R24, UR5, PT ;  /* 0x0000000518007c0c */ /* 0x000fe2000bf03070 */
[C---:B------:R-:W-:Y:S01]  /*11f70*/  HMMA.16816.F32.BF16 R96, R120.reuse, R138, R96 ;  /* 0x0000008a7860723c */ /* 0x040fe20000041860 */
[----:B------:R-:W5:Y:S04]  /*11f80*/  LDL.LU R138, [R1+0x18] ;  /* 0x00001800018a7983 */ /* 0x000f680000300800 */
[----:B------:R-:W-:Y:S01]  /*11f90*/  STG.E.U16 desc[UR24][R170.64], R166 ;  /* 0x000000a6aa007986 */ /* 0x000fe2000c101518 */
[----:B------:R-:W-:Y:S01]  /*11fa0*/  LOP3.LUT R24, R140, 0xffff, RZ, 0xc0, !PT ;  /* 0x0000ffff8c187812 */ /* 0x000fe200078ec0ff */
[----:B------:R-:W-:Y:S01]  /*11fb0*/  IMAD.MOV.U32 R137, RZ, RZ, R128 ;  /* 0x000000ffff897224 */ /* 0x000fe200078e0080 */
[----:B------:R-:W-:Y:S03]  /*11fc0*/  SHF.R.U32.HI R117, RZ, 0x10, R140 ;  /* 0x00000010ff757819 */ /* 0x000fe6000001168c */
[----:B------:R-:W-:Y:S01]  /*11fd0*/  SHF.R.U32.HI R25, RZ, 0x8, R24 ;  /* 0x00000008ff197819 */ /* 0x000fe20000011618 */
[----:B------:R-:W-:Y:S01]  /*11fe0*/  IMAD.MOV.U32 R136, RZ, RZ, R129 ;  /* 0x000000ffff887224 */ /* 0x000fe200078e0081 */
[----:B------:R-:W-:Y:S01]  /*11ff0*/  LOP3.LUT R24, R117, 0xff, RZ, 0xc0, !PT ;  /* 0x000000ff75187812 */ /* 0x000fe200078ec0ff */
[----:B------:R-:W-:Y:S01]  /*12000*/  LDSM.16.MT88.4 R128, [R182+0xd000] ;  /* 0x00d00000b680783b */ /* 0x000fe20000004200 */
[C---:B--2---:R-:W-:Y:S03]  /*12010*/  HMMA.16816.F32.BF16 R100, R120.reuse, R20, R100 ;  /* 0x000000147864723c */ /* 0x044fe60000041864 */
[----:B------:R-:W-:Y:S01]  /*12020*/  PRMT R119, R119, 0x5410, R25 ;  /* 0x0000541077777816 */ /* 0x000fe20000000019 */
[----:B------:R-:W-:Y:S01]  /*12030*/  IMAD.MOV.U32 R139, RZ, RZ, R178 ;  /* 0x000000ffff8b7224 */ /* 0x000fe200078e00b2 */
[----:B------:R-:W-:Y:S01]  /*12040*/  LOP3.LUT R25, R118, 0xff, RZ, 0xc0, !PT ;  /* 0x000000ff76197812 */ /* 0x000fe200078ec0ff */
[C---:B------:R-:W-:Y:S01]  /*12050*/  HMMA.16816.F32.BF16 R104, R120.reuse, R22, R104 ;  /* 0x000000167868723c */ /* 0x040fe20000041868 */
[----:B------:R-:W-:Y:S04]  /*12060*/  MUFU.EX2 R178, R31 ;  /* 0x0000001f00b27308 */ /* 0x000fe80000000800 */
[----:B------:R-:W-:Y:S01]  /*12070*/  SHF.R.U32.HI R140, RZ, 0x18, R140 ;  /* 0x00000018ff8c7819 */ /* 0x000fe2000001168c */
[----:B------:R-:W-:Y:S01]  /*12080*/  @!P0 HFMA2.BF16_V2 R237, -RZ.H0_H0, RZ.H0_H0, -R161.H0_H0 ;  /* 0x200000ffffed8231 */ /* 0x000fe200003409a1 */
[----:B------:R-:W-:Y:S02]  /*12090*/  @!P3 PRMT R165, R217, 0x5410, RZ ;  /* 0x00005410d9a5b816 */ /* 0x000fe400000000ff */
[----:B------:R-:W-:Y:S01]  /*120a0*/  ISETP.LE.U32.AND P3, PT, R25, UR5, PT ;  /* 0x0000000519007c0c */ /* 0x000fe2000bf63070 */
[C---:B----4-:R-:W-:Y:S02]  /*120b0*/  HMMA.16816.F32.BF16 R108, R120.reuse, R124, R108 ;  /* 0x0000007c786c723c */ /* 0x050fe4000004186c */
[----:B------:R-:W-:Y:S01]  /*120c0*/  STG.E.U16 desc[UR24][R170.64+0x2], R165 ;  /* 0x000002a5aa007986 */ /* 0x000fe2000c101518 */
[----:B------:R-:W-:Y:S02]  /*120d0*/  PRMT R140, R24, 0x5410, R140 ;  /* 0x00005410188c7816 */ /* 0x000fe4000000008c */
[----:B------:R-:W-:Y:S01]  /*120e0*/  @!P0 PRMT R161, R237, 0x5410, RZ ;  /* 0x00005410eda18816 */ /* 0x000fe200000000ff */
[----:B------:R-:W1:Y:S01]  /*120f0*/  LDSM.16.MT88.4 R24, [R181+0xd000] ;  /* 0x00d00000b518783b */ /* 0x000e620000004200 */
[----:B------:R-:W-:Y:S04]  /*12100*/  HMMA.16816.F32.BF16 R112, R120, R126, R112 ;  /* 0x0000007e7870723c */ /* 0x000fe80000041870 */
[----:B------:R-:W-:Y:S01]  /*12110*/  F2FP.BF16.F32.PACK_AB R147, R202, R203 ;  /* 0x000000cbca93723e */ /* 0x000fe200000010ff */
[----:B------:R-:W-:Y:S01]  /*12120*/  @!P3 HFMA2.BF16_V2 R235, -RZ.H0_H0, RZ.H0_H0, -R156.H0_H0 ;  /* 0x200000ffffebb231 */ /* 0x000fe2000034099c */
[----:B---3--:R-:W-:Y:S01]  /*12130*/  F2FP.BF16.F32.PACK_AB R149, R200, R201 ;  /* 0x000000c9c895723e */ /* 0x008fe200000010ff */
[----:B------:R-:W2:Y:S01]  /*12140*/  LDSM.16.MT88.4 R120, [R183+0xd000] ;  /* 0x00d00000b778783b */ /* 0x000ea20000004200 */
[----:B------:R-:W-:Y:S03]  /*12150*/  PRMT R146, R147, 0x7632, R146 ;  /* 0x0000763293927816 */ /* 0x000fe60000000092 */
[----:B------:R-:W-:Y:S02]  /*12160*/  PRMT R148, R149, 0x7632, R148 ;  /* 0x0000763295947816 */ /* 0x000fe40000000094 */
[----:B------:R-:W-:Y:S02]  /*12170*/  F2FP.BF16.F32.PACK_AB R145, R198, R199 ;  /* 0x000000c7c691723e */ /* 0x000fe400000010ff */
[--C-:B------:R-:W-:Y:S01]  /*12180*/  HSET2.LE.AND R20, R119, R167.reuse, PT ;  /* 0x000000a777147233 */ /* 0x100fe20003803000 */
[----:B------:R-:W-:Y:S01]  /*12190*/  LDSM.16.MT88.4 R124, [R182+0xf000] ;  /* 0x00f00000b67c783b */ /* 0x000fe20000004200 */
[----:B------:R-:W-:Y:S01]  /*121a0*/  HSET2.LE.AND R21, R140, R167, PT ;  /* 0x000000a78c157233 */ /* 0x000fe20003803000 */
[----:B------:R-:W-:Y:S01]  /*121b0*/  @!P5 HFMA2.BF16_V2 R213, -RZ.H0_H0, RZ.H0_H0, -R145.H0_H0 ;  /* 0x200000ffffd5d231 */ /* 0x000fe20000340991 */
[----:B------:R-:W-:Y:S02]  /*121c0*/  PRMT R22, R147, 0x5410, R146 ;  /* 0x0000541093167816 */ /* 0x000fe40000000092 */
[----:B------:R-:W-:Y:S02]  /*121d0*/  PRMT R23, R149, 0x5410, R148 ;  /* 0x0000541095177816 */ /* 0x000fe40000000094 */
[----:B------:R-:W-:Y:S01]  /*121e0*/  PRMT R150, R145, 0x7632, R150 ;  /* 0x0000763291967816 */ /* 0x000fe20000000096 */
[----:B------:R-:W-:Y:S01]  /*121f0*/  STG.E.U16 desc[UR24][R168.64+0x12], R161 ;  /* 0x000012a1a8007986 */ /* 0x000fe2000c101518 */
[----:B------:R-:W-:Y:S02]  /*12200*/  LOP3.LUT R20, R20, R22, RZ, 0xc0, !PT ;  /* 0x0000001614147212 */ /* 0x000fe400078ec0ff */
[----:B------:R-:W-:Y:S02]  /*12210*/  F2FP.BF16.F32.PACK_AB R144, R196, R197 ;  /* 0x000000c5c490723e */ /* 0x000fe400000010ff */
[----:B------:R-:W-:Y:S02]  /*12220*/  LOP3.LUT R21, R21, R23, RZ, 0xc0, !PT ;  /* 0x0000001715157212 */ /* 0x000fe400078ec0ff */
[--C-:B------:R-:W-:Y:S02]  /*12230*/  HSET2.LE.AND R22, R177, R167.reuse, PT ;  /* 0x000000a7b1167233 */ /* 0x100fe40003803000 */
[----:B------:R-:W-:Y:S02]  /*12240*/  PRMT R23, R145, 0x5410, R150 ;  /* 0x0000541091177816 */ /* 0x000fe40000000096 */
[----:B------:R-:W-:Y:S02]  /*12250*/  PRMT R143, R144, 0x7632, R143 ;  /* 0x00007632908f7816 */ /* 0x000fe4000000008f */
[----:B------:R-:W-:Y:S02]  /*12260*/  LOP3.LUT R22, R22, R23, RZ, 0xc0, !PT ;  /* 0x0000001716167212 */ /* 0x000fe400078ec0ff */
[----:B------:R-:W-:Y:S02]  /*12270*/  HSET2.LE.AND R23, R142, R167, PT ;  /* 0x000000a78e177233 */ /* 0x000fe40003803000 */
[----:B------:R-:W-:Y:S02]  /*12280*/  PRMT R117, R144, 0x5410, R143 ;  /* 0x0000541090757816 */ /* 0x000fe4000000008f */
[--C-:B------:R-:W-:Y:S02]  /*12290*/  SHF.R.U32.HI R119, RZ, 0x18, R118.reuse ;  /* 0x00000018ff777819 */ /* 0x100fe40000011676 */
[----:B------:R-:W-:Y:S02]  /*122a0*/  LOP3.LUT R23, R23, R117, RZ, 0xc0, !PT ;  /* 0x0000007517177212 */ /* 0x000fe400078ec0ff */
[----:B------:R-:W-:Y:S02]  /*122b0*/  @!P6 PRMT R160, R238, 0x5410, RZ ;  /* 0x00005410eea0e816 */ /* 0x000fe400000000ff */
[----:B------:R-:W-:Y:S02]  /*122c0*/  @!P3 PRMT R156, R235, 0x5410, RZ ;  /* 0x00005410eb9cb816 */ /* 0x000fe400000000ff */
[----:B------:R-:W-:Y:S01]  /*122d0*/  @!P2 PRMT R162, R239, 0x5410, RZ ;  /* 0x00005410efa2a816 */ /* 0x000fe200000000ff */
[C---:B-1----:R-:W-:Y:S04]  /*122e0*/  HMMA.16816.F32.BF16 R4, R20.reuse, R24, R4 ;  /* 0x000000181404723c */ /* 0x042fe80000041804 */
[----:B------:R-:W-:Y:S01]  /*122f0*/  STG.E.U16 desc[UR24][R168.64+0x10], R162 ;  /* 0x000010a2a8007986 */ /* 0x000fe2000c101518 */
[----:B------:R-:W-:Y:S01]  /*12300*/  @!P5 PRMT R145, R213, 0x5410, RZ ;  /* 0x00005410d591d816 */ /* 0x000fe200000000ff */
[C---:B------:R-:W-:Y:S02]  /*12310*/  HMMA.16816.F32.BF16 R8, R20.reuse, R26, R8 ;  /* 0x0000001a1408723c */ /* 0x040fe40000041808 */
[----:B------:R-:W-:Y:S01]  /*12320*/  STG.E.U16 desc[UR24][R170.64+0x10], R160 ;  /* 0x000010a0aa007986 */ /* 0x000fe2000c101518 */
[----:B------:R-:W-:Y:S02]  /*12330*/  ISETP.LE.U32.AND P2, PT, R119, UR5, PT ;  /* 0x0000000577007c0c */ /* 0x000fe4000bf43070 */
[----:B------:R-:W-:Y:S01]  /*12340*/  SHF.R.U32.HI R117, RZ, 0x10, R118 ;  /* 0x00000010ff757819 */ /* 0x000fe20000011676 */
[C---:B------:R-:W-:Y:S01]  /*12350*/  HMMA.16816.F32.BF16 R36, R20.reuse, R128, R36 ;  /* 0x000000801424723c */ /* 0x040fe20000041824 */
[----:B------:R-:W-:Y:S04]  /*12360*/  STG.E.U16 desc[UR24][R170.64+0x12], R159 ;  /* 0x0000129faa007986 */ /* 0x000fe8000c101518 */
[----:B------:R-:W-:Y:S01]  /*12370*/  STG.E.U16 desc[UR24][R168.64+0x20], R156 ;  /* 0x0000209ca8007986 */ /* 0x000fe2000c101518 */
[C---:B------:R-:W-:Y:S05]  /*12380*/  HMMA.16816.F32.BF16 R40, R20.reuse, R130, R40 ;  /* 0x000000821428723c */ /* 0x040fea0000041828 */
[----:B------:R-:W-:Y:S01]  /*12390*/  LOP3.LUT R24, R117, 0xff, RZ, 0xc0, !PT ;  /* 0x000000ff75187812 */ /* 0x000fe200078ec0ff */
[C---:B------:R-:W-:Y:S01]  /*123a0*/  HMMA.16816.F32.BF16 R44, R20.reuse, R132, R44 ;  /* 0x00000084142c723c */ /* 0x040fe2000004182c */
[----:B------:R-:W3:Y:S02]  /*123b0*/  LDL.LU R133, [R1+0xc] ;  /* 0x00000c0001857983 */ /* 0x000ee40000300800 */
[----:B------:R-:W-:Y:S02]  /*123c0*/  ISETP.LE.U32.AND P0, PT, R24, UR5, PT ;  /* 0x0000000518007c0c */ /* 0x000fe4000bf03070 */
[----:B------:R-:W-:Y:S01]  /*123d0*/  LOP3.LUT R118, R118, 0xffff, RZ, 0xc0, !PT ;  /* 0x0000ffff76767812 */ /* 0x000fe200078ec0ff */
[C---:B------:R-:W-:Y:S05]  /*123e0*/  HMMA.16816.F32.BF16 R48, R20.reuse, R134, R48 ;  /* 0x000000861430723c */ /* 0x040fea0000041830 */
[----:B------:R-:W-:Y:S01]  /*123f0*/  SHF.R.U32.HI R25, RZ, 0x8, R118 ;  /* 0x00000008ff197819 */ /* 0x000fe20000011676 */
[C---:B--2---:R-:W-:Y:S05]  /*12400*/  HMMA.16816.F32.BF16 R52, R20.reuse, R120, R52 ;  /* 0x000000781434723c */ /* 0x044fea0000041834 */
[----:B------:R-:W-:Y:S01]  /*12410*/  LOP3.LUT R24, R172, 0xffff, RZ, 0xc0, !PT ;  /* 0x0000ffffac187812 */ /* 0x000fe200078ec0ff */
[----:B------:R-:W-:Y:S01]  /*12420*/  @!P0 HFMA2.BF16_V2 R233, -RZ.H0_H0, RZ.H0_H0, -R157.H0_H0 ;  /* 0x200000ffffe98231 */ /* 0x000fe2000034099d */
[----:B------:R-:W-:Y:S01]  /*12430*/  LOP3.LUT R25, R25, 0xffff, RZ, 0xc0, !PT ;  /* 0x0000ffff19197812 */ /* 0x000fe200078ec0ff */
[C---:B------:R-:W-:Y:S01]  /*12440*/  HMMA.16816.F32.BF16 R56, R20.reuse, R122, R56 ;  /* 0x0000007a1438723c */ /* 0x040fe20000041838 */
[----:B------:R-:W-:Y:S02]  /*12450*/  LDSM.16.MT88.4 R120, [R184+0xf000] ;  /* 0x00f00000b878783b */ /* 0x000fe40000004200 */
[----:B------:R-:W-:Y:S01]  /*12460*/  SHF.R.U32.HI R24, RZ, 0x8, R24 ;  /* 0x00000008ff187819 */ /* 0x000fe20000011618 */
[----:B------:R-:W-:Y:S01]  /*12470*/  @!P2 HFMA2.BF16_V2 R232, -RZ.H0_H0, RZ.H0_H0, -R158.H0_H0 ;  /* 0x200000ffffe8a231 */ /* 0x000fe2000034099e */
[----:B------:R-:W-:Y:S02]  /*12480*/  ISETP.LE.U32.AND P6, PT, R25, UR5, PT ;  /* 0x0000000519007c0c */ /* 0x000fe4000bfc3070 */
[----:B------:R-:W-:Y:S02]  /*12490*/  LOP3.LUT R117, R24, 0xffff, RZ, 0xc0, !PT ;  /* 0x0000ffff18757812 */ /* 0x000fe400078ec0ff */
[----:B------:R-:W1:Y:S02]  /*124a0*/  LDSM.16.MT88.4 R24, [R181+0xf000] ;  /* 0x00f00000b518783b */ /* 0x000e640000004200 */
[----:B------:R-:W-:Y:S02]  /*124b0*/  ISETP.LE.U32.AND P3, PT, R117, UR5, PT ;  /* 0x0000000575007c0c */ /* 0x000fe4000bf63070 */
[--C-:B------:R-:W-:Y:S02]  /*124c0*/  SHF.R.U32.HI R117, RZ, 0x10, R172.reuse ;  /* 0x00000010ff757819 */ /* 0x100fe400000116ac */
[----:B------:R-:W-:Y:S02]  /*124d0*/  @!P0 PRMT R157, R233, 0x5410, RZ ;  /* 0x00005410e99d8816 */ /* 0x000fe400000000ff */
[----:B------:R-:W-:Y:S01]  /*124e0*/  LOP3.LUT R117, R117, 0xff, RZ, 0xc0, !PT ;  /* 0x000000ff75757812 */ /* 0x000fe200078ec0ff */
[----:B------:R-:W-:Y:S01]  /*124f0*/  @!P6 HFMA2.BF16_V2 R234, -RZ.H0_H0, RZ.H0_H0, -R155.H0_H0 ;  /* 0x200000ffffeae231 */ /* 0x000fe2000034099b */
[----:B------:R-:W-:Y:S02]  /*12500*/  LOP3.LUT R118, R172, 0xff, RZ, 0xc0, !PT ;  /* 0x000000ffac767812 */ /* 0x000fe400078ec0ff */
[----:B------:R-:W-:Y:S02]  /*12510*/  ISETP.LE.U32.AND P0, PT, R117, UR5, PT ;  /* 0x0000000575007c0c */ /* 0x000fe4000bf03070 */
[----:B------:R-:W-:Y:S01]  /*12520*/  SHF.R.U32.HI R172, RZ, 0x18, R172 ;  /* 0x00000018ffac7819 */ /* 0x000fe200000116ac */
[----:B------:R-:W-:Y:S01]  /*12530*/  @!P3 HFMA2.BF16_V2 R225, -RZ.H0_H0, RZ.H0_H0, -R151.H0_H0 ;  /* 0x200000ffffe1b231 */ /* 0x000fe20000340997 */
[----:B------:R-:W-:Y:S02]  /*12540*/  LOP3.LUT R117, R141, 0xffff, RZ, 0xc0, !PT ;  /* 0x0000ffff8d757812 */ /* 0x000fe400078ec0ff */
[----:B------:R-:W-:Y:S02]  /*12550*/  @!P6 PRMT R155, R234, 0x5410, RZ ;  /* 0x00005410ea9be816 */ /* 0x000fe400000000ff */
[----:B------:R-:W-:Y:S01]  /*12560*/  ISETP.LE.U32.AND P6, PT, R172, UR5, PT ;  /* 0x00000005ac007c0c */ /* 0x000fe2000bfc3070 */
[----:B------:R-:W-:Y:S01]  /*12570*/  IMAD.WIDE.U32 R172, R193, -0x2daee0ad, RZ ;  /* 0xd2511f53c1ac7825 */ /* 0x000fe200078e00ff */
[----:B------:R-:W-:Y:S01]  /*12580*/  SHF.R.U32.HI R117, RZ, 0x8, R117 ;  /* 0x00000008ff757819 */ /* 0x000fe20000011675 */
[----:B------:R-:W-:Y:S01]  /*12590*/  STG.E.U16 desc[UR24][R168.64+0x22], R155 ;  /* 0x0000229ba8007986 */ /* 0x000fe2000c101518 */
[----:B------:R-:W-:Y:S01]  /*125a0*/  ISETP.LE.U32.AND P1, PT, R118, UR5, PT ;  /* 0x0000000576007c0c */ /* 0x000fe2000bf23070 */
[----:B------:R-:W-:Y:S01]  /*125b0*/  MUFU.EX2 R193, R30 ;  /* 0x0000001e00c17308 */ /* 0x000fe20000000800 */
[----:B------:R-:W-:Y:S01]  /*125c0*/  LOP3.LUT R117, R117, 0xffff, RZ, 0xc0, !PT ;  /* 0x0000ffff75757812 */ /* 0x000fe200078ec0ff */
[----:B------:R-:W-:Y:S01]  /*125d0*/  STG.E.U16 desc[UR24][R170.64+0x20], R157 ;  /* 0x0000209daa007986 */ /* 0x000fe2000c101518 */
[----:B------:R-:W-:Y:S01]  /*125e0*/  @!P3 PRMT R151, R225, 0x5410, RZ ;  /* 0x00005410e197b816 */ /* 0x000fe200000000ff */
[----:B------:R-:W-:Y:S01]  /*125f0*/  @!P0 HFMA2.BF16_V2 R215, -RZ.H0_H0, RZ.H0_H0, -R154.H0_H0 ;  /* 0x200000ffffd78231 */ /* 0x000fe2000034099a */
[----:B------:R-:W-:Y:S02]  /*12600*/  @!P2 PRMT R158, R232, 0x5410, RZ ;  /* 0x00005410e89ea816 */ /* 0x000fe400000000ff */
[----:B------:R-:W-:Y:S01]  /*12610*/  LOP3.LUT R131, R172, 0xff, RZ, 0xc0, !PT ;  /* 0x000000ffac837812 */ /* 0x000fe200078ec0ff */
[----:B------:R-:W-:Y:S01]  /*12620*/  @!P6 HFMA2.BF16_V2 R214, -RZ.H0_H0, RZ.H0_H0, -R153.H0_H0 ;  /* 0x200000ffffd6e231 */ /* 0x000fe20000340999 */
[----:B------:R-:W-:Y:S01]  /*12630*/  @!P0 PRMT R154, R215, 0x5410, RZ ;  /* 0x00005410d79a8816 */ /* 0x000fe200000000ff */
[----:B------:R-:W-:Y:S01]  /*12640*/  STG.E.U16 desc[UR24][R170.64+0x22], R158 ;  /* 0x0000229eaa007986 */ /* 0x000fe2000c101518 */
[----:B------:R-:W-:Y:S01]  /*12650*/  ISETP.LE.U32.AND P3, PT, R117, UR5, PT ;  /* 0x0000000575007c0c */ /* 0x000fe2000bf63070 */
[----:B------:R-:W-:Y:S01]  /*12660*/  @!P1 HFMA2.BF16_V2 R226, -RZ.H0_H0, RZ.H0_H0, -R152.H0_H0 ;  /* 0x200000ffffe29231 */ /* 0x000fe20000340998 */
[----:B------:R-:W-:Y:S01]  /*12670*/  @!P6 PRMT R153, R214, 0x5410, RZ ;  /* 0x00005410d699e816 */ /* 0x000fe200000000ff */
[----:B------:R-:W-:Y:S01]  /*12680*/  STG.E.U16 desc[UR24][R168.64+0x32], R151 ;  /* 0x00003297a8007986 */ /* 0x000fe2000c101518 */
[C---:B-1----:R-:W-:Y:S03]  /*12690*/  HMMA.16816.F32.BF16 R60, R20.reuse, R24, R60 ;  /* 0x00000018143c723c */ /* 0x042fe6000004183c */
[----:B------:R-:W-:Y:S02]  /*126a0*/  LOP3.LUT R118, R141, 0xff, RZ, 0xc0, !PT ;  /* 0x000000ff8d767812 */ /* 0x000fe400078ec0ff */
[--C-:B------:R-:W-:Y:S01]  /*126b0*/  SHF.R.U32.HI R117, RZ, 0x18, R141.reuse ;  /* 0x00000018ff757819 */ /* 0x100fe2000001168d */
[C---:B------:R-:W-:Y:S03]  /*126c0*/  HMMA.16816.F32.BF16 R64, R20.reuse, R26, R64 ;  /* 0x0000001a1440723c */ /* 0x040fe60000041840 */
[----:B------:R-:W-:Y:S02]  /*126d0*/  ISETP.LE.U32.AND P0, PT, R117, UR5, PT ;  /* 0x0000000575007c0c */ /* 0x000fe4000bf03070 */
[----:B------:R-:W-:Y:S01]  /*126e0*/  SHF.R.U32.HI R141, RZ, 0x10, R141 ;  /* 0x00000010ff8d7819 */ /* 0x000fe2000001168d */
[C---:B------:R-:W-:Y:S03]  /*126f0*/  HMMA.16816.F32.BF16 R68, R20.reuse, R124, R68 ;  /* 0x0000007c1444723c */ /* 0x040fe60000041844 */
[----:B------:R-:W-:Y:S02]  /*12700*/  ISETP.LE.U32.AND P2, PT, R179, UR5, PT ;  /* 0x00000005b3007c0c */ /* 0x000fe4000bf43070 */
[----:B------:R-:W-:Y:S01]  /*12710*/  LOP3.LUT R24, R141, 0xff, RZ, 0xc0, !PT ;  /* 0x000000ff8d187812 */ /* 0x000fe200078ec0ff */
[C---:B------:R-:W-:Y:S01]  /*12720*/  HMMA.16816.F32.BF16 R72, R20.reuse, R126, R72 ;  /* 0x0000007e1448723c */ /* 0x040fe20000041848 */
[----:B------:R-:W-:Y:S02]  /*12730*/  LDSM.16.MT88.4 R124, [R181+0x11000] ;  /* 0x01100000b57c783b */ /* 0x000fe40000004200 */
[----:B------:R-:W-:Y:S02]  /*12740*/  ISETP.LE.U32.AND P6, PT, R24, UR5, PT ;  /* 0x0000000518007c0c */ /* 0x000fe4000bfc3070 */
[----:B------:R-:W-:Y:S01]  /*12750*/  @!P1 PRMT R152, R226, 0x5410, RZ ;  /* 0x00005410e2989816 */ /* 0x000fe200000000ff */
[C---:B------:R-:W-:Y:S03]  /*12760*/  HMMA.16816.F32.BF16 R76, R20.reuse, R120, R76 ;  /* 0x00000078144c723c */ /* 0x040fe6000004184c */
[----:B------:R-:W1:Y:S01]  /*12770*/  LDSM.16.MT88.4 R24, [R183+0xf000] ;  /* 0x00f00000b718783b */ /* 0x000e620000004200 */
[----:B------:R-:W-:Y:S01]  /*12780*/  ISETP.LE.U32.AND P1, PT, R118, UR5, PT ;  /* 0x0000000576007c0c */ /* 0x000fe2000bf23070 */
[----:B------:R-:W-:Y:S01]  /*12790*/  @!P3 HFMA2.BF16_V2 R211, -RZ.H0_H0, RZ.H0_H0, -R146.H0_H0 ;  /* 0x200000ffffd3b231 */ /* 0x000fe20000340992 */
[C---:B------:R-:W-:Y:S05]  /*127a0*/  HMMA.16816.F32.BF16 R80, R20.reuse, R122, R80 ;  /* 0x0000007a1450723c */ /* 0x040fea0000041850 */
[----:B------:R-:W-:Y:S01]  /*127b0*/  SHF.R.U32.HI R119, RZ, 0x8, R195 ;  /* 0x00000008ff777819 */ /* 0x000fe200000116c3 */
[----:B------:R-:W-:Y:S01]  /*127c0*/  @!P0 HFMA2.BF16_V2 R209, -RZ.H0_H0, RZ.H0_H0, -R148.H0_H0 ;  /* 0x200000ffffd18231 */ /* 0x000fe20000340994 */
[----:B------:R-:W-:Y:S01]  /*127d0*/  LOP3.LUT R128, R194, 0xff, RZ, 0xc0, !PT ;  /* 0x000000ffc2807812 */ /* 0x000fe200078ec0ff */
[----:B------:R-:W2:Y:S01]  /*127e0*/  LDSM.16.MT88.4 R120, [R182+0x11000] ;  /* 0x01100000b678783b */ /* 0x000ea20000004200 */
[----:B------:R4:W-:Y:S02]  /*127f0*/  MUFU.EX2 R194, R29 ;  /* 0x0000001d00c27308 */ /* 0x0009e40000000800 */
[----:B------:R-:W-:Y:S01]  /*12800*/  @!P1 HFMA2.BF16_V2 R212, -RZ.H0_H0, RZ.H0_H0, -R147.H0_H0 ;  /* 0x200000ffffd49231 */ /* 0x000fe20000340993 */
[----:B------:R-:W-:Y:S01]  /*12810*/  LOP3.LUT R119, R119, 0xffff, RZ, 0xc0, !PT ;  /* 0x0000ffff77777812 */ /* 0x000fe200078ec0ff */
[----:B------:R-:W-:Y:S01]  /*12820*/  IMAD.MOV.U32 R195, RZ, RZ, R139 ;  /* 0x000000ffffc37224 */ /* 0x000fe200078e008b */
[----:B------:R-:W-:Y:S01]  /*12830*/  @!P3 PRMT R146, R211, 0x5410, RZ ;  /* 0x00005410d392b816 */ /* 0x000fe200000000ff */
[----:B------:R-:W-:Y:S01]  /*12840*/  @!P2 HFMA2.BF16_V2 R218, -RZ.H0_H0, RZ.H0_H0, -R143.H0_H0 ;  /* 0x200000ffffdaa231 */ /* 0x000fe2000034098f */
[----:B------:R-:W-:Y:S01]  /*12850*/  @!P1 PRMT R147, R212, 0x5410, RZ ;  /* 0x00005410d4939816 */ /* 0x000fe200000000ff */
[----:B------:R-:W-:Y:S01]  /*12860*/  STG.E.U16 desc[UR24][R168.64+0x30], R152 ;  /* 0x00003098a8007986 */ /* 0x000fe2000c101518 */
[----:B------:R-:W-:Y:S01]  /*12870*/  ISETP.LE.U32.AND P3, PT, R119, UR5, PT ;  /* 0x0000000577007c0c */ /* 0x000fe2000bf63070 */
[----:B------:R-:W-:Y:S01]  /*12880*/  @!P6 HFMA2.BF16_V2 R210, -RZ.H0_H0, RZ.H0_H0, -R149.H0_H0 ;  /* 0x200000ffffd2e231 */ /* 0x000fe20000340995 */
[----:B------:R-:W-:Y:S01]  /*12890*/  ISETP.LE.U32.AND P1, PT, R128, UR5, PT ;  /* 0x0000000580007c0c */ /* 0x000fe2000bf23070 */
[----:B------:R-:W-:Y:S01]  /*128a0*/  STG.E.U16 desc[UR24][R170.64+0x30], R154 ;  /* 0x0000309aaa007986 */ /* 0x000fe2000c101518 */
[----:B------:R-:W-:Y:S02]  /*128b0*/  LOP3.LUT R119, R172, 0xffff, RZ, 0xc0, !PT ;  /* 0x0000ffffac777812 */ /* 0x000fe400078ec0ff */
[----:B------:R-:W-:Y:S01]  /*128c0*/  SHF.R.U32.HI R128, RZ, 0x10, R172 ;  /* 0x00000010ff807819 */ /* 0x000fe200000116ac */
[----:B------:R-:W-:Y:S01]  /*128d0*/  STG.E.U16 desc[UR24][R170.64+0x32], R153 ;  /* 0x00003299aa007986 */ /* 0x000fe2000c101518 */
[----:B------:R-:W-:Y:S02]  /*128e0*/  LOP3.LUT R118, R173, UR22, R176, 0x96, !PT ;  /* 0x00000016ad767c12 */ /* 0x000fe4000f8e96b0 */
[----:B------:R-:W-:Y:S01]  /*128f0*/  SHF.R.U32.HI R129, RZ, 0x8, R119 ;  /* 0x00000008ff817819 */ /* 0x000fe20000011677 */
[----:B------:R-:W-:Y:S01]  /*12900*/  STG.E.U16 desc[UR24][R168.64+0x40], R147 ;  /* 0x00004093a8007986 */ /* 0x000fe2000c101518 */
[----:B------:R-:W-:Y:S01]  /*12910*/  LOP3.LUT R119, R128, 0xff, RZ, 0xc0, !PT ;  /* 0x000000ff80777812 */ /* 0x000fe200078ec0ff */
[----:B------:R-:W-:Y:S01]  /*12920*/  @!P3 HFMA2.BF16_V2 R216, -RZ.H0_H0, RZ.H0_H0, -R150.H0_H0 ;  /* 0x200000ffffd8b231 */ /* 0x000fe20000340996 */
[----:B------:R-:W-:Y:S01]  /*12930*/  LOP3.LUT R128, R118, 0xff, RZ, 0xc0, !PT ;  /* 0x000000ff76807812 */ /* 0x000fe200078ec0ff */
[----:B------:R-:W-:Y:S01]  /*12940*/  STG.E.U16 desc[UR24][R168.64+0x42], R146 ;  /* 0x00004292a8007986 */ /* 0x000fe2000c101518 */
[----:B------:R-:W-:Y:S01]  /*12950*/  @!P0 PRMT R148, R209, 0x5410, RZ ;  /* 0x00005410d1948816 */ /* 0x000fe200000000ff */
[----:B------:R-:W-:Y:S01]  /*12960*/  @!P1 HFMA2.BF16_V2 R224, -RZ.H0_H0, RZ.H0_H0, -R144.H0_H0 ;  /* 0x200000ffffe09231 */ /* 0x000fe20000340990 */
[----:B------:R-:W-:Y:S01]  /*12970*/  ISETP.LE.U32.AND P0, PT, R128, UR5, PT ;  /* 0x0000000580007c0c */ /* 0x000fe2000bf03070 */
[C---:B-1----:R-:W-:Y:S02]  /*12980*/  HMMA.16816.F32.BF16 R84, R20.reuse, R24, R84 ;  /* 0x000000181454723c */ /* 0x042fe40000041854 */
[----:B------:R-:W-:Y:S01]  /*12990*/  STG.E.U16 desc[UR24][R170.64+0x42], R148 ;  /* 0x00004294aa007986 */ /* 0x000fe2000c101518 */
[----:B------:R-:W-:Y:S01]  /*129a0*/  FFMA.FTZ R128, R28, UR4, -R174 ;  /* 0x000000041c807c23 */ /* 0x000fe200080108ae */
[----:B------:R-:W-:Y:S02]  /*129b0*/  SHF.R.U32.HI R132, RZ, 0x18, R172 ;  /* 0x00000018ff847819 */ /* 0x000fe400000116ac */
[C---:B------:R-:W-:Y:S01]  /*129c0*/  HMMA.16816.F32.BF16 R88, R20.reuse, R26, R88 ;  /* 0x0000001a1458723c */ /* 0x040fe20000041858 */
[----:B------:R1:W5:Y:S04]  /*129d0*/  MUFU.EX2 R179, R128 ;  /* 0x0000008000b37308 */ /* 0x0003680000000800 */
[----:B------:R-:W-:Y:S01]  /*129e0*/  PRMT R132, R119, 0x5410, R132 ;  /* 0x0000541077847816 */ /* 0x000fe20000000084 */
[C---:B------:R-:W-:Y:S05]  /*129f0*/  HMMA.16816.F32.BF16 R92, R20.reuse, R124, R92 ;  /* 0x0000007c145c723c */ /* 0x040fea000004185c */
[----:B------:R-:W-:Y:S01]  /*12a00*/  SHF.R.U32.HI R119, RZ, 0x10, R172 ;  /* 0x00000010ff777819 */ /* 0x000fe200000116ac */
[C---:B------:R-:W-:Y:S01]  /*12a10*/  HMMA.16816.F32.BF16 R12, R20.reuse, R126, R12 ;  /* 0x0000007e140c723c */ /* 0x040fe2000004180c */
[----:B------:R-:W-:Y:S04]  /*12a20*/  LDSM.16.MT88.4 R124, [R181+0xd800] ;  /* 0x00d80000b57c783b */ /* 0x000fe80000004200 */
[----:B------:R-:W-:Y:S01]  /*12a30*/  LOP3.LUT R117, R173, UR22, R176, 0x96, !PT ;  /* 0x00000016ad757c12 */ /* 0x000fe2000f8e96b0 */
[C---:B--2---:R-:W-:Y:S05]  /*12a40*/  HMMA.16816.F32.BF16 R16, R20.reuse, R120, R16 ;  /* 0x000000781410723c */ /* 0x044fea0000041810 */
[----:B------:R-:W-:Y:S01]  /*12a50*/  LOP3.LUT R28, R119, 0xff, RZ, 0xc0, !PT ;  /* 0x000000ff771c7812 */ /* 0x000fe200078ec0ff */
[C---:B------:R-:W-:Y:S05]  /*12a60*/  HMMA.16816.F32.BF16 R96, R20.reuse, R122, R96 ;  /* 0x0000007a1460723c */ /* 0x040fea0000041860 */
[----:B------:R-:W-:Y:S02]  /*12a70*/  SHF.R.U32.HI R119, RZ, 0x18, R118 ;  /* 0x00000018ff777819 */ /* 0x000fe40000011676 */
[--C-:B------:R-:W-:Y:S02]  /*12a80*/  SHF.R.U32.HI R25, RZ, 0x10, R117.reuse ;  /* 0x00000010ff197819 */ /* 0x100fe40000011675 */
[----:B------:R-:W-:Y:S02]  /*12a90*/  ISETP.LE.U32.AND P5, PT, R119, UR5, PT ;  /* 0x0000000577007c0c */ /* 0x000fe4000bfa3070 */
[C---:B------:R-:W-:Y:S02]  /*12aa0*/  LOP3.LUT R24, R117.reuse, 0xffff, RZ, 0xc0, !PT ;  /* 0x0000ffff75187812 */ /* 0x040fe400078ec0ff */
[----:B------:R-:W-:Y:S02]  /*12ab0*/  @!P3 PRMT R150, R216, 0x5410, RZ ;  /* 0x00005410d896b816 */ /* 0x000fe400000000ff */
[----:B------:R-:W-:Y:S02]  /*12ac0*/  ISETP.LE.U32.AND P3, PT, R28, UR5, PT ;  /* 0x000000051c007c0c */ /* 0x000fe4000bf63070 */
[----:B------:R-:W-:Y:S02]  /*12ad0*/  LOP3.LUT R119, R117, 0xff, RZ, 0xc0, !PT ;  /* 0x000000ff75777812 */ /* 0x000fe400078ec0ff */
[----:B------:R-:W-:Y:S02]  /*12ae0*/  LOP3.LUT R28, R25, 0xff, RZ, 0xc0, !PT ;  /* 0x000000ff191c7812 */ /* 0x000fe400078ec0ff */
[----:B------:R-:W-:Y:S02]  /*12af0*/  SHF.R.U32.HI R117, RZ, 0x18, R117 ;  /* 0x00000018ff757819 */ /* 0x000fe40000011675 */
[----:B----4-:R-:W-:Y:S02]  /*12b00*/  SHF.R.U32.HI R29, RZ, 0x8, R24 ;  /* 0x00000008ff1d7819 */ /* 0x010fe40000011618 */
[----:B------:R-:W2:Y:S01]  /*12b10*/  LDSM.16.MT88.4 R24, [R184+0x11000] ;  /* 0x01100000b818783b */ /* 0x000ea20000004200 */
[----:B-1----:R-:W-:Y:S02]  /*12b20*/  PRMT R128, R28, 0x5410, R117 ;  /* 0x000054101c807816 */ /* 0x002fe40000000075 */
[C---:B------:R-:W-:Y:S02]  /*12b30*/  LOP3.LUT R28, R172.reuse, 0xffff, RZ, 0xc0, !PT ;  /* 0x0000ffffac1c7812 */ /* 0x040fe400078ec0ff */
[----:B------:R-:W-:Y:S02]  /*12b40*/  LOP3.LUT R130, R172, 0xff, RZ, 0xc0, !PT ;  /* 0x000000ffac827812 */ /* 0x000fe400078ec0ff */
[----:B------:R-:W-:Y:S02]  /*12b50*/  SHF.R.U32.HI R28, RZ, 0x8, R28 ;  /* 0x00000008ff1c7819 */ /* 0x000fe4000001161c */
[----:B------:R-:W-:Y:S02]  /*12b60*/  PRMT R130, R130, 0x5410, R129 ;  /* 0x0000541082827816 */ /* 0x000fe40000000081 */
[----:B------:R-:W-:Y:S01]  /*12b70*/  PRMT R129, R119, 0x5410, R29 ;  /* 0x0000541077817816 */ /* 0x000fe2000000001d */
[--C-:B------:R-:W-:Y:S01]  /*12b80*/  FFMA.FTZ R119, R32, UR4, -R174.reuse ;  /* 0x0000000420777c23 */ /* 0x100fe200080108ae */
[----:B------:R-:W-:Y:S01]  /*12b90*/  LOP3.LUT R32, R28, 0xffff, RZ, 0xc0, !PT ;  /* 0x0000ffff1c207812 */ /* 0x000fe200078ec0ff */
[----:B------:R-:W-:Y:S01]  /*12ba0*/  FFMA.FTZ R174, R33, UR4, -R174 ;  /* 0x0000000421ae7c23 */ /* 0x000fe200080108ae */
[----:B------:R-:W1:Y:S01]  /*12bb0*/  LDSM.16.MT88.4 R28, [R183+0x11000] ;  /* 0x01100000b71c783b */ /* 0x000e620000004200 */
[----:B------:R-:W-:Y:S01]  /*12bc0*/  @!P2 PRMT R143, R218, 0x5410, RZ ;  /* 0x00005410da8fa816 */ /* 0x000fe200000000ff */
[----:B------:R4:W-:Y:S01]  /*12bd0*/  MUFU.EX2 R177, R119 ;  /* 0x0000007700b17308 */ /* 0x0009e20000000800 */
[----:B------:R-:W-:Y:S02]  /*12be0*/  ISETP.LE.U32.AND P2, PT, R32, UR5, PT ;  /* 0x0000000520007c0c */ /* 0x000fe4000bf43070 */
[--C-:B------:R-:W-:Y:S02]  /*12bf0*/  HSET2.LE.AND R121, R130, R167.reuse, PT ;  /* 0x000000a782797233 */ /* 0x100fe40003803000 */
[--C-:B------:R-:W-:Y:S02]  /*12c00*/  HSET2.LE.AND R142, R132, R167.reuse, PT ;  /* 0x000000a7848e7233 */ /* 0x100fe40003803000 */
[--C-:B------:R-:W-:Y:S03]  /*12c10*/  HSET2.LE.AND R120, R128, R167.reuse, PT ;  /* 0x000000a780787233 */ /* 0x100fe60003803000 */
[----:B------:R-:W2:Y:S01]  /*12c20*/  MUFU.EX2 R176, R174 ;  /* 0x000000ae00b07308 */ /* 0x000ea20000000800 */
[----:B------:R-:W-:Y:S02]  /*12c30*/  @!P6 PRMT R149, R210, 0x5410, RZ ;  /* 0x00005410d295e816 */ /* 0x000fe400000000ff */
[----:B------:R-:W-:Y:S02]  /*12c40*/  ISETP.LE.U32.AND P6, PT, R131, UR5, PT ;  /* 0x0000000583007c0c */ /* 0x000fe4000bfc3070 */
[----:B------:R-:W-:Y:S01]  /*12c50*/  @!P1 PRMT R144, R224, 0x5410, RZ ;  /* 0x00005410e0909816 */ /* 0x000fe200000000ff */
[----:B------:R-:W-:Y:S01]  /*12c60*/  STG.E.U16 desc[UR24][R170.64+0x40], R149 ;  /* 0x00004095aa007986 */ /* 0x000fe2000c101518 */
[----:B-----5:R-:W-:Y:S03]  /*12c70*/  F2FP.BF16.F32.PACK_AB R141, R194, R179 ;  /* 0x000000b3c28d723e */ /* 0x020fe600000010ff */
[----:B------:R5:W1:Y:S01]  /*12c80*/  MUFU.EX2 R174, R34 ;  /* 0x0000002200ae7308 */ /* 0x000a620000000800 */
[----:B----4-:R-:W-:Y:S01]  /*12c90*/  HSET2.LE.AND R119, R129, R167, PT ;  /* 0x000000a781777233 */ /* 0x010fe20003803000 */
[----:B------:R-:W-:Y:S01]  /*12ca0*/  STG.E.U16 desc[UR24][R168.64+0x50], R145 ;  /* 0x00005091a8007986 */ /* 0x000fe2000c101518 */
[----:B------:R-:W-:Y:S01]  /*12cb0*/  FFMA.FTZ R167, R0, R138, R249 ;  /* 0x0000008a00a77223 */ /* 0x000fe200000100f9 */
[----:B------:R-:W-:Y:S01]  /*12cc0*/  IMAD.MOV.U32 R249, RZ, RZ, R137 ;  /* 0x000000fffff97224 */ /* 0x000fe200078e0089 */
[----:B------:R-:W-:Y:S01]  /*12cd0*/  PRMT R140, R141, 0x7632, R140 ;  /* 0x000076328d8c7816 */ /* 0x000fe2000000008c */
[----:B------:R-:W-:Y:S01]  /*12ce0*/  LDSM.16.MT88.4 R128, [R184+0xd800] ;  /* 0x00d80000b880783b */ /* 0x000fe20000004200 */
[C---:B--2---:R-:W-:Y:S03]  /*12cf0*/  HMMA.16816.F32.BF16 R100, R20.reuse, R24, R100 ;  /* 0x000000181464723c */ /* 0x044fe60000041864 */
[----:B------:R-:W-:Y:S01]  /*12d00*/  F2FP.BF16.F32.PACK_AB R0, R176, R177 ;  /* 0x000000b1b000723e */ /* 0x000fe200000010ff */
[----:B------:R-:W-:Y:S01]  /*12d10*/  @!P0 HFMA2.BF16_V2 R208, -RZ.H0_H0, RZ.H0_H0, -R141.H0_H0 ;  /* 0x200000ffffd08231 */ /* 0x000fe2000034098d */
[----:B------:R-:W-:Y:S01]  /*12d20*/  SHF.R.U32.HI R172, RZ, 0x18, R172 ;  /* 0x00000018ffac7819 */ /* 0x000fe200000116ac */
[C---:B------:R-:W-:Y:S01]  /*12d30*/  HMMA.16816.F32.BF16 R104, R20.reuse, R26, R104 ;  /* 0x0000001a1468723c */ /* 0x040fe20000041868 */
[----:B------:R-:W-:Y:S04]  /*12d40*/  STG.E.U16 desc[UR24][R168.64+0x52], R150 ;  /* 0x00005296a8007986 */ /* 0x000fe8000c101518 */
[----:B------:R-:W-:Y:S01]  /*12d50*/  SHF.R.U32.HI R117, RZ, 0x10, R118 ;  /* 0x00000010ff757819 */ /* 0x000fe20000011676 */
[----:B-----5:R-:W2:Y:S01]  /*12d60*/  LDSM.16.MT88.4 R32, [R182+0xd800] ;  /* 0x00d80000b620783b */ /* 0x020ea20000004200 */
[----:B------:R-:W-:Y:S01]  /*12d70*/  LOP3.LUT R118, R118, 0xffff, RZ, 0xc0, !PT ;  /* 0x0000ffff76767812 */ /* 0x000fe200078ec0ff */
[----:B------:R-:W-:Y:S01]  /*12d80*/  @!P6 HFMA2.BF16_V2 R221, -RZ.H0_H0, RZ.H0_H0, -R0.H0_H0 ;  /* 0x200000ffffdde231 */ /* 0x000fe20000340900 */
[C---:B-1----:R-:W-:Y:S03]  /*12d90*/  HMMA.16816.F32.BF16 R108, R20.reuse, R28, R108 ;  /* 0x0000001c146c723c */ /* 0x042fe6000004186c */
[----:B------:R-:W-:Y:S02]  /*12da0*/  SHF.R.U32.HI R118, RZ, 0x8, R118 ;  /* 0x00000008ff767819 */ /* 0x000fe40000011676 */
[----:B------:R-:W-:Y:S01]  /*12db0*/  LOP3.LUT R117, R117, 0xff, RZ, 0xc0, !PT ;  /* 0x000000ff75757812 */ /* 0x000fe200078ec0ff */
[----:B------:R-:W-:Y:S01]  /*12dc0*/  HMMA.16816.F32.BF16 R112, R20, R30, R112 ;  /* 0x0000001e1470723c */ /* 0x000fe20000041870 */
[----:B------:R-:W-:Y:S02]  /*12dd0*/  LDSM.16.MT88.4 R20, [R182+0xf800] ;  /* 0x00f80000b614783b */ /* 0x000fe40000004200 */
[----:B------:R-:W-:Y:S02]  /*12de0*/  ISETP.LE.U32.AND P1, PT, R117, UR5, PT ;  /* 0x0000000575007c0c */ /* 0x000fe4000bf23070 */
[----:B------:R-:W-:Y:S02]  /*12df0*/  LOP3.LUT R25, R118, 0xffff, RZ, 0xc0, !PT ;  /* 0x0000ffff76197812 */ /* 0x000fe400078ec0ff */
[----:B------:R-:W-:Y:S01]  /*12e00*/  F2FP.BF16.F32.PACK_AB R118, R178, R193 ;  /* 0x000000c1b276723e */ /* 0x000fe200000010ff */
[----:B------:R-:W-:Y:S01]  /*12e10*/  FADD.FTZ R31, R249, R167 ;  /* 0x000000a7f91f7221 */ /* 0x000fe20000010000 */
[----:B------:R-:W-:Y:S02]  /*12e20*/  STG.E.U16 desc[UR24][R170.64+0x50], R144 ;  /* 0x00005090aa007986 */ /* 0x000fe4000c101518 */
[----:B------:R-:W-:Y:S01]  /*12e30*/  F2FP.BF16.F32.PACK_AB R29, R175, R174 ;  /* 0x000000aeaf1d723e */ /* 0x000fe200000010ff */
[----:B------:R-:W-:Y:S01]  /*12e40*/  FADD.FTZ R31, R251, R31 ;  /* 0x0000001ffb1f7221 */ /* 0x000fe20000010000 */
[----:B------:R-:W-:Y:S01]  /*12e50*/  PRMT R117, R118, 0x7632, R117 ;  /* 0x0000763276757816 */ /* 0x000fe20000000075 */
[----:B------:R-:W-:Y:S01]  /*12e60*/  STG.E.U16 desc[UR24][R170.64+0x52], R143 ;  /* 0x0000528faa007986 */ /* 0x000fe2000c101518 */
[----:B------:R-:W-:Y:S01]  /*12e70*/  PRMT R28, R29, 0x7632, R28 ;  /* 0x000076321d1c7816 */ /* 0x000fe2000000001c */
[----:B------:R-:W-:Y:S01]  /*12e80*/  FADD.FTZ R31, R252, R31 ;  /* 0x0000001ffc1f7221 */ /* 0x000fe20000010000 */
[----:B------:R-:W-:Y:S01]  /*12e90*/  PRMT R24, R141, 0x5410, R140 ;  /* 0x000054108d187816 */ /* 0x000fe2000000008c */
[----:B------:R-:W-:Y:S01]  /*12ea0*/  @!P1 HFMA2.BF16_V2 R223, -RZ.H0_H0, RZ.H0_H0, -R118.H0_H0 ;  /* 0x200000ffffdf9231 */ /* 0x000fe20000340976 */
[----:B------:R-:W-:Y:S01]  /*12eb0*/  @!P0 PRMT R141, R208, 0x5410, RZ ;  /* 0x00005410d08d8816 */ /* 0x000fe200000000ff */
[----:B------:R-:W-:Y:S01]  /*12ec0*/  @!P5 HFMA2.BF16_V2 R222, -RZ.H0_H0, RZ.H0_H0, -R117.H0_H0 ;  /* 0x200000ffffded231 */ /* 0x000fe20000340975 */
[----:B------:R-:W-:Y:S01]  /*12ed0*/  ISETP.LE.U32.AND P0, PT, R25, UR5, PT ;  /* 0x0000000519007c0c */ /* 0x000fe2000bf03070 */
[----:B------:R-:W-:Y:S01]  /*12ee0*/  @!P3 HFMA2.BF16_V2 R219, -RZ.H0_H0, RZ.H0_H0, -R29.H0_H0 ;  /* 0x200000ffffdbb231 */ /* 0x000fe2000034091d */
[----:B------:R-:W-:Y:S01]  /*12ef0*/  PRMT R25, R118, 0x5410, R117 ;  /* 0x0000541076197816 */ /* 0x000fe20000000075 */
[----:B------:R-:W-:Y:S01]  /*12f00*/  STG.E.U16 desc[UR24][R168.64+0x60], R141 ;  /* 0x0000608da8007986 */ /* 0x000fe2000c101518 */
[----:B------:R-:W-:Y:S02]  /*12f10*/  PRMT R27, R29, 0x5410, R28 ;  /* 0x000054101d1b7816 */ /* 0x000fe4000000001c */
[----:B------:R-:W-:Y:S02]  /*12f20*/  LOP3.LUT R24, R119, R24, RZ, 0xc0, !PT ;  /* 0x0000001877187212 */ /* 0x000fe400078ec0ff */
[----:B------:R-:W-:Y:S02]  /*12f30*/  LOP3.LUT R25, R120, R25, RZ, 0xc0, !PT ;  /* 0x0000001978197212 */ /* 0x000fe400078ec0ff */
[----:B------:R-:W-:Y:S02]  /*12f40*/  LOP3.LUT R27, R142, R27, RZ, 0xc0, !PT ;  /* 0x0000001b8e1b7212 */ /* 0x000fe400078ec0ff */
[----:B------:R-:W-:Y:S01]  /*12f50*/  @!P1 PRMT R118, R223, 0x5410, RZ ;  /* 0x00005410df769816 */ /* 0x000fe200000000ff */
[----:B------:R-:W-:Y:S01]  /*12f60*/  @!P0 HFMA2.BF16_V2 R231, -RZ.H0_H0, RZ.H0_H0, -R140.H0_H0 ;  /* 0x200000ffffe78231 */ /* 0x000fe2000034098c */
[----:B------:R-:W-:Y:S02]  /*12f70*/  @!P5 PRMT R117, R222, 0x5410, RZ ;  /* 0x00005410de75d816 */ /* 0x000fe400000000ff */
[----:B------:R-:W-:Y:S02]  /*12f80*/  @!P3 PRMT R29, R219, 0x5410, RZ ;  /* 0x00005410db1db816 */ /* 0x000fe400000000ff */
[----:B------:R-:W-:Y:S02]  /*12f90*/  @!P0 PRMT R140, R231, 0x5410, RZ ;  /* 0x00005410e78c8816 */ /* 0x000fe400000000ff */
[----:B------:R-:W-:Y:S02]  /*12fa0*/  ISETP.LE.U32.AND P0, PT, R172, UR5, PT ;  /* 0x00000005ac007c0c */ /* 0x000fe4000bf03070 */
[----:B------:R-:W-:Y:S01]  /*12fb0*/  ISETP.LT.AND P1, PT, RZ, UR37, PT ;  /* 0x00000025ff007c0c */ /* 0x000fe2000bf21270 */
[----:B------:R-:W-:Y:S01]  /*12fc0*/  STG.E.U16 desc[UR24][R168.64+0x62], R140 ;  /* 0x0000628ca8007986 */ /* 0x000fe2000c101518 */
[----:B------:R-:W-:Y:S03]  /*12fd0*/  UIADD3 UR37, UR37, -0x1, URZ ;  /* 0xffffffff25257890 */ /* 0x000fe6000fffe03f */
[----:B------:R-:W-:Y:S01]  /*12fe0*/  STG.E.U16 desc[UR24][R170.64+0x60], R118 ;  /* 0x00006076aa007986 */ /* 0x000fe2000c101518 */
[----:B---3--:R-:W-:Y:S01]  /*12ff0*/  FFMA.FTZ R2, R2, R133, R248 ;  /* 0x0000008502027223 */ /* 0x008fe200000100f8 */
[----:B------:R-:W-:Y:S02]  /*13000*/  IMAD.MOV.U32 R248, RZ, RZ, R136 ;  /* 0x000000fffff87224 */ /* 0x000fe400078e0088 */
[----:B------:R-:W1:Y:S01]  /*13010*/  LDSM.16.MT88.4 R132, [R183+0xd800] ;  /* 0x00d80000b784783b */ /* 0x000e620000004200 */
[--C-:B------:R-:W-:Y:S01]  /*13020*/  FADD.FTZ R173, R250, R2.reuse ;  /* 0x00000002faad7221 */ /* 0x100fe20000010000 */
[----:B------:R-:W-:Y:S01]  /*13030*/  PRMT R2, R0, 0x7632, R2 ;  /* 0x0000763200027816 */ /* 0x000fe20000000002 */
[----:B------:R-:W-:Y:S02]  /*13040*/  @!P0 HFMA2.BF16_V2 R230, -RZ.H0_H0, RZ.H0_H0, -R28.H0_H0 ;  /* 0x200000ffffe68231 */ /* 0x000fe4000034091c */
[----:B------:R-:W-:Y:S01]  /*13050*/  FADD.FTZ R30, R248, R173 ;  /* 0x000000adf81e7221 */ /* 0x000fe20000010000 */
[----:B------:R-:W-:Y:S01]  /*13060*/  PRMT R26, R0, 0x5410, R2 ;  /* 0x00005410001a7816 */ /* 0x000fe20000000002 */
[----:B------:R-:W-:Y:S01]  /*13070*/  @!P2 HFMA2.BF16_V2 R220, -RZ.H0_H0, RZ.H0_H0, -R2.H0_H0 ;  /* 0x200000ffffdca231 */ /* 0x000fe20000340902 */
[----:B------:R-:W3:Y:S01]  /*13080*/  LDSM.16.MT88.4 R136, [R181+0xf800] ;  /* 0x00f80000b588783b */ /* 0x000ee20000004200 */
[----:B------:R-:W-:Y:S01]  /*13090*/  @!P6 PRMT R0, R221, 0x5410, RZ ;  /* 0x00005410dd00e816 */ /* 0x000fe200000000ff */
[----:B------:R-:W-:Y:S01]  /*130a0*/  FADD.FTZ R30, R195, R30 ;  /* 0x0000001ec31e7221 */ /* 0x000fe20000010000 */
[----:B------:R-:W-:Y:S02]  /*130b0*/  LOP3.LUT R26, R121, R26, RZ, 0xc0, !PT ;  /* 0x0000001a791a7212 */ /* 0x000fe400078ec0ff */
[----:B------:R-:W-:Y:S01]  /*130c0*/  @!P2 PRMT R2, R220, 0x5410, RZ ;  /* 0x00005410dc02a816 */ /* 0x000fe200000000ff */
[----:B------:R-:W-:Y:S01]  /*130d0*/  FADD.FTZ R30, R246, R30 ;  /* 0x0000001ef61e7221 */ /* 0x000fe20000010000 */
[----:B------:R-:W-:Y:S01]  /*130e0*/  @!P0 PRMT R28, R230, 0x5410, RZ ;  /* 0x00005410e61c8816 */ /* 0x000fe200000000ff */
[----:B------:R4:W-:Y:S02]  /*130f0*/  STG.E.U16 desc[UR24][R170.64+0x62], R117 ;  /* 0x00006275aa007986 */ /* 0x0009e4000c101518 */
[C---:B------:R-:W-:Y:S02]  /*13100*/  HMMA.16816.F32.BF16 R120, R24.reuse, R124, R4 ;  /* 0x0000007c1878723c */ /* 0x040fe40000041804 */
[----:B------:R-:W5:Y:S03]  /*13110*/  LDSM.16.MT88.4 R4, [R184+0xf800] ;  /* 0x00f80000b804783b */ /* 0x000f660000004200 */
[----:B------:R-:W-:Y:S01]  /*13120*/  FADD.FTZ R30, R247, R30 ;  /* 0x0000001ef71e7221 */ /* 0x000fe20000010000 */
[C---:B------:R-:W-:Y:S04]  /*13130*/  HMMA.16816.F32.BF16 R124, R24.reuse, R126, R8 ;  /* 0x0000007e187c723c */ /* 0x040fe80000041808 */
[----:B------:R-:W5:Y:S01]  /*13140*/  LDSM.16.MT88.4 R8, [R183+0xf800] ;  /* 0x00f80000b708783b */ /* 0x000f620000004200 */
[----:B------:R-:W-:Y:S01]  /*13150*/  FADD.FTZ R30, R244, R30 ;  /* 0x0000001ef41e7221 */ /* 0x000fe20000010000 */
[C---:B--2---:R-:W-:Y:S05]  /*13160*/  HMMA.16816.F32.BF16 R36, R24.reuse, R32, R36 ;  /* 0x000000201824723c */ /* 0x044fea0000041824 */
[----:B------:R-:W-:Y:S01]  /*13170*/  FADD.FTZ R30, R242, R30 ;  /* 0x0000001ef21e7221 */ /* 0x000fe20000010000 */
[C---:B------:R-:W-:Y:S01]  /*13180*/  HMMA.16816.F32.BF16 R40, R24.reuse, R34, R40 ;  /* 0x000000221828723c */ /* 0x040fe20000041828 */
[----:B------:R-:W-:Y:S04]  /*13190*/  STG.E.U16 desc[UR24][R168.64+0x70], R0 ;  /* 0x00007000a8007986 */ /* 0x000fe8000c101518 */
[----:B------:R-:W-:Y:S01]  /*131a0*/  STG.E.U16 desc[UR24][R168.64+0x72], R2 ;  /* 0x00007202a8007986 */ /* 0x000fe2000c101518 */
[C---:B------:R-:W-:Y:S03]  /*131b0*/  HMMA.16816.F32.BF16 R44, R24.reuse, R128, R44 ;  /* 0x00000080182c723c */ /* 0x040fe6000004182c */
[----:B------:R-:W-:Y:S02]  /*131c0*/  STG.E.U16 desc[UR24][R170.64+0x70], R29 ;  /* 0x0000701daa007986 */ /* 0x000fe4000c101518 */
[----:B------:R-:W-:Y:S01]  /*131d0*/  FADD.FTZ R30, R203, R30 ;  /* 0x0000001ecb1e7221 */ /* 0x000fe20000010000 */
[C---:B------:R-:W-:Y:S01]  /*131e0*/  HMMA.16816.F32.BF16 R48, R24.reuse, R130, R48 ;  /* 0x000000821830723c */ /* 0x040fe20000041830 */
[----:B------:R-:W2:Y:S04]  /*131f0*/  LDSM.16.MT88.4 R128, [R181+0x11800] ;  /* 0x01180000b580783b */ /* 0x000ea80000004200 */
[----:B------:R-:W-:Y:S01]  /*13200*/  FADD.FTZ R30, R202, R30 ;  /* 0x0000001eca1e7221 */ /* 0x000fe20000010000 */
[C---:B-1----:R-:W-:Y:S03]  /*13210*/  HMMA.16816.F32.BF16 R52, R24.reuse, R132, R52 ;  /* 0x000000841834723c */ /* 0x042fe60000041834 */
[----:B------:R-:W-:Y:S02]  /*13220*/  STG.E.U16 desc[UR24][R170.64+0x72], R28 ;  /* 0x0000721caa007986 */ /* 0x000fe4000c101518 */
[----:B----4-:R-:W-:Y:S01]  /*13230*/  IMAD.MOV.U32 R117, RZ, RZ, R3 ;  /* 0x000000ffff757224 */ /* 0x010fe200078e0003 */
[C---:B------:R-:W-:Y:S06]  /*13240*/  HMMA.16816.F32.BF16 R56, R24.reuse, R134, R56 ;  /* 0x000000861838723c */ /* 0x040fec0000041838 */
[C---:B---3--:R-:W-:Y:S06]  /*13250*/  HMMA.16816.F32.BF16 R60, R24.reuse, R136, R60 ;  /* 0x00000088183c723c */ /* 0x048fec000004183c */
[C---:B------:R-:W-:Y:S06]  /*13260*/  HMMA.16816.F32.BF16 R64, R24.reuse, R138, R64 ;  /* 0x0000008a1840723c */ /* 0x040fec0000041840 */
[C---:B------:R-:W-:Y:S06]  /*13270*/  HMMA.16816.F32.BF16 R68, R24.reuse, R20, R68 ;  /* 0x000000141844723c */ /* 0x040fec0000041844 */
[C---:B------:R-:W-:Y:S01]  /*13280*/  HMMA.16816.F32.BF16 R72, R24.reuse, R22, R72 ;  /* 0x000000161848723c */ /* 0x040fe20000041848 */
[----:B------:R-:W1:Y:S05]  /*13290*/  LDSM.16.MT88.4 R20, [R182+0x11800] ;  /* 0x01180000b614783b */ /* 0x000e6a0000004200 */
[C---:B-----5:R-:W-:Y:S06]  /*132a0*/  HMMA.16816.F32.BF16 R76, R24.reuse, R4, R76 ;  /* 0x00000004184c723c */ /* 0x060fec000004184c */
[C---:B------:R-:W-:Y:S05]  /*132b0*/  HMMA.16816.F32.BF16 R80, R24.reuse, R6, R80 ;  /* 0x000000061850723c */ /* 0x040fea0000041850 */
[----:B------:R-:W-:Y:S01]  /*132c0*/  FADD.FTZ R4, R245, R31 ;  /* 0x0000001ff5047221 */ /* 0x000fe20000010000 */
[C---:B------:R-:W-:Y:S05]  /*132d0*/  HMMA.16816.F32.BF16 R84, R24.reuse, R8, R84 ;  /* 0x000000081854723c */ /* 0x040fea0000041854 */
[----:B------:R-:W-:Y:S01]  /*132e0*/  FADD.FTZ R31, R243, R4 ;  /* 0x00000004f31f7221 */ /* 0x000fe20000010000 */
[C---:B------:R-:W-:Y:S01]  /*132f0*/  HMMA.16816.F32.BF16 R88, R24.reuse, R10, R88 ;  /* 0x0000000a1858723c */ /* 0x040fe20000041858 */
[----:B------:R-:W3:Y:S04]  /*13300*/  LDSM.16.MT88.4 R4, [R184+0x11800] ;  /* 0x01180000b804783b */ /* 0x000ee80000004200 */
[----:B------:R-:W-:Y:S01]  /*13310*/  FADD.FTZ R8, R241, R31 ;  /* 0x0000001ff1087221 */ /* 0x000fe20000010000 */
[C---:B--2---:R-:W-:Y:S05]  /*13320*/  HMMA.16816.F32.BF16 R92, R24.reuse, R128, R92 ;  /* 0x00000080185c723c */ /* 0x044fea000004185c */
[----:B------:R-:W-:Y:S01]  /*13330*/  FADD.FTZ R31, R240, R8 ;  /* 0x00000008f01f7221 */ /* 0x000fe20000010000 */
[C---:B------:R-:W-:Y:S01]  /*13340*/  HMMA.16816.F32.BF16 R128, R24.reuse, R130, R12 ;  /* 0x000000821880723c */ /* 0x040fe2000004180c */
[----:B------:R-:W2:Y:S04]  /*13350*/  LDSM.16.MT88.4 R8, [R183+0x11800] ;  /* 0x01180000b708783b */ /* 0x000ea80000004200 */
[----:B------:R-:W-:Y:S01]  /*13360*/  FADD.FTZ R31, R201, R31 ;  /* 0x0000001fc91f7221 */ /* 0x000fe20000010000 */
[C---:B-1----:R-:W-:Y:S05]  /*13370*/  HMMA.16816.F32.BF16 R132, R24.reuse, R20, R16 ;  /* 0x000000141884723c */ /* 0x042fea0000041810 */
[----:B------:R-:W-:Y:S01]  /*13380*/  FADD.FTZ R12, R199, R30 ;  /* 0x0000001ec70c7221 */ /* 0x000fe20000010000 */
[C---:B------:R-:W-:Y:S05]  /*13390*/  HMMA.16816.F32.BF16 R96, R24.reuse, R22, R96 ;  /* 0x000000161860723c */ /* 0x040fea0000041860 */
[----:B------:R-:W-:Y:S01]  /*133a0*/  FADD.FTZ R31, R200, R31 ;  /* 0x0000001fc81f7221 */ /* 0x000fe20000010000 */
[----:B------:R-:W-:Y:S05]  /*133b0*/  FADD.FTZ R12, R198, R12 ;  /* 0x0000000cc60c7221 */ /* 0x000fea0000010000 */
[----:B------:R-:W-:Y:S01]  /*133c0*/  FADD.FTZ R13, R197, R31 ;  /* 0x0000001fc50d7221 */ /* 0x000fe20000010000 */
[----:B------:R-:W-:Y:S01]  /*133d0*/  FADD.FTZ R12, R179, R12 ;  /* 0x0000000cb30c7221 */ /* 0x000fe20000010000 */
[----:B------:R-:W-:Y:S02]  /*133e0*/  IADD3 R197, P0, R168, -0x80, RZ ;  /* 0xffffff80a8c57810 */ /* 0x000fe40007f1e0ff */
[----:B------:R-:W-:Y:S01]  /*133f0*/  FADD.FTZ R13, R196, R13 ;  /* 0x0000000dc40d7221 */ /* 0x000fe20000010000 */
[----:B------:R-:W-:Y:S01]  /*13400*/  FADD.FTZ R2, R194, R12 ;  /* 0x0000000cc2027221 */ /* 0x000fe20000010000 */
[C---:B---3--:R-:W-:Y:S03]  /*13410*/  HMMA.16816.F32.BF16 R100, R24.reuse, R4, R100 ;  /* 0x000000041864723c */ /* 0x048fe60000041864 */
[----:B------:R-:W-:Y:S01]  /*13420*/  FADD.FTZ R0, R193, R13 ;  /* 0x0000000dc1007221 */ /* 0x000fe20000010000 */
[----:B------:R-:W-:Y:S01]  /*13430*/  FADD.FTZ R2, R177, R2 ;  /* 0x00000002b1027221 */ /* 0x000fe20000010000 */
[----:B------:R-:W-:Y:S01]  /*13440*/  IADD3.X R196, R169, -0x1, RZ, P0, !PT ;  /* 0xffffffffa9c47810 */ /* 0x000fe200007fe4ff */
[C---:B------:R-:W-:Y:S05]  /*13450*/  HMMA.16816.F32.BF16 R104, R24.reuse, R6, R104 ;  /* 0x000000061868723c */ /* 0x040fea0000041868 */
[----:B------:R-:W-:Y:S01]  /*13460*/  FADD.FTZ R0, R178, R0 ;  /* 0x00000000b2007221 */ /* 0x000fe20000010000 */
[C---:B--2---:R-:W-:Y:S05]  /*13470*/  HMMA.16816.F32.BF16 R108, R24.reuse, R8, R108 ;  /* 0x00000008186c723c */ /* 0x044fea000004186c */
[----:B------:R-:W-:Y:S01]  /*13480*/  FADD.FTZ R4, R176, R2 ;  /* 0x00000002b0047221 */ /* 0x000fe20000010000 */
[----:B------:R-:W-:Y:S01]  /*13490*/  FADD.FTZ R0, R174, R0 ;  /* 0x00000000ae007221 */ /* 0x000fe20000010000 */
[----:B------:R-:W-:Y:S03]  /*134a0*/  HMMA.16816.F32.BF16 R112, R24, R10, R112 ;  /* 0x0000000a1870723c */ /* 0x000fe60000041870 */
[----:B------:R3:W-:Y:S01]  /*134b0*/  STL [R1+0xc], R4 ;  /* 0x00000c0401007387 */ /* 0x0007e20000100800 */
[----:B------:R-:W-:Y:S01]  /*134c0*/  FADD.FTZ R2, R175, R0 ;  /* 0x00000000af027221 */ /* 0x000fe20000010000 */
[----:B------:R-:W-:Y:S04]  /*134d0*/  IMAD.MOV.U32 R0, RZ, RZ, R116 ;  /* 0x000000ffff007224 */ /* 0x000fe800078e0074 */
[----:B------:R3:W-:Y:S01]  /*134e0*/  STL [R1+0x18], R2 ;  /* 0x0000180201007387 */ /* 0x0007e20000100800 */
[----:B------:R-:W-:Y:S03]  /*134f0*/  @!UPT UIADD3 URZ, URZ, URZ, URZ ;  /* 0x0000003f3f3ff290 */ /* 0x000fe6000fffe03f */
[----:B------:R-:W-:Y:S11]  /*13500*/  @P1 BRA `(.L_x_704) ;  /* 0xffffffb400e01947 */ /* 0x000ff6000383ffff */
.L_x_703:
[----:B-1----:R-:W2:Y:S01]  /*13510*/  LDL.LU R5, [R1+0xc] ;  /* 0x00000c0001057983 */ /* 0x002ea20000300800 */
[----:B------:R-:W-:-:S03]  /*13520*/  ULDC UR4, c[0x0][0x38c] ;  /* 0x0000e30000047ab9 */ /* 0x000fc60000000800 */
[----:B---3--:R-:W3:Y:S01]  /*13530*/  LDL.LU R4, [R1+0x18] ;  /* 0x0000180001047983 */ /* 0x008ee20000300800 */
[----:B------:R-:W-:Y:S01]  /*13540*/  UMOV UR5, 0x400 ;  /* 0x0000040000057882 */ /* 0x000fe20000000000 */
[----:B------:R-:W-:Y:S01]  /*13550*/  UISETP.NE.AND UP0, UPT, UR12, -0x1, UPT ;  /* 0xffffffff0c00788c */ /* 0x000fe2000bf05270 */
[----:B------:R-:W1:Y:S02]  /*13560*/  S2R R137, SR_TID.X ;  /* 0x0000000000897919 */ /* 0x000e640000002100 */
[----:B-1----:R-:W-:-:S04]  /*13570*/  SHF.R.S32.HI R138, RZ, 0x1f, R137 ;  /* 0x0000001fff8a7819 */ /* 0x002fc80000011489 */
[CC--:B------:R-:W-:Y:S02]  /*13580*/  LEA.HI R6, R138.reuse, R137.reuse, RZ, 0x2 ;  /* 0x000000898a067211 */ /* 0x0c0fe400078f10ff */
[----:B------:R-:W-:-:S04]  /*13590*/  LEA.HI R136, R138, R137, RZ, 0x5 ;  /* 0x000000898a887211 */ /* 0x000fc800078f28ff */
[----:B------:R-:W-:Y:S01]  /*135a0*/  SHF.R.S32.HI R7, RZ, 0x5, R136 ;  /* 0x00000005ff077819 */ /* 0x000fe20000011488 */
[----:B--2---:R-:W1:Y:S04]  /*135b0*/  SHFL.BFLY PT, R2, R5, 0x2, 0x1f ;  /* 0x0c401f0005027f89 */ /* 0x004e6800000e0000 */
[----:B---3--:R-:W2:Y:S01]  /*135c0*/  SHFL.BFLY PT, R0, R4, 0x2, 0x1f ;  /* 0x0c401f0004007f89 */ /* 0x008ea200000e0000 */
        /* <DEDUP_REMOVED lines=207> */
.L_x_707:
        /* <DEDUP_REMOVED lines=24> */
.L_x_708:
        /* <DEDUP_REMOVED lines=121> */
.L_x_710:
[----:B------:R-:W-:Y:S05]  /*14bd0*/  BSYNC B0 ;  /* 0x0000000000007941 */ /* 0x000fea0003800000 */
.L_x_709:
        /* <DEDUP_REMOVED lines=38> */
.L_x_712:
[----:B------:R-:W-:Y:S05]  /*14e40*/  BSYNC B0 ;  /* 0x0000000000007941 */ /* 0x000fea0003800000 */
.L_x_711:
        /* <DEDUP_REMOVED lines=24> */
.L_x_714:
[----:B------:R-:W-:Y:S05]  /*14fd0*/  BSYNC B0 ;  /* 0x0000000000007941 */ /* 0x000fea0003800000 */
.L_x_713:
        /* <DEDUP_REMOVED lines=24> */
.L_x_716:
[----:B------:R-:W-:Y:S05]  /*15160*/  BSYNC B0 ;  /* 0x0000000000007941 */ /* 0x000fea0003800000 */
.L_x_715:
[----:B--234-:R-:W2:Y:S01]  /*15170*/  LDS.128 R192, [R192+0x5800] ;  /* 0x00580000c0c07984 */ /* 0x01cea20000000c00 */
        /* <DEDUP_REMOVED lines=22> */
.L_x_668:
        /* <DEDUP_REMOVED lines=41> */
.L_x_717:
        /* <DEDUP_REMOVED lines=48> */
.L_x_719:
[----:B------:R-:W-:Y:S05]  /*15870*/  BSYNC B0 ;  /* 0x0000000000007941 */ /* 0x000fea0003800000 */
.L_x_718:
        /* <DEDUP_REMOVED lines=22> */
.L_x_721:
[----:B------:R-:W-:Y:S05]  /*159e0*/  BSYNC B0 ;  /* 0x0000000000007941 */ /* 0x000fea0003800000 */
.L_x_720:
        /* <DEDUP_REMOVED lines=22> */
.L_x_723:
[----:B------:R-:W-:Y:S05]  /*15b50*/  BSYNC B0 ;  /* 0x0000000000007941 */ /* 0x000fea0003800000 */
.L_x_722:
        /* <DEDUP_REMOVED lines=24> */
.L_x_725:
[----:B------:R-:W-:Y:S05]  /*15ce0*/  BSYNC B0 ;  /* 0x0000000000007941 */ /* 0x000fea0003800000 */
.L_x_724:
        /* <DEDUP_REMOVED lines=10> */
.L_x_727:
[----:B------:R-:W-:Y:S05]  /*15d90*/  BSYNC B0 ;  /* 0x0000000000007941 */ /* 0x000fea0003800000 */
.L_x_726:
        /* <DEDUP_REMOVED lines=10> */
.L_x_729:
[----:B------:R-:W-:Y:S05]  /*15e40*/  BSYNC B0 ;  /* 0x0000000000007941 */ /* 0x000fea0003800000 */
.L_x_728:
        /* <DEDUP_REMOVED lines=10> */
.L_x_731:
[----:B------:R-:W-:Y:S05]  /*15ef0*/  BSYNC B0 ;  /* 0x0000000000007941 */ /* 0x000fea0003800000 */
.L_x_730:
        /* <DEDUP_REMOVED lines=10> */
.L_x_732:
        /* <DEDUP_REMOVED lines=14> */
.L_x_811:


//--------------------- .text._ZN5flash16flash_fwd_kernelI23Flash_fwd_kernel_traitsILi192ELi64ELi64ELi4ELb0ELb0EN7cutlass10bfloat16_tE19Flash_kernel_traitsILi192ELi64ELi64ELi4ES3_EELb0ELb1ELb0ELb1ELb0ELb0ELb1ELb0EEEvNS_16Flash_fwd_paramsE --------------------------
	.section	.text._ZN5flash16flash_fwd_kernelI23Flash_fwd_kernel_traitsILi192ELi64ELi64ELi4ELb0ELb0EN7cutlass10bfloat16_tE19Flash_kernel_traitsILi192ELi64ELi64ELi4ES3_EELb0ELb1ELb0ELb1ELb0ELb0ELb1ELb0EEEvNS_16Flash_fwd_paramsE,"ax",@progbits
	.align	128
        .global         _ZN5flash16flash_fwd_kernelI23Flash_fwd_kernel_traitsILi192ELi64ELi64ELi4ELb0ELb0EN7cutlass10bfloat16_tE19Flash_kernel_traitsILi192ELi64ELi64ELi4ES3_EELb0ELb1ELb0ELb1ELb0ELb0ELb1ELb0EEEvNS_16Flash_fwd_paramsE
        .type           _ZN5flash16flash_fwd_kernelI23Flash_fwd_kernel_traitsILi192ELi64ELi64ELi4ELb0ELb0EN7cutlass10bfloat16_tE19Flash_kernel_traitsILi192ELi64ELi64ELi4ES3_EELb0ELb1ELb0ELb1ELb0ELb0ELb1ELb0EEEvNS_16Flash_fwd_paramsE,@function
        .size           _ZN5flash16flash_fwd_kernelI23Flash_fwd_kernel_traitsILi192ELi64ELi64ELi4ELb0ELb0EN7cutlass10bfloat16_tE19Flash_kernel_traitsILi192ELi64ELi64ELi4ES3_EELb0ELb1ELb0ELb1ELb0ELb0ELb1ELb0EEEvNS_16Flash_fwd_paramsE,(.L_x_812 - _ZN5flash16flash_fwd_kernelI23Flash_fwd_kernel_traitsILi192ELi64ELi64ELi4ELb0ELb0EN7cutlass10bfloat16_tE19Flash_kernel_traitsILi192ELi64ELi64ELi4ES3_EELb0ELb1ELb0ELb1ELb0ELb0ELb1ELb0EEEvNS_16Flash_fwd_paramsE)
        .other          _ZN5flash16flash_fwd_kernelI23Flash_fwd_kernel_traitsILi192ELi64ELi64ELi4ELb0ELb0EN7cutlass10bfloat16_tE19Flash_kernel_traitsILi192ELi64ELi64ELi4ES3_EELb0ELb1ELb0ELb1ELb0ELb0ELb1ELb0EEEvNS_16Flash_fwd_paramsE,@"STO_CUDA_ENTRY STV_DEFAULT"
_ZN5flash16flash_fwd_kernelI23Flash_fwd_kernel_traitsILi192ELi64ELi64ELi4ELb0ELb0EN7cutlass10bfloat16_tE19Flash_kernel_traitsILi192ELi64ELi64ELi4ES3_EELb0ELb1ELb0ELb1ELb0ELb0ELb1ELb0EEEvNS_16Flash_fwd_paramsE:
.text._ZN5flash16flash_fwd_kernelI23Flash_fwd_kernel_traitsILi192ELi64ELi64ELi4ELb0ELb0EN7cutlass10bfloat16_tE19Flash_kernel_traitsILi192ELi64ELi64ELi4ES3_EELb0ELb1ELb0ELb1ELb0ELb0ELb1ELb0EEEvNS_16Flash_fwd_paramsE:
        /* <DEDUP_REMOVED lines=10> */
[----:B---3--:R-:W-:-:S05]  /*00a0*/  ISETP.NE.U32.AND P1, PT, R2, RZ, PT ;  /* 0x000000ff0200720c */ /* 0x008fca0003f25070 */
[----:B------:R-:W3:Y:S01]  /*00b0*/  LDC.64 R8, c[0x0][0x2f8] ;  /* 0x0000be00ff087b82 */ /* 0x000ee20000000a00 */
[----:B------:R-:W-:Y:S01]  /*00c0*/  ISETP.NE.AND.EX P1, PT, R3, RZ, PT, P1 ;  /* 0x000000ff0300720c */ /* 0x000fe20003f25310 */
[----:B--2---:R-:W-:-:S06]  /*00d0*/  IMAD.WIDE R12, R18, 0x4, R6 ;  /* 0x00000004120c7825 */ /* 0x004fcc00078e0206 */
[----:B------:R-:W2:Y:S01]  /*00e0*/  LDC.64 R2, c[0x0][0x2f8] ;  /* 0x0000be00ff027b82 */ /* 0x000ea20000000a00 */
[----:B------:R-:W4:Y:S04]  /*00f0*/  @P2 LDG.E R221, desc[UR8][R12.64] ;  /* 0x000000080cdd2981 */ /* 0x000f28000c1e1900 */
[----:B------:R-:W4:Y:S03]  /*0100*/  @P2 LDG.E R226, desc[UR8][R12.64+0x4] ;  /* 0x000004080ce22981 */ /* 0x000f26000c1e1900 */
[----:B------:R-:W1:Y:S01]  /*0110*/  @P1 LDC.64 R6, c[0x0][0x300] ;  /* 0x0000c000ff061b82 */ /* 0x000e620000000a00 */
[----:B------:R-:W-:Y:S02]  /*0120*/  IMAD.MOV.U32 R4, RZ, RZ, RZ ;  /* 0x000000ffff047224 */ /* 0x000fe400078e00ff */
[----:B-1----:R-:W-:-:S05]  /*0130*/  @P1 IMAD.WIDE R10, R18, 0x4, R6 ;  /* 0x00000004120a1825 */ /* 0x002fca00078e0206 */
[----:B------:R1:W5:Y:S01]  /*0140*/  @P1 LDG.E R4, desc[UR8][R10.64] ;  /* 0x000000080a041981 */ /* 0x000362000c1e1900 */
[----:B------:R-:W-:Y:S02]  /*0150*/  ISETP.NE.AND P3, PT, R0, RZ, PT ;  /* 0x000000ff0000720c */ /* 0x000fe40003f65270 */
[----:B--2---:R-:W-:-:S04]  /*0160*/  ISETP.EQ.U32.AND P0, PT, R2, RZ, PT ;  /* 0x000000ff0200720c */ /* 0x004fc80003f02070 */
[----:B------:R-:W-:Y:S01]  /*0170*/  ISETP.EQ.OR.EX P0, PT, R3, RZ, !P3, P0 ;  /* 0x000000ff0300720c */ /* 0x000fe20005f02700 */
[----:B------:R-:W-:Y:S02]  /*0180*/  IMAD.MOV.U32 R17, RZ, RZ, -0x1 ;  /* 0xffffffffff117424 */ /* 0x000fe400078e00ff */
[----:B---3--:R-:W-:Y:S01]  /*0190*/  IMAD.WIDE R6, R18, 0x4, R8 ;  /* 0x0000000412067825 */ /* 0x008fe200078e0208 */
        /* <DEDUP_REMOVED lines=12> */
.L_x_733:
[----:B------:R-:W1:Y:S02]  /*0260*/  LDC R5, c[0x0][0x2c8] ;  /* 0x0000b200ff057b82 */ /* 0x000e640000000800 */
.L_x_734:
[----:B------:R-:W3:Y:S02]  /*0270*/  LDC.64 R2, c[0x0][0x308] ;  /* 0x0000c200ff027b82 */ /* 0x000ee40000000a00 */
[----:B---3--:R-:W-:-:S04]  /*0280*/  ISETP.NE.U32.AND P1, PT, R2, RZ, PT ;  /* 0x000000ff0200720c */ /* 0x008fc80003f25070 */
[----:B------:R-:W-:-:S13]  /*0290*/  ISETP.NE.AND.EX P1, PT, R3, RZ, PT, P1 ;  /* 0x000000ff0300720c */ /* 0x000fda0003f25310 */
[----:B------:R-:W2:Y:S01]  /*02a0*/  @P1 LDC.64 R2, c[0x0][0x308] ;  /* 0x0000c200ff021b82 */ /* 0x000ea20000000a00 */
[----:B------:R-:W-:-:S07]  /*02b0*/  IMAD.SHL.U32 R107, R222, 0x40, RZ ;  /* 0x00000040de6b7824 */ /* 0x000fce00078e00ff */
[----:B------:R-:W3:Y:S01]  /*02c0*/  @!P1 LDC R0, c[0x0][0x2cc] ;  /* 0x0000b300ff009b82 */ /* 0x000ee20000000800 */
[----:B--2---:R-:W-:-:S07]  /*02d0*/  @P1 IMAD.WIDE R6, R18, 0x4, R2 ;  /* 0x0000000412061825 */ /* 0x004fce00078e0202 */
[----:B------:R-:W2:Y:S01]  /*02e0*/  @!P1 LDC.64 R2, c[0x0][0x318] ;  /* 0x0000c600ff029b82 */ /* 0x000ea20000000a00 */
[----:B------:R1:W5:Y:S01]  /*02f0*/  @P1 LDG.E R103, desc[UR8][R6.64] ;  /* 0x0000000806671981 */ /* 0x000362000c1e1900 */
[----:B----4-:R-:W-:-:S13]  /*0300*/  ISETP.GT.AND P0, PT, R226, R107, PT ;  /* 0x0000006be200720c */ /* 0x010fda0003f04270 */
[----:B---3--:R-:W-:Y:S05]  /*0310*/  @!P0 EXIT ;  /* 0x000000000000894d */ /* 0x008fea0003800000 */
[----:B------:R-:W3:Y:S01]  /*0320*/  LDC R104, c[0x0][0x398] ;  /* 0x0000e600ff687b82 */ /* 0x000ee20000000800 */
[----:B--2---:R-:W-:Y:S01]  /*0330*/  @!P1 ISETP.NE.U32.AND P0, PT, R2, RZ, PT ;  /* 0x000000ff0200920c */ /* 0x004fe20003f05070 */
[----:B-----5:R-:W-:Y:S01]  /*0340*/  @P1 IMAD.IADD R103, R103, 0x1, -R4 ;  /* 0x0000000167671824 */ /* 0x020fe200078e0a04 */
[----:B------:R-:W2:Y:S02]  /*0350*/  S2R R102, SR_TID.X ;  /* 0x0000000000667919 */ /* 0x000ea40000002100 */
[----:B------:R-:W-:Y:S02]  /*0360*/  @!P1 ISETP.NE.AND.EX P0, PT, R3, RZ, PT, P0 ;  /* 0x000000ff0300920c */ /* 0x000fe40003f05300 */
[----:B------:R-:W-:Y:S02]  /*0370*/  IADD3 R3, -R226, 0x7f, R107 ;  /* 0x0000007fe2037810 */ /* 0x000fe40007ffe16b */
[----:B------:R-:W-:-:S04]  /*0380*/  @!P1 SEL R0, R0, RZ, P0 ;  /* 0x000000ff00009207 */ /* 0x000fc80000000000 */
[----:B-1----:R-:W-:-:S05]  /*0390*/  @!P1 IADD3 R103, R0, R5, -R4 ;  /* 0x0000000500679210 */ /* 0x002fca0007ffe804 */
[----:B------:R-:W-:-:S05]  /*03a0*/  VIADD R5, R103, 0x3f ;  /* 0x0000003f67057836 */ /* 0x000fca0000000000 */
[----:B------:R-:W-:Y:S02]  /*03b0*/  SHF.R.S32.HI R2, RZ, 0x1f, R5 ;  /* 0x0000001fff027819 */ /* 0x000fe40000011405 */
[----:B---3--:R-:W-:Y:S02]  /*03c0*/  IADD3 R3, R3, R104, R103 ;  /* 0x0000006803037210 */ /* 0x008fe40007ffe067 */
        /* <DEDUP_REMOVED lines=12> */
[----:B------:R-:W-:Y:S02]  /*0490*/  SHF.R.S32.HI R19, RZ, 0x1f, R102 ;  /* 0x0000001fff137819 */ /* 0x000fe40000011466 */
[----:B------:R-:W-:Y:S02]  /*04a0*/  ISETP.NE.AND P0, PT, R17, -0x1, PT ;  /* 0xffffffff1100780c */ /* 0x000fe40003f05270 */
[----:B------:R-:W-:-:S05]  /*04b0*/  LEA.HI R24, R19, R102, RZ, 0x3 ;  /* 0x0000006613187211 */ /* 0x000fca00078f18ff */
[----:B------:R-:W-:-:S06]  /*04c0*/  @!P1 SHF.R.S32.HI R13, RZ, 0x1f, R18 ;  /* 0x0000001fff0d9819 */ /* 0x000fcc0000011412 */
[----:B------:R-:W2:Y:S01]  /*04d0*/  @P0 LDC.64 R134, c[0x0][0x248] ;  /* 0x00009200ff860b82 */ /* 0x000ea20000000a00 */
[----:B-1----:R-:W-:Y:S02]  /*04e0*/  IABS R10, R11 ;  /* 0x0000000b000a7213 */ /* 0x002fe40000000000 */
[----:B------:R-:W-:Y:S02]  /*04f0*/  ISETP.NE.AND P4, PT, R11, RZ, PT ;  /* 0x000000ff0b00720c */ /* 0x000fe40003f85270 */
[----:B------:R-:W1:Y:S08]  /*0500*/  I2F.RP R6, R10 ;  /* 0x0000000a00067306 */ /* 0x000e700000209400 */
[----:B-1----:R-:W1:Y:S02]  /*0510*/  MUFU.RCP R5, R6 ;  /* 0x0000000600057308 */ /* 0x002e640000001000 */
[----:B-1----:R-:W-:Y:S01]  /*0520*/  VIADD R5, R5, 0xffffffe ;  /* 0x0ffffffe05057836 */ /* 0x002fe20000000000 */
[----:B------:R-:W1:Y:S05]  /*0530*/  @P1 LDC.64 R6, c[0x0][0x240] ;  /* 0x00009000ff061b82 */ /* 0x000e6a0000000a00 */
[----:B------:R-:W3:Y:S02]  /*0540*/  F2I.FTZ.U32.TRUNC.NTZ R3, R5 ;  /* 0x0000000500037305 */ /* 0x000ee4000021f000 */
[----:B---3--:R-:W-:Y:S01]  /*0550*/  IMAD.MOV R0, RZ, RZ, -R3 ;  /* 0x000000ffff007224 */ /* 0x008fe200078e0a03 */
[----:B------:R-:W-:-:S02]  /*0560*/  LOP3.LUT R5, R24, 0xfffffff8, RZ, 0xc0, !PT ;  /* 0xfffffff818057812 */ /* 0x000fc400078ec0ff */
[----:B------:R-:W-:Y:S01]  /*0570*/  SHF.R.S32.HI R24, RZ, 0x3, R24 ;  /* 0x00000003ff187819 */ /* 0x000fe20000011418 */
[----:B------:R-:W-:Y:S01]  /*0580*/  IMAD R9, R0, R10, RZ ;  /* 0x0000000a00097224 */ /* 0x000fe200078e02ff */
[----:B------:R-:W-:Y:S01]  /*0590*/  IADD3 R5, -R5, R102, RZ ;  /* 0x0000006605057210 */ /* 0x000fe20007ffe1ff */
[----:B-1----:R-:W-:Y:S01]  /*05a0*/  @P1 IMAD.WIDE.U32 R22, R221, R6, RZ ;  /* 0x00000006dd161225 */ /* 0x002fe200078e00ff */
[----:B------:R-:W-:Y:S02]  /*05b0*/  LEA.HI R6, R19, R102, RZ, 0x6 ;  /* 0x0000006613067211 */ /* 0x000fe400078f30ff */
[----:B------:R-:W-:Y:S01]  /*05c0*/  SHF.L.U32 R100, R5, 0x3, RZ ;  /* 0x0000000305647819 */ /* 0x000fe200000006ff */
[----:B------:R-:W-:Y:S01]  /*05d0*/  IMAD.HI.U32 R9, R3, R9, R2 ;  /* 0x0000000903097227 */ /* 0x000fe200078e0002 */
[----:B------:R-:W-:Y:S01]  /*05e0*/  SHF.R.S32.HI R25, RZ, 0x1f, R24 ;  /* 0x0000001fff197819 */ /* 0x000fe20000011418 */
[----:B------:R-:W1:Y:S01]  /*05f0*/  @!P1 LDC.64 R2, c[0x0][0x228] ;  /* 0x00008a00ff029b82 */ /* 0x000e620000000a00 */
[----:B------:R-:W-:Y:S01]  /*0600*/  SHF.R.S32.HI R101, RZ, 0x1f, R100 ;  /* 0x0000001fff657819 */ /* 0x000fe20000011464 */
[----:B------:R-:W-:-:S02]  /*0610*/  IMAD.SHL.U32 R223, R24, 0x40, RZ ;  /* 0x0000004018df7824 */ /* 0x000fc400078e00ff */
[----:B------:R-:W-:-:S03]  /*0620*/  IMAD.HI.U32 R0, R9, R8, RZ ;  /* 0x0000000809007227 */ /* 0x000fc600078e00ff */
[----:B------:R-:W-:Y:S01]  /*0630*/  LOP3.LUT R223, R223, 0x1c0, RZ, 0xc0, !PT ;  /* 0x000001c0dfdf7812 */ /* 0x000fe200078ec0ff */
[----:B------:R-:W-:Y:S02]  /*0640*/  IMAD.MOV R15, RZ, RZ, -R0 ;  /* 0x000000ffff0f7224 */ /* 0x000fe400078e0a00 */
[----:B------:R-:W-:Y:S01]  /*0650*/  IMAD.SHL.U32 R6, R6, 0x8, RZ ;  /* 0x0000000806067824 */ /* 0x000fe200078e00ff */
[----:B------:R-:W-:Y:S01]  /*0660*/  LOP3.LUT R14, R223, 0x38, R100, 0xf8, !PT ;  /* 0x00000038df0e7812 */ /* 0x000fe200078ef864 */
[C---:B------:R-:W-:Y:S01]  /*0670*/  IMAD R15, R10.reuse, R15, R8 ;  /* 0x0000000f0a0f7224 */ /* 0x040fe200078e0208 */
[----:B------:R-:W-:Y:S01]  /*0680*/  SHF.R.U32.HI R223, RZ, 0x3, R223 ;  /* 0x00000003ffdf7819 */ /* 0x000fe200000116df */
[----:B------:R-:W3:Y:S03]  /*0690*/  @P0 LDC.64 R8, c[0x0][0x250] ;  /* 0x00009400ff080b82 */ /* 0x000ee60000000a00 */
[----:B------:R-:W-:-:S02]  /*06a0*/  ISETP.GT.U32.AND P3, PT, R10, R15, PT ;  /* 0x0000000f0a00720c */ /* 0x000fc40003f64070 */
[----:B------:R-:W-:-:S04]  /*06b0*/  LOP3.LUT R223, R14, R223, RZ, 0x3c, !PT ;  /* 0x000000df0edf7212 */ /* 0x000fc800078e3cff */
[----:B------:R-:W-:Y:S01]  /*06c0*/  LOP3.LUT R223, R223, 0xfffffe00, R6, 0xf8, !PT ;  /* 0xfffffe00dfdf7812 */ /* 0x000fe200078ef806 */
[-C--:B-1----:R-:W-:Y:S01]  /*06d0*/  @!P1 IMAD R12, R13, R2.reuse, RZ ;  /* 0x000000020d0c9224 */ /* 0x082fe200078e02ff */
[----:B------:R-:W-:Y:S01]  /*06e0*/  @P0 IADD3 R6, R4, R17, RZ ;  /* 0x0000001104060210 */ /* 0x000fe20007ffe0ff */
[----:B------:R-:W-:-:S04]  /*06f0*/  @!P1 IMAD.WIDE.U32 R26, R18, R2, RZ ;  /* 0x00000002121a9225 */ /* 0x000fc800078e00ff */
[----:B------:R-:W-:Y:S02]  /*0700*/  @!P1 IMAD R3, R18, R3, R12 ;  /* 0x0000000312039224 */ /* 0x000fe400078e020c */
[----:B------:R-:W-:Y:S01]  /*0710*/  @P1 IMAD R13, R221, R7, R23 ;  /* 0x00000007dd0d1224 */ /* 0x000fe200078e0217 */
[----:B------:R-:W-:Y:S01]  /*0720*/  LOP3.LUT R7, R20, R11, RZ, 0x3c, !PT ;  /* 0x0000000b14077212 */ /* 0x000fe200078e3cff */
[----:B------:R-:W-:Y:S01]  /*0730*/  @!P3 IMAD.IADD R15, R15, 0x1, -R10 ;  /* 0x000000010f0fb824 */ /* 0x000fe200078e0a0a */
[----:B------:R-:W-:Y:S01]  /*0740*/  @!P1 IADD3 R13, R27, R3, RZ ;  /* 0x000000031b0d9210 */ /* 0x000fe20007ffe0ff */
[----:B------:R-:W-:Y:S01]  /*0750*/  @P0 IMAD.IADD R17, R4, 0x1, R17 ;  /* 0x0000000104110824 */ /* 0x000fe200078e0211 */
[----:B------:R-:W1:Y:S01]  /*0760*/  LDC.64 R2, c[0x0][0x3c8] ;  /* 0x0000f200ff027b82 */ /* 0x000e620000000a00 */
[----:B------:R-:W-:Y:S01]  /*0770*/  @P1 IMAD.MOV.U32 R12, RZ, RZ, R22 ;  /* 0x000000ffff0c1224 */ /* 0x000fe200078e0016 */
[----:B------:R-:W-:Y:S01]  /*0780*/  ISETP.GE.U32.AND P5, PT, R15, R10, PT ;  /* 0x0000000a0f00720c */ /* 0x000fe20003fa6070 */
[----:B------:R-:W-:Y:S01]  /*0790*/  @!P1 IMAD.MOV.U32 R12, RZ, RZ, R26 ;  /* 0x000000ffff0c9224 */ /* 0x000fe200078e001a */
[----:B------:R-:W-:Y:S01]  /*07a0*/  ISETP.GE.AND P2, PT, R7, RZ, PT ;  /* 0x000000ff0700720c */ /* 0x000fe20003f46270 */
[----:B---3--:R-:W-:-:S02]  /*07b0*/  @P0 IMAD R15, R6, R9, RZ ;  /* 0x00000009060f0224 */ /* 0x008fc400078e02ff */
[----:B------:R-:W-:Y:S01]  /*07c0*/  @P0 IMAD.WIDE.U32 R22, R6, R8, RZ ;  /* 0x0000000806160225 */ /* 0x000fe200078e00ff */
[----:B------:R-:W-:-:S03]  /*07d0*/  IADD3 R12, P1, R100, R12, RZ ;  /* 0x0000000c640c7210 */ /* 0x000fc60007f3e0ff */
[----:B------:R-:W-:Y:S01]  /*07e0*/  @!P3 VIADD R0, R0, 0x1 ;  /* 0x000000010000b836 */ /* 0x000fe20000000000 */
[----:B------:R-:W-:Y:S01]  /*07f0*/  @P0 MOV R16, R22 ;  /* 0x0000001600100202 */ /* 0x000fe20000000f00 */
[C---:B--2---:R-:W-:Y:S02]  /*0800*/  @P0 IMAD R10, R17.reuse, R135, RZ ;  /* 0x00000087110a0224 */ /* 0x044fe400078e02ff */
[----:B------:R-:W-:Y:S01]  /*0810*/  @P0 IMAD.WIDE.U32 R6, R17, R134, RZ ;  /* 0x0000008611060225 */ /* 0x000fe200078e00ff */
[----:B------:R-:W-:-:S03]  /*0820*/  @P5 IADD3 R0, R0, 0x1, RZ ;  /* 0x0000000100005810 */ /* 0x000fc60007ffe0ff */
[----:B------:R-:W-:Y:S02]  /*0830*/  @P0 IMAD.IADD R15, R23, 0x1, R15 ;  /* 0x00000001170f0824 */ /* 0x000fe400078e020f */
[----:B------:R-:W-:Y:S02]  /*0840*/  @P0 IMAD.IADD R10, R7, 0x1, R10 ;  /* 0x00000001070a0824 */ /* 0x000fe400078e020a */
[----:B------:R-:W-:Y:S01]  /*0850*/  @P0 IMAD.MOV.U32 R14, RZ, RZ, R6 ;  /* 0x000000ffff0e0224 */ /* 0x000fe200078e0006 */
[----:B------:R-:W-:Y:S06]  /*0860*/  @P0 BRA `(.L_x_736) ;  /* 0x0000000000340947 */ /* 0x000fec0003800000 */
[----:B------:R-:W2:Y:S01]  /*0870*/  LDC.64 R134, c[0x0][0x248] ;  /* 0x00009200ff867b82 */ /* 0x000ea20000000a00 */
[----:B------:R-:W-:-:S07]  /*0880*/  SHF.R.S32.HI R17, RZ, 0x1f, R4 ;  /* 0x0000001fff117819 */ /* 0x000fce0000011404 */
[----:B------:R-:W3:Y:S01]  /*0890*/  LDC.64 R6, c[0x0][0x230] ;  /* 0x00008c00ff067b82 */ /* 0x000ee20000000a00 */
[-C--:B--2---:R-:W-:Y:S01]  /*08a0*/  IMAD R10, R17, R134.reuse, RZ ;  /* 0x00000086110a7224 */ /* 0x084fe200078e02ff */
[----:B------:R-:W-:Y:S01]  /*08b0*/  SHF.R.S32.HI R17, RZ, 0x1f, R18 ;  /* 0x0000001fff117819 */ /* 0x000fe20000011412 */
[----:B------:R-:W-:-:S04]  /*08c0*/  IMAD.WIDE.U32 R22, R4, R134, RZ ;  /* 0x0000008604167225 */ /* 0x000fc800078e00ff */
[----:B------:R-:W-:Y:S02]  /*08d0*/  IMAD R10, R4, R135, R10 ;  /* 0x00000087040a7224 */ /* 0x000fe400078e020a */
[----:B---3--:R-:W-:-:S03]  /*08e0*/  IMAD R17, R17, R6, RZ ;  /* 0x0000000611117224 */ /* 0x008fc600078e02ff */
[----:B------:R-:W-:Y:S01]  /*08f0*/  IADD3 R23, R23, R10, RZ ;  /* 0x0000000a17177210 */ /* 0x000fe20007ffe0ff */
[C---:B------:R-:W-:Y:S02]  /*0900*/  IMAD R7, R18.reuse, R7, R17 ;  /* 0x0000000712077224 */ /* 0x040fe400078e0211 */
[----:B------:R-:W-:-:S05]  /*0910*/  IMAD.WIDE.U32 R22, R18, R6, R22 ;  /* 0x0000000612167225 */ /* 0x000fca00078e0016 */
[----:B------:R-:W-:Y:S02]  /*0920*/  IADD3 R10, R23, R7, RZ ;  /* 0x00000007170a7210 */ /* 0x000fe40007ffe0ff */
[----:B------:R-:W-:Y:S02]  /*0930*/  MOV R14, R22 ;  /* 0x00000016000e7202 */ /* 0x000fe40000000f00 */
.L_x_736:
[----:B------:R-:W-:Y:S05]  /*0940*/  @P0 BRA `(.L_x_737) ;  /* 0x0000000000300947 */ /* 0x000fea0003800000 */
        /* <DEDUP_REMOVED lines=11> */
[----:B------:R-:W-:-:S07]  /*0a00*/  IADD3 R15, R17, R15, RZ ;  /* 0x0000000f110f7210 */ /* 0x000fce0007ffe0ff */
.L_x_737:
[----:B-1----:R-:W-:Y:S01]  /*0a10*/  ISETP.NE.U32.AND P0, PT, R2, RZ, PT ;  /* 0x000000ff0200720c */ /* 0x002fe20003f05070 */
[-CC-:B------:R-:W-:Y:S01]  /*0a20*/  IMAD.WIDE.U32 R22, R24, R8.reuse, R100.reuse ;  /* 0x0000000818167225 */ /* 0x180fe200078e0064 */
[----:B------:R-:W1:Y:S01]  /*0a30*/  S2UR UR10, SR_CgaCtaId ;  /* 0x00000000000a79c3 */ /* 0x000e620000008800 */
[----:B------:R-:W-:Y:S01]  /*0a40*/  IADD3.X R13, R101, R13, RZ, P1, !PT ;  /* 0x0000000d650d7210 */ /* 0x000fe20000ffe4ff */
[----:B------:R-:W-:Y:S01]  /*0a50*/  ULDC.64 UR4, c[0x0][0x268] ;  /* 0x00009a0000047ab9 */ /* 0x000fe20000000a00 */
[----:B------:R-:W-:Y:S01]  /*0a60*/  ISETP.NE.AND.EX P0, PT, R3, RZ, PT, P0 ;  /* 0x000000ff0300720c */ /* 0x000fe20003f05300 */
[C---:B------:R-:W-:Y:S01]  /*0a70*/  IMAD R4, R25.reuse, R8, RZ ;  /* 0x0000000819047224 */ /* 0x040fe200078e02ff */
[----:B------:R-:W-:Y:S01]  /*0a80*/  @!P2 IADD3 R0, -R0, RZ, RZ ;  /* 0x000000ff0000a210 */ /* 0x000fe20007ffe1ff */
[-C--:B------:R-:W-:Y:S01]  /*0a90*/  IMAD R6, R25, R134.reuse, RZ ;  /* 0x0000008619067224 */ /* 0x080fe200078e02ff */
[----:B------:R-:W-:Y:S01]  /*0aa0*/  @!P4 LOP3.LUT R0, RZ, R11, RZ, 0x33, !PT ;  /* 0x0000000bff00c212 */ /* 0x000fe200078e33ff */
[----:B------:R-:W-:Y:S01]  /*0ab0*/  IMAD.WIDE.U32 R26, R24, R134, R100 ;  /* 0x00000086181a7225 */ /* 0x000fe200078e0064 */
[----:B------:R-:W-:Y:S01]  /*0ac0*/  IADD3 R234, P1, R16, R22, RZ ;  /* 0x0000001610ea7210 */ /* 0x000fe20007f3e0ff */
[----:B------:R-:W-:Y:S01]  /*0ad0*/  ULDC.64 UR6, c[0x0][0x260] ;  /* 0x0000980000067ab9 */ /* 0x000fe20000000a00 */
[----:B------:R-:W-:Y:S01]  /*0ae0*/  SHF.R.S32.HI R21, RZ, 0x1f, R20 ;  /* 0x0000001fff157819 */ /* 0x000fe20000011414 */
[----:B------:R-:W-:Y:S01]  /*0af0*/  IMAD R4, R24, R9, R4 ;  /* 0x0000000918047224 */ /* 0x000fe200078e0204 */
[----:B------:R-:W-:Y:S01]  /*0b00*/  IADD3 R228, P2, R14, R26, RZ ;  /* 0x0000001a0ee47210 */ /* 0x000fe20007f5e0ff */
[----:B------:R-:W-:Y:S01]  /*0b10*/  IMAD R7, R24, R135, R6 ;  /* 0x0000008718077224 */ /* 0x000fe200078e0206 */
[----:B------:R-:W-:Y:S01]  /*0b20*/  SHF.R.S32.HI R6, RZ, 0x1f, R0 ;  /* 0x0000001fff067819 */ /* 0x000fe20000011400 */
[----:B------:R-:W-:Y:S01]  /*0b30*/  BSSY B0, `(.L_x_738) ;  /* 0x0000040000007945 */ /* 0x000fe20003800000 */
[----:B------:R-:W-:Y:S01]  /*0b40*/  IADD3.X R235, R15, R23, R4, P1, !PT ;  /* 0x000000170feb7210 */ /* 0x000fe20000ffe404 */
[----:B------:R-:W-:Y:S01]  /*0b50*/  IMAD.IADD R4, R226, 0x1, -R107 ;  /* 0x00000001e2047824 */ /* 0x000fe200078e0a6b */
[----:B------:R-:W2:Y:S01]  /*0b60*/  @P0 LDC.64 R14, c[0x0][0x3d0] ;  /* 0x0000f400ff0e0b82 */ /* 0x000ea20000000a00 */
[----:B------:R-:W-:Y:S01]  /*0b70*/  IADD3.X R229, R10, R27, R7, P2, !PT ;  /* 0x0000001b0ae57210 */ /* 0x000fe200017fe407 */
[----:B------:R-:W-:Y:S01]  /*0b80*/  IMAD R239, R6, UR4, RZ ;  /* 0x0000000406ef7c24 */ /* 0x000fe2000f8e02ff */
[----:B------:R-:W-:Y:S01]  /*0b90*/  IADD3 R27, R24, 0x10, RZ ;  /* 0x00000010181b7810 */ /* 0x000fe20007ffe0ff */
[----:B------:R-:W-:Y:S01]  /*0ba0*/  IMAD.WIDE.U32 R234, R0, UR4, R234 ;  /* 0x0000000400ea7c25 */ /* 0x000fe2000f8e00ea */
[----:B------:R-:W-:-:S02]  /*0bb0*/  ISETP.GE.AND P2, PT, R24, R4, PT ;  /* 0x000000041800720c */ /* 0x000fc40003f46270 */
[----:B------:R-:W-:Y:S01]  /*0bc0*/  ISETP.GE.AND P1, PT, R27, R4, PT ;  /* 0x000000041b00720c */ /* 0x000fe20003f26270 */
[----:B------:R-:W-:Y:S01]  /*0bd0*/  IMAD R239, R0, UR5, R239 ;  /* 0x0000000500ef7c24 */ /* 0x000fe2000f8e02ef */
[----:B------:R-:W-:Y:S01]  /*0be0*/  ULDC.64 UR4, c[0x0][0x258] ;  /* 0x0000960000047ab9 */ /* 0x000fe20000000a00 */
[----:B------:R-:W-:Y:S01]  /*0bf0*/  IMAD R231, R6, UR6, RZ ;  /* 0x0000000606e77c24 */ /* 0x000fe2000f8e02ff */
[----:B------:R-:W-:Y:S01]  /*0c00*/  IADD3 R17, R24, 0x30, RZ ;  /* 0x0000003018117810 */ /* 0x000fe20007ffe0ff */
[----:B------:R-:W-:Y:S01]  /*0c10*/  IMAD R29, R21, UR4, RZ ;  /* 0x00000004151d7c24 */ /* 0x000fe2000f8e02ff */
[----:B------:R-:W-:Y:S01]  /*0c20*/  IADD3 R224, R100, 0x80, RZ ;  /* 0x0000008064e07810 */ /* 0x000fe20007ffe0ff */
[C---:B------:R-:W-:Y:S01]  /*0c30*/  IMAD.WIDE.U32 R12, R20.reuse, UR4, R12 ;  /* 0x00000004140c7c25 */ /* 0x040fe2000f8e000c */
[----:B------:R-:W-:Y:S02]  /*0c40*/  UMOV UR4, 0x400 ;  /* 0x0000040000047882 */ /* 0x000fe40000000000 */
[----:B-1----:R-:W-:Y:S01]  /*0c50*/  ULEA UR4, UR10, UR4, 0x18 ;  /* 0x000000040a047291 */ /* 0x002fe2000f8ec03f */
[----:B------:R-:W-:-:S02]  /*0c60*/  IMAD R29, R20, UR5, R29 ;  /* 0x00000005141d7c24 */ /* 0x000fc4000f8e021d */
[----:B------:R-:W-:Y:S02]  /*0c70*/  VIADD R23, R24, 0x20 ;  /* 0x0000002018177836 */ /* 0x000fe40000000000 */
[C---:B------:R-:W-:Y:S01]  /*0c80*/  IMAD.WIDE.U32 R228, R0.reuse, UR6, R228 ;  /* 0x0000000600e47c25 */ /* 0x040fe2000f8e00e4 */
[----:B------:R-:W-:Y:S02]  /*0c90*/  LEA R223, R223, UR4, 0x1 ;  /* 0x00000004dfdf7c11 */ /* 0x000fe4000f8e08ff */
[----:B------:R-:W-:Y:S01]  /*0ca0*/  ISETP.GE.AND P5, PT, R23, R4, PT ;  /* 0x000000041700720c */ /* 0x000fe20003fa6270 */
[----:B------:R-:W-:Y:S01]  /*0cb0*/  IMAD R231, R0, UR7, R231 ;  /* 0x0000000700e77c24 */ /* 0x000fe2000f8e02e7 */
[----:B------:R-:W-:Y:S01]  /*0cc0*/  IADD3 R29, R13, R29, RZ ;  /* 0x0000001d0d1d7210 */ /* 0x000fe20007ffe0ff */
        /* <DEDUP_REMOVED lines=38> */
.L_x_739:
[----:B------:R-:W-:Y:S05]  /*0f30*/  BSYNC B0 ;  /* 0x0000000000007941 */ /* 0x000fea0003800000 */
.L_x_738:
[----:B------:R-:W-:Y:S01]  /*0f40*/  IADD3 R144, R232, -0x1, RZ ;  /* 0xffffffffe8907810 */ /* 0x000fe20007ffe0ff */
[----:B------:R-:W-:Y:S01]  /*0f50*/  BSSY B0, `(.L_x_740) ;  /* 0x000002b000007945 */ /* 0x000fe20003800000 */
[----:B------:R-:W-:Y:S02]  /*0f60*/  ISETP.GE.AND P6, PT, R17, R4, PT ;  /* 0x000000041100720c */ /* 0x000fe40003fc6270 */
[----:B------:R-:W-:Y:S01]  /*0f70*/  LEA.HI R0, R19, R102, RZ, 0x4 ;  /* 0x0000006613007211 */ /* 0x000fe200078f20ff */
[----:B------:R-:W-:Y:S01]  /*0f80*/  IMAD R16, R144, -0x40, R103 ;  /* 0xffffffc090107824 */ /* 0x000fe200078e0267 */
        /* <DEDUP_REMOVED lines=12> */
[----:B---3--:R-:W3:Y:S01]  /*1050*/  @!P4 LDC.64 R10, c[0x0][0x210] ;  /* 0x00008400ff0acb82 */ /* 0x008ee20000000a00 */
[----:B------:R-:W-:Y:S01]  /*1060*/  IMAD R4, R33, UR7, R4 ;  /* 0x0000000721047c24 */ /* 0x000fe2000f8e0204 */
[----:B------:R4:W-:Y:S03]  /*1070*/  @P4 STS.128 [R223+0x800], RZ ;  /* 0x000800ffdf004388 */ /* 0x0009e60000000c00 */
[----:B------:R-:W-:-:S03]  /*1080*/  IMAD.IADD R4, R35, 0x1, R4 ;  /* 0x0000000123047824 */ /* 0x000fc600078e0204 */
        /* <DEDUP_REMOVED lines=23> */
.L_x_741:
[----:B------:R-:W-:Y:S05]  /*1200*/  BSYNC B0 ;  /* 0x0000000000007941 */ /* 0x000fea0003800000 */
.L_x_740:
        /* <DEDUP_REMOVED lines=13> */
[----:B---34-:R-:W3:Y:S01]  /*12e0*/  @!P4 LDC.64 R10, c[0x0][0x210] ;  /* 0x00008400ff0acb82 */ /* 0x018ee20000000a00 */
        /* <DEDUP_REMOVED lines=26> */
.L_x_743:
[----:B------:R-:W-:Y:S05]  /*1490*/  BSYNC B0 ;  /* 0x0000000000007941 */ /* 0x000fea0003800000 */
.L_x_742:
        /* <DEDUP_REMOVED lines=39> */
.L_x_745:
[----:B------:R-:W-:Y:S05]  /*1710*/  BSYNC B0 ;  /* 0x0000000000007941 */ /* 0x000fea0003800000 */
.L_x_744:
[----:B------:R-:W-:Y:S01]  /*1720*/  ISETP.GE.AND P2, PT, R24, R16, PT ;  /* 0x000000101800720c */ /* 0x000fe20003f46270 */
[----:B------:R-:W-:Y:S01]  /*1730*/  IMAD.IADD R231, R229, 0x1, R231 ;  /* 0x00000001e5e77824 */ /* 0x000fe200078e02e7 */
[C---:B------:R-:W-:Y:S01]  /*1740*/  SHF.L.U64.HI R4, R134.reuse, 0x6, R135 ;  /* 0x0000000686047819 */ /* 0x040fe20000010287 */
[----:B-1-34-:R-:W-:Y:S01]  /*1750*/  IMAD.SHL.U32 R7, R134, 0x40, RZ ;  /* 0x0000004086077824 */ /* 0x01afe200078e00ff */
[----:B------:R-:W-:Y:S01]  /*1760*/  SHF.R.S32.HI R6, RZ, 0x1f, R144 ;  /* 0x0000001fff067819 */ /* 0x000fe20000011490 */
[----:B------:R-:W-:Y:S01]  /*1770*/  BSSY B0, `(.L_x_746) ;  /* 0x0000028000007945 */ /* 0x000fe20003800000 */
[----:B------:R-:W-:Y:S01]  /*1780*/  MOV R230, R228 ;  /* 0x000000e400e67202 */ /* 0x000fe20000000f00 */
[----:B------:R-:W-:Y:S01]  /*1790*/  IMAD R31, R4, R144, RZ ;  /* 0x00000090041f7224 */ /* 0x000fe200078e02ff */
[----:B------:R-:W-:Y:S02]  /*17a0*/  LOP3.LUT R11, R0, 0xfffffff0, RZ, 0xc0, !PT ;  /* 0xfffffff0000b7812 */ /* 0x000fe400078ec0ff */
[-C--:B------:R-:W-:Y:S01]  /*17b0*/  ISETP.GE.AND P6, PT, R27, R16.reuse, PT ;  /* 0x000000101b00720c */ /* 0x080fe20003fc6270 */
[----:B------:R-:W-:Y:S01]  /*17c0*/  IMAD.WIDE.U32 R28, R144, R7, R230 ;  /* 0x00000007901c7225 */ /* 0x000fe200078e00e6 */
[----:B------:R-:W-:-:S03]  /*17d0*/  ISETP.GE.AND P1, PT, R23, R16, PT ;  /* 0x000000101700720c */ /* 0x000fc60003f26270 */
[----:B------:R-:W-:Y:S02]  /*17e0*/  IMAD R31, R6, R7, R31 ;  /* 0x00000007061f7224 */ /* 0x000fe400078e021f */
[----:B------:R-:W-:-:S03]  /*17f0*/  IMAD.IADD R22, R102, 0x1, -R11 ;  /* 0x0000000166167824 */ /* 0x000fc600078e0a0b */
[----:B------:R-:W-:Y:S01]  /*1800*/  IADD3 R31, R29, R31, RZ ;  /* 0x0000001f1d1f7210 */ /* 0x000fe20007ffe0ff */
        /* <DEDUP_REMOVED lines=30> */
.L_x_747:
[----:B------:R-:W-:Y:S05]  /*19f0*/  BSYNC B0 ;  /* 0x0000000000007941 */ /* 0x000fea0003800000 */
.L_x_746:
        /* <DEDUP_REMOVED lines=35> */
.L_x_749:
[----:B------:R-:W-:Y:S05]  /*1c30*/  BSYNC B0 ;  /* 0x0000000000007941 */ /* 0x000fea0003800000 */
.L_x_748:
[----:B------:R-:W-:Y:S01]  /*1c40*/  SHF.R.S32.HI R205, RZ, 0x4, R0 ;  /* 0x00000004ffcd7819 */ /* 0x000fe20000011400 */
[----:B------:R-:W-:Y:S01]  /*1c50*/  BSSY B0, `(.L_x_750) ;  /* 0x0000025000007945 */ /* 0x000fe20003800000 */
[----:B-1-34-:R-:W-:Y:S02]  /*1c60*/  SHF.R.S32.HI R11, RZ, 0x1f, R22 ;  /* 0x0000001fff0b7819 */ /* 0x01afe40000011416 */
[----:B------:R-:W-:Y:S02]  /*1c70*/  ISETP.GE.AND P6, PT, R27, R16, PT ;  /* 0x000000101b00720c */ /* 0x000fe40003fc6270 */
[----:B------:R-:W-:Y:S02]  /*1c80*/  LEA.HI R32, R0, R205, RZ, 0x1 ;  /* 0x000000cd00207211 */ /* 0x000fe400078f08ff */
[----:B------:R-:W-:Y:S01]  /*1c90*/  LEA.HI R26, R11, R22, RZ, 0x3 ;  /* 0x000000160b1a7211 */ /* 0x000fe200078f18ff */
[----:B------:R-:W-:Y:S08]  /*1ca0*/  @P1 BRA `(.L_x_751) ;  /* 0x00000000007c1947 */ /* 0x000ff00003800000 */
[----:B------:R-:W-:Y:S01]  /*1cb0*/  ULDC UR5, c[0x0][0x2d0] ;  /* 0x0000b40000057ab9 */ /* 0x000fe20000000800 */
[----:B------:R-:W-:Y:S02]  /*1cc0*/  LEA R27, P2, R134, R28, 0x5 ;  /* 0x0000001c861b7211 */ /* 0x000fe400078428ff */
[----:B------:R-:W-:Y:S02]  /*1cd0*/  ISETP.GE.AND P4, PT, R100, UR5, PT ;  /* 0x0000000564007c0c */ /* 0x000fe4000bf86270 */
[----:B------:R-:W-:Y:S02]  /*1ce0*/  ISETP.GE.AND P3, PT, R225, UR5, PT ;  /* 0x00000005e1007c0c */ /* 0x000fe4000bf66270 */
[----:B------:R-:W-:Y:S02]  /*1cf0*/  ISETP.GE.AND P1, PT, R224, UR5, PT ;  /* 0x00000005e0007c0c */ /* 0x000fe4000bf26270 */
[----:B------:R-:W-:-:S07]  /*1d00*/  LEA.HI.X R0, R134, R31, R135, 0x5, P2 ;  /* 0x0000001f86007211 */ /* 0x000fce00010f2c87 */
        /* <DEDUP_REMOVED lines=25> */
.L_x_751:
[----:B------:R-:W-:Y:S05]  /*1ea0*/  BSYNC B0 ;  /* 0x0000000000007941 */ /* 0x000fea0003800000 */
.L_x_750:
[-C--:B------:R-:W-:Y:S01]  /*1eb0*/  ISETP.GE.AND P1, PT, R17, R16.reuse, PT ;  /* 0x000000101100720c */ /* 0x080fe20003f26270 */
[----:B------:R-:W-:Y:S01]  /*1ec0*/  BSSY B0, `(.L_x_752) ;  /* 0x0000028000007945 */ /* 0x000fe20003800000 */
[----:B------:R-:W-:Y:S02]  /*1ed0*/  LOP3.LUT R32, R32, 0xfffffffe, RZ, 0xc0, !PT ;  /* 0xfffffffe20207812 */ /* 0x000fe400078ec0ff */
[----:B-1-3--:R-:W-:Y:S02]  /*1ee0*/  LOP3.LUT R11, R26, 0xfffffff8, RZ, 0xc0, !PT ;  /* 0xfffffff81a0b7812 */ /* 0x00afe400078ec0ff */
[----:B------:R-:W-:Y:S01]  /*1ef0*/  ISETP.GE.AND P5, PT, R23, R16, PT ;  /* 0x000000101700720c */ /* 0x000fe20003fa6270 */
[----:B------:R-:W-:Y:S02]  /*1f00*/  IMAD.IADD R205, R205, 0x1, -R32 ;  /* 0x00000001cdcd7824 */ /* 0x000fe400078e0a20 */
[----:B------:R-:W-:-:S04]  /*1f10*/  IMAD.IADD R0, R22, 0x1, -R11 ;  /* 0x0000000116007824 */ /* 0x000fc800078e0a0b */
[----:B------:R-:W-:Y:S06]  /*1f20*/  @P1 BRA `(.L_x_753) ;  /* 0x0000000000841947 */ /* 0x000fec0003800000 */
        /* <DEDUP_REMOVED lines=33> */
.L_x_753:
[----:B------:R-:W-:Y:S05]  /*2140*/  BSYNC B0 ;  /* 0x0000000000007941 */ /* 0x000fea0003800000 */
.L_x_752:
[----:B-1-3--:R-:W-:Y:S01]  /*2150*/  @P0 SHF.R.S32.HI R11, RZ, 0x1f, R18 ;  /* 0x0000001fff0b0819 */ /* 0x00afe20000011412 */
[----:B------:R-:W0:Y:S01]  /*2160*/  LDGDEPBAR ;  /* 0x00000000000079af */ /* 0x000e220000000000 */
[----:B------:R-:W-:Y:S01]  /*2170*/  IMAD.SHL.U32 R10, R5, 0x40, RZ ;  /* 0x00000040050a7824 */ /* 0x000fe200078e00ff */
[----:B------:R-:W-:Y:S01]  /*2180*/  SHF.L.U64.HI R217, R8, 0x6, R9 ;  /* 0x0000000608d97819 */ /* 0x000fe20000010209 */
[----:B--2---:R-:W-:Y:S01]  /*2190*/  @P0 IMAD.WIDE.U32 R20, R18, R14, R20 ;  /* 0x0000000e12140225 */ /* 0x004fe200078e0014 */
[----:B------:R-:W-:Y:S02]  /*21a0*/  ISETP.GE.AND P2, PT, R24, R16, PT ;  /* 0x000000101800720c */ /* 0x000fe40003f46270 */
[----:B------:R-:W-:Y:S01]  /*21b0*/  LOP3.LUT R13, R10, 0x1c0, RZ, 0xc0, !PT ;  /* 0x000001c00a0d7812 */ /* 0x000fe200078ec0ff */
[----:B------:R-:W-:Y:S01]  /*21c0*/  @P0 IMAD R11, R11, R14, RZ ;  /* 0x0000000e0b0b0224 */ /* 0x000fe200078e02ff */
[----:B------:R-:W-:Y:S01]  /*21d0*/  LEA.HI R106, R19, R102, RZ, 0x5 ;  /* 0x00000066136a7211 */ /* 0x000fe200078f28ff */
[----:B------:R-:W-:-:S02]  /*21e0*/  IMAD.SHL.U32 R10, R0, 0x40, RZ ;  /* 0x00000040000a7824 */ /* 0x000fc400078e00ff */
[----:B------:R-:W-:Y:S02]  /*21f0*/  @P0 IMAD R11, R18, R15, R11 ;  /* 0x0000000f120b0224 */ /* 0x000fe400078e020b */
[----:B------:R-:W-:Y:S01]  /*2200*/  IMAD.SHL.U32 R218, R8, 0x40, RZ ;  /* 0x0000004008da7824 */ /* 0x000fe200078e00ff */
[----:B------:R-:W-:Y:S01]  /*2210*/  LOP3.LUT R23, R10, 0x1c0, RZ, 0xc0, !PT ;  /* 0x000001c00a177812 */ /* 0x000fe200078ec0ff */
[----:B------:R-:W-:Y:S01]  /*2220*/  @P0 IMAD.IADD R11, R21, 0x1, R11 ;  /* 0x00000001150b0824 */ /* 0x000fe200078e020b */
[----:B------:R-:W-:Y:S01]  /*2230*/  @P0 LEA R10, P1, R20, R2, 0x2 ;  /* 0x00000002140a0211 */ /* 0x000fe200078210ff */
[----:B------:R-:W-:Y:S02]  /*2240*/  IMAD.SHL.U32 R24, R24, 0x8, RZ ;  /* 0x0000000818187824 */ /* 0x000fe400078e00ff */
[----:B------:R-:W-:Y:S01]  /*2250*/  IMAD.SHL.U32 R12, R205, 0x8, RZ ;  /* 0x00000008cd0c7824 */ /* 0x000fe200078e00ff */
[----:B------:R-:W-:Y:S01]  /*2260*/  @P0 LEA.HI.X R11, R20, R3, R11, 0x2, P1 ;  /* 0x00000003140b0211 */ /* 0x000fe200008f140b */
[----:B------:R-:W-:Y:S01]  /*2270*/  IMAD R3, R217, R144, RZ ;  /* 0x00000090d9037224 */ /* 0x000fe200078e02ff */
[----:B------:R-:W-:Y:S01]  /*2280*/  LOP3.LUT R24, R13, 0x8, R24, 0xf8, !PT ;  /* 0x000000080d187812 */ /* 0x000fe200078ef818 */
[----:B------:R-:W-:Y:S01]  /*2290*/  IMAD.IADD R239, R235, 0x1, R239 ;  /* 0x00000001ebef7824 */ /* 0x000fe200078e02ef */
[----:B------:R-:W-:-:S04]  /*22a0*/  DEPBAR.LE SB0, 0x0 ;  /* 0x000080000000791a */ /* 0x000fc80000000000 */
[-C--:B------:R-:W-:Y:S01]  /*22b0*/  IMAD R3, R6, R218.reuse, R3 ;  /* 0x000000da06037224 */ /* 0x080fe200078e0203 */
[----:B------:R-:W-:Y:S01]  /*22c0*/  SHF.R.U32.HI R13, RZ, 0x3, R13 ;  /* 0x00000003ff0d7819 */ /* 0x000fe2000001160d */
[----:B------:R1:W5:Y:S01]  /*22d0*/  @P0 LDG.E R6, desc[UR8][R10.64] ;  /* 0x000000080a060981 */ /* 0x000362000c1e1900 */
[----:B------:R-:W-:Y:S01]  /*22e0*/  LOP3.LUT R12, R23, 0x8, R12, 0xf8, !PT ;  /* 0x00000008170c7812 */ /* 0x000fe200078ef80c */
[----:B------:R-:W-:Y:S01]  /*22f0*/  IMAD.MOV.U32 R238, RZ, RZ, R234 ;  /* 0x000000ffffee7224 */ /* 0x000fe200078e00ea */
[----:B------:R-:W-:Y:S01]  /*2300*/  SHF.R.U32.HI R23, RZ, 0x3, R23 ;  /* 0x00000003ff177819 */ /* 0x000fe20000011617 */
[----:B------:R-:W-:Y:S01]  /*2310*/  BAR.SYNC.DEFER_BLOCKING 0x0 ;  /* 0x0000000000007b1d */ /* 0x000fe20000010000 */
[----:B------:R-:W-:Y:S01]  /*2320*/  LOP3.LUT R18, R24, R13, RZ, 0x3c, !PT ;  /* 0x0000000d18127212 */ /* 0x000fe200078e3cff */
[----:B------:R-:W-:Y:S01]  /*2330*/  IMAD.SHL.U32 R13, R26, 0x40, RZ ;  /* 0x000000401a0d7824 */ /* 0x000fe200078e00ff */
[----:B------:R-:W-:Y:S01]  /*2340*/  LOP3.LUT R2, R12, R23, RZ, 0x3c, !PT ;  /* 0x000000170c027212 */ /* 0x000fe200078e3cff */
[----:B------:R-:W-:-:S02]  /*2350*/  IMAD.WIDE.U32 R14, R144, R218, R238 ;  /* 0x000000da900e7225 */ /* 0x000fc400078e00ee */
[----:B------:R-:W-:Y:S01]  /*2360*/  BSSY B0, `(.L_x_754) ;  /* 0x0000025000007945 */ /* 0x000fe20003800000 */
[----:B------:R-:W-:Y:S01]  /*2370*/  LOP3.LUT R2, R2, 0xfffffe00, R13, 0xf8, !PT ;  /* 0xfffffe0002027812 */ /* 0x000fe200078ef80d */
[----:B------:R1:W-:Y:S04]  /*2380*/  @P2 STS.128 [R223+0xc000], RZ ;  /* 0x00c000ffdf002388 */ /* 0x0003e80000000c00 */
[----:B------:R1:W-:Y:S04]  /*2390*/  @P2 STS.128 [R223+0xe000], RZ ;  /* 0x00e000ffdf002388 */ /* 0x0003e80000000c00 */
[----:B------:R1:W-:Y:S01]  /*23a0*/  @P2 STS.128 [R223+0x10000], RZ ;  /* 0x010000ffdf002388 */ /* 0x0003e20000000c00 */
[----:B------:R-:W-:Y:S01]  /*23b0*/  SHF.R.S32.HI R105, RZ, 0x5, R106 ;  /* 0x00000005ff697819 */ /* 0x000fe2000001146a */
[----:B------:R-:W-:Y:S01]  /*23c0*/  IMAD.IADD R19, R15, 0x1, R3 ;  /* 0x000000010f137824 */ /* 0x000fe200078e0203 */
[----:B------:R-:W-:Y:S06]  /*23d0*/  @P2 BRA `(.L_x_755) ;  /* 0x0000000000742947 */ /* 0x000fec0003800000 */
[----:B------:R-:W-:Y:S02]  /*23e0*/  ULDC UR5, c[0x0][0x2d0] ;  /* 0x0000b40000057ab9 */ /* 0x000fe40000000800 */
[----:B------:R-:W-:Y:S02]  /*23f0*/  ISETP.GE.AND P4, PT, R100, UR5, PT ;  /* 0x0000000564007c0c */ /* 0x000fe4000bf86270 */
[----:B------:R-:W-:Y:S02]  /*2400*/  ISETP.GE.AND P3, PT, R225, UR5, PT ;  /* 0x00000005e1007c0c */ /* 0x000fe4000bf66270 */
[----:B------:R-:W-:-:S09]  /*2410*/  ISETP.GE.AND P1, PT, R224, UR5, PT ;  /* 0x00000005e0007c0c */ /* 0x000fd2000bf26270 */
[----:B------:R-:W2:Y:S01]  /*2420*/  @!P4 LDC.64 R12, c[0x0][0x220] ;  /* 0x00008800ff0ccb82 */ /* 0x000ea20000000a00 */
        /* <DEDUP_REMOVED lines=24> */
.L_x_755:
[----:B------:R-:W-:Y:S05]  /*25b0*/  BSYNC B0 ;  /* 0x0000000000007941 */ /* 0x000fea0003800000 */
.L_x_754:
        /* <DEDUP_REMOVED lines=15> */
[----:B-12---:R-:W1:Y:S01]  /*26b0*/  @!P3 LDC.64 R10, c[0x0][0x220] ;  /* 0x00008800ff0abb82 */ /* 0x006e620000000a00 */
        /* <DEDUP_REMOVED lines=22> */
.L_x_757:
[----:B------:R-:W-:Y:S05]  /*2820*/  BSYNC B0 ;  /* 0x0000000000007941 */ /* 0x000fea0003800000 */
.L_x_756:
[----:B------:R1:W-:Y:S01]  /*2830*/  @P5 STS.128 [R223+0xd000], RZ ;  /* 0x00d000ffdf005388 */ /* 0x0003e20000000c00 */
[----:B------:R-:W-:Y:S01]  /*2840*/  IMAD R205, R205, 0x200, R18 ;  /* 0x00000200cdcd7824 */ /* 0x000fe200078e0212 */
[----:B------:R-:W-:Y:S01]  /*2850*/  BSSY B0, `(.L_x_758) ;  /* 0x0000027000007945 */ /* 0x000fe20003800000 */
[----:B------:R-:W-:Y:S01]  /*2860*/  IMAD R206, R105, 0x400, R2 ;  /* 0x0000040069ce7824 */ /* 0x000fe200078e0202 */
[----:B------:R1:W-:Y:S01]  /*2870*/  @P5 STS.128 [R223+0xf000], RZ ;  /* 0x00f000ffdf005388 */ /* 0x0003e20000000c00 */
[----:B------:R-:W-:Y:S02]  /*2880*/  ISETP.GE.AND P1, PT, R17, R16, PT ;  /* 0x000000101100720c */ /* 0x000fe40003f26270 */
[----:B------:R-:W-:Y:S01]  /*2890*/  LEA R205, R205, UR4, 0x1 ;  /* 0x00000004cdcd7c11 */ /* 0x000fe2000f8e08ff */
[----:B------:R1:W-:Y:S01]  /*28a0*/  @P5 STS.128 [R223+0x11000], RZ ;  /* 0x011000ffdf005388 */ /* 0x0003e20000000c00 */
[----:B------:R-:W-:Y:S01]  /*28b0*/  LEA R206, R206, UR4, 0x1 ;  /* 0x00000004cece7c11 */ /* 0x000fe2000f8e08ff */
[----:B------:R-:W-:Y:S08]  /*28c0*/  @P5 BRA `(.L_x_759) ;  /* 0x00000000007c5947 */ /* 0x000ff00003800000 */
        /* <DEDUP_REMOVED lines=31> */
.L_x_759:
[----:B------:R-:W-:Y:S05]  /*2ac0*/  BSYNC B0 ;  /* 0x0000000000007941 */ /* 0x000fea0003800000 */
.L_x_758:
        /* <DEDUP_REMOVED lines=38> */
.L_x_761:
[----:B------:R-:W-:Y:S05]  /*2d30*/  BSYNC B0 ;  /* 0x0000000000007941 */ /* 0x000fea0003800000 */
.L_x_760:
[----:B------:R-:W-:Y:S01]  /*2d40*/  LDSM.16.M88.4 R44, [R206] ;  /* 0x00000000ce2c783b */ /* 0x000fe20000000200 */
[----:B------:R-:W-:Y:S01]  /*2d50*/  R2P PR, R5, 0x6 ;  /* 0x0000000605007804 */ /* 0x000fe20000000000 */
[----:B------:R-:W-:Y:S01]  /*2d60*/  IMAD.MOV.U32 R5, RZ, RZ, 0x10 ;  /* 0x00000010ff057424 */ /* 0x000fe200078e00ff */
[----:B------:R-:W-:Y:S01]  /*2d70*/  LOP3.LUT P3, RZ, R0, 0x2, RZ, 0xc0, !PT ;  /* 0x0000000200ff7812 */ /* 0x000fe2000786c0ff */
[----:B------:R-:W4:Y:S01]  /*2d80*/  LDSM.16.M88.4 R20, [R205+0x6000] ;  /* 0x00600000cd14783b */ /* 0x000f220000000200 */
[----:B------:R-:W-:Y:S01]  /*2d90*/  VIADD R3, R205, 0x6000 ;  /* 0x00006000cd037836 */ /* 0x000fe20000000000 */
[----:B------:R-:W-:Y:S01]  /*2da0*/  ULDC UR5, c[0x0][0x39c] ;  /* 0x0000e70000057ab9 */ /* 0x000fe20000000800 */
[----:B------:R-:W-:Y:S01]  /*2db0*/  SEL R5, R5, 0xfffffff0, !P3 ;  /* 0xfffffff005057807 */ /* 0x000fe20005800000 */
[----:B------:R-:W-:Y:S01]  /*2dc0*/  VIADD R203, R205, 0x6020 ;  /* 0x00006020cdcb7836 */ /* 0x000fe20000000000 */
[----:B------:R-:W4:Y:S01]  /*2dd0*/  LDSM.16.M88.4 R56, [R205+0x6800] ;  /* 0x00680000cd38783b */ /* 0x000f220000000200 */
[----:B------:R-:W-:Y:S01]  /*2de0*/  LEA R105, R105, R107, 0x4 ;  /* 0x0000006b69697211 */ /* 0x000fe200078e20ff */
[----:B------:R-:W-:-:S02]  /*2df0*/  IMAD.SHL.U32 R227, R102, 0x2, RZ ;  /* 0x0000000266e37824 */ /* 0x000fc400078e00ff */
[--C-:B------:R-:W-:Y:S01]  /*2e00*/  IMAD R204, R5, 0x2, R206.reuse ;  /* 0x0000000205cc7824 */ /* 0x100fe200078e02ce */
[----:B------:R-:W-:Y:S01]  /*2e10*/  LDSM.16.M88.4 R48, [R205+0x7000] ;  /* 0x00700000cd30783b */ /* 0x000fe20000000200 */
[----:B------:R-:W-:Y:S01]  /*2e20*/  @P1 VIADD R203, R3, 0xffffffe0 ;  /* 0xffffffe003cb1836 */ /* 0x000fe20000000000 */
[----:B------:R-:W-:Y:S01]  /*2e30*/  LOP3.LUT P1, RZ, R0, 0x4, RZ, 0xc0, !PT ;  /* 0x0000000400ff7812 */ /* 0x000fe2000782c0ff */
[----:B------:R-:W-:Y:S01]  /*2e40*/  IMAD.MOV.U32 R3, RZ, RZ, 0x20 ;  /* 0x00000020ff037424 */ /* 0x000fe200078e00ff */
[----:B------:R-:W-:Y:S01]  /*2e50*/  LDSM.16.M88.4 R40, [R204] ;  /* 0x00000000cc28783b */ /* 0x000fe20000000200 */
[----:B------:R-:W-:Y:S01]  /*2e60*/  MOV R0, 0x40 ;  /* 0x0000004000007802 */ /* 0x000fe20000000f00 */
[----:B------:R-:W-:Y:S01]  /*2e70*/  VIADD R195, R203, 0x800 ;  /* 0x00000800cbc37836 */ /* 0x000fe20000000000 */
[----:B------:R-:W-:Y:S01]  /*2e80*/  LOP3.LUT R227, R227, 0x6, RZ, 0xc0, !PT ;  /* 0x00000006e3e37812 */ /* 0x000fe200078ec0ff */
[----:B------:R-:W4:Y:S01]  /*2e90*/  LDSM.16.M88.4 R80, [R203] ;  /* 0x00000000cb50783b */ /* 0x000f220000000200 */
[----:B------:R-:W-:Y:S01]  /*2ea0*/  SEL R3, R3, 0xffffffe0, !P1 ;  /* 0xffffffe003037807 */ /* 0x000fe20004800000 */
[C---:B------:R-:W-:Y:S01]  /*2eb0*/  VIADD R194, R203.reuse, 0x1000 ;  /* 0x00001000cbc27836 */ /* 0x040fe20000000000 */
[----:B------:R-:W-:Y:S01]  /*2ec0*/  SEL R0, R0, 0xffffffc0, !P2 ;  /* 0xffffffc000007807 */ /* 0x000fe20005000000 */
[----:B-123--:R-:W1:Y:S01]  /*2ed0*/  LDSM.16.M88.4 R8, [R203+0x800] ;  /* 0x00080000cb08783b */ /* 0x00ee620000000200 */
[----:B------:R-:W-:Y:S01]  /*2ee0*/  IADD3 R193, R203, 0x1800, RZ ;  /* 0x00001800cbc17810 */ /* 0x000fe20007ffe0ff */
[----:B------:R-:W-:Y:S01]  /*2ef0*/  IMAD R202, R3, 0x2, R206 ;  /* 0x0000000203ca7824 */ /* 0x000fe200078e02ce */
[----:B------:R-:W-:Y:S01]  /*2f00*/  IADD3 R187, R203, 0x4000, RZ ;  /* 0x00004000cbbb7810 */ /* 0x000fe20007ffe0ff */
[----:B------:R-:W-:Y:S01]  /*2f10*/  IMAD.IADD R199, R205, 0x1, R0 ;  /* 0x00000001cdc77824 */ /* 0x000fe200078e0200 */
[----:B------:R-:W-:Y:S01]  /*2f20*/  LDSM.16.M88.4 R24, [R205+0x7800] ;  /* 0x00780000cd18783b */ /* 0x000fe20000000200 */
[----:B------:R-:W-:-:S02]  /*2f30*/  IMAD R201, R3, 0x2, R204 ;  /* 0x0000000203c97824 */ /* 0x000fc400078e02cc */
[----:B------:R-:W-:Y:S01]  /*2f40*/  IMAD.IADD R192, R0, 0x1, R203 ;  /* 0x0000000100c07824 */ /* 0x000fe200078e02cb */
[----:B------:R-:W-:Y:S01]  /*2f50*/  LDSM.16.M88.4 R72, [R202] ;  /* 0x00000000ca48783b */ /* 0x000fe20000000200 */
[----:B------:R-:W2:Y:S01]  /*2f60*/  @P0 LDC R0, c[0x0][0x2e8] ;  /* 0x0000ba00ff000b82 */ /* 0x000ea20000000800 */
[C---:B------:R-:W-:Y:S02]  /*2f70*/  VIADD R191, R203.reuse, 0x2000 ;  /* 0x00002000cbbf7836 */ /* 0x040fe40000000000 */
[----:B------:R-:W3:Y:S01]  /*2f80*/  LDSM.16.M88.4 R68, [R199+0x6000] ;  /* 0x00600000c744783b */ /* 0x000ee20000000200 */
[C---:B------:R-:W-:Y:S02]  /*2f90*/  VIADD R190, R203.reuse, 0x2800 ;  /* 0x00002800cbbe7836 */ /* 0x040fe40000000000 */
[C---:B------:R-:W-:Y:S01]  /*2fa0*/  VIADD R189, R203.reuse, 0x3000 ;  /* 0x00003000cbbd7836 */ /* 0x040fe20000000000 */
[----:B------:R-:W2:Y:S01]  /*2fb0*/  LDSM.16.M88.4 R36, [R203+0x1000] ;  /* 0x00100000cb24783b */ /* 0x000ea20000000200 */
[----:B----4-:R-:W-:Y:S01]  /*2fc0*/  HMMA.16816.F32.BF16 R12, R44, R20, RZ ;  /* 0x000000142c0c723c */ /* 0x010fe200000418ff */
[----:B------:R-:W-:-:S02]  /*2fd0*/  VIADD R188, R203, 0x3800 ;  /* 0x00003800cbbc7836 */ /* 0x000fc40000000000 */
[----:B------:R-:W4:Y:S01]  /*2fe0*/  LDSM.16.M88.4 R16, [R199+0x6800] ;  /* 0x00680000c710783b */ /* 0x000f220000000200 */
[C---:B------:R-:W-:Y:S02]  /*2ff0*/  VIADD R186, R203.reuse, 0x4800 ;  /* 0x00004800cbba7836 */ /* 0x040fe40000000000 */
[C---:B------:R-:W-:Y:S01]  /*3000*/  HMMA.16816.F32.BF16 R20, R44.reuse, R22, RZ ;  /* 0x000000162c14723c */ /* 0x040fe200000418ff */
[----:B------:R-:W-:Y:S01]  /*3010*/  LDSM.16.M88.4 R60, [R201] ;  /* 0x00000000c93c783b */ /* 0x000fe20000000200 */
[C---:B------:R-:W-:Y:S02]  /*3020*/  VIADD R185, R203.reuse, 0x5000 ;  /* 0x00005000cbb97836 */ /* 0x040fe40000000000 */
[----:B------:R-:W-:Y:S01]  /*3030*/  VIADD R184, R203, 0x5800 ;  /* 0x00005800cbb87836 */ /* 0x000fe20000000000 */
[----:B------:R-:W4:Y:S01]  /*3040*/  LDSM.16.M88.4 R88, [R192] ;  /* 0x00000000c058783b */ /* 0x000f220000000200 */
[C---:B------:R-:W-:Y:S03]  /*3050*/  HMMA.16816.F32.BF16 R32, R44.reuse, R56, RZ ;  /* 0x000000382c20723c */ /* 0x040fe600000418ff */
[----:B------:R-:W4:Y:S03]  /*3060*/  LDSM.16.M88.4 R64, [R203+0x1800] ;  /* 0x00180000cb40783b */ /* 0x000f260000000200 */
[----:B------:R-:W-:Y:S01]  /*3070*/  HMMA.16816.F32.BF16 R56, R44, R58, RZ ;  /* 0x0000003a2c38723c */ /* 0x000fe200000418ff */
[----:B------:R-:W4:Y:S04]  /*3080*/  LDSM.16.M88.4 R28, [R199+0x7000] ;  /* 0x00700000c71c783b */ /* 0x000f280000000200 */
[----:B------:R-:W-:Y:S01]  /*3090*/  LDSM.16.M88.4 R84, [R199+0x7800] ;  /* 0x00780000c754783b */ /* 0x000fe20000000200 */
[----:B------:R-:W-:Y:S03]  /*30a0*/  HMMA.16816.F32.BF16 R12, R40, R80, R12 ;  /* 0x00000050280c723c */ /* 0x000fe6000004180c */
[----:B------:R-:W-:Y:S03]  /*30b0*/  LDSM.16.M88.4 R92, [R203+0x3000] ;  /* 0x00300000cb5c783b */ /* 0x000fe60000000200 */
[C---:B------:R-:W-:Y:S01]  /*30c0*/  HMMA.16816.F32.BF16 R52, R44.reuse, R48, RZ ;  /* 0x000000302c34723c */ /* 0x040fe200000418ff */
[----:B------:R-:W-:Y:S04]  /*30d0*/  LDSM.16.M88.4 R96, [R192+0x3000] ;  /* 0x00300000c060783b */ /* 0x000fe80000000200 */
[----:B------:R-:W0:Y:S01]  /*30e0*/  LDGDEPBAR ;  /* 0x00000000000079af */ /* 0x000e220000000000 */
[----:B------:R-:W-:Y:S06]  /*30f0*/  HMMA.16816.F32.BF16 R48, R44, R50, RZ ;  /* 0x000000322c30723c */ /* 0x000fec00000418ff */
[C---:B------:R-:W-:Y:S01]  /*3100*/  HMMA.16816.F32.BF16 R20, R40.reuse, R82, R20 ;  /* 0x000000522814723c */ /* 0x040fe20000041814 */
[----:B------:R-:W-:Y:S05]  /*3110*/  LDSM.16.M88.4 R80, [R205+0x8000] ;  /* 0x00800000cd50783b */ /* 0x000fea0000000200 */
[C---:B-1----:R-:W-:Y:S06]  /*3120*/  HMMA.16816.F32.BF16 R32, R40.reuse, R8, R32 ;  /* 0x000000082820723c */ /* 0x042fec0000041820 */
[----:B------:R-:W-:Y:S01]  /*3130*/  HMMA.16816.F32.BF16 R56, R40, R10, R56 ;  /* 0x0000000a2838723c */ /* 0x000fe20000041838 */
[----:B------:R-:W-:Y:S05]  /*3140*/  LDSM.16.M88.4 R8, [R192+0x1000] ;  /* 0x00100000c008783b */ /* 0x000fea0000000200 */
[----:B---3--:R-:W-:Y:S06]  /*3150*/  HMMA.16816.F32.BF16 R12, R72, R68, R12 ;  /* 0x00000044480c723c */ /* 0x008fec000004180c */
[C---:B------:R-:W-:Y:S06]  /*3160*/  HMMA.16816.F32.BF16 R76, R44.reuse, R24, RZ ;  /* 0x000000182c4c723c */ /* 0x040fec00000418ff */
[----:B------:R-:W-:Y:S01]  /*3170*/  HMMA.16816.F32.BF16 R44, R44, R26, RZ ;  /* 0x0000001a2c2c723c */ /* 0x000fe200000418ff */
[----:B------:R-:W1:Y:S05]  /*3180*/  LDSM.16.M88.4 R24, [R192+0x800] ;  /* 0x00080000c018783b */ /* 0x000e6a0000000200 */
[C---:B--2---:R-:W-:Y:S06]  /*3190*/  HMMA.16816.F32.BF16 R52, R40.reuse, R36, R52 ;  /* 0x000000242834723c */ /* 0x044fec0000041834 */
[----:B------:R-:W-:Y:S01]  /*31a0*/  HMMA.16816.F32.BF16 R48, R40, R38, R48 ;  /* 0x000000262830723c */ /* 0x000fe20000041830 */
[----:B------:R-:W2:Y:S05]  /*31b0*/  LDSM.16.M88.4 R36, [R206+0x2000] ;  /* 0x00200000ce24783b */ /* 0x000eaa0000000200 */
[C---:B------:R-:W-:Y:S01]  /*31c0*/  HMMA.16816.F32.BF16 R20, R72.reuse, R70, R20 ;  /* 0x000000464814723c */ /* 0x040fe20000041814 */
[----:B------:R-:W-:Y:S05]  /*31d0*/  LDSM.16.M88.4 R68, [R192+0x1800] ;  /* 0x00180000c044783b */ /* 0x000fea0000000200 */
[C---:B----4-:R-:W-:Y:S06]  /*31e0*/  HMMA.16816.F32.BF16 R32, R72.reuse, R16, R32 ;  /* 0x000000104820723c */ /* 0x050fec0000041820 */
[----:B------:R-:W-:Y:S01]  /*31f0*/  HMMA.16816.F32.BF16 R56, R72, R18, R56 ;  /* 0x000000124838723c */ /* 0x000fe20000041838 */
[----:B------:R-:W3:Y:S05]  /*3200*/  LDSM.16.M88.4 R16, [R205+0x8800] ;  /* 0x00880000cd10783b */ /* 0x000eea0000000200 */
[----:B------:R-:W-:Y:S06]  /*3210*/  HMMA.16816.F32.BF16 R12, R60, R88, R12 ;  /* 0x000000583c0c723c */ /* 0x000fec000004180c */
[C---:B------:R-:W-:Y:S06]  /*3220*/  HMMA.16816.F32.BF16 R76, R40.reuse, R64, R76 ;  /* 0x00000040284c723c */ /* 0x040fec000004184c */
[----:B------:R-:W-:Y:S01]  /*3230*/  HMMA.16816.F32.BF16 R40, R40, R66, R44 ;  /* 0x000000422828723c */ /* 0x000fe2000004182c */
[----:B------:R-:W-:Y:S04]  /*3240*/  LDSM.16.M88.4 R64, [R204+0x2000] ;  /* 0x00200000cc40783b */ /* 0x000fe80000000200 */
[----:B------:R-:W-:Y:S01]  /*3250*/  LDSM.16.M88.4 R44, [R205+0x9000] ;  /* 0x00900000cd2c783b */ /* 0x000fe20000000200 */
        /* <DEDUP_REMOVED lines=8> */
[----:B--2---:R-:W-:Y:S06]  /*32e0*/  HMMA.16816.F32.BF16 R12, R36, R80, R12 ;  /* 0x00000050240c723c */ /* 0x004fec000004180c */
[C---:B------:R-:W-:Y:S06]  /*32f0*/  HMMA.16816.F32.BF16 R76, R72.reuse, R84, R76 ;  /* 0x00000054484c723c */ /* 0x040fec000004184c */
[----:B------:R-:W-:Y:S01]  /*3300*/  HMMA.16816.F32.BF16 R72, R72, R86, R40 ;  /* 0x000000564848723c */ /* 0x000fe20000041828 */
[----:B------:R-:W-:Y:S04]  /*3310*/  LDSM.16.M88.4 R40, [R205+0x9800] ;  /* 0x00980000cd28783b */ /* 0x000fe80000000200 */
[----:B------:R-:W-:Y:S01]  /*3320*/  LDSM.16.M88.4 R84, [R201+0x2000] ;  /* 0x00200000c954783b */ /* 0x000fe20000000200 */
[C---:B------:R-:W-:Y:S06]  /*3330*/  HMMA.16816.F32.BF16 R52, R60.reuse, R8, R52 ;  /* 0x000000083c34723c */ /* 0x040fec0000041834 */
[----:B------:R-:W-:Y:S01]  /*3340*/  HMMA.16816.F32.BF16 R48, R60, R10, R48 ;  /* 0x0000000a3c30723c */ /* 0x000fe20000041830 */
[----:B------:R-:W1:Y:S05]  /*3350*/  LDSM.16.M88.4 R8, [R202+0x2000] ;  /* 0x00200000ca08783b */ /* 0x000e6a0000000200 */
[C---:B------:R-:W-:Y:S01]  /*3360*/  HMMA.16816.F32.BF16 R20, R36.reuse, R82, R20 ;  /* 0x000000522414723c */ /* 0x040fe20000041814 */
[----:B------:R-:W-:Y:S05]  /*3370*/  LDSM.16.M88.4 R80, [R203+0x3800] ;  /* 0x00380000cb50783b */ /* 0x000fea0000000200 */
[C---:B---3--:R-:W-:Y:S06]  /*3380*/  HMMA.16816.F32.BF16 R32, R36.reuse, R16, R32 ;  /* 0x000000102420723c */ /* 0x048fec0000041820 */
[----:B------:R-:W-:Y:S01]  /*3390*/  HMMA.16816.F32.BF16 R56, R36, R18, R56 ;  /* 0x000000122438723c */ /* 0x000fe20000041838 */
[----:B------:R-:W2:Y:S05]  /*33a0*/  LDSM.16.M88.4 R16, [R203+0x2800] ;  /* 0x00280000cb10783b */ /* 0x000eaa0000000200 */
[----:B----4-:R-:W-:Y:S06]  /*33b0*/  HMMA.16816.F32.BF16 R12, R64, R28, R12 ;  /* 0x0000001c400c723c */ /* 0x010fec000004180c */
[C---:B------:R-:W-:Y:S06]  /*33c0*/  HMMA.16816.F32.BF16 R76, R60.reuse, R68, R76 ;  /* 0x000000443c4c723c */ /* 0x040fec000004184c */
[----:B------:R-:W-:Y:S01]  /*33d0*/  HMMA.16816.F32.BF16 R72, R60, R70, R72 ;  /* 0x000000463c48723c */ /* 0x000fe20000041848 */
[----:B------:R-:W-:Y:S04]  /*33e0*/  LDSM.16.M88.4 R68, [R206+0x4000] ;  /* 0x00400000ce44783b */ /* 0x000fe80000000200 */
[----:B------:R-:W-:Y:S01]  /*33f0*/  LDSM.16.M88.4 R60, [R199+0x9000] ;  /* 0x00900000c73c783b */ /* 0x000fe20000000200 */
[----:B------:R-:W-:Y:S03]  /*3400*/  HMMA.16816.F32.BF16 R20, R64, R30, R20 ;  /* 0x0000001e4014723c */ /* 0x000fe60000041814 */
[----:B------:R-:W3:Y:S03]  /*3410*/  LDSM.16.M88.4 R28, [R199+0x8800] ;  /* 0x00880000c71c783b */ /* 0x000ee60000000200 */
[----:B-1----:R-:W-:Y:S06]  /*3420*/  HMMA.16816.F32.BF16 R12, R8, R24, R12 ;  /* 0x00000018080c723c */ /* 0x002fec000004180c */
[C---:B------:R-:W-:Y:S06]  /*3430*/  HMMA.16816.F32.BF16 R52, R36.reuse, R44, R52 ;  /* 0x0000002c2434723c */ /* 0x040fec0000041834 */
[C---:B------:R-:W-:Y:S01]  /*3440*/  HMMA.16816.F32.BF16 R48, R36.reuse, R46, R48 ;  /* 0x0000002e2430723c */ /* 0x040fe20000041830 */
[----:B------:R-:W-:Y:S05]  /*3450*/  LDSM.16.M88.4 R44, [R204+0x4000] ;  /* 0x00400000cc2c783b */ /* 0x000fea0000000200 */
[C---:B------:R-:W-:Y:S06]  /*3460*/  HMMA.16816.F32.BF16 R76, R36.reuse, R40, R76 ;  /* 0x00000028244c723c */ /* 0x040fec000004184c */
[----:B------:R-:W-:Y:S01]  /*3470*/  HMMA.16816.F32.BF16 R72, R36, R42, R72 ;  /* 0x0000002a2448723c */ /* 0x000fe20000041848 */
[----:B------:R-:W1:Y:S04]  /*3480*/  LDSM.16.M88.4 R40, [R205+0xa000] ;  /* 0x00a00000cd28783b */ /* 0x000e680000000200 */
[----:B------:R-:W4:Y:S01]  /*3490*/  LDSM.16.M88.4 R36, [R192+0x2800] ;  /* 0x00280000c024783b */ /* 0x000f220000000200 */
[----:B------:R-:W-:Y:S03]  /*34a0*/  HMMA.16816.F32.BF16 R20, R8, R26, R20 ;  /* 0x0000001a0814723c */ /* 0x000fe60000041814 */
[----:B------:R-:W-:Y:S03]  /*34b0*/  LDSM.16.M88.4 R24, [R203+0x4000] ;  /* 0x00400000cb18783b */ /* 0x000fe60000000200 */
[C---:B--2---:R-:W-:Y:S06]  /*34c0*/  HMMA.16816.F32.BF16 R32, R64.reuse, R16, R32 ;  /* 0x000000104020723c */ /* 0x044fec0000041820 */
[----:B------:R-:W-:Y:S01]  /*34d0*/  HMMA.16816.F32.BF16 R56, R64, R18, R56 ;  /* 0x000000124038723c */ /* 0x000fe20000041838 */
[----:B------:R-:W2:Y:S05]  /*34e0*/  LDSM.16.M88.4 R16, [R199+0x9800] ;  /* 0x00980000c710783b */ /* 0x000eaa0000000200 */
[----:B------:R-:W-:Y:S06]  /*34f0*/  HMMA.16816.F32.BF16 R12, R84, R88, R12 ;  /* 0x00000058540c723c */ /* 0x000fec000004180c */
[C---:B------:R-:W-:Y:S06]  /*3500*/  HMMA.16816.F32.BF16 R52, R64.reuse, R92, R52 ;  /* 0x0000005c4034723c */ /* 0x040fec0000041834 */
[----:B------:R-:W-:Y:S01]  /*3510*/  HMMA.16816.F32.BF16 R48, R64, R94, R48 ;  /* 0x0000005e4030723c */ /* 0x000fe20000041830 */
[----:B------:R-:W2:Y:S05]  /*3520*/  LDSM.16.M88.4 R92, [R205+0xa800] ;  /* 0x00a80000cd5c783b */ /* 0x000eaa0000000200 */
[----:B------:R-:W-:Y:S01]  /*3530*/  HMMA.16816.F32.BF16 R20, R84, R90, R20 ;  /* 0x0000005a5414723c */ /* 0x000fe20000041814 */
[----:B------:R-:W-:Y:S05]  /*3540*/  LDSM.16.M88.4 R88, [R199+0xa000] ;  /* 0x00a00000c758783b */ /* 0x000fea0000000200 */
[C---:B---3--:R-:W-:Y:S06]  /*3550*/  HMMA.16816.F32.BF16 R32, R8.reuse, R28, R32 ;  /* 0x0000001c0820723c */ /* 0x048fec0000041820 */
[----:B------:R-:W-:Y:S01]  /*3560*/  HMMA.16816.F32.BF16 R56, R8, R30, R56 ;  /* 0x0000001e0838723c */ /* 0x000fe20000041838 */
[----:B------:R-:W3:Y:S05]  /*3570*/  LDSM.16.M88.4 R28, [R202+0x4000] ;  /* 0x00400000ca1c783b */ /* 0x000eea0000000200 */
[C---:B------:R-:W-:Y:S06]  /*3580*/  HMMA.16816.F32.BF16 R76, R64.reuse, R80, R76 ;  /* 0x00000050404c723c */ /* 0x040fec000004184c */
[----:B------:R-:W-:Y:S01]  /*3590*/  HMMA.16816.F32.BF16 R72, R64, R82, R72 ;  /* 0x000000524048723c */ /* 0x000fe20000041848 */
[----:B------:R-:W3:Y:S04]  /*35a0*/  LDSM.16.M88.4 R80, [R192+0x3800] ;  /* 0x00380000c050783b */ /* 0x000ee80000000200 */
[----:B------:R-:W3:Y:S01]  /*35b0*/  LDSM.16.M88.4 R64, [R205+0xb000] ;  /* 0x00b00000cd40783b */ /* 0x000ee20000000200 */
        /* <DEDUP_REMOVED lines=8> */
[----:B------:R-:W-:Y:S05]  /*3640*/  LDSM.16.M88.4 R36, [R203+0x5000] ;  /* 0x00500000cb24783b */ /* 0x000fea0000000200 */
[----:B--2---:R-:W-:Y:S06]  /*3650*/  HMMA.16816.F32.BF16 R76, R8, R16, R76 ;  /* 0x00000010084c723c */ /* 0x004fec000004184c */
[----:B------:R-:W-:Y:S06]  /*3660*/  HMMA.16816.F32.BF16 R12, R44, R24, R12 ;  /* 0x000000182c0c723c */ /* 0x000fec000004180c */
[----:B------:R-:W-:Y:S01]  /*3670*/  HMMA.16816.F32.BF16 R72, R8, R18, R72 ;  /* 0x000000120848723c */ /* 0x000fe20000041848 */
[----:B------:R-:W-:Y:S04]  /*3680*/  LDSM.16.M88.4 R8, [R201+0x4000] ;  /* 0x00400000c908783b */ /* 0x000fe80000000200 */
[----:B------:R-:W2:Y:S01]  /*3690*/  LDSM.16.M88.4 R16, [R192+0x4000] ;  /* 0x00400000c010783b */ /* 0x000ea20000000200 */
[----:B------:R-:W-:Y:S06]  /*36a0*/  HMMA.16816.F32.BF16 R52, R84, R96, R52 ;  /* 0x000000605434723c */ /* 0x000fec0000041834 */
[----:B------:R-:W-:Y:S01]  /*36b0*/  HMMA.16816.F32.BF16 R20, R44, R26, R20 ;  /* 0x0000001a2c14723c */ /* 0x000fe20000041814 */
[----:B------:R-:W4:Y:S05]  /*36c0*/  LDSM.16.M88.4 R24, [R199+0xa800] ;  /* 0x00a80000c718783b */ /* 0x000f2a0000000200 */
[----:B------:R-:W-:Y:S06]  /*36d0*/  HMMA.16816.F32.BF16 R48, R84, R98, R48 ;  /* 0x000000625430723c */ /* 0x000fec0000041830 */
[C---:B------:R-:W-:Y:S06]  /*36e0*/  HMMA.16816.F32.BF16 R32, R68.reuse, R92, R32 ;  /* 0x0000005c4420723c */ /* 0x040fec0000041820 */
[----:B------:R-:W-:Y:S06]  /*36f0*/  HMMA.16816.F32.BF16 R56, R68, R94, R56 ;  /* 0x0000005e4438723c */ /* 0x000fec0000041838 */
[----:B---3--:R-:W-:Y:S06]  /*3700*/  HMMA.16816.F32.BF16 R12, R28, R88, R12 ;  /* 0x000000581c0c723c */ /* 0x008fec000004180c */
[C---:B------:R-:W-:Y:S06]  /*3710*/  HMMA.16816.F32.BF16 R76, R84.reuse, R80, R76 ;  /* 0x00000050544c723c */ /* 0x040fec000004184c */
[----:B------:R-:W-:Y:S01]  /*3720*/  HMMA.16816.F32.BF16 R72, R84, R82, R72 ;  /* 0x000000525448723c */ /* 0x000fe20000041848 */
[----:B------:R-:W3:Y:S05]  /*3730*/  LDSM.16.M88.4 R80, [R203+0x5800] ;  /* 0x00580000cb50783b */ /* 0x000eea0000000200 */
[----:B------:R-:W-:Y:S06]  /*3740*/  HMMA.16816.F32.BF16 R52, R68, R64, R52 ;  /* 0x000000404434723c */ /* 0x000fec0000041834 */
[----:B------:R-:W-:Y:S06]  /*3750*/  HMMA.16816.F32.BF16 R20, R28, R90, R20 ;  /* 0x0000005a1c14723c */ /* 0x000fec0000041814 */
[----:B------:R-:W-:Y:S01]  /*3760*/  HMMA.16816.F32.BF16 R64, R68, R66, R48 ;  /* 0x000000424440723c */ /* 0x000fe20000041830 */
[----:B------:R-:W-:Y:S05]  /*3770*/  LDSM.16.M88.4 R48, [R192+0x4800] ;  /* 0x00480000c030783b */ /* 0x000fea0000000200 */
[C---:B-1----:R-:W-:Y:S06]  /*3780*/  HMMA.16816.F32.BF16 R32, R44.reuse, R40, R32 ;  /* 0x000000282c20723c */ /* 0x042fec0000041820 */
[----:B------:R-:W-:Y:S01]  /*3790*/  HMMA.16816.F32.BF16 R56, R44, R42, R56 ;  /* 0x0000002a2c38723c */ /* 0x000fe20000041838 */
[----:B------:R-:W1:Y:S05]  /*37a0*/  LDSM.16.M88.4 R40, [R199+0xb000] ;  /* 0x00b00000c728783b */ /* 0x000e6a0000000200 */
[----:B--2---:R-:W-:Y:S06]  /*37b0*/  HMMA.16816.F32.BF16 R12, R8, R16, R12 ;  /* 0x00000010080c723c */ /* 0x004fec000004180c */
[C---:B------:R-:W-:Y:S06]  /*37c0*/  HMMA.16816.F32.BF16 R76, R68.reuse, R60, R76 ;  /* 0x0000003c444c723c */ /* 0x040fec000004184c */
[----:B------:R-:W-:Y:S06]  /*37d0*/  HMMA.16816.F32.BF16 R72, R68, R62, R72 ;  /* 0x0000003e4448723c */ /* 0x000fec0000041848 */
[----:B------:R-:W-:Y:S01]  /*37e0*/  HMMA.16816.F32.BF16 R52, R44, R36, R52 ;  /* 0x000000242c34723c */ /* 0x000fe20000041834 */
[----:B------:R-:W2:Y:S05]  /*37f0*/  @P0 MUFU.RCP R37, R0 ;  /* 0x0000000000250308 */ /* 0x000eaa0000001000 */
[----:B------:R-:W-:Y:S01]  /*3800*/  HMMA.16816.F32.BF16 R20, R8, R18, R20 ;  /* 0x000000120814723c */ /* 0x000fe20000041814 */
[----:B------:R-:W2:Y:S01]  /*3810*/  LDSM.16.M88.4 R16, [R199+0xb800] ;  /* 0x00b80000c710783b */ /* 0x000ea20000000200 */
[----:B------:R-:W-:Y:S01]  /*3820*/  FMUL.FTZ R12, R12, UR5 ;  /* 0x000000050c0c7c20 */ /* 0x000fe20008410000 */
[----:B------:R-:W-:-:S03]  /*3830*/  FMUL.FTZ R13, R13, UR5 ;  /* 0x000000050d0d7c20 */ /* 0x000fc60008410000 */
[----:B------:R-:W-:Y:S01]  /*3840*/  HMMA.16816.F32.BF16 R64, R44, R38, R64 ;  /* 0x000000262c40723c */ /* 0x000fe20000041840 */
[----:B------:R-:W-:Y:S05]  /*3850*/  MUFU.TANH R61, R13 ;  /* 0x0000000d003d7308 */ /* 0x000fea0000002400 */
[----:B----4-:R-:W-:Y:S01]  /*3860*/  HMMA.16816.F32.BF16 R32, R28, R24, R32 ;  /* 0x000000181c20723c */ /* 0x010fe20000041820 */
[----:B------:R-:W-:Y:S02]  /*3870*/  FMUL.FTZ R39, R14, UR5 ;  /* 0x000000050e277c20 */ /* 0x000fe40008410000 */
[----:B------:R4:W2:Y:S03]  /*3880*/  MUFU.TANH R25, R12 ;  /* 0x0000000c00197308 */ /* 0x0008a60000002400 */
[C---:B---3--:R-:W-:Y:S05]  /*3890*/  HMMA.16816.F32.BF16 R76, R44.reuse, R80, R76 ;  /* 0x000000502c4c723c */ /* 0x048fea000004184c */
[----:B------:R-:W-:Y:S01]  /*38a0*/  MUFU.TANH R39, R39 ;  /* 0x0000002700277308 */ /* 0x000fe20000002400 */
[----:B------:R-:W-:Y:S06]  /*38b0*/  HMMA.16816.F32.BF16 R72, R44, R82, R72 ;  /* 0x000000522c48723c */ /* 0x000fec0000041848 */
[C---:B------:R-:W-:Y:S01]  /*38c0*/  HMMA.16816.F32.BF16 R56, R28.reuse, R26, R56 ;  /* 0x0000001a1c38723c */ /* 0x040fe20000041838 */
[----:B------:R-:W-:Y:S01]  /*38d0*/  FMUL.FTZ R45, R15, UR5 ;  /* 0x000000050f2d7c20 */ /* 0x000fe20008410000 */
[----:B------:R-:W-:Y:S01]  /*38e0*/  FMUL.FTZ R47, R20, UR5 ;  /* 0x00000005142f7c20 */ /* 0x000fe20008410000 */
[----:B----4-:R-:W3:Y:S03]  /*38f0*/  LDSM.16.M88.4 R12, [R192+0x5000] ;  /* 0x00500000c00c783b */ /* 0x010ee60000000200 */
[C---:B-1----:R-:W-:Y:S01]  /*3900*/  HMMA.16816.F32.BF16 R52, R28.reuse, R40, R52 ;  /* 0x000000281c34723c */ /* 0x042fe20000041834 */
[----:B------:R-:W-:Y:S01]  /*3910*/  FMUL.FTZ R27, R21, UR5 ;  /* 0x00000005151b7c20 */ /* 0x000fe20008410000 */
[----:B------:R-:W1:Y:S04]  /*3920*/  MUFU.TANH R45, R45 ;  /* 0x0000002d002d7308 */ /* 0x000e680000002400 */
[----:B------:R-:W-:Y:S01]  /*3930*/  HMMA.16816.F32.BF16 R64, R28, R42, R64 ;  /* 0x0000002a1c40723c */ /* 0x000fe20000041840 */
[----:B------:R-:W-:-:S03]  /*3940*/  FMUL.FTZ R41, R22, UR5 ;  /* 0x0000000516297c20 */ /* 0x000fc60008410000 */
[----:B------:R-:W4:Y:S02]  /*3950*/  MUFU.TANH R47, R47 ;  /* 0x0000002f002f7308 */ /* 0x000f240000002400 */
[----:B------:R-:W-:Y:S01]  /*3960*/  HMMA.16816.F32.BF16 R32, R8, R48, R32 ;  /* 0x000000300820723c */ /* 0x000fe20000041820 */
[----:B------:R-:W-:Y:S02]  /*3970*/  FMUL.FTZ R43, R23, UR5 ;  /* 0x00000005172b7c20 */ /* 0x000fe40008410000 */
[----:B------:R-:W1:Y:S01]  /*3980*/  LDSM.16.M88.4 R20, [R192+0x5800] ;  /* 0x00580000c014783b */ /* 0x000e620000000200 */
[----:B------:R-:W-:-:S04]  /*3990*/  DEPBAR.LE SB0, 0x0 ;  /* 0x000080000000791a */ /* 0x000fc80000000000 */
[----:B------:R-:W-:Y:S01]  /*39a0*/  LOP3.LUT R49, R106, 0xffffffe0, RZ, 0xc0, !PT ;  /* 0xffffffe06a317812 */ /* 0x000fe200078ec0ff */
[C---:B--2---:R-:W-:Y:S01]  /*39b0*/  HMMA.16816.F32.BF16 R76, R28.reuse, R16, R76 ;  /* 0x000000101c4c723c */ /* 0x044fe2000004184c */
[----:B------:R-:W-:Y:S03]  /*39c0*/  MUFU.TANH R27, R27 ;  /* 0x0000001b001b7308 */ /* 0x000fe60000002400 */
[----:B------:R-:W-:Y:S02]  /*39d0*/  IMAD.IADD R0, R102, 0x1, -R49 ;  /* 0x0000000166007824 */ /* 0x000fe400078e0a31 */
[----:B------:R-:W-:Y:S01]  /*39e0*/  HMMA.16816.F32.BF16 R72, R28, R18, R72 ;  /* 0x000000121c48723c */ /* 0x000fe20000041848 */
[----:B------:R-:W-:Y:S02]  /*39f0*/  IMAD R16, R144, 0x40, R227 ;  /* 0x0000004090107824 */ /* 0x000fe400078e02e3 */
[----:B------:R-:W2:Y:S03]  /*3a00*/  MUFU.TANH R41, R41 ;  /* 0x0000002900297308 */ /* 0x000ea60000002400 */
[----:B------:R-:W-:Y:S01]  /*3a10*/  HMMA.16816.F32.BF16 R56, R8, R50, R56 ;  /* 0x000000320838723c */ /* 0x000fe20000041838 */
[----:B------:R-:W-:Y:S01]  /*3a20*/  SHF.R.S32.HI R29, RZ, 0x1f, R0 ;  /* 0x0000001fff1d7819 */ /* 0x000fe20000011400 */
[----:B------:R-:W-:-:S02]  /*3a30*/  VIADD R18, R16, 0x28 ;  /* 0x0000002810127836 */ /* 0x000fc40000000000 */
[----:B------:R-:W-:Y:S01]  /*3a40*/  FMUL.FTZ R17, R32, UR5 ;  /* 0x0000000520117c20 */ /* 0x000fe20008410000 */
[----:B------:R-:W-:Y:S01]  /*3a50*/  FMUL.FTZ R33, R33, UR5 ;  /* 0x0000000521217c20 */ /* 0x000fe20008410000 */
[----:B------:R-:W-:Y:S01]  /*3a60*/  LEA.HI R0, R29, R0, RZ, 0x2 ;  /* 0x000000001d007211 */ /* 0x000fe200078f10ff */
[C---:B---3--:R-:W-:Y:S01]  /*3a70*/  HMMA.16816.F32.BF16 R52, R8.reuse, R12, R52 ;  /* 0x0000000c0834723c */ /* 0x048fe20000041834 */
[----:B------:R-:W3:Y:S01]  /*3a80*/  MUFU.TANH R43, R43 ;  /* 0x0000002b002b7308 */ /* 0x000ee20000002400 */
[----:B------:R-:W-:Y:S01]  /*3a90*/  FMUL.FTZ R19, R34, UR5 ;  /* 0x0000000522137c20 */ /* 0x000fe20008410000 */
[----:B------:R-:W-:Y:S02]  /*3aa0*/  SHF.R.S32.HI R0, RZ, 0x2, R0 ;  /* 0x00000002ff007819 */ /* 0x000fe40000011400 */
[----:B------:R-:W-:Y:S01]  /*3ab0*/  IADD3 R30, R16, 0x8, RZ ;  /* 0x00000008101e7810 */ /* 0x000fe20007ffe0ff */
[C---:B------:R-:W-:Y:S01]  /*3ac0*/  HMMA.16816.F32.BF16 R64, R8.reuse, R14, R64 ;  /* 0x0000000e0840723c */ /* 0x040fe20000041840 */
[----:B------:R-:W-:Y:S01]  /*3ad0*/  IADD3 R105, R105, 0x1, R0 ;  /* 0x0000000169697810 */ /* 0x000fe20007ffe000 */
[----:B------:R-:W-:Y:S01]  /*3ae0*/  IMAD.MOV.U32 R0, RZ, RZ, RZ ;  /* 0x000000ffff007224 */ /* 0x000fe200078e00ff */
[----:B------:R-:W3:Y:S01]  /*3af0*/  MUFU.TANH R17, R17 ;  /* 0x0000001100117308 */ /* 0x000ee20000002400 */
[----:B-----5:R-:W-:Y:S01]  /*3b00*/  @P0 FMUL.FTZ R0, R6, R37 ;  /* 0x0000002506000220 */ /* 0x020fe20000410000 */
[----:B------:R-:W-:Y:S01]  /*3b10*/  IADD3 R105, R103, R105, -R226 ;  /* 0x0000006967697210 */ /* 0x000fe20007ffe8e2 */
[----:B------:R-:W-:Y:S01]  /*3b20*/  FMUL.FTZ R13, R35, UR5 ;  /* 0x00000005230d7c20 */ /* 0x000fe20008410000 */
[C---:B------:R-:W-:Y:S01]  /*3b30*/  VIADD R14, R16.reuse, 0x9 ;  /* 0x00000009100e7836 */ /* 0x040fe20000000000 */
[----:B------:R-:W-:Y:S01]  /*3b40*/  I2FP.F32.S32 R34, R16 ;  /* 0x0000001000227245 */ /* 0x000fe20000201400 */
[----:B------:R-:W-:Y:S01]  /*3b50*/  VIADD R12, R16, 0x10 ;  /* 0x00000010100c7836 */ /* 0x000fe20000000000 */
[----:B-1----:R-:W-:Y:S01]  /*3b60*/  HMMA.16816.F32.BF16 R76, R8, R20, R76 ;  /* 0x00000014084c723c */ /* 0x002fe2000004184c */
[----:B------:R-:W-:-:S02]  /*3b70*/  IMAD.IADD R104, R105, 0x1, R104 ;  /* 0x0000000169687824 */ /* 0x000fc400078e0268 */
[----:B------:R-:W-:Y:S01]  /*3b80*/  FMUL.FTZ R29, R56, UR5 ;  /* 0x00000005381d7c20 */ /* 0x000fe20008410000 */
[----:B------:R-:W-:Y:S01]  /*3b90*/  MUFU.TANH R33, R33 ;  /* 0x0000002100217308 */ /* 0x000fe20000002400 */
[----:B------:R-:W-:Y:S02]  /*3ba0*/  VIADD R6, R16, 0x19 ;  /* 0x0000001910067836 */ /* 0x000fe40000000000 */
[----:B------:R-:W-:Y:S01]  /*3bb0*/  FFMA.FTZ R25, R34, R0, R25 ;  /* 0x0000000022197223 */ /* 0x000fe20000010019 */
[----:B------:R-:W-:Y:S01]  /*3bc0*/  HMMA.16816.F32.BF16 R72, R8, R22, R72 ;  /* 0x000000160848723c */ /* 0x000fe20000041848 */
[C---:B------:R-:W-:Y:S01]  /*3bd0*/  VIMNMX R240, R104.reuse, R103, PT ;  /* 0x0000006768f07248 */ /* 0x040fe20003fe0100 */
[----:B------:R-:W-:Y:S01]  /*3be0*/  FMUL.FTZ R21, R57, UR5 ;  /* 0x0000000539157c20 */ /* 0x000fe20008410000 */
[----:B------:R-:W-:Y:S01]  /*3bf0*/  VIADDMNMX R237, R104, 0x8, R103, PT ;  /* 0x0000000868ed7846 */ /* 0x000fe20003800167 */
[----:B------:R-:W-:Y:S01]  /*3c00*/  FMUL.FTZ R53, R53, UR5 ;  /* 0x0000000535357c20 */ /* 0x000fe20008410000 */
[----:B------:R-:W-:Y:S01]  /*3c10*/  ISETP.GE.AND P3, PT, R30, R240, PT ;  /* 0x000000f01e00720c */ /* 0x000fe20003f66270 */
[----:B------:R-:W1:Y:S01]  /*3c20*/  MUFU.TANH R19, R19 ;  /* 0x0000001300137308 */ /* 0x000e620000002400 */
[----:B------:R-:W-:-:S02]  /*3c30*/  VIADD R8, R16, 0x1 ;  /* 0x0000000110087836 */ /* 0x000fc40000000000 */
[----:B------:R-:W-:Y:S01]  /*3c40*/  FMUL.FTZ R9, R58, UR5 ;  /* 0x000000053a097c20 */ /* 0x000fe20008410000 */
[----:B------:R-:W-:Y:S01]  /*3c50*/  FMUL.FTZ R11, R59, UR5 ;  /* 0x000000053b0b7c20 */ /* 0x000fe20008410000 */
[-C--:B------:R-:W-:Y:S01]  /*3c60*/  ISETP.GE.AND P0, PT, R30, R237.reuse, PT ;  /* 0x000000ed1e00720c */ /* 0x080fe20003f06270 */
[----:B------:R-:W-:Y:S01]  /*3c70*/  FMUL.FTZ R23, R52, UR5 ;  /* 0x0000000534177c20 */ /* 0x000fe20008410000 */
[----:B------:R-:W-:Y:S01]  /*3c80*/  ISETP.GE.AND P4, PT, R8, R240, PT ;  /* 0x000000f00800720c */ /* 0x000fe20003f86270 */
[----:B------:R-:W-:Y:S01]  /*3c90*/  VIADD R10, R16, 0x11 ;  /* 0x00000011100a7836 */ /* 0x000fe20000000000 */
[-C--:B------:R-:W-:Y:S01]  /*3ca0*/  ISETP.GE.AND P1, PT, R8, R237.reuse, PT ;  /* 0x000000ed0800720c */ /* 0x080fe20003f26270 */
[----:B------:R-:W1:Y:S01]  /*3cb0*/  MUFU.TANH R13, R13 ;  /* 0x0000000d000d7308 */ /* 0x000e620000002400 */
[----:B------:R-:W-:Y:S01]  /*3cc0*/  I2FP.F32.S32 R8, R8 ;  /* 0x0000000800087245 */ /* 0x000fe20000201400 */
[----:B------:R-:W-:Y:S01]  /*3cd0*/  FMUL.FTZ R55, R55, UR5 ;  /* 0x0000000537377c20 */ /* 0x000fe20008410000 */
[----:B------:R-:W-:Y:S01]  /*3ce0*/  I2FP.F32.S32 R30, R30 ;  /* 0x0000001e001e7245 */ /* 0x000fe20000201400 */
[----:B------:R-:W-:Y:S01]  /*3cf0*/  FMUL.FTZ R64, R64, UR5 ;  /* 0x0000000540407c20 */ /* 0x000fe20008410000 */
[----:B------:R-:W-:Y:S01]  /*3d00*/  ISETP.GE.AND P5, PT, R14, R240, PT ;  /* 0x000000f00e00720c */ /* 0x000fe20003fa6270 */
[----:B------:R-:W-:Y:S01]  /*3d10*/  FFMA.FTZ R31, R8, R0, R61 ;  /* 0x00000000081f7223 */ /* 0x000fe2000001003d */
[-C--:B------:R-:W-:Y:S01]  /*3d20*/  ISETP.GE.AND P6, PT, R14, R237.reuse, PT ;  /* 0x000000ed0e00720c */ /* 0x080fe20003fc6270 */
[----:B------:R-:W1:Y:S01]  /*3d30*/  MUFU.TANH R29, R29 ;  /* 0x0000001d001d7308 */ /* 0x000e620000002400 */
[----:B------:R-:W-:Y:S01]  /*3d40*/  I2FP.F32.S32 R14, R14 ;  /* 0x0000000e000e7245 */ /* 0x000fe20000201400 */
[-C--:B------:R-:W-:Y:S01]  /*3d50*/  FFMA.FTZ R32, R8, R0.reuse, R45 ;  /* 0x0000000008207223 */ /* 0x080fe2000001002d */
[----:B------:R-:W-:Y:S01]  /*3d60*/  FSEL R31, R31, -INF , !P4 ;  /* 0xff8000001f1f7808 */ /* 0x000fe20006000000 */
[----:B----4-:R-:W-:Y:S01]  /*3d70*/  FFMA.FTZ R37, R30, R0, R47 ;  /* 0x000000001e257223 */ /* 0x010fe2000001002f */
[----:B------:R-:W-:Y:S01]  /*3d80*/  ISETP.GE.AND P2, PT, R12, R240, PT ;  /* 0x000000f00c00720c */ /* 0x000fe20003f46270 */
[----:B--2---:R-:W-:Y:S01]  /*3d90*/  FFMA.FTZ R30, R30, R0, R41 ;  /* 0x000000001e1e7223 */ /* 0x004fe20000010029 */
[----:B------:R-:W-:Y:S01]  /*3da0*/  ISETP.GE.AND P4, PT, R12, R237, PT ;  /* 0x000000ed0c00720c */ /* 0x000fe20003f86270 */
[----:B------:R-:W2:Y:S01]  /*3db0*/  MUFU.TANH R9, R9 ;  /* 0x0000000900097308 */ /* 0x000ea20000002400 */
[----:B------:R-:W-:Y:S01]  /*3dc0*/  I2FP.F32.S32 R12, R12 ;  /* 0x0000000c000c7245 */ /* 0x000fe20000201400 */
[----:B------:R-:W-:Y:S01]  /*3dd0*/  FFMA.FTZ R27, R14, R0, R27 ;  /* 0x000000000e1b7223 */ /* 0x000fe2000001001b */
[----:B------:R-:W-:-:S02]  /*3de0*/  VIADD R8, R16, 0x18 ;  /* 0x0000001810087836 */ /* 0x000fc40000000000 */
[-C--:B---3--:R-:W-:Y:S01]  /*3df0*/  FFMA.FTZ R14, R14, R0.reuse, R43 ;  /* 0x000000000e0e7223 */ /* 0x088fe2000001002b */
[----:B------:R-:W-:Y:S01]  /*3e00*/  FSEL R32, R32, -INF , !P1 ;  /* 0xff80000020207808 */ /* 0x000fe20004800000 */
[----:B------:R-:W-:Y:S01]  /*3e10*/  FFMA.FTZ R15, R12, R0, R17 ;  /* 0x000000000c0f7223 */ /* 0x000fe20000010011 */
[----:B------:R-:W-:Y:S01]  /*3e20*/  FSEL R37, R37, -INF , !P3 ;  /* 0xff80000025257808 */ /* 0x000fe20005800000 */
[----:B------:R-:W3:Y:S01]  /*3e30*/  MUFU.TANH R21, R21 ;  /* 0x0000001500157308 */ /* 0x000ee20000002400 */
[----:B------:R-:W-:Y:S01]  /*3e40*/  ISETP.GE.AND P1, PT, R10, R240, PT ;  /* 0x000000f00a00720c */ /* 0x000fe20003f26270 */
[----:B------:R-:W-:Y:S01]  /*3e50*/  FMUL.FTZ R54, R54, UR5 ;  /* 0x0000000536367c20 */ /* 0x000fe20008410000 */
[-C--:B------:R-:W-:Y:S01]  /*3e60*/  ISETP.GE.AND P3, PT, R10, R237.reuse, PT ;  /* 0x000000ed0a00720c */ /* 0x080fe20003f66270 */
[----:B------:R-:W-:Y:S01]  /*3e70*/  FMUL.FTZ R66, R66, UR5 ;  /* 0x0000000542427c20 */ /* 0x000fe20008410000 */
[----:B------:R-:W-:Y:S01]  /*3e80*/  FSEL R30, R30, -INF , !P0 ;  /* 0xff8000001e1e7808 */ /* 0x000fe20004000000 */
[----:B-1----:R-:W-:Y:S01]  /*3e90*/  FFMA.FTZ R12, R12, R0, R19 ;  /* 0x000000000c0c7223 */ /* 0x002fe20000010013 */
[----:B------:R-:W-:Y:S01]  /*3ea0*/  FSEL R35, R27, -INF , !P5 ;  /* 0xff8000001b237808 */ /* 0x000fe20006800000 */
[----:B------:R-:W1:Y:S01]  /*3eb0*/  MUFU.TANH R11, R11 ;  /* 0x0000000b000b7308 */ /* 0x000e620000002400 */
[----:B------:R-:W-:Y:S01]  /*3ec0*/  I2FP.F32.S32 R10, R10 ;  /* 0x0000000a000a7245 */ /* 0x000fe20000201400 */
[----:B------:R-:W-:Y:S01]  /*3ed0*/  FMUL.FTZ R65, R65, UR5 ;  /* 0x0000000541417c20 */ /* 0x000fe20008410000 */
[----:B------:R-:W-:Y:S01]  /*3ee0*/  ISETP.GE.AND P0, PT, R8, R240, PT ;  /* 0x000000f00800720c */ /* 0x000fe20003f06270 */
[----:B------:R-:W-:Y:S01]  /*3ef0*/  VIADD R20, R16, 0x21 ;  /* 0x0000002110147836 */ /* 0x000fe20000000000 */
[-C--:B------:R-:W-:Y:S01]  /*3f00*/  ISETP.GE.AND P5, PT, R8, R237.reuse, PT ;  /* 0x000000ed0800720c */ /* 0x080fe20003fa6270 */
[----:B------:R-:W-:Y:S01]  /*3f10*/  FFMA.FTZ R33, R10, R0, R33 ;  /* 0x000000000a217223 */ /* 0x000fe20000010021 */
[----:B------:R-:W-:Y:S01]  /*3f20*/  I2FP.F32.S32 R8, R8 ;  /* 0x0000000800087245 */ /* 0x000fe20000201400 */
[----:B------:R-:W4:Y:S01]  /*3f30*/  MUFU.TANH R23, R23 ;  /* 0x0000001700177308 */ /* 0x000f220000002400 */
[----:B------:R-:W-:Y:S01]  /*3f40*/  FSEL R14, R14, -INF , !P6 ;  /* 0xff8000000e0e7808 */ /* 0x000fe20007000000 */
[-C--:B------:R-:W-:Y:S01]  /*3f50*/  FFMA.FTZ R10, R10, R0.reuse, R13 ;  /* 0x000000000a0a7223 */ /* 0x080fe2000001000d */
[----:B------:R-:W-:Y:S01]  /*3f60*/  FSEL R15, R15, -INF , !P2 ;  /* 0xff8000000f0f7808 */ /* 0x000fe20005000000 */
[----:B------:R-:W-:Y:S01]  /*3f70*/  FFMA.FTZ R29, R8, R0, R29 ;  /* 0x00000000081d7223 */ /* 0x000fe2000001001d */
[----:B------:R-:W-:Y:S01]  /*3f80*/  ISETP.GE.AND P6, PT, R6, R240, PT ;  /* 0x000000f00600720c */ /* 0x000fe20003fc6270 */
[----:B--2---:R-:W-:Y:S01]  /*3f90*/  FFMA.FTZ R8, R8, R0, R9 ;  /* 0x0000000008087223 */ /* 0x004fe20000010009 */
[-C--:B------:R-:W-:Y:S01]  /*3fa0*/  ISETP.GE.AND P2, PT, R6, R237.reuse, PT ;  /* 0x000000ed0600720c */ /* 0x080fe20003f46270 */
[----:B------:R-:W2:Y:S01]  /*3fb0*/  MUFU.TANH R53, R53 ;  /* 0x0000003500357308 */ /* 0x000ea20000002400 */
[----:B------:R-:W-:Y:S01]  /*3fc0*/  I2FP.F32.S32 R6, R6 ;  /* 0x0000000600067245 */ /* 0x000fe20000201400 */
[----:B------:R-:W-:Y:S01]  /*3fd0*/  FMUL.FTZ R79, R79, UR5 ;  /* 0x000000054f4f7c20 */ /* 0x000fe20008410000 */
[----:B------:R-:W-:Y:S01]  /*3fe0*/  IADD3 R22, R16, 0x20, RZ ;  /* 0x0000002010167810 */ /* 0x000fe20007ffe0ff */
[----:B------:R-:W-:Y:S01]  /*3ff0*/  FMUL.FTZ R67, R67, UR5 ;  /* 0x0000000543437c20 */ /* 0x000fe20008410000 */
[----:B------:R-:W-:Y:S01]  /*4000*/  FSEL R12, R12, -INF , !P4 ;  /* 0xff8000000c0c7808 */ /* 0x000fe20006000000 */
[CC--:B---3--:R-:W-:Y:S01]  /*4010*/  FFMA.FTZ R9, R6.reuse, R0.reuse, R21 ;  /* 0x0000000006097223 */ /* 0x0c8fe20000010015 */
[----:B-1----:R-:W-:Y:S01]  /*4020*/  FFMA.FTZ R6, R6, R0, R11 ;  /* 0x0000000006067223 */ /* 0x002fe2000001000b */
[----:B------:R-:W1:Y:S01]  /*4030*/  MUFU.TANH R55, R55 ;  /* 0x0000003700377308 */ /* 0x000e620000002400 */
[----:B------:R-:W-:Y:S01]  /*4040*/  FSEL R13, R33, -INF , !P1 ;  /* 0xff800000210d7808 */ /* 0x000fe20004800000 */
[----:B------:R-:W-:Y:S01]  /*4050*/  FMUL.FTZ R76, R76, UR5 ;  /* 0x000000054c4c7c20 */ /* 0x000fe20008410000 */
[----:B------:R-:W-:Y:S01]  /*4060*/  ISETP.GE.AND P4, PT, R22, R240, PT ;  /* 0x000000f01600720c */ /* 0x000fe20003f86270 */
[----:B------:R-:W-:Y:S01]  /*4070*/  FMUL.FTZ R78, R78, UR5 ;  /* 0x000000054e4e7c20 */ /* 0x000fe20008410000 */
[-C--:B------:R-:W-:Y:S01]  /*4080*/  ISETP.GE.AND P1, PT, R22, R237.reuse, PT ;  /* 0x000000ed1600720c */ /* 0x080fe20003f26270 */
[----:B------:R-:W-:Y:S01]  /*4090*/  FMUL.FTZ R77, R77, UR5 ;  /* 0x000000054d4d7c20 */ /* 0x000fe20008410000 */
[----:B------:R-:W-:Y:S01]  /*40a0*/  FSEL R10, R10, -INF , !P3 ;  /* 0xff8000000a0a7808 */ /* 0x000fe20005800000 */
[----:B------:R-:W3:Y:S01]  /*40b0*/  MUFU.TANH R17, R64 ;  /* 0x0000004000117308 */ /* 0x000ee20000002400 */
[----:B------:R-:W-:Y:S01]  /*40c0*/  FSEL R11, R29, -INF , !P0 ;  /* 0xff8000001d0b7808 */ /* 0x000fe20004000000 */
[----:B------:R-:W-:Y:S01]  /*40d0*/  FMUL.FTZ R73, R73, UR5 ;  /* 0x0000000549497c20 */ /* 0x000fe20008410000 */
[----:B------:R-:W-:Y:S01]  /*40e0*/  I2FP.F32.S32 R22, R22 ;  /* 0x0000001600167245 */ /* 0x000fe20000201400 */
[----:B------:R-:W-:Y:S01]  /*40f0*/  FMUL.FTZ R75, R75, UR5 ;  /* 0x000000054b4b7c20 */ /* 0x000fe20008410000 */
[----:B------:R-:W-:Y:S01]  /*4100*/  ISETP.GE.AND P3, PT, R20, R240, PT ;  /* 0x000000f01400720c */ /* 0x000fe20003f66270 */
[----:B------:R-:W-:Y:S01]  /*4110*/  FMUL.FTZ R72, R72, UR5 ;  /* 0x0000000548487c20 */ /* 0x000fe20008410000 */
[-C--:B------:R-:W-:Y:S01]  /*4120*/  ISETP.GE.AND P0, PT, R20, R237.reuse, PT ;  /* 0x000000ed1400720c */ /* 0x080fe20003f06270 */
[----:B------:R-:W3:Y:S01]  /*4130*/  MUFU.TANH R45, R54 ;  /* 0x00000036002d7308 */ /* 0x000ee20000002400 */
[----:B------:R-:W-:Y:S01]  /*4140*/  I2FP.F32.S32 R20, R20 ;  /* 0x0000001400147245 */ /* 0x000fe20000201400 */
[-C--:B----4-:R-:W-:Y:S01]  /*4150*/  FFMA.FTZ R159, R22, R0.reuse, R23 ;  /* 0x00000000169f7223 */ /* 0x090fe20000010017 */
[----:B------:R-:W-:Y:S01]  /*4160*/  FSEL R8, R8, -INF , !P5 ;  /* 0xff80000008087808 */ /* 0x000fe20006800000 */
[----:B------:R-:W-:Y:S01]  /*4170*/  FMUL.FTZ R74, R74, UR5 ;  /* 0x000000054a4a7c20 */ /* 0x000fe20008410000 */
[----:B------:R-:W-:Y:S01]  /*4180*/  FSEL R9, R9, -INF , !P6 ;  /* 0xff80000009097808 */ /* 0x000fe20007000000 */
[----:B--2---:R-:W-:Y:S01]  /*4190*/  FFMA.FTZ R53, R20, R0, R53 ;  /* 0x0000000014357223 */ /* 0x004fe20000010035 */
[C---:B------:R-:W-:Y:S01]  /*41a0*/  ISETP.GE.AND P5, PT, R18.reuse, R240, PT ;  /* 0x000000f01200720c */ /* 0x040fe20003fa6270 */
[----:B------:R-:W2:Y:S01]  /*41b0*/  MUFU.TANH R19, R66 ;  /* 0x0000004200137308 */ /* 0x000ea20000002400 */
[----:B------:R-:W-:Y:S01]  /*41c0*/  ISETP.GE.AND P6, PT, R18, R237, PT ;  /* 0x000000ed1200720c */ /* 0x000fe20003fc6270 */
[----:B-1----:R-:W-:Y:S01]  /*41d0*/  FFMA.FTZ R55, R20, R0, R55 ;  /* 0x0000000014377223 */ /* 0x002fe20000010037 */
[----:B------:R-:W-:Y:S01]  /*41e0*/  I2FP.F32.S32 R18, R18 ;  /* 0x0000001200127245 */ /* 0x000fe20000201400 */
[----:B------:R-:W-:Y:S01]  /*41f0*/  VIADD R20, R16, 0x29 ;  /* 0x0000002910147836 */ /* 0x000fe20000000000 */
[----:B------:R-:W-:Y:S01]  /*4200*/  FSEL R6, R6, -INF , !P2 ;  /* 0xff80000006067808 */ /* 0x000fe20005000000 */
[-C--:B------:R-:W-:Y:S01]  /*4210*/  FFMA.FTZ R34, R34, R0.reuse, R39 ;  /* 0x0000000022227223 */ /* 0x080fe20000010027 */
[----:B------:R-:W-:Y:S01]  /*4220*/  FSEL R159, R159, -INF , !P4 ;  /* 0xff8000009f9f7808 */ /* 0x000fe20006000000 */
[----:B------:R-:W1:Y:S01]  /*4230*/  MUFU.TANH R65, R65 ;  /* 0x0000004100417308 */ /* 0x000e620000002400 */
[-C--:B---3--:R-:W-:Y:S01]  /*4240*/  FFMA.FTZ R161, R18, R0.reuse, R17 ;  /* 0x0000000012a17223 */ /* 0x088fe20000010011 */
[----:B------:R-:W-:Y:S01]  /*4250*/  FFMA.FTZ R45, R22, R0, R45 ;  /* 0x00000000162d7223 */ /* 0x000fe2000001002d */
[----:B------:R-:W-:-:S02]  /*4260*/  IADD3 R17, R16, 0x31, RZ ;  /* 0x0000003110117810 */ /* 0x000fc40007ffe0ff */
[C---:B------:R-:W-:Y:S02]  /*4270*/  ISETP.GE.AND P2, PT, R20.reuse, R240, PT ;  /* 0x000000f01400720c */ /* 0x040fe40003f46270 */
[----:B------:R-:W-:Y:S01]  /*4280*/  ISETP.GE.AND P4, PT, R20, R237, PT ;  /* 0x000000ed1400720c */ /* 0x000fe20003f86270 */
[----:B------:R-:W3:Y:S01]  /*4290*/  MUFU.TANH R79, R79 ;  /* 0x0000004f004f7308 */ /* 0x000ee20000002400 */
[----:B--2---:R-:W-:Y:S01]  /*42a0*/  FFMA.FTZ R19, R18, R0, R19 ;  /* 0x0000000012137223 */ /* 0x004fe20000010013 */
[----:B------:R-:W-:Y:S01]  /*42b0*/  VIADD R18, R16, 0x30 ;  /* 0x0000003010127836 */ /* 0x000fe20000000000 */
[----:B------:R-:W-:Y:S02]  /*42c0*/  I2FP.F32.S32 R20, R20 ;  /* 0x0000001400147245 */ /* 0x000fe40000201400 */
[----:B------:R-:W-:Y:S02]  /*42d0*/  I2FP.F32.S32 R22, R17 ;  /* 0x0000001100167245 */ /* 0x000fe40000201400 */
[----:B------:R-:W-:Y:S01]  /*42e0*/  FSEL R180, R45, -INF , !P1 ;  /* 0xff8000002db47808 */ /* 0x000fe20004800000 */
[----:B------:R-:W2:Y:S01]  /*42f0*/  MUFU.TANH R21, R76 ;  /* 0x0000004c00157308 */ /* 0x000ea20000002400 */
[----:B------:R-:W-:Y:S01]  /*4300*/  FSEL R167, R53, -INF , !P3 ;  /* 0xff80000035a77808 */ /* 0x000fe20005800000 */
[----:B-1----:R-:W-:Y:S01]  /*4310*/  FFMA.FTZ R65, R20, R0, R65 ;  /* 0x0000000014417223 */ /* 0x002fe20000010041 */
[----:B------:R-:W-:-:S02]  /*4320*/  ISETP.GE.AND P1, PT, R18, R240, PT ;  /* 0x000000f01200720c */ /* 0x000fc40003f26270 */
[-C--:B------:R-:W-:Y:S02]  /*4330*/  ISETP.GE.AND P3, PT, R18, R237.reuse, PT ;  /* 0x000000ed1200720c */ /* 0x080fe40003f66270 */
[----:B------:R-:W-:Y:S01]  /*4340*/  FSEL R166, R55, -INF , !P0 ;  /* 0xff80000037a67808 */ /* 0x000fe20004000000 */
[----:B------:R-:W1:Y:S01]  /*4350*/  MUFU.TANH R23, R78 ;  /* 0x0000004e00177308 */ /* 0x000e620000002400 */
[----:B------:R-:W-:Y:S01]  /*4360*/  FSEL R161, R161, -INF , !P5 ;  /* 0xff800000a1a17808 */ /* 0x000fe20006800000 */
[----:B---3--:R-:W-:Y:S01]  /*4370*/  FFMA.FTZ R79, R22, R0, R79 ;  /* 0x00000000164f7223 */ /* 0x008fe2000001004f */
[----:B------:R-:W-:Y:S02]  /*4380*/  I2FP.F32.S32 R18, R18 ;  /* 0x0000001200127245 */ /* 0x000fe40000201400 */
[C---:B------:R-:W-:Y:S02]  /*4390*/  ISETP.GE.AND P0, PT, R17.reuse, R240, PT ;  /* 0x000000f01100720c */ /* 0x040fe40003f06270 */
[----:B------:R-:W-:Y:S01]  /*43a0*/  ISETP.GE.AND P5, PT, R17, R237, PT ;  /* 0x000000ed1100720c */ /* 0x000fe20003fa6270 */
[----:B------:R-:W3:Y:S01]  /*43b0*/  MUFU.TANH R67, R67 ;  /* 0x0000004300437308 */ /* 0x000ee20000002400 */
[----:B--2---:R-:W-:Y:S01]  /*43c0*/  FFMA.FTZ R21, R18, R0, R21 ;  /* 0x0000000012157223 */ /* 0x004fe20000010015 */
[----:B------:R-:W-:-:S02]  /*43d0*/  FSEL R178, R19, -INF , !P6 ;  /* 0xff80000013b27808 */ /* 0x000fc40007000000 */
[----:B------:R-:W-:Y:S02]  /*43e0*/  FSEL R163, R65, -INF , !P2 ;  /* 0xff80000041a37808 */ /* 0x000fe40005000000 */
[----:B------:R-:W-:Y:S02]  /*43f0*/  ISETP.GE.AND P6, PT, R16, R240, PT ;  /* 0x000000f01000720c */ /* 0x000fe40003fc6270 */
[----:B------:R-:W2:Y:S01]  /*4400*/  MUFU.TANH R77, R77 ;  /* 0x0000004d004d7308 */ /* 0x000ea20000002400 */
[-C--:B-1----:R-:W-:Y:S01]  /*4410*/  FFMA.FTZ R23, R18, R0.reuse, R23 ;  /* 0x0000000012177223 */ /* 0x082fe20000010017 */
[C---:B------:R-:W-:Y:S01]  /*4420*/  VIADD R18, R16.reuse, 0x38 ;  /* 0x0000003810127836 */ /* 0x040fe20000000000 */
[C---:B------:R-:W-:Y:S01]  /*4430*/  ISETP.GE.AND P2, PT, R16.reuse, R237, PT ;  /* 0x000000ed1000720c */ /* 0x040fe20003f46270 */
[----:B------:R-:W-:Y:S01]  /*4440*/  VIADD R16, R16, 0x39 ;  /* 0x0000003910107836 */ /* 0x000fe20000000000 */
[----:B------:R-:W-:Y:S02]  /*4450*/  FSEL R170, R79, -INF , !P5 ;  /* 0xff8000004faa7808 */ /* 0x000fe40006800000 */
[----:B------:R-:W-:Y:S01]  /*4460*/  ISETP.GE.AND P5, PT, R232, 0x2, PT ;  /* 0x00000002e800780c */ /* 0x000fe20003fa6270 */
[----:B------:R-:W1:Y:S01]  /*4470*/  MUFU.TANH R73, R73 ;  /* 0x0000004900497308 */ /* 0x000e620000002400 */
[----:B---3--:R-:W-:Y:S01]  /*4480*/  FFMA.FTZ R67, R20, R0, R67 ;  /* 0x0000000014437223 */ /* 0x008fe20000010043 */
[----:B------:R-:W-:-:S02]  /*4490*/  FSEL R175, R21, -INF , !P1 ;  /* 0xff80000015af7808 */ /* 0x000fc40004800000 */
[C---:B------:R-:W-:Y:S02]  /*44a0*/  ISETP.GE.AND P1, PT, R18.reuse, R237, PT ;  /* 0x000000ed1200720c */ /* 0x040fe40003f26270 */
[----:B------:R-:W-:Y:S02]  /*44b0*/  FSEL R172, R67, -INF , !P4 ;  /* 0xff80000043ac7808 */ /* 0x000fe40006000000 */
[----:B------:R-:W3:Y:S01]  /*44c0*/  MUFU.TANH R171, R72 ;  /* 0x0000004800ab7308 */ /* 0x000ee20000002400 */
[----:B------:R-:W-:Y:S01]  /*44d0*/  ISETP.GE.AND P4, PT, R18, R240, PT ;  /* 0x000000f01200720c */ /* 0x000fe20003f86270 */
[----:B--2---:R-:W-:Y:S01]  /*44e0*/  FFMA.FTZ R77, R22, R0, R77 ;  /* 0x00000000164d7223 */ /* 0x004fe2000001004d */
[----:B------:R-:W-:Y:S02]  /*44f0*/  I2FP.F32.S32 R164, R16 ;  /* 0x0000001000a47245 */ /* 0x000fe40000201400 */
[----:B------:R-:W-:Y:S02]  /*4500*/  I2FP.F32.S32 R18, R18 ;  /* 0x0000001200127245 */ /* 0x000fe40000201400 */
[----:B------:R-:W-:Y:S01]  /*4510*/  FSEL R174, R23, -INF , !P3 ;  /* 0xff80000017ae7808 */ /* 0x000fe20005800000 */
[----:B------:R-:W2:Y:S01]  /*4520*/  MUFU.TANH R17, R74 ;  /* 0x0000004a00117308 */ /* 0x000ea20000002400 */
[----:B-1----:R-:W-:Y:S01]  /*4530*/  FFMA.FTZ R169, R164, R0, R73 ;  /* 0x00000000a4a97223 */ /* 0x002fe20000010049 */
[----:B------:R-:W-:Y:S01]  /*4540*/  FSEL R173, R77, -INF , !P0 ;  /* 0xff8000004dad7808 */ /* 0x000fe20004000000 */
[----:B------:R-:W-:Y:S01]  /*4550*/  BAR.SYNC.DEFER_BLOCKING 0x0 ;  /* 0x0000000000007b1d */ /* 0x000fe20000010000 */
[----:B------:R-:W-:-:S02]  /*4560*/  ISETP.GE.AND P3, PT, R16, R240, PT ;  /* 0x000000f01000720c */ /* 0x000fc40003f66270 */
[----:B------:R-:W-:Y:S02]  /*4570*/  ISETP.GE.AND P0, PT, R16, R237, PT ;  /* 0x000000ed1000720c */ /* 0x000fe40003f06270 */
[----:B------:R-:W-:Y:S01]  /*4580*/  FSEL R33, R25, -INF , !P6 ;  /* 0xff80000019217808 */ /* 0x000fe20007000000 */
[----:B------:R-:W1:Y:S01]  /*4590*/  MUFU.TANH R75, R75 ;  /* 0x0000004b004b7308 */ /* 0x000e620000002400 */
[-C--:B---3--:R-:W-:Y:S01]  /*45a0*/  FFMA.FTZ R171, R18, R0.reuse, R171 ;  /* 0x0000000012ab7223 */ /* 0x088fe200000100ab */
[----:B------:R-:W-:Y:S02]  /*45b0*/  FSEL R34, R34, -INF , !P2 ;  /* 0xff80000022227808 */ /* 0x000fe40005000000 */
[----:B------:R-:W-:Y:S02]  /*45c0*/  FSEL R169, R169, -INF , !P3 ;  /* 0xff800000a9a97808 */ /* 0x000fe40005800000 */
[----:B------:R-:W-:Y:S01]  /*45d0*/  FSEL R171, R171, -INF , !P4 ;  /* 0xff800000abab7808 */ /* 0x000fe20006000000 */
[----:B--2---:R-:W-:-:S05]  /*45e0*/  FFMA.FTZ R168, R18, R0, R17 ;  /* 0x0000000012a87223 */ /* 0x004fca0000010011 */
[----:B------:R-:W-:Y:S01]  /*45f0*/  FSEL R168, R168, -INF , !P1 ;  /* 0xff800000a8a87808 */ /* 0x000fe20004800000 */
[----:B-1----:R-:W-:-:S05]  /*4600*/  FFMA.FTZ R164, R164, R0, R75 ;  /* 0x00000000a4a47223 */ /* 0x002fca000001004b */
[----:B------:R-:W-:Y:S01]  /*4610*/  FSEL R164, R164, -INF , !P0 ;  /* 0xff800000a4a47808 */ /* 0x000fe20004000000 */
        /* <DEDUP_REMOVED lines=10> */
[----:B------:R-:W-:Y:S02]  /*46c0*/  IMAD R7, R16, R7, R4 ;  /* 0x0000000710077224 */ /* 0x000fe400078e0204 */
[----:B------:R-:W1:Y:S01]  /*46d0*/  @!P4 LDC.64 R22, c[0x0][0x218] ;  /* 0x00008600ff16cb82 */ /* 0x000e620000000a00 */
[----:B------:R2:W-:Y:S01]  /*46e0*/  @P4 STS.128 [R223+0x6000], RZ ;  /* 0x006000ffdf004388 */ /* 0x0005e20000000c00 */
[----:B------:R-:W-:Y:S01]  /*46f0*/  IMAD.IADD R4, R39, 0x1, R7 ;  /* 0x0000000127047824 */ /* 0x000fe200078e0207 */
[----:B------:R-:W-:-:S05]  /*4700*/  IADD3 R7, P6, R216, R38, RZ ;  /* 0x00000026d8077210 */ /* 0x000fca0007fde0ff */
[----:B------:R-:W3:Y:S01]  /*4710*/  @!P3 LDC.64 R20, c[0x0][0x218] ;  /* 0x00008600ff14bb82 */ /* 0x000ee20000000a00 */
[----:B------:R-:W-:-:S07]  /*4720*/  IMAD.X R36, R207, 0x1, R4, P6 ;  /* 0x00000001cf247824 */ /* 0x000fce00030e0604 */
        /* <DEDUP_REMOVED lines=98> */
.L_x_764:
[----:B------:R-:W-:Y:S05]  /*4d50*/  BSYNC B0 ;  /* 0x0000000000007941 */ /* 0x000fea0003800000 */
.L_x_763:
[----:B------:R-:W0:Y:S02]  /*4d60*/  LDGDEPBAR ;  /* 0x00000000000079af */ /* 0x000e240000000000 */
.L_x_762:
        /* <DEDUP_REMOVED lines=77> */
[----:B------:R-:W1:Y:S01]  /*5240*/  LDSM.16.MT88.4 R12, [R198+0xc800] ;  /* 0x00c80000c60c783b */ /* 0x000e620000004200 */
[----:B------:R-:W2:Y:S01]  /*5250*/  MUFU.EX2 R155, R155 ;  /* 0x0000009b009b7308 */ /* 0x000ea20000000800 */
        /* <DEDUP_REMOVED lines=16> */
[----:B--2---:R-:W-:Y:S01]  /*5360*/  F2FP.BF16.F32.PACK_AB R96, R155, R156 ;  /* 0x0000009c9b60723e */ /* 0x004fe200000010ff */
[--C-:B------:R-:W-:Y:S01]  /*5370*/  FFMA.FTZ R175, R175, UR6, -R176.reuse ;  /* 0x00000006afaf7c23 */ /* 0x100fe200080108b0 */
[----:B------:R-:W-:Y:S01]  /*5380*/  LDSM.16.MT88.4 R136, [R200+0xc800] ;  /* 0x00c80000c888783b */ /* 0x000fe20000004200 */
[--C-:B------:R-:W-:Y:S01]  /*5390*/  FFMA.FTZ R178, R173, UR6, -R176.reuse ;  /* 0x00000006adb27c23 */ /* 0x100fe200080108b0 */
[----:B------:R-:W-:Y:S01]  /*53a0*/  FFMA.FTZ R171, R171, UR6, -R176 ;  /* 0x00000006abab7c23 */ /* 0x000fe200080108b0 */
[--C-:B------:R-:W-:Y:S01]  /*53b0*/  FFMA.FTZ R169, R174, UR6, -R165.reuse ;  /* 0x00000006aea97c23 */ /* 0x100fe200080108a5 */
[----:B------:R-:W-:Y:S01]  /*53c0*/  LDSM.16.MT88.4 R28, [R196+0xc800] ;  /* 0x00c80000c41c783b */ /* 0x000fe20000004200 */
[----:B------:R-:W-:Y:S01]  /*53d0*/  MUFU.EX2 R157, R157 ;  /* 0x0000009d009d7308 */ /* 0x000fe20000000800 */
[--C-:B------:R-:W-:Y:S01]  /*53e0*/  FFMA.FTZ R170, R170, UR6, -R165.reuse ;  /* 0x00000006aaaa7c23 */ /* 0x100fe200080108a5 */
[--C-:B------:R-:W-:Y:S01]  /*53f0*/  FFMA.FTZ R168, R168, UR6, -R165.reuse ;  /* 0x00000006a8a87c23 */ /* 0x100fe200080108a5 */
[----:B------:R-:W-:Y:S01]  /*5400*/  LDSM.16.MT88.4 R24, [R198+0xe800] ;  /* 0x00e80000c618783b */ /* 0x000fe20000004200 */
        /* <DEDUP_REMOVED lines=199> */
[----:B------:R-:W1:Y:S01]  /*6080*/  S2R R3, SR_TID.X ;  /* 0x0000000000037919 */ /* 0x000e620000002100 */
[----:B------:R-:W-:Y:S01]  /*6090*/  ULDC UR4, c[0x0][0x2d0] ;  /* 0x0000b40000047ab9 */ /* 0x000fe20000000800 */
[----:B------:R-:W-:-:S04]  /*60a0*/  DEPBAR.LE SB0, 0x0 ;  /* 0x000080000000791a */ /* 0x000fc80000000000 */
[----:B------:R-:W-:Y:S01]  /*60b0*/  BAR.SYNC.DEFER_BLOCKING 0x0 ;  /* 0x0000000000007b1d */ /* 0x000fe20000010000 */
[----:B------:R-:W-:Y:S01]  /*60c0*/  ISETP.GE.AND P3, PT, R225, UR4, PT ;  /* 0x00000004e1007c0c */ /* 0x000fe2000bf66270 */
[----:B------:R-:W-:Y:S01]  /*60d0*/  IMAD.MOV.U32 R20, RZ, RZ, R234 ;  /* 0x000000ffff147224 */ /* 0x000fe200078e00ea */
[----:B------:R-:W-:Y:S01]  /*60e0*/  ISETP.GE.AND P2, PT, R224, UR4, PT ;  /* 0x00000004e0007c0c */ /* 0x000fe2000bf46270 */
[----:B------:R-:W-:-:S10]  /*60f0*/  IMAD.MOV.U32 R21, RZ, RZ, R239 ;  /* 0x000000ffff157224 */ /* 0x000fd400078e00ef */
[----:B------:R-:W2:Y:S08]  /*6100*/  @!P3 LDC.64 R10, c[0x0][0x220] ;  /* 0x00008800ff0abb82 */ /* 0x000eb00000000a00 */
[----:B------:R-:W3:Y:S01]  /*6110*/  @!P2 LDC.64 R8, c[0x0][0x220] ;  /* 0x00008800ff08ab82 */ /* 0x000ee20000000a00 */
[----:B-1----:R-:W-:-:S04]  /*6120*/  SHF.R.S32.HI R2, RZ, 0x1f, R3 ;  /* 0x0000001fff027819 */ /* 0x002fc80000011403 */
[----:B------:R-:W-:-:S03]  /*6130*/  LEA.HI R2, R2, R3, RZ, 0x3 ;  /* 0x0000000302027211 */ /* 0x000fc600078f18ff */
[----:B------:R-:W1:Y:S01]  /*6140*/  @!P2 LDC.64 R16, c[0x0][0x220] ;  /* 0x00008800ff10ab82 */ /* 0x000e620000000a00 */
[----:B------:R-:W-:-:S05]  /*6150*/  LOP3.LUT R2, R2, 0xfffffff8, RZ, 0xc0, !PT ;  /* 0xfffffff802027812 */ /* 0x000fca00078ec0ff */
[----:B------:R-:W-:-:S04]  /*6160*/  IMAD.IADD R2, R3, 0x1, -R2 ;  /* 0x0000000103027824 */ /* 0x000fc800078e0a02 */
[----:B------:R-:W-:-:S05]  /*6170*/  IMAD.SHL.U32 R2, R2, 0x8, RZ ;  /* 0x0000000802027824 */ /* 0x000fca00078e00ff */
[----:B------:R-:W-:Y:S01]  /*6180*/  ISETP.GE.AND P4, PT, R2, UR4, PT ;  /* 0x0000000402007c0c */ /* 0x000fe2000bf86270 */
[----:B------:R-:W-:-:S04]  /*6190*/  VIADD R2, R232, 0xfffffffe ;  /* 0xfffffffee8027836 */ /* 0x000fc80000000000 */
[----:B------:R-:W-:Y:S01]  /*61a0*/  IMAD R3, R217, R2, RZ ;  /* 0x00000002d9037224 */ /* 0x000fe200078e02ff */
[----:B------:R-:W-:Y:S01]  /*61b0*/  SHF.R.S32.HI R4, RZ, 0x1f, R2 ;  /* 0x0000001fff047819 */ /* 0x000fe20000011402 */
[----:B------:R-:W-:-:S04]  /*61c0*/  IMAD.WIDE.U32 R20, R2, R218, R20 ;  /* 0x000000da02147225 */ /* 0x000fc800078e0014 */
[----:B------:R-:W-:Y:S01]  /*61d0*/  IMAD R3, R4, R218, R3 ;  /* 0x000000da04037224 */ /* 0x000fe200078e0203 */
[----:B--2---:R-:W-:Y:S01]  /*61e0*/  @!P3 LEA R26, P0, R20, R10, 0x1 ;  /* 0x0000000a141ab211 */ /* 0x004fe200078008ff */
[----:B------:R-:W2:Y:S01]  /*61f0*/  @!P4 LDC.64 R12, c[0x0][0x220] ;  /* 0x00008800ff0ccb82 */ /* 0x000ea20000000a00 */
[----:B------:R-:W-:Y:S01]  /*6200*/  @P4 STS.128 [R223+0xc000], RZ ;  /* 0x00c000ffdf004388 */ /* 0x000fe20000000c00 */
[----:B------:R-:W-:-:S05]  /*6210*/  IMAD.IADD R18, R21, 0x1, R3 ;  /* 0x0000000115127824 */ /* 0x000fca00078e0203 */
[C---:B------:R-:W-:Y:S01]  /*6220*/  @!P3 LEA.HI.X R27, R20.reuse, R11, R18, 0x1, P0 ;  /* 0x0000000b141bb211 */ /* 0x040fe200000f0c12 */
[----:B------:R-:W4:Y:S01]  /*6230*/  @!P4 LDC.64 R6, c[0x0][0x220] ;  /* 0x00008800ff06cb82 */ /* 0x000f220000000a00 */
[----:B---3--:R-:W-:-:S04]  /*6240*/  @!P2 LEA R24, P0, R20, R8, 0x1 ;  /* 0x000000081418a211 */ /* 0x008fc800078008ff */
        /* <DEDUP_REMOVED lines=27> */
[----:B------:R-:W-:Y:S04]  /*6400*/  @!P2 LDGSTS.E.BYPASS.LTC128B.128 [R223+0x10000], desc[UR8][R24.64+0x100] ;  /* 0x1000010018dfafae */ /* 0x000fe8000b901d48 */
[----:B------:R-:W-:Y:S02]  /*6410*/  @P4 STS.128 [R223+0xc800], RZ ;  /* 0x00c800ffdf004388 */ /* 0x000fe40000000c00 */
[----:B------:R-:W1:Y:S01]  /*6420*/  @!P2 LDC.64 R4, c[0x0][0x220] ;  /* 0x00008800ff04ab82 */ /* 0x000e620000000a00 */
[----:B----4-:R-:W-:-:S04]  /*6430*/  @!P4 LEA R22, P1, R3, R6, 0x1 ;  /* 0x000000060316c211 */ /* 0x010fc800078208ff */
[----:B------:R-:W-:-:S03]  /*6440*/  @!P4 LEA.HI.X R23, R3, R7, R18, 0x1, P1 ;  /* 0x000000070317c211 */ /* 0x000fc600008f0c12 */
[----:B------:R-:W4:Y:S01]  /*6450*/  @!P3 LDC.64 R6, c[0x0][0x220] ;  /* 0x00008800ff06bb82 */ /* 0x000f220000000a00 */
[C---:B------:R-:W-:Y:S01]  /*6460*/  IADD3 R19, P1, R220.reuse, R3, RZ ;  /* 0x00000003dc137210 */ /* 0x040fe20007f3e0ff */
[----:B------:R-:W-:Y:S01]  /*6470*/  @!PT LDS RZ, [RZ] ;  /* 0x00000000fffff984 */ /* 0x000fe20000000800 */
[----:B------:R-:W-:Y:S01]  /*6480*/  @!PT LDS RZ, [RZ] ;  /* 0x00000000fffff984 */ /* 0x000fe20000000800 */
[----:B------:R-:W-:Y:S01]  /*6490*/  @!PT LDS RZ, [RZ] ;  /* 0x00000000fffff984 */ /* 0x000fe20000000800 */
[----:B------:R-:W-:Y:S03]  /*64a0*/  @!P4 LDGSTS.E.BYPASS.LTC128B.128 [R223+0xc800], desc[UR8][R22.64] ;  /* 0x0c80000016dfcfae */ /* 0x000fe6000b901d48 */
[----:B--2---:R-:W-:Y:S01]  /*64b0*/  @!P4 LEA R14, P0, R19, R14, 0x1 ;  /* 0x0000000e130ec211 */ /* 0x004fe200078008ff */
[----:B------:R-:W-:Y:S01]  /*64c0*/  IMAD.X R18, R219, 0x1, R18, P1 ;  /* 0x00000001db127824 */ /* 0x000fe200008e0612 */
[----:B------:R-:W-:Y:S01]  /*64d0*/  IADD3 R3, P5, R220, R19, RZ ;  /* 0x00000013dc037210 */ /* 0x000fe20007fbe0ff */
[----:B------:R-:W-:Y:S01]  /*64e0*/  @P3 STS.128 [R223+0xe800], RZ ;  /* 0x00e800ffdf003388 */ /* 0x000fe20000000c00 */
[C---:B-----5:R-:W-:Y:S02]  /*64f0*/  @!P3 LEA R12, P1, R19.reuse, R12, 0x1 ;  /* 0x0000000c130cb211 */ /* 0x060fe400078208ff */
[C---:B------:R-:W-:Y:S01]  /*6500*/  @!P4 LEA.HI.X R15, R19.reuse, R15, R18, 0x1, P0 ;  /* 0x0000000f130fc211 */ /* 0x040fe200000f0c12 */
[----:B------:R-:W-:Y:S01]  /*6510*/  @!PT LDS RZ, [RZ] ;  /* 0x00000000fffff984 */ /* 0x000fe20000000800 */
[----:B------:R-:W-:Y:S01]  /*6520*/  @!PT LDS RZ, [RZ] ;  /* 0x00000000fffff984 */ /* 0x000fe20000000800 */
[----:B------:R-:W-:Y:S01]  /*6530*/  @!PT LDS RZ, [RZ] ;  /* 0x00000000fffff984 */ /* 0x000fe20000000800 */
[----:B------:R-:W-:Y:S01]  /*6540*/  @!P3 LDGSTS.E.BYPASS.LTC128B.128 [R223+0xe800], desc[UR8][R20.64+0x80] ;  /* 0x0e80008014dfbfae */ /* 0x000fe2000b901d48 */
[----:B---3--:R-:W-:-:S02]  /*6550*/  @!P2 LEA R10, P0, R19, R10, 0x1 ;  /* 0x0000000a130aa211 */ /* 0x008fc400078008ff */
[C-C-:B------:R-:W-:Y:S01]  /*6560*/  @!P3 LEA.HI.X R13, R19.reuse, R13, R18.reuse, 0x1, P1 ;  /* 0x0000000d130db211 */ /* 0x140fe200008f0c12 */
[----:B------:R-:W-:Y:S01]  /*6570*/  @P2 STS.128 [R223+0x10800], RZ ;  /* 0x010800ffdf002388 */ /* 0x000fe20000000c00 */
[--C-:B------:R-:W-:Y:S01]  /*6580*/  @!P2 LEA.HI.X R11, R19, R11, R18.reuse, 0x1, P0 ;  /* 0x0000000b130ba211 */ /* 0x100fe200000f0c12 */
[----:B------:R-:W-:Y:S01]  /*6590*/  IMAD.X R18, R219, 0x1, R18, P5 ;  /* 0x00000001db127824 */ /* 0x000fe200028e0612 */
[C---:B-1----:R-:W-:Y:S01]  /*65a0*/  @!P4 LEA R8, P5, R3.reuse, R8, 0x1 ;  /* 0x000000080308c211 */ /* 0x042fe200078a08ff */
[----:B------:R-:W-:Y:S01]  /*65b0*/  @!PT LDS RZ, [RZ] ;  /* 0x00000000fffff984 */ /* 0x000fe20000000800 */
[----:B------:R-:W-:Y:S01]  /*65c0*/  @!PT LDS RZ, [RZ] ;  /* 0x00000000fffff984 */ /* 0x000fe20000000800 */
[----:B------:R-:W-:Y:S01]  /*65d0*/  @!PT LDS RZ, [RZ] ;  /* 0x00000000fffff984 */ /* 0x000fe20000000800 */
[----:B------:R1:W-:Y:S01]  /*65e0*/  @!P2 LDGSTS.E.BYPASS.LTC128B.128 [R223+0x10800], desc[UR8][R16.64+0x100] ;  /* 0x1080010010dfafae */ /* 0x0003e2000b901d48 */
[C---:B------:R-:W-:Y:S02]  /*65f0*/  @!P2 LEA R28, P0, R3.reuse, R4, 0x1 ;  /* 0x00000004031ca211 */ /* 0x040fe400078008ff */
[C---:B------:R-:W-:Y:S01]  /*6600*/  @!P4 LEA.HI.X R9, R3.reuse, R9, R18, 0x1, P5 ;  /* 0x000000090309c211 */ /* 0x040fe200028f0c12 */
        /* <DEDUP_REMOVED lines=34> */
[----:B-1----:R-:W4:Y:S04]  /*6830*/  LDSM.16.M88.4 R16, [R205+0x6000] ;  /* 0x00600000cd10783b */ /* 0x002f280000000200 */
[----:B--2---:R-:W-:Y:S04]  /*6840*/  LDSM.16.M88.4 R12, [R204] ;  /* 0x00000000cc0c783b */ /* 0x004fe80000000200 */
[----:B------:R-:W-:Y:S04]  /*6850*/  LDSM.16.M88.4 R20, [R203] ;  /* 0x00000000cb14783b */ /* 0x000fe80000000200 */
[----:B------:R-:W5:Y:S04]  /*6860*/  LDSM.16.M88.4 R152, [R205+0x6800] ;  /* 0x00680000cd98783b */ /* 0x000f680000000200 */
[----:B------:R-:W1:Y:S04]  /*6870*/  LDSM.16.M88.4 R144, [R205+0x7000] ;  /* 0x00700000cd90783b */ /* 0x000e680000000200 */
[----:B------:R-:W2:Y:S04]  /*6880*/  LDSM.16.M88.4 R24, [R205+0x7800] ;  /* 0x00780000cd18783b */ /* 0x000ea80000000200 */
[----:B------:R-:W-:Y:S04]  /*6890*/  LDSM.16.M88.4 R140, [R202] ;  /* 0x00000000ca8c783b */ /* 0x000fe80000000200 */
[----:B------:R-:W2:Y:S04]  /*68a0*/  LDSM.16.M88.4 R136, [R199+0x6000] ;  /* 0x00600000c788783b */ /* 0x000ea80000000200 */
[----:B------:R-:W2:Y:S04]  /*68b0*/  LDSM.16.M88.4 R176, [R195] ;  /* 0x00000000c3b0783b */ /* 0x000ea80000000200 */
[----:B---3--:R-:W3:Y:S01]  /*68c0*/  LDSM.16.M88.4 R8, [R194] ;  /* 0x00000000c208783b */ /* 0x008ee20000000200 */
[C---:B----4-:R-:W-:Y:S03]  /*68d0*/  HMMA.16816.F32.BF16 R4, R168.reuse, R16, RZ ;  /* 0x00000010a804723c */ /* 0x050fe600000418ff */
[----:B------:R-:W4:Y:S04]  /*68e0*/  LDSM.16.M88.4 R32, [R193] ;  /* 0x00000000c120783b */ /* 0x000f280000000200 */
[----:B------:R-:W-:Y:S01]  /*68f0*/  LDSM.16.M88.4 R156, [R192] ;  /* 0x00000000c09c783b */ /* 0x000fe20000000200 */
[C---:B------:R-:W-:Y:S03]  /*6900*/  HMMA.16816.F32.BF16 R16, R168.reuse, R18, RZ ;  /* 0x00000012a810723c */ /* 0x040fe600000418ff */
[----:B------:R-:W-:Y:S03]  /*6910*/  LDSM.16.M88.4 R164, [R199+0x6800] ;  /* 0x00680000c7a4783b */ /* 0x000fe60000000200 */
[C---:B-----5:R-:W-:Y:S01]  /*6920*/  HMMA.16816.F32.BF16 R28, R168.reuse, R152, RZ ;  /* 0x00000098a81c723c */ /* 0x060fe200000418ff */
[----:B------:R-:W-:Y:S04]  /*6930*/  LDSM.16.M88.4 R160, [R199+0x7800] ;  /* 0x00780000c7a0783b */ /* 0x000fe80000000200 */
[----:B------:R-:W-:Y:S01]  /*6940*/  LDSM.16.M88.4 R180, [R201+0x2000] ;  /* 0x00200000c9b4783b */ /* 0x000fe20000000200 */
[----:B-1----:R-:W-:Y:S03]  /*6950*/  HMMA.16816.F32.BF16 R148, R168, R144, RZ ;  /* 0x00000090a894723c */ /* 0x002fe600000418ff */
[----:B------:R-:W-:Y:S03]  /*6960*/  LDSM.16.M88.4 R212, [R192+0x2000] ;  /* 0x00200000c0d4783b */ /* 0x000fe60000000200 */
[----:B------:R-:W-:Y:S01]  /*6970*/  HMMA.16816.F32.BF16 R4, R12, R20, R4 ;  /* 0x000000140c04723c */ /* 0x000fe20000041804 */
[----:B------:R-:W-:Y:S04]  /*6980*/  LDSM.16.M88.4 R208, [R188] ;  /* 0x00000000bcd0783b */ /* 0x000fe80000000200 */
[----:B------:R-:W0:Y:S01]  /*6990*/  LDGDEPBAR ;  /* 0x00000000000079af */ /* 0x000e220000000000 */
[C---:B------:R-:W-:Y:S06]  /*69a0*/  HMMA.16816.F32.BF16 R152, R168.reuse, R154, RZ ;  /* 0x0000009aa898723c */ /* 0x040fec00000418ff */
[C---:B------:R-:W-:Y:S06]  /*69b0*/  HMMA.16816.F32.BF16 R144, R168.reuse, R146, RZ ;  /* 0x00000092a890723c */ /* 0x040fec00000418ff */
[C---:B--2---:R-:W-:Y:S06]  /*69c0*/  HMMA.16816.F32.BF16 R172, R168.reuse, R24, RZ ;  /* 0x00000018a8ac723c */ /* 0x044fec00000418ff */
[----:B------:R-:W-:Y:S01]  /*69d0*/  HMMA.16816.F32.BF16 R168, R168, R26, RZ ;  /* 0x0000001aa8a8723c */ /* 0x000fe200000418ff */
[----:B------:R-:W-:Y:S05]  /*69e0*/  LDSM.16.M88.4 R24, [R199+0x7000] ;  /* 0x00700000c718783b */ /* 0x000fea0000000200 */
[----:B------:R-:W-:Y:S01]  /*69f0*/  HMMA.16816.F32.BF16 R16, R12, R22, R16 ;  /* 0x000000160c10723c */ /* 0x000fe20000041810 */
[----:B------:R-:W1:Y:S05]  /*6a00*/  LDSM.16.M88.4 R20, [R201] ;  /* 0x00000000c914783b */ /* 0x000e6a0000000200 */
[----:B------:R-:W-:Y:S06]  /*6a10*/  HMMA.16816.F32.BF16 R4, R140, R136, R4 ;  /* 0x000000888c04723c */ /* 0x000fec0000041804 */
[C---:B------:R-:W-:Y:S06]  /*6a20*/  HMMA.16816.F32.BF16 R28, R12.reuse, R176, R28 ;  /* 0x000000b00c1c723c */ /* 0x040fec000004181c */
[C---:B------:R-:W-:Y:S01]  /*6a30*/  HMMA.16816.F32.BF16 R152, R12.reuse, R178, R152 ;  /* 0x000000b20c98723c */ /* 0x040fe20000041898 */
[----:B------:R-:W-:Y:S05]  /*6a40*/  LDSM.16.M88.4 R176, [R192+0x1800] ;  /* 0x00180000c0b0783b */ /* 0x000fea0000000200 */
[C---:B---3--:R-:W-:Y:S06]  /*6a50*/  HMMA.16816.F32.BF16 R148, R12.reuse, R8, R148 ;  /* 0x000000080c94723c */ /* 0x048fec0000041894 */
[C---:B------:R-:W-:Y:S01]  /*6a60*/  HMMA.16816.F32.BF16 R144, R12.reuse, R10, R144 ;  /* 0x0000000a0c90723c */ /* 0x040fe20000041890 */
[----:B------:R-:W-:Y:S05]  /*6a70*/  LDSM.16.M88.4 R8, [R192+0x800] ;  /* 0x00080000c008783b */ /* 0x000fea0000000200 */
[C---:B----4-:R-:W-:Y:S06]  /*6a80*/  HMMA.16816.F32.BF16 R172, R12.reuse, R32, R172 ;  /* 0x000000200cac723c */ /* 0x050fec00000418ac */
[----:B------:R-:W-:Y:S01]  /*6a90*/  HMMA.16816.F32.BF16 R168, R12, R34, R168 ;  /* 0x000000220ca8723c */ /* 0x000fe200000418a8 */
[----:B------:R-:W-:Y:S04]  /*6aa0*/  LDSM.16.M88.4 R32, [R206+0x2000] ;  /* 0x00200000ce20783b */ /* 0x000fe80000000200 */
[----:B------:R-:W2:Y:S01]  /*6ab0*/  LDSM.16.M88.4 R12, [R205+0x8000] ;  /* 0x00800000cd0c783b */ /* 0x000ea20000000200 */
[----:B------:R-:W-:Y:S03]  /*6ac0*/  HMMA.16816.F32.BF16 R16, R140, R138, R16 ;  /* 0x0000008a8c10723c */ /* 0x000fe60000041810 */
[----:B------:R-:W-:Y:S03]  /*6ad0*/  LDSM.16.M88.4 R136, [R192+0x1000] ;  /* 0x00100000c088783b */ /* 0x000fe60000000200 */
[----:B-1----:R-:W-:Y:S06]  /*6ae0*/  HMMA.16816.F32.BF16 R4, R20, R156, R4 ;  /* 0x0000009c1404723c */ /* 0x002fec0000041804 */
[C---:B------:R-:W-:Y:S06]  /*6af0*/  HMMA.16816.F32.BF16 R28, R140.reuse, R164, R28 ;  /* 0x000000a48c1c723c */ /* 0x040fec000004181c */
[C---:B------:R-:W-:Y:S01]  /*6b00*/  HMMA.16816.F32.BF16 R152, R140.reuse, R166, R152 ;  /* 0x000000a68c98723c */ /* 0x040fe20000041898 */
[----:B------:R-:W-:Y:S05]  /*6b10*/  LDSM.16.M88.4 R164, [R191] ;  /* 0x00000000bfa4783b */ /* 0x000fea0000000200 */
[C---:B------:R-:W-:Y:S06]  /*6b20*/  HMMA.16816.F32.BF16 R148, R140.reuse, R24, R148 ;  /* 0x000000188c94723c */ /* 0x040fec0000041894 */
[----:B------:R-:W-:Y:S01]  /*6b30*/  HMMA.16816.F32.BF16 R144, R140, R26, R144 ;  /* 0x0000001a8c90723c */ /* 0x000fe20000041890 */
[----:B------:R-:W1:Y:S05]  /*6b40*/  LDSM.16.M88.4 R24, [R204+0x2000] ;  /* 0x00200000cc18783b */ /* 0x000e6a0000000200 */
        /* <DEDUP_REMOVED lines=8> */
[----:B------:R-:W-:Y:S01]  /*6bd0*/  HMMA.16816.F32.BF16 R152, R20, R10, R152 ;  /* 0x0000000a1498723c */ /* 0x000fe20000041898 */
[----:B------:R-:W3:Y:S05]  /*6be0*/  LDSM.16.M88.4 R8, [R202+0x2000] ;  /* 0x00200000ca08783b */ /* 0x000eea0000000200 */
[----:B------:R-:W-:Y:S01]  /*6bf0*/  HMMA.16816.F32.BF16 R16, R32, R14, R16 ;  /* 0x0000000e2010723c */ /* 0x000fe20000041810 */
[----:B------:R-:W-:Y:S05]  /*6c00*/  LDSM.16.M88.4 R12, [R190] ;  /* 0x00000000be0c783b */ /* 0x000fea0000000200 */
[----:B-1----:R-:W-:Y:S06]  /*6c10*/  HMMA.16816.F32.BF16 R4, R24, R164, R4 ;  /* 0x000000a41804723c */ /* 0x002fec0000041804 */
[C---:B------:R-:W-:Y:S06]  /*6c20*/  HMMA.16816.F32.BF16 R148, R20.reuse, R136, R148 ;  /* 0x000000881494723c */ /* 0x040fec0000041894 */
[----:B------:R-:W-:Y:S01]  /*6c30*/  HMMA.16816.F32.BF16 R144, R20, R138, R144 ;  /* 0x0000008a1490723c */ /* 0x000fe20000041890 */
[----:B------:R-:W1:Y:S05]  /*6c40*/  LDSM.16.M88.4 R136, [R205+0x9800] ;  /* 0x00980000cd88783b */ /* 0x000e6a0000000200 */
[----:B------:R-:W-:Y:S01]  /*6c50*/  HMMA.16816.F32.BF16 R16, R24, R166, R16 ;  /* 0x000000a61810723c */ /* 0x000fe20000041810 */
[----:B------:R-:W-:Y:S05]  /*6c60*/  LDSM.16.M88.4 R164, [R206+0x4000] ;  /* 0x00400000cea4783b */ /* 0x000fea0000000200 */
[C---:B------:R-:W-:Y:S06]  /*6c70*/  HMMA.16816.F32.BF16 R172, R20.reuse, R176, R172 ;  /* 0x000000b014ac723c */ /* 0x040fec00000418ac */
[----:B------:R-:W-:Y:S01]  /*6c80*/  HMMA.16816.F32.BF16 R168, R20, R178, R168 ;  /* 0x000000b214a8723c */ /* 0x000fe200000418a8 */
[----:B------:R-:W4:Y:S04]  /*6c90*/  LDSM.16.M88.4 R20, [R189] ;  /* 0x00000000bd14783b */ /* 0x000f280000000200 */
[----:B------:R-:W5:Y:S01]  /*6ca0*/  LDSM.16.M88.4 R176, [R199+0x8800] ;  /* 0x00880000c7b0783b */ /* 0x000f620000000200 */
[----:B--2---:R-:W-:Y:S06]  /*6cb0*/  HMMA.16816.F32.BF16 R28, R32, R160, R28 ;  /* 0x000000a0201c723c */ /* 0x004fec000004181c */
[----:B---3--:R-:W-:Y:S06]  /*6cc0*/  HMMA.16816.F32.BF16 R4, R8, R140, R4 ;  /* 0x0000008c0804723c */ /* 0x008fec0000041804 */
[----:B------:R-:W-:Y:S01]  /*6cd0*/  HMMA.16816.F32.BF16 R152, R32, R162, R152 ;  /* 0x000000a22098723c */ /* 0x000fe20000041898 */
[----:B------:R-:W2:Y:S05]  /*6ce0*/  LDSM.16.M88.4 R160, [R205+0xa000] ;  /* 0x00a00000cda0783b */ /* 0x000eaa0000000200 */
[----:B------:R-:W-:Y:S01]  /*6cf0*/  HMMA.16816.F32.BF16 R16, R8, R142, R16 ;  /* 0x0000008e0810723c */ /* 0x000fe20000041810 */
[----:B------:R-:W-:Y:S05]  /*6d00*/  LDSM.16.M88.4 R140, [R204+0x4000] ;  /* 0x00400000cc8c783b */ /* 0x000fea0000000200 */
[C---:B------:R-:W-:Y:S06]  /*6d10*/  HMMA.16816.F32.BF16 R148, R32.reuse, R156, R148 ;  /* 0x0000009c2094723c */ /* 0x040fec0000041894 */
[C---:B------:R-:W-:Y:S01]  /*6d20*/  HMMA.16816.F32.BF16 R144, R32.reuse, R158, R144 ;  /* 0x0000009e2090723c */ /* 0x040fe20000041890 */
[----:B------:R-:W-:Y:S05]  /*6d30*/  LDSM.16.M88.4 R156, [R192+0x2800] ;  /* 0x00280000c09c783b */ /* 0x000fea0000000200 */
[C---:B-1----:R-:W-:Y:S06]  /*6d40*/  HMMA.16816.F32.BF16 R172, R32.reuse, R136, R172 ;  /* 0x0000008820ac723c */ /* 0x042fec00000418ac */
[----:B------:R-:W-:Y:S01]  /*6d50*/  HMMA.16816.F32.BF16 R168, R32, R138, R168 ;  /* 0x0000008a20a8723c */ /* 0x000fe200000418a8 */
[----:B------:R-:W1:Y:S04]  /*6d60*/  LDSM.16.M88.4 R136, [R199+0x9000] ;  /* 0x00900000c788783b */ /* 0x000e680000000200 */
[----:B------:R-:W3:Y:S01]  /*6d70*/  LDSM.16.M88.4 R32, [R187] ;  /* 0x00000000bb20783b */ /* 0x000ee20000000200 */
[----:B------:R-:W-:Y:S06]  /*6d80*/  HMMA.16816.F32.BF16 R28, R24, R12, R28 ;  /* 0x0000000c181c723c */ /* 0x000fec000004181c */
[----:B------:R-:W-:Y:S06]  /*6d90*/  HMMA.16816.F32.BF16 R4, R180, R212, R4 ;  /* 0x000000d4b404723c */ /* 0x000fec0000041804 */
[----:B------:R-:W-:Y:S01]  /*6da0*/  HMMA.16816.F32.BF16 R152, R24, R14, R152 ;  /* 0x0000000e1898723c */ /* 0x000fe20000041898 */
[----:B------:R-:W3:Y:S05]  /*6db0*/  LDSM.16.M88.4 R12, [R199+0x9800] ;  /* 0x00980000c70c783b */ /* 0x000eea0000000200 */
[----:B------:R-:W-:Y:S01]  /*6dc0*/  HMMA.16816.F32.BF16 R16, R180, R214, R16 ;  /* 0x000000d6b410723c */ /* 0x000fe20000041810 */
[----:B------:R-:W-:Y:S05]  /*6dd0*/  LDSM.16.M88.4 R212, [R205+0xa800] ;  /* 0x00a80000cdd4783b */ /* 0x000fea0000000200 */
[C---:B----4-:R-:W-:Y:S06]  /*6de0*/  HMMA.16816.F32.BF16 R148, R24.reuse, R20, R148 ;  /* 0x000000141894723c */ /* 0x050fec0000041894 */
[----:B------:R-:W-:Y:S01]  /*6df0*/  HMMA.16816.F32.BF16 R144, R24, R22, R144 ;  /* 0x000000161890723c */ /* 0x000fe20000041890 */
[----:B------:R-:W4:Y:S05]  /*6e00*/  LDSM.16.M88.4 R20, [R192+0x3000] ;  /* 0x00300000c014783b */ /* 0x000f2a0000000200 */
[----:B-----5:R-:W-:Y:S06]  /*6e10*/  HMMA.16816.F32.BF16 R28, R8, R176, R28 ;  /* 0x000000b0081c723c */ /* 0x020fec000004181c */
[----:B--2---:R-:W-:Y:S06]  /*6e20*/  HMMA.16816.F32.BF16 R4, R164, R160, R4 ;  /* 0x000000a0a404723c */ /* 0x004fec0000041804 */
[----:B------:R-:W-:Y:S01]  /*6e30*/  HMMA.16816.F32.BF16 R152, R8, R178, R152 ;  /* 0x000000b20898723c */ /* 0x000fe20000041898 */
[----:B------:R-:W-:Y:S05]  /*6e40*/  LDSM.16.M88.4 R176, [R192+0x3800] ;  /* 0x00380000c0b0783b */ /* 0x000fea0000000200 */
[C---:B------:R-:W-:Y:S06]  /*6e50*/  HMMA.16816.F32.BF16 R172, R24.reuse, R208, R172 ;  /* 0x000000d018ac723c */ /* 0x040fec00000418ac */
[----:B------:R-:W-:Y:S01]  /*6e60*/  HMMA.16816.F32.BF16 R168, R24, R210, R168 ;  /* 0x000000d218a8723c */ /* 0x000fe200000418a8 */
[----:B------:R-:W-:Y:S04]  /*6e70*/  LDSM.16.M88.4 R24, [R202+0x4000] ;  /* 0x00400000ca18783b */ /* 0x000fe80000000200 */
[----:B------:R-:W2:Y:S01]  /*6e80*/  LDSM.16.M88.4 R208, [R199+0xa000] ;  /* 0x00a00000c7d0783b */ /* 0x000ea20000000200 */
[----:B------:R-:W-:Y:S03]  /*6e90*/  HMMA.16816.F32.BF16 R16, R164, R162, R16 ;  /* 0x000000a2a410723c */ /* 0x000fe60000041810 */
[----:B------:R-:W5:Y:S03]  /*6ea0*/  LDSM.16.M88.4 R160, [R205+0xb000] ;  /* 0x00b00000cda0783b */ /* 0x000f660000000200 */
[C---:B-1----:R-:W-:Y:S06]  /*6eb0*/  HMMA.16816.F32.BF16 R148, R8.reuse, R136, R148 ;  /* 0x000000880894723c */ /* 0x042fec0000041894 */
[----:B------:R-:W-:Y:S01]  /*6ec0*/  HMMA.16816.F32.BF16 R144, R8, R138, R144 ;  /* 0x0000008a0890723c */ /* 0x000fe20000041890 */
[----:B------:R-:W1:Y:S05]  /*6ed0*/  LDSM.16.M88.4 R136, [R186] ;  /* 0x00000000ba88783b */ /* 0x000e6a0000000200 */
[----:B------:R-:W-:Y:S06]  /*6ee0*/  HMMA.16816.F32.BF16 R28, R180, R156, R28 ;  /* 0x0000009cb41c723c */ /* 0x000fec000004181c */
[----:B---3--:R-:W-:Y:S06]  /*6ef0*/  HMMA.16816.F32.BF16 R4, R140, R32, R4 ;  /* 0x000000208c04723c */ /* 0x008fec0000041804 */
[----:B------:R-:W-:Y:S01]  /*6f00*/  HMMA.16816.F32.BF16 R152, R180, R158, R152 ;  /* 0x0000009eb498723c */ /* 0x000fe20000041898 */
[----:B------:R-:W-:Y:S05]  /*6f10*/  LDSM.16.M88.4 R156, [R205+0xb800] ;  /* 0x00b80000cd9c783b */ /* 0x000fea0000000200 */
[C---:B------:R-:W-:Y:S06]  /*6f20*/  HMMA.16816.F32.BF16 R172, R8.reuse, R12, R172 ;  /* 0x0000000c08ac723c */ /* 0x040fec00000418ac */
[----:B------:R-:W-:Y:S01]  /*6f30*/  HMMA.16816.F32.BF16 R168, R8, R14, R168 ;  /* 0x0000000e08a8723c */ /* 0x000fe200000418a8 */
[----:B------:R-:W-:Y:S04]  /*6f40*/  LDSM.16.M88.4 R12, [R201+0x4000] ;  /* 0x00400000c90c783b */ /* 0x000fe80000000200 */
[----:B------:R-:W3:Y:S01]  /*6f50*/  LDSM.16.M88.4 R8, [R192+0x4000] ;  /* 0x00400000c008783b */ /* 0x000ee20000000200 */
[----:B------:R-:W-:Y:S03]  /*6f60*/  HMMA.16816.F32.BF16 R16, R140, R34, R16 ;  /* 0x000000228c10723c */ /* 0x000fe60000041810 */
[----:B------:R-:W3:Y:S03]  /*6f70*/  LDSM.16.M88.4 R32, [R185] ;  /* 0x00000000b920783b */ /* 0x000ee60000000200 */
[C---:B----4-:R-:W-:Y:S06]  /*6f80*/  HMMA.16816.F32.BF16 R148, R180.reuse, R20, R148 ;  /* 0x00000014b494723c */ /* 0x050fec0000041894 */
[----:B------:R-:W-:Y:S01]  /*6f90*/  HMMA.16816.F32.BF16 R144, R180, R22, R144 ;  /* 0x00000016b490723c */ /* 0x000fe20000041890 */
[----:B------:R-:W-:Y:S05]  /*6fa0*/  LDSM.16.M88.4 R20, [R199+0xa800] ;  /* 0x00a80000c714783b */ /* 0x000fea0000000200 */
[----:B------:R-:W-:Y:S06]  /*6fb0*/  HMMA.16816.F32.BF16 R28, R164, R212, R28 ;  /* 0x000000d4a41c723c */ /* 0x000fec000004181c */
[----:B--2---:R-:W-:Y:S06]  /*6fc0*/  HMMA.16816.F32.BF16 R4, R24, R208, R4 ;  /* 0x000000d01804723c */ /* 0x004fec0000041804 */
[----:B------:R-:W-:Y:S06]  /*6fd0*/  HMMA.16816.F32.BF16 R152, R164, R214, R152 ;  /* 0x000000d6a498723c */ /* 0x000fec0000041898 */
[C---:B------:R-:W-:Y:S06]  /*6fe0*/  HMMA.16816.F32.BF16 R172, R180.reuse, R176, R172 ;  /* 0x000000b0b4ac723c */ /* 0x040fec00000418ac */
[----:B------:R-:W-:Y:S01]  /*6ff0*/  HMMA.16816.F32.BF16 R168, R180, R178, R168 ;  /* 0x000000b2b4a8723c */ /* 0x000fe200000418a8 */
[----:B------:R-:W2:Y:S05]  /*7000*/  LDSM.16.M88.4 R176, [R184] ;  /* 0x00000000b8b0783b */ /* 0x000eaa0000000200 */
[----:B------:R-:W-:Y:S06]  /*7010*/  HMMA.16816.F32.BF16 R16, R24, R210, R16 ;  /* 0x000000d21810723c */ /* 0x000fec0000041810 */
[C---:B-----5:R-:W-:Y:S06]  /*7020*/  HMMA.16816.F32.BF16 R148, R164.reuse, R160, R148 ;  /* 0x000000a0a494723c */ /* 0x060fec0000041894 */
[----:B------:R-:W-:Y:S01]  /*7030*/  HMMA.16816.F32.BF16 R160, R164, R162, R144 ;  /* 0x000000a2a4a0723c */ /* 0x000fe20000041890 */
[----:B------:R-:W-:Y:S05]  /*7040*/  LDSM.16.M88.4 R144, [R192+0x4800] ;  /* 0x00480000c090783b */ /* 0x000fea0000000200 */
[----:B-1----:R-:W-:Y:S06]  /*7050*/  HMMA.16816.F32.BF16 R28, R140, R136, R28 ;  /* 0x000000888c1c723c */ /* 0x002fec000004181c */
[----:B---3--:R-:W-:Y:S06]  /*7060*/  HMMA.16816.F32.BF16 R4, R12, R8, R4 ;  /* 0x000000080c04723c */ /* 0x008fec0000041804 */
[----:B------:R-:W-:Y:S01]  /*7070*/  HMMA.16816.F32.BF16 R152, R140, R138, R152 ;  /* 0x0000008a8c98723c */ /* 0x000fe20000041898 */
[----:B------:R-:W1:Y:S05]  /*7080*/  LDSM.16.M88.4 R136, [R199+0xb000] ;  /* 0x00b00000c788783b */ /* 0x000e6a0000000200 */
[C---:B------:R-:W-:Y:S06]  /*7090*/  HMMA.16816.F32.BF16 R172, R164.reuse, R156, R172 ;  /* 0x0000009ca4ac723c */ /* 0x040fec00000418ac */
[----:B------:R-:W-:Y:S06]  /*70a0*/  HMMA.16816.F32.BF16 R168, R164, R158, R168 ;  /* 0x0000009ea4a8723c */ /* 0x000fec00000418a8 */
[----:B------:R-:W-:Y:S01]  /*70b0*/  HMMA.16816.F32.BF16 R16, R12, R10, R16 ;  /* 0x0000000a0c10723c */ /* 0x000fe20000041810 */
[----:B------:R-:W3:Y:S01]  /*70c0*/  LDSM.16.M88.4 R8, [R199+0xb800] ;  /* 0x00b80000c708783b */ /* 0x000ee20000000200 */
[----:B------:R-:W-:Y:S01]  /*70d0*/  FMUL.FTZ R3, R4, UR5 ;  /* 0x0000000504037c20 */ /* 0x000fe20008410000 */
[----:B------:R-:W-:-:S03]  /*70e0*/  FMUL.FTZ R157, R7, UR5 ;  /* 0x00000005079d7c20 */ /* 0x000fc60008410000 */
[C---:B------:R-:W-:Y:S02]  /*70f0*/  HMMA.16816.F32.BF16 R148, R140.reuse, R32, R148 ;  /* 0x000000208c94723c */ /* 0x040fe40000041894 */
[----:B------:R-:W-:Y:S04]  /*7100*/  MUFU.TANH R3, R3 ;  /* 0x0000000300037308 */ /* 0x000fe80000002400 */
[----:B------:R-:W-:Y:S01]  /*7110*/  HMMA.16816.F32.BF16 R160, R140, R34, R160 ;  /* 0x000000228ca0723c */ /* 0x000fe200000418a0 */
[----:B------:R-:W-:-:S03]  /*7120*/  FMUL.FTZ R33, R6, UR5 ;  /* 0x0000000506217c20 */ /* 0x000fc60008410000 */
[----:B------:R-:W-:Y:S02]  /*7130*/  MUFU.TANH R157, R157 ;  /* 0x0000009d009d7308 */ /* 0x000fe40000002400 */
[C---:B--2---:R-:W-:Y:S01]  /*7140*/  HMMA.16816.F32.BF16 R172, R140.reuse, R176, R172 ;  /* 0x000000b08cac723c */ /* 0x044fe200000418ac */
[----:B------:R-:W-:Y:S02]  /*7150*/  FMUL.FTZ R35, R5, UR5 ;  /* 0x0000000505237c20 */ /* 0x000fe40008410000 */
[----:B------:R-:W2:Y:S03]  /*7160*/  LDSM.16.M88.4 R4, [R192+0x5000] ;  /* 0x00500000c004783b */ /* 0x000ea60000000200 */
[----:B------:R-:W-:Y:S01]  /*7170*/  HMMA.16816.F32.BF16 R168, R140, R178, R168 ;  /* 0x000000b28ca8723c */ /* 0x000fe200000418a8 */
[----:B------:R-:W4:Y:S01]  /*7180*/  MUFU.TANH R35, R35 ;  /* 0x0000002300237308 */ /* 0x000f220000002400 */
[----:B------:R-:W-:Y:S01]  /*7190*/  FMUL.FTZ R16, R16, UR5 ;  /* 0x0000000510107c20 */ /* 0x000fe20008410000 */
[----:B------:R-:W-:Y:S01]  /*71a0*/  FMUL.FTZ R18, R18, UR5 ;  /* 0x0000000512127c20 */ /* 0x000fe20008410000 */
[----:B------:R-:W-:Y:S01]  /*71b0*/  FMUL.FTZ R17, R17, UR5 ;  /* 0x0000000511117c20 */ /* 0x000fe20008410000 */
[----:B------:R-:W-:Y:S01]  /*71c0*/  FMUL.FTZ R19, R19, UR5 ;  /* 0x0000000513137c20 */ /* 0x000fe20008410000 */
[C---:B------:R-:W-:Y:S03]  /*71d0*/  HMMA.16816.F32.BF16 R28, R24.reuse, R20, R28 ;  /* 0x00000014181c723c */ /* 0x040fe6000004181c */
[----:B------:R-:W-:Y:S03]  /*71e0*/  MUFU.TANH R33, R33 ;  /* 0x0000002100217308 */ /* 0x000fe60000002400 */
[----:B------:R-:W-:Y:S01]  /*71f0*/  HMMA.16816.F32.BF16 R152, R24, R22, R152 ;  /* 0x000000161898723c */ /* 0x000fe20000041898 */
[----:B------:R-:W5:Y:S01]  /*7200*/  LDSM.16.M88.4 R20, [R192+0x5800] ;  /* 0x00580000c014783b */ /* 0x000f620000000200 */
[----:B------:R-:W-:-:S04]  /*7210*/  DEPBAR.LE SB0, 0x0 ;  /* 0x000080000000791a */ /* 0x000fc80000000000 */
[C---:B-1----:R-:W-:Y:S01]  /*7220*/  HMMA.16816.F32.BF16 R148, R24.reuse, R136, R148 ;  /* 0x000000881894723c */ /* 0x042fe20000041894 */
[----:B------:R4:W-:Y:S05]  /*7230*/  MUFU.TANH R137, R18 ;  /* 0x0000001200897308 */ /* 0x0009ea0000002400 */
[C---:B------:R-:W-:Y:S03]  /*7240*/  HMMA.16816.F32.BF16 R160, R24.reuse, R138, R160 ;  /* 0x0000008a18a0723c */ /* 0x040fe600000418a0 */
[----:B------:R-:W-:Y:S03]  /*7250*/  MUFU.TANH R17, R17 ;  /* 0x0000001100117308 */ /* 0x000fe60000002400 */
[C---:B---3--:R-:W-:Y:S05]  /*7260*/  HMMA.16816.F32.BF16 R172, R24.reuse, R8, R172 ;  /* 0x0000000818ac723c */ /* 0x048fea00000418ac */
[----:B------:R-:W-:Y:S01]  /*7270*/  MUFU.TANH R19, R19 ;  /* 0x0000001300137308 */ /* 0x000fe20000002400 */
[----:B------:R-:W-:Y:S06]  /*7280*/  HMMA.16816.F32.BF16 R168, R24, R10, R168 ;  /* 0x0000000a18a8723c */ /* 0x000fec00000418a8 */
[C---:B------:R-:W-:Y:S01]  /*7290*/  HMMA.16816.F32.BF16 R28, R12.reuse, R144, R28 ;  /* 0x000000900c1c723c */ /* 0x040fe2000004181c */
[----:B------:R-:W1:Y:S05]  /*72a0*/  MUFU.TANH R145, R16 ;  /* 0x0000001000917308 */ /* 0x000e6a0000002400 */
[C---:B------:R-:W-:Y:S06]  /*72b0*/  HMMA.16816.F32.BF16 R152, R12.reuse, R146, R152 ;  /* 0x000000920c98723c */ /* 0x040fec0000041898 */
[C---:B--2---:R-:W-:Y:S06]  /*72c0*/  HMMA.16816.F32.BF16 R148, R12.reuse, R4, R148 ;  /* 0x000000040c94723c */ /* 0x044fec0000041894 */
[----:B------:R-:W-:Y:S01]  /*72d0*/  HMMA.16816.F32.BF16 R160, R12, R6, R160 ;  /* 0x000000060ca0723c */ /* 0x000fe200000418a0 */
[----:B------:R-:W-:-:S04]  /*72e0*/  IMAD R4, R2, 0x40, R227 ;  /* 0x0000004002047824 */ /* 0x000fc800078e02e3 */
[----:B------:R-:W-:Y:S01]  /*72f0*/  VIADD R10, R4, 0x1 ;  /* 0x00000001040a7836 */ /* 0x000fe20000000000 */
[C---:B-----5:R-:W-:Y:S01]  /*7300*/  HMMA.16816.F32.BF16 R172, R12.reuse, R20, R172 ;  /* 0x000000140cac723c */ /* 0x060fe200000418ac */
[----:B------:R-:W-:Y:S01]  /*7310*/  FMUL.FTZ R11, R30, UR5 ;  /* 0x000000051e0b7c20 */ /* 0x000fe20008410000 */
[----:B------:R-:W-:Y:S01]  /*7320*/  FMUL.FTZ R28, R28, UR5 ;  /* 0x000000051c1c7c20 */ /* 0x000fe20008410000 */
[----:B------:R-:W-:Y:S01]  /*7330*/  FMUL.FTZ R9, R29, UR5 ;  /* 0x000000051d097c20 */ /* 0x000fe20008410000 */
[C---:B------:R-:W-:Y:S01]  /*7340*/  ISETP.GE.AND P0, PT, R10.reuse, R240, PT ;  /* 0x000000f00a00720c */ /* 0x040fe20003f06270 */
[----:B------:R-:W-:Y:S01]  /*7350*/  FMUL.FTZ R5, R31, UR5 ;  /* 0x000000051f057c20 */ /* 0x000fe20008410000 */
[----:B------:R-:W-:Y:S01]  /*7360*/  ISETP.GE.AND P1, PT, R10, R237, PT ;  /* 0x000000ed0a00720c */ /* 0x000fe20003f26270 */
[----:B------:R-:W-:Y:S01]  /*7370*/  HMMA.16816.F32.BF16 R168, R12, R22, R168 ;  /* 0x000000160ca8723c */ /* 0x000fe200000418a8 */
[----:B------:R-:W-:Y:S01]  /*7380*/  I2FP.F32.S32 R10, R10 ;  /* 0x0000000a000a7245 */ /* 0x000fe20000201400 */
[----:B------:R-:W2:Y:S01]  /*7390*/  MUFU.TANH R139, R28 ;  /* 0x0000001c008b7308 */ /* 0x000ea20000002400 */
[----:B------:R-:W-:Y:S01]  /*73a0*/  FMUL.FTZ R7, R152, UR5 ;  /* 0x0000000598077c20 */ /* 0x000fe20008410000 */
[----:B------:R-:W-:Y:S01]  /*73b0*/  FMUL.FTZ R25, R153, UR5 ;  /* 0x0000000599197c20 */ /* 0x000fe20008410000 */
[----:B------:R-:W-:Y:S01]  /*73c0*/  FMUL.FTZ R150, R150, UR5 ;  /* 0x0000000596967c20 */ /* 0x000fe20008410000 */
[----:B----4-:R-:W-:Y:S01]  /*73d0*/  FFMA.FTZ R18, R10, R0, R35 ;  /* 0x000000000a127223 */ /* 0x010fe20000010023 */
[----:B------:R-:W-:-:S02]  /*73e0*/  VIADD R12, R4, 0x8 ;  /* 0x00000008040c7836 */ /* 0x000fc40000000000 */
[----:B------:R-:W-:Y:S01]  /*73f0*/  FFMA.FTZ R21, R10, R0, R157 ;  /* 0x000000000a157223 */ /* 0x000fe2000001009d */
[----:B------:R-:W-:Y:S01]  /*7400*/  VIADD R10, R4, 0x9 ;  /* 0x00000009040a7836 */ /* 0x000fe20000000000 */
[----:B------:R-:W3:Y:S01]  /*7410*/  MUFU.TANH R11, R11 ;  /* 0x0000000b000b7308 */ /* 0x000ee20000002400 */
[----:B------:R-:W-:Y:S01]  /*7420*/  FSEL R18, R18, -INF , !P0 ;  /* 0xff80000012127808 */ /* 0x000fe20004000000 */
[----:B------:R-:W-:Y:S01]  /*7430*/  FMUL.FTZ R13, R154, UR5 ;  /* 0x000000059a0d7c20 */ /* 0x000fe20008410000 */
[C---:B------:R-:W-:Y:S01]  /*7440*/  ISETP.GE.AND P5, PT, R12.reuse, R240, PT ;  /* 0x000000f00c00720c */ /* 0x040fe20003fa6270 */
[----:B------:R-:W-:Y:S01]  /*7450*/  FMUL.FTZ R15, R155, UR5 ;  /* 0x000000059b0f7c20 */ /* 0x000fe20008410000 */
[-C--:B------:R-:W-:Y:S01]  /*7460*/  ISETP.GE.AND P6, PT, R12, R237.reuse, PT ;  /* 0x000000ed0c00720c */ /* 0x080fe20003fc6270 */
[----:B------:R-:W-:Y:S01]  /*7470*/  FMUL.FTZ R27, R148, UR5 ;  /* 0x00000005941b7c20 */ /* 0x000fe20008410000 */
[----:B------:R-:W-:Y:S01]  /*7480*/  I2FP.F32.S32 R12, R12 ;  /* 0x0000000c000c7245 */ /* 0x000fe20000201400 */
[----:B------:R-:W4:Y:S01]  /*7490*/  MUFU.TANH R9, R9 ;  /* 0x0000000900097308 */ /* 0x000f220000002400 */
[----:B------:R-:W-:Y:S01]  /*74a0*/  FSEL R21, R21, -INF , !P1 ;  /* 0xff80000015157808 */ /* 0x000fe20004800000 */
[----:B------:R-:W-:Y:S01]  /*74b0*/  FMUL.FTZ R29, R149, UR5 ;  /* 0x00000005951d7c20 */ /* 0x000fe20008410000 */
[----:B------:R-:W-:Y:S01]  /*74c0*/  ISETP.GE.AND P0, PT, R10, R240, PT ;  /* 0x000000f00a00720c */ /* 0x000fe20003f06270 */
[-C--:B-1----:R-:W-:Y:S01]  /*74d0*/  FFMA.FTZ R22, R12, R0.reuse, R145 ;  /* 0x000000000c167223 */ /* 0x082fe20000010091 */
[-C--:B------:R-:W-:Y:S01]  /*74e0*/  ISETP.GE.AND P1, PT, R10, R237.reuse, PT ;  /* 0x000000ed0a00720c */ /* 0x080fe20003f26270 */
[----:B------:R-:W-:Y:S01]  /*74f0*/  FFMA.FTZ R23, R12, R0, R137 ;  /* 0x000000000c177223 */ /* 0x000fe20000010089 */
[----:B------:R-:W-:Y:S01]  /*7500*/  I2FP.F32.S32 R10, R10 ;  /* 0x0000000a000a7245 */ /* 0x000fe20000201400 */
[----:B------:R-:W1:Y:S01]  /*7510*/  MUFU.TANH R5, R5 ;  /* 0x0000000500057308 */ /* 0x000e620000002400 */
[----:B------:R-:W-:Y:S01]  /*7520*/  VIADD R12, R4, 0x10 ;  /* 0x00000010040c7836 */ /* 0x000fe20000000000 */
[----:B------:R-:W-:Y:S01]  /*7530*/  FSEL R22, R22, -INF , !P5 ;  /* 0xff80000016167808 */ /* 0x000fe20006800000 */
[----:B------:R-:W-:Y:S01]  /*7540*/  FMUL.FTZ R151, R151, UR5 ;  /* 0x0000000597977c20 */ /* 0x000fe20008410000 */
[CC--:B------:R-:W-:Y:S01]  /*7550*/  FFMA.FTZ R20, R10.reuse, R0.reuse, R17 ;  /* 0x000000000a147223 */ /* 0x0c0fe20000010011 */
[----:B------:R-:W-:Y:S01]  /*7560*/  FFMA.FTZ R19, R10, R0, R19 ;  /* 0x000000000a137223 */ /* 0x000fe20000010013 */
[----:B------:R-:W-:Y:S01]  /*7570*/  FSEL R23, R23, -INF , !P6 ;  /* 0xff80000017177808 */ /* 0x000fe20007000000 */
[----:B------:R-:W-:Y:S01]  /*7580*/  VIADD R10, R4, 0x11 ;  /* 0x00000011040a7836 */ /* 0x000fe20000000000 */
[C---:B------:R-:W-:Y:S01]  /*7590*/  ISETP.GE.AND P5, PT, R12.reuse, R240, PT ;  /* 0x000000f00c00720c */ /* 0x040fe20003fa6270 */
[----:B------:R-:W-:Y:S01]  /*75a0*/  MUFU.TANH R7, R7 ;  /* 0x0000000700077308 */ /* 0x000fe20000002400 */
[-C--:B------:R-:W-:Y:S01]  /*75b0*/  ISETP.GE.AND P6, PT, R12, R237.reuse, PT ;  /* 0x000000ed0c00720c */ /* 0x080fe20003fc6270 */
[----:B------:R-:W-:Y:S01]  /*75c0*/  FMUL.FTZ R162, R162, UR5 ;  /* 0x00000005a2a27c20 */ /* 0x000fe20008410000 */
[----:B------:R-:W-:Y:S01]  /*75d0*/  I2FP.F32.S32 R12, R12 ;  /* 0x0000000c000c7245 */ /* 0x000fe20000201400 */
[----:B------:R-:W-:Y:S01]  /*75e0*/  FMUL.FTZ R161, R161, UR5 ;  /* 0x00000005a1a17c20 */ /* 0x000fe20008410000 */
[----:B------:R-:W-:Y:S01]  /*75f0*/  FSEL R20, R20, -INF , !P0 ;  /* 0xff80000014147808 */ /* 0x000fe20004000000 */
[----:B------:R-:W-:Y:S01]  /*7600*/  FMUL.FTZ R163, R163, UR5 ;  /* 0x00000005a3a37c20 */ /* 0x000fe20008410000 */
[----:B------:R-:W-:Y:S01]  /*7610*/  FSEL R19, R19, -INF , !P1 ;  /* 0xff80000013137808 */ /* 0x000fe20004800000 */
[----:B------:R-:W-:Y:S01]  /*7620*/  MUFU.TANH R13, R13 ;  /* 0x0000000d000d7308 */ /* 0x000fe20000002400 */
[----:B------:R-:W-:Y:S01]  /*7630*/  ISETP.GE.AND P0, PT, R10, R240, PT ;  /* 0x000000f00a00720c */ /* 0x000fe20003f06270 */
[-C--:B--2---:R-:W-:Y:S01]  /*7640*/  FFMA.FTZ R139, R12, R0.reuse, R139 ;  /* 0x000000000c8b7223 */ /* 0x084fe2000001008b */
[----:B------:R-:W-:Y:S01]  /*7650*/  ISETP.GE.AND P1, PT, R10, R237, PT ;  /* 0x000000ed0a00720c */ /* 0x000fe20003f26270 */
[----:B---3--:R-:W-:Y:S01]  /*7660*/  FFMA.FTZ R11, R12, R0, R11 ;  /* 0x000000000c0b7223 */ /* 0x008fe2000001000b */
[----:B------:R-:W-:Y:S01]  /*7670*/  I2FP.F32.S32 R10, R10 ;  /* 0x0000000a000a7245 */ /* 0x000fe20000201400 */
[----:B------:R-:W-:-:S02]  /*7680*/  VIADD R12, R4, 0x18 ;  /* 0x00000018040c7836 */ /* 0x000fc40000000000 */
[----:B------:R-:W-:Y:S01]  /*7690*/  FMUL.FTZ R160, R160, UR5 ;  /* 0x00000005a0a07c20 */ /* 0x000fe20008410000 */
[----:B------:R-:W2:Y:S01]  /*76a0*/  MUFU.TANH R25, R25 ;  /* 0x0000001900197308 */ /* 0x000ea20000002400 */
[----:B------:R-:W-:Y:S01]  /*76b0*/  FSEL R177, R11, -INF , !P6 ;  /* 0xff8000000bb17808 */ /* 0x000fe20007000000 */
[CC--:B----4-:R-:W-:Y:S01]  /*76c0*/  FFMA.FTZ R9, R10.reuse, R0.reuse, R9 ;  /* 0x000000000a097223 */ /* 0x0d0fe20000010009 */
[----:B-1----:R-:W-:Y:S01]  /*76d0*/  FFMA.FTZ R179, R10, R0, R5 ;  /* 0x000000000ab37223 */ /* 0x002fe20000010005 */
[----:B------:R-:W-:Y:S01]  /*76e0*/  VIADD R10, R4, 0x19 ;  /* 0x00000019040a7836 */ /* 0x000fe20000000000 */
[-C--:B------:R-:W-:Y:S01]  /*76f0*/  ISETP.GE.AND P6, PT, R12, R237.reuse, PT ;  /* 0x000000ed0c00720c */ /* 0x080fe20003fc6270 */
[----:B------:R-:W-:Y:S01]  /*7700*/  FMUL.FTZ R172, R172, UR5 ;  /* 0x00000005acac7c20 */ /* 0x000fe20008410000 */
[----:B------:R-:W-:Y:S01]  /*7710*/  FSEL R148, R9, -INF , !P0 ;  /* 0xff80000009947808 */ /* 0x000fe20004000000 */
[----:B------:R-:W1:Y:S01]  /*7720*/  MUFU.TANH R15, R15 ;  /* 0x0000000f000f7308 */ /* 0x000e620000002400 */
[----:B------:R-:W-:Y:S01]  /*7730*/  FSEL R179, R179, -INF , !P1 ;  /* 0xff800000b3b37808 */ /* 0x000fe20004800000 */
[----:B------:R-:W-:Y:S01]  /*7740*/  FMUL.FTZ R174, R174, UR5 ;  /* 0x00000005aeae7c20 */ /* 0x000fe20008410000 */
[C---:B------:R-:W-:Y:S01]  /*7750*/  ISETP.GE.AND P0, PT, R10.reuse, R240, PT ;  /* 0x000000f00a00720c */ /* 0x040fe20003f06270 */
[----:B------:R-:W-:Y:S01]  /*7760*/  FMUL.FTZ R173, R173, UR5 ;  /* 0x00000005adad7c20 */ /* 0x000fe20008410000 */
[----:B------:R-:W-:Y:S01]  /*7770*/  ISETP.GE.AND P1, PT, R10, R237, PT ;  /* 0x000000ed0a00720c */ /* 0x000fe20003f26270 */
[----:B------:R-:W-:Y:S01]  /*7780*/  FMUL.FTZ R175, R175, UR5 ;  /* 0x00000005afaf7c20 */ /* 0x000fe20008410000 */
[----:B------:R-:W-:Y:S01]  /*7790*/  I2FP.F32.S32 R10, R10 ;  /* 0x0000000a000a7245 */ /* 0x000fe20000201400 */
[----:B------:R3:W-:Y:S01]  /*77a0*/  MUFU.TANH R31, R150 ;  /* 0x00000096001f7308 */ /* 0x0007e20000002400 */
[----:B------:R-:W-:Y:S01]  /*77b0*/  FMUL.FTZ R168, R168, UR5 ;  /* 0x00000005a8a87c20 */ /* 0x000fe20008410000 */
[----:B------:R-:W-:Y:S01]  /*77c0*/  FMUL.FTZ R8, R170, UR5 ;  /* 0x00000005aa087c20 */ /* 0x000fe20008410000 */
[----:B------:R-:W-:Y:S01]  /*77d0*/  FMUL.FTZ R171, R171, UR5 ;  /* 0x00000005abab7c20 */ /* 0x000fe20008410000 */
[----:B--2---:R-:W-:Y:S01]  /*77e0*/  FFMA.FTZ R25, R10, R0, R25 ;  /* 0x000000000a197223 */ /* 0x004fe20000010019 */
[----:B------:R-:W-:-:S03]  /*77f0*/  FMUL.FTZ R6, R169, UR5 ;  /* 0x00000005a9067c20 */ /* 0x000fc60008410000 */
[----:B------:R-:W-:Y:S01]  /*7800*/  MUFU.TANH R27, R27 ;  /* 0x0000001b001b7308 */ /* 0x000fe20000002400 */
[----:B-1----:R-:W-:Y:S01]  /*7810*/  FFMA.FTZ R15, R10, R0, R15 ;  /* 0x000000000a0f7223 */ /* 0x002fe2000001000f */
[----:B------:R-:W-:Y:S01]  /*7820*/  VIADD R10, R4, 0x21 ;  /* 0x00000021040a7836 */ /* 0x000fe20000000000 */
[----:B------:R-:W-:-:S03]  /*7830*/  FSEL R136, R25, -INF , !P0 ;  /* 0xff80000019887808 */ /* 0x000fc60004000000 */
[----:B------:R-:W-:Y:S02]  /*7840*/  FSEL R149, R15, -INF , !P1 ;  /* 0xff8000000f957808 */ /* 0x000fe40004800000 */
[----:B------:R-:W1:Y:S01]  /*7850*/  MUFU.TANH R29, R29 ;  /* 0x0000001d001d7308 */ /* 0x000e620000002400 */
[----:B---3--:R-:W-:Y:S02]  /*7860*/  FSEL R150, R139, -INF , !P5 ;  /* 0xff8000008b967808 */ /* 0x008fe40006800000 */
[----:B------:R-:W-:Y:S02]  /*7870*/  ISETP.GE.AND P5, PT, R12, R240, PT ;  /* 0x000000f00c00720c */ /* 0x000fe40003fa6270 */
[----:B------:R-:W-:Y:S02]  /*7880*/  I2FP.F32.S32 R12, R12 ;  /* 0x0000000c000c7245 */ /* 0x000fe40000201400 */
[C---:B------:R-:W-:Y:S01]  /*7890*/  ISETP.GE.AND P0, PT, R10.reuse, R240, PT ;  /* 0x000000f00a00720c */ /* 0x040fe20003f06270 */
[----:B------:R2:W3:Y:S01]  /*78a0*/  MUFU.TANH R35, R151 ;  /* 0x0000009700237308 */ /* 0x0004e20000002400 */
[----:B------:R-:W-:Y:S01]  /*78b0*/  ISETP.GE.AND P1, PT, R10, R237, PT ;  /* 0x000000ed0a00720c */ /* 0x000fe20003f26270 */
[CC--:B------:R-:W-:Y:S01]  /*78c0*/  FFMA.FTZ R7, R12.reuse, R0.reuse, R7 ;  /* 0x000000000c077223 */ /* 0x0c0fe20000010007 */
[----:B------:R-:W-:Y:S01]  /*78d0*/  FFMA.FTZ R13, R12, R0, R13 ;  /* 0x000000000c0d7223 */ /* 0x000fe2000001000d */
[----:B------:R-:W-:Y:S01]  /*78e0*/  VIADD R12, R4, 0x20 ;  /* 0x00000020040c7836 */ /* 0x000fe20000000000 */
[----:B------:R-:W-:-:S02]  /*78f0*/  I2FP.F32.S32 R10, R10 ;  /* 0x0000000a000a7245 */ /* 0x000fc40000201400 */
[----:B------:R-:W-:Y:S01]  /*7900*/  FSEL R138, R7, -INF , !P5 ;  /* 0xff800000078a7808 */ /* 0x000fe20006800000 */
[----:B------:R-:W4:Y:S01]  /*7910*/  MUFU.TANH R5, R162 ;  /* 0x000000a200057308 */ /* 0x000f220000002400 */
[----:B------:R-:W-:Y:S01]  /*7920*/  ISETP.GE.AND P5, PT, R12, R240, PT ;  /* 0x000000f00c00720c */ /* 0x000fe20003fa6270 */
[----:B-1----:R-:W-:-:S05]  /*7930*/  FFMA.FTZ R29, R10, R0, R29 ;  /* 0x000000000a1d7223 */ /* 0x002fca000001001d */
[----:B------:R-:W-:Y:S01]  /*7940*/  FSEL R144, R29, -INF , !P0 ;  /* 0xff8000001d907808 */ /* 0x000fe20004000000 */
[----:B------:R-:W1:Y:S01]  /*7950*/  MUFU.TANH R17, R160 ;  /* 0x000000a000117308 */ /* 0x000e620000002400 */
[----:B--2---:R-:W-:Y:S01]  /*7960*/  FSEL R151, R13, -INF , !P6 ;  /* 0xff8000000d977808 */ /* 0x004fe20007000000 */
[----:B---3--:R-:W-:Y:S01]  /*7970*/  FFMA.FTZ R35, R10, R0, R35 ;  /* 0x000000000a237223 */ /* 0x008fe20000010023 */
[-C--:B------:R-:W-:Y:S01]  /*7980*/  ISETP.GE.AND P6, PT, R12, R237.reuse, PT ;  /* 0x000000ed0c00720c */ /* 0x080fe20003fc6270 */
[----:B------:R-:W-:Y:S01]  /*7990*/  VIADD R10, R4, 0x29 ;  /* 0x00000029040a7836 */ /* 0x000fe20000000000 */
[----:B------:R-:W-:Y:S02]  /*79a0*/  I2FP.F32.S32 R12, R12 ;  /* 0x0000000c000c7245 */ /* 0x000fe40000201400 */
[----:B------:R-:W-:Y:S01]  /*79b0*/  FSEL R145, R35, -INF , !P1 ;  /* 0xff80000023917808 */ /* 0x000fe20004800000 */
[----:B------:R-:W2:Y:S01]  /*79c0*/  MUFU.TANH R161, R161 ;  /* 0x000000a100a17308 */ /* 0x000ea20000002400 */
[----:B------:R-:W-:Y:S01]  /*79d0*/  ISETP.GE.AND P0, PT, R10, R240, PT ;  /* 0x000000f00a00720c */ /* 0x000fe20003f06270 */
[CC--:B------:R-:W-:Y:S01]  /*79e0*/  FFMA.FTZ R27, R12.reuse, R0.reuse, R27 ;  /* 0x000000000c1b7223 */ /* 0x0c0fe2000001001b */
[----:B------:R-:W-:Y:S01]  /*79f0*/  FFMA.FTZ R31, R12, R0, R31 ;  /* 0x000000000c1f7223 */ /* 0x000fe2000001001f */
[----:B------:R-:W-:Y:S01]  /*7a00*/  VIADD R12, R4, 0x28 ;  /* 0x00000028040c7836 */ /* 0x000fe20000000000 */
[----:B------:R-:W-:-:S02]  /*7a10*/  ISETP.GE.AND P1, PT, R10, R237, PT ;  /* 0x000000ed0a00720c */ /* 0x000fc40003f26270 */
[----:B------:R-:W-:Y:S01]  /*7a20*/  FSEL R146, R27, -INF , !P5 ;  /* 0xff8000001b927808 */ /* 0x000fe20006800000 */
[----:B------:R-:W3:Y:S01]  /*7a30*/  MUFU.TANH R163, R163 ;  /* 0x000000a300a37308 */ /* 0x000ee20000002400 */
[----:B------:R-:W-:Y:S02]  /*7a40*/  FSEL R147, R31, -INF , !P6 ;  /* 0xff8000001f937808 */ /* 0x000fe40007000000 */
[C---:B------:R-:W-:Y:S01]  /*7a50*/  ISETP.GE.AND P5, PT, R12.reuse, R240, PT ;  /* 0x000000f00c00720c */ /* 0x040fe20003fa6270 */
[----:B------:R-:W-:Y:S01]  /*7a60*/  BAR.SYNC.DEFER_BLOCKING 0x0 ;  /* 0x0000000000007b1d */ /* 0x000fe20000010000 */
[----:B------:R-:W-:Y:S02]  /*7a70*/  ISETP.GE.AND P6, PT, R12, R237, PT ;  /* 0x000000ed0c00720c */ /* 0x000fe40003fc6270 */
[----:B------:R-:W-:Y:S02]  /*7a80*/  I2FP.F32.S32 R12, R12 ;  /* 0x0000000c000c7245 */ /* 0x000fe40000201400 */
[----:B------:R-:W-:Y:S01]  /*7a90*/  I2FP.F32.S32 R10, R10 ;  /* 0x0000000a000a7245 */ /* 0x000fe20000201400 */
[----:B------:R-:W5:Y:S02]  /*7aa0*/  MUFU.TANH R7, R172 ;  /* 0x000000ac00077308 */ /* 0x000f640000002400 */
[----:B----4-:R-:W-:Y:S01]  /*7ab0*/  FFMA.FTZ R143, R12, R0, R5 ;  /* 0x000000000c8f7223 */ /* 0x010fe20000010005 */
[----:B------:R-:W-:-:S02]  /*7ac0*/  VIADD R5, R4, 0x30 ;  /* 0x0000003004057836 */ /* 0x000fc40000000000 */
[-C--:B-1----:R-:W-:Y:S01]  /*7ad0*/  FFMA.FTZ R17, R12, R0.reuse, R17 ;  /* 0x000000000c117223 */ /* 0x082fe20000010011 */
[CC--:B--2---:R-:W-:Y:S01]  /*7ae0*/  FFMA.FTZ R140, R10.reuse, R0.reuse, R161 ;  /* 0x000000000a8c7223 */ /* 0x0c4fe200000100a1 */
[----:B---3--:R-:W-:Y:S01]  /*7af0*/  FFMA.FTZ R141, R10, R0, R163 ;  /* 0x000000000a8d7223 */ /* 0x008fe200000100a3 */
[----:B------:R5:W1:Y:S01]  /*7b00*/  MUFU.TANH R9, R174 ;  /* 0x000000ae00097308 */ /* 0x000a620000002400 */
[----:B------:R-:W-:Y:S01]  /*7b10*/  VIADD R10, R4, 0x31 ;  /* 0x00000031040a7836 */ /* 0x000fe20000000000 */
[----:B------:R-:W-:Y:S02]  /*7b20*/  I2FP.F32.S32 R12, R5 ;  /* 0x00000005000c7245 */ /* 0x000fe40000201400 */
[----:B------:R-:W-:Y:S02]  /*7b30*/  FSEL R142, R17, -INF , !P5 ;  /* 0xff800000118e7808 */ /* 0x000fe40006800000 */
[----:B------:R-:W-:Y:S02]  /*7b40*/  FSEL R143, R143, -INF , !P6 ;  /* 0xff8000008f8f7808 */ /* 0x000fe40007000000 */
[----:B------:R-:W2:Y:S01]  /*7b50*/  MUFU.TANH R173, R173 ;  /* 0x000000ad00ad7308 */ /* 0x000ea20000002400 */
[----:B------:R-:W-:-:S02]  /*7b60*/  FSEL R140, R140, -INF , !P0 ;  /* 0xff8000008c8c7808 */ /* 0x000fc40004000000 */
[----:B------:R-:W-:Y:S02]  /*7b70*/  FSEL R141, R141, -INF , !P1 ;  /* 0xff8000008d8d7808 */ /* 0x000fe40004800000 */
[CC--:B------:R-:W-:Y:S02]  /*7b80*/  ISETP.GE.AND P5, PT, R5.reuse, R240.reuse, PT ;  /* 0x000000f00500720c */ /* 0x0c0fe40003fa6270 */
[-C--:B------:R-:W-:Y:S01]  /*7b90*/  ISETP.GE.AND P6, PT, R5, R237.reuse, PT ;  /* 0x000000ed0500720c */ /* 0x080fe20003fc6270 */
[----:B------:R-:W3:Y:S01]  /*7ba0*/  MUFU.TANH R175, R175 ;  /* 0x000000af00af7308 */ /* 0x000ee20000002400 */
[----:B------:R-:W-:Y:S01]  /*7bb0*/  ISETP.GE.AND P0, PT, R10, R240, PT ;  /* 0x000000f00a00720c */ /* 0x000fe20003f06270 */
[-C--:B-----5:R-:W-:Y:S01]  /*7bc0*/  FFMA.FTZ R174, R12, R0.reuse, R7 ;  /* 0x000000000cae7223 */ /* 0x0a0fe20000010007 */
[----:B------:R-:W-:Y:S01]  /*7bd0*/  ISETP.GE.AND P1, PT, R10, R237, PT ;  /* 0x000000ed0a00720c */ /* 0x000fe20003f26270 */
[----:B-1----:R-:W-:Y:S01]  /*7be0*/  FFMA.FTZ R9, R12, R0, R9 ;  /* 0x000000000c097223 */ /* 0x002fe20000010009 */
[----:B------:R-:W-:-:S02]  /*7bf0*/  I2FP.F32.S32 R10, R10 ;  /* 0x0000000a000a7245 */ /* 0x000fc40000201400 */
[----:B------:R-:W-:Y:S01]  /*7c00*/  FSEL R174, R174, -INF , !P5 ;  /* 0xff800000aeae7808 */ /* 0x000fe20006800000 */
[----:B------:R-:W1:Y:S01]  /*7c10*/  MUFU.TANH R5, R168 ;  /* 0x000000a800057308 */ /* 0x000e620000002400 */
[----:B------:R-:W-:Y:S01]  /*7c20*/  FSEL R169, R9, -INF , !P6 ;  /* 0xff80000009a97808 */ /* 0x000fe20007000000 */
[----:B--2---:R-:W-:Y:S01]  /*7c30*/  FFMA.FTZ R170, R10, R0, R173 ;  /* 0x000000000aaa7223 */ /* 0x004fe200000100ad */
[----:B------:R-:W-:-:S04]  /*7c40*/  ISETP.GE.AND P5, PT, R4, R240, PT ;  /* 0x000000f00400720c */ /* 0x000fc80003fa6270 */
[----:B------:R-:W-:Y:S01]  /*7c50*/  FSEL R170, R170, -INF , !P0 ;  /* 0xff800000aaaa7808 */ /* 0x000fe20004000000 */
[----:B------:R2:W4:Y:S01]  /*7c60*/  MUFU.TANH R7, R8 ;  /* 0x0000000800077308 */ /* 0x0005220000002400 */
[----:B---3--:R-:W-:Y:S01]  /*7c70*/  FFMA.FTZ R167, R10, R0, R175 ;  /* 0x000000000aa77223 */ /* 0x008fe200000100af */
[----:B------:R-:W-:-:S04]  /*7c80*/  VIADD R10, R4, 0x38 ;  /* 0x00000038040a7836 */ /* 0x000fc80000000000 */
[----:B------:R-:W-:Y:S02]  /*7c90*/  FSEL R167, R167, -INF , !P1 ;  /* 0xff800000a7a77808 */ /* 0x000fe40004800000 */
[----:B------:R3:W5:Y:S01]  /*7ca0*/  MUFU.TANH R9, R6 ;  /* 0x0000000600097308 */ /* 0x0007620000002400 */
[C---:B------:R-:W-:Y:S02]  /*7cb0*/  ISETP.GE.AND P6, PT, R10.reuse, R240, PT ;  /* 0x000000f00a00720c */ /* 0x040fe40003fc6270 */
[-C--:B------:R-:W-:Y:S02]  /*7cc0*/  ISETP.GE.AND P0, PT, R10, R237.reuse, PT ;  /* 0x000000ed0a00720c */ /* 0x080fe40003f06270 */
[C---:B------:R-:W-:Y:S02]  /*7cd0*/  ISETP.GE.AND P1, PT, R4.reuse, R237, PT ;  /* 0x000000ed0400720c */ /* 0x040fe40003f26270 */
[----:B------:R-:W-:Y:S01]  /*7ce0*/  I2FP.F32.S32 R10, R10 ;  /* 0x0000000a000a7245 */ /* 0x000fe20000201400 */
[----:B------:R-:W5:Y:S01]  /*7cf0*/  MUFU.TANH R171, R171 ;  /* 0x000000ab00ab7308 */ /* 0x000f620000002400 */
[----:B--2---:R-:W-:Y:S01]  /*7d00*/  I2FP.F32.S32 R8, R4 ;  /* 0x0000000400087245 */ /* 0x004fe20000201400 */
[----:B------:R-:W-:-:S02]  /*7d10*/  VIADD R4, R4, 0x39 ;  /* 0x0000003904047836 */ /* 0x000fc40000000000 */
[CC--:B-1----:R-:W-:Y:S01]  /*7d20*/  FFMA.FTZ R5, R10.reuse, R0.reuse, R5 ;  /* 0x000000000a057223 */ /* 0x0c2fe20000010005 */
[-C--:B----4-:R-:W-:Y:S01]  /*7d30*/  FFMA.FTZ R7, R10, R0.reuse, R7 ;  /* 0x000000000a077223 */ /* 0x090fe20000010007 */
[CC--:B------:R-:W-:Y:S01]  /*7d40*/  FFMA.FTZ R3, R8.reuse, R0.reuse, R3 ;  /* 0x0000000008037223 */ /* 0x0c0fe20000010003 */
[----:B------:R-:W-:Y:S01]  /*7d50*/  FFMA.FTZ R25, R8, R0, R33 ;  /* 0x0000000008197223 */ /* 0x000fe20000010021 */
[----:B---3--:R-:W-:-:S03]  /*7d60*/  I2FP.F32.S32 R6, R4 ;  /* 0x0000000400067245 */ /* 0x008fc60000201400 */
[----:B------:R-:W-:Y:S02]  /*7d70*/  FSEL R24, R3, -INF , !P5 ;  /* 0xff80000003187808 */ /* 0x000fe40006800000 */
[----:B------:R-:W-:Y:S01]  /*7d80*/  ISETP.GE.AND P5, PT, R232, 0x3, PT ;  /* 0x00000003e800780c */ /* 0x000fe20003fa6270 */
[CC--:B-----5:R-:W-:Y:S01]  /*7d90*/  FFMA.FTZ R9, R6.reuse, R0.reuse, R9 ;  /* 0x0000000006097223 */ /* 0x0e0fe20000010009 */
[----:B------:R-:W-:Y:S02]  /*7da0*/  FSEL R168, R5, -INF , !P6 ;  /* 0xff80000005a87808 */ /* 0x000fe40007000000 */
[----:B------:R-:W-:Y:S01]  /*7db0*/  FSEL R165, R7, -INF , !P0 ;  /* 0xff80000007a57808 */ /* 0x000fe20004000000 */
[----:B------:R-:W-:Y:S01]  /*7dc0*/  FFMA.FTZ R163, R6, R0, R171 ;  /* 0x0000000006a37223 */ /* 0x000fe200000100ab */
[C---:B------:R-:W-:Y:S02]  /*7dd0*/  ISETP.GE.AND P6, PT, R4.reuse, R240, PT ;  /* 0x000000f00400720c */ /* 0x040fe40003fc6270 */
[----:B------:R-:W-:-:S02]  /*7de0*/  ISETP.GE.AND P0, PT, R4, R237, PT ;  /* 0x000000ed0400720c */ /* 0x000fc40003f06270 */
[----:B------:R-:W-:Y:S02]  /*7df0*/  FSEL R25, R25, -INF , !P1 ;  /* 0xff80000019197808 */ /* 0x000fe40004800000 */
[----:B------:R-:W-:Y:S02]  /*7e00*/  FSEL R166, R9, -INF , !P6 ;  /* 0xff80000009a67808 */ /* 0x000fe40007000000 */
[----:B------:R-:W-:Y:S01]  /*7e10*/  FSEL R163, R163, -INF , !P0 ;  /* 0xff800000a3a37808 */ /* 0x000fe20004000000 */
        /* <DEDUP_REMOVED lines=49> */
[--C-:B------:R-:W-:Y:S01]  /*8130*/  @!P3 LEA.HI.X R27, R3, R17, R28.reuse, 0x1, P0 ;  /* 0x00000011031bb211 */ /* 0x100fe200000f0c1c */
[----:B------:R2:W-:Y:S01]  /*8140*/  @P3 STS.128 [R223+0x8800], RZ ;  /* 0x008800ffdf003388 */ /* 0x0005e20000000c00 */
[----:B------:R-:W-:Y:S01]  /*8150*/  IADD3 R17, P6, R216, R3, RZ ;  /* 0x00000003d8117210 */ /* 0x000fe20007fde0ff */
[----:B------:R-:W1:Y:S02]  /*8160*/  @!P2 LDC.64 R8, c[0x0][0x218] ;  /* 0x00008600ff08ab82 */ /* 0x000e640000000a00 */
[----:B------:R-:W-:Y:S01]  /*8170*/  @!PT LDS RZ, [RZ] ;  /* 0x00000000fffff984 */ /* 0x000fe20000000800 */
[----:B------:R-:W-:Y:S01]  /*8180*/  @!PT LDS RZ, [RZ] ;  /* 0x00000000fffff984 */ /* 0x000fe20000000800 */
[----:B------:R-:W-:Y:S01]  /*8190*/  @!PT LDS RZ, [RZ] ;  /* 0x00000000fffff984 */ /* 0x000fe20000000800 */
[----:B------:R2:W-:Y:S01]  /*81a0*/  @!P3 LDGSTS.E.BYPASS.LTC128B.128 [R223+0x8800], desc[UR8][R26.64+0x80] ;  /* 0x088000801adfbfae */ /* 0x0005e2000b901d48 */
[----:B---3--:R-:W-:Y:S01]  /*81b0*/  @!P4 LEA R34, P1, R17, R12, 0x1 ;  /* 0x0000000c1122c211 */ /* 0x008fe200078208ff */
[----:B------:R-:W-:-:S02]  /*81c0*/  IMAD.X R12, R207, 0x1, R28, P6 ;  /* 0x00000001cf0c7824 */ /* 0x000fc400030e061c */
[----:B------:R2:W-:Y:S02]  /*81d0*/  @P2 STS.128 [R223+0xa800], RZ ;  /* 0x00a800ffdf002388 */ /* 0x0005e40000000c00 */
[----:B------:R-:W3:Y:S01]  /*81e0*/  @!P4 LDC.64 R6, c[0x0][0x218] ;  /* 0x00008600ff06cb82 */ /* 0x000ee20000000a00 */
[----:B----4-:R-:W-:Y:S02]  /*81f0*/  @!P2 LEA R14, P0, R3, R14, 0x1 ;  /* 0x0000000e030ea211 */ /* 0x010fe400078008ff */
[----:B------:R-:W-:Y:S02]  /*8200*/  @!P4 LEA.HI.X R35, R17, R13, R12, 0x1, P1 ;  /* 0x0000000d1123c211 */ /* 0x000fe400008f0c0c */
[----:B------:R-:W-:Y:S02]  /*8210*/  @!P2 LEA.HI.X R15, R3, R15, R28, 0x1, P0 ;  /* 0x0000000f030fa211 */ /* 0x000fe400000f0c1c */
[----:B------:R-:W-:Y:S01]  /*8220*/  IADD3 R3, P6, R216, R17, RZ ;  /* 0x00000011d8037210 */ /* 0x000fe20007fde0ff */
        /* <DEDUP_REMOVED lines=48> */
.L_x_768:
[----:B------:R-:W-:Y:S05]  /*8530*/  BSYNC B0 ;  /* 0x0000000000007941 */ /* 0x000fea0003800000 */
.L_x_767:
[----:B------:R-:W0:Y:S02]  /*8540*/  LDGDEPBAR ;  /* 0x00000000000079af */ /* 0x000e240000000000 */
.L_x_766:
[----:B------:R-:W-:Y:S01]  /*8550*/  FMNMX.FTZ R3, R133, R24, !PT ;  /* 0x0000001885037209 */ /* 0x000fe20007810000 */
[----:B--2---:R-:W-:Y:S01]  /*8560*/  LDSM.16.MT88.4 R32, [R196+0xc000] ;  /* 0x00c00000c420783b */ /* 0x004fe20000004200 */
[----:B-1----:R-:W-:Y:S02]  /*8570*/  FMNMX.FTZ R4, R132, R25, !PT ;  /* 0x0000001984047209 */ /* 0x002fe40007810000 */
        /* <DEDUP_REMOVED lines=50> */
[--C-:B------:R-:W-:Y:S01]  /*88a0*/  FFMA.FTZ R159, R24, UR6, -R171.reuse ;  /* 0x00000006189f7c23 */ /* 0x100fe200080108ab */
        /* <DEDUP_REMOVED lines=34> */
[----:B------:R-:W4:Y:S01]  /*8ad0*/  MUFU.EX2 R155, R155 ;  /* 0x0000009b009b7308 */ /* 0x000f220000000800 */
[----:B---3--:R-:W-:Y:S01]  /*8ae0*/  F2FP.BF16.F32.PACK_AB R4, R157, R159 ;  /* 0x0000009f9d04723e */ /* 0x008fe200000010ff */
[--C-:B------:R-:W-:Y:S01]  /*8af0*/  FFMA.FTZ R167, R167, UR6, -R164.reuse ;  /* 0x00000006a7a77c23 */ /* 0x100fe200080108a4 */
[----:B------:R-:W-:Y:S01]  /*8b00*/  LDSM.16.MT88.4 R140, [R198+0xf000] ;  /* 0x00f00000c68c783b */ /* 0x000fe20000004200 */
[----:B------:R-:W-:-:S04]  /*8b10*/  FFMA.FTZ R165, R165, UR6, -R164 ;  /* 0x00000006a5a57c23 */ /* 0x000fc800080108a4 */
[----:B------:R-:W-:Y:S08]  /*8b20*/  MUFU.EX2 R156, R156 ;  /* 0x0000009c009c7308 */ /* 0x000ff00000000800 */
        /* <DEDUP_REMOVED lines=27> */
[----:B------:R-:W1:Y:S01]  /*8ce0*/  MUFU.EX2 R175, R175 ;  /* 0x000000af00af7308 */ /* 0x000e620000000800 */
[-C--:B------:R-:W-:Y:S01]  /*8cf0*/  FMUL.FTZ R88, R88, R162.reuse ;  /* 0x000000a258587220 */ /* 0x080fe20000410000 */
[-C--:B------:R-:W-:Y:S01]  /*8d00*/  FMUL.FTZ R89, R89, R162.reuse ;  /* 0x000000a259597220 */ /* 0x080fe20000410000 */
[-C--:B------:R-:W-:Y:S01]  /*8d10*/  FMUL.FTZ R90, R90, R161.reuse ;  /* 0x000000a15a5a7220 */ /* 0x080fe20000410000 */
[C---:B------:R-:W-:Y:S01]  /*8d20*/  HMMA.16816.F32.BF16 R16, R4.reuse, R18, R116 ;  /* 0x000000120410723c */ /* 0x040fe20000041874 */
[----:B------:R-:W3:Y:S01]  /*8d30*/  LDSM.16.MT88.4 R116, [R200+0xe000] ;  /* 0x00e00000c874783b */ /* 0x000ee20000004200 */
[-C--:B------:R-:W-:Y:S01]  /*8d40*/  FMUL.FTZ R91, R91, R161.reuse ;  /* 0x000000a15b5b7220 */ /* 0x080fe20000410000 */
[-C--:B------:R-:W-:Y:S01]  /*8d50*/  FMUL.FTZ R12, R128, R162.reuse ;  /* 0x000000a2800c7220 */ /* 0x080fe20000410000 */
[----:B------:R-:W-:Y:S01]  /*8d60*/  MUFU.EX2 R173, R173 ;  /* 0x000000ad00ad7308 */ /* 0x000fe20000000800 */
        /* <DEDUP_REMOVED lines=23> */
[C---:B------:R-:W-:Y:S01]  /*8ee0*/  HMMA.16816.F32.BF16 R12, R4.reuse, R8, R12 ;  /* 0x00000008040c723c */ /* 0x040fe2000004180c */
[----:B------:R-:W-:Y:S01]  /*8ef0*/  LDSM.16.MT88.4 R128, [R197+0xc800] ;  /* 0x00c80000c580783b */ /* 0x000fe20000004200 */
[-C--:B------:R-:W-:Y:S01]  /*8f00*/  FMUL.FTZ R92, R92, R162.reuse ;  /* 0x000000a25c5c7220 */ /* 0x080fe20000410000 */
[-C--:B------:R-:W-:Y:S01]  /*8f10*/  FMUL.FTZ R93, R93, R162.reuse ;  /* 0x000000a25d5d7220 */ /* 0x080fe20000410000 */
[-C--:B------:R-:W-:Y:S01]  /*8f20*/  FMUL.FTZ R94, R94, R161.reuse ;  /* 0x000000a15e5e7220 */ /* 0x080fe20000410000 */
[----:B------:R-:W-:Y:S01]  /*8f30*/  LDSM.16.MT88.4 R120, [R200+0xe800] ;  /* 0x00e80000c878783b */ /* 0x000fe20000004200 */
[C---:B------:R-:W-:Y:S01]  /*8f40*/  HMMA.16816.F32.BF16 R100, R4.reuse, R32, R108 ;  /* 0x000000200464723c */ /* 0x040fe2000004186c */
[----:B------:R-:W2:Y:S01]  /*8f50*/  MUFU.EX2 R180, R180 ;  /* 0x000000b400b47308 */ /* 0x000ea20000000800 */
[-C--:B------:R-:W-:Y:S01]  /*8f60*/  FMUL.FTZ R95, R95, R161.reuse ;  /* 0x000000a15f5f7220 */ /* 0x080fe20000410000 */
[----:B------:R-:W4:Y:S01]  /*8f70*/  LDSM.16.MT88.4 R108, [R197+0xe000] ;  /* 0x00e00000c56c783b */ /* 0x000f220000004200 */
[-C--:B------:R-:W-:Y:S01]  /*8f80*/  FMUL.FTZ R96, R96, R162.reuse ;  /* 0x000000a260607220 */ /* 0x080fe20000410000 */
[-C--:B------:R-:W-:Y:S01]  /*8f90*/  FMUL.FTZ R97, R97, R162.reuse ;  /* 0x000000a261617220 */ /* 0x080fe20000410000 */
[C---:B------:R-:W-:Y:S01]  /*8fa0*/  HMMA.16816.F32.BF16 R32, R4.reuse, R34, R104 ;  /* 0x000000220420723c */ /* 0x040fe20000041868 */
[-C--:B------:R-:W-:Y:S01]  /*8fb0*/  FMUL.FTZ R98, R98, R161.reuse ;  /* 0x000000a162627220 */ /* 0x080fe20000410000 */
[-C--:B------:R-:W-:Y:S01]  /*8fc0*/  FMUL.FTZ R99, R99, R161.reuse ;  /* 0x000000a163637220 */ /* 0x080fe20000410000 */
[----:B------:R-:W-:Y:S03]  /*8fd0*/  MUFU.EX2 R178, R178 ;  /* 0x000000b200b27308 */ /* 0x000fe60000000800 */
        /* <DEDUP_REMOVED lines=11> */
[C---:B---3--:R-:W-:Y:S03]  /*9090*/  HMMA.16816.F32.BF16 R40, R4.reuse, R116, R104 ;  /* 0x000000740428723c */ /* 0x048fe60000041868 */
[----:B------:R-:W3:Y:S03]  /*90a0*/  LDSM.16.MT88.4 R104, [R196+0xe000] ;  /* 0x00e00000c468783b */ /* 0x000ee60000004200 */
        /* <DEDUP_REMOVED lines=10> */
[----:B------:R-:W-:-:S03]  /*9150*/  FMUL.FTZ R47, R51, R161 ;  /* 0x000000a1332f7220 */ /* 0x000fc60000410000 */
[----:B------:R-:W5:Y:S02]  /*9160*/  MUFU.EX2 R182, R182 ;  /* 0x000000b600b67308 */ /* 0x000f640000000800 */
[C---:B------:R-:W-:Y:S06]  /*9170*/  HMMA.16816.F32.BF16 R48, R4.reuse, R112, R116 ;  /* 0x000000700430723c */ /* 0x040fec0000041874 */
        /* <DEDUP_REMOVED lines=23> */
[C---:B---3--:R-:W-:Y:S06]  /*92f0*/  HMMA.16816.F32.BF16 R64, R4.reuse, R104, R116 ;  /* 0x000000680440723c */ /* 0x048fec0000041874 */
        /* <DEDUP_REMOVED lines=11> */
[C---:B-1----:R-:W-:Y:S01]  /*93b0*/  HMMA.16816.F32.BF16 R72, R4.reuse, R112, R116 ;  /* 0x000000700448723c */ /* 0x042fe20000041874 */
[----:B------:R-:W1:Y:S05]  /*93c0*/  LDSM.16.MT88.4 R116, [R198+0xc800] ;  /* 0x00c80000c674783b */ /* 0x000e6a0000004200 */
[C---:B------:R-:W-:Y:S01]  /*93d0*/  HMMA.16816.F32.BF16 R68, R4.reuse, R114, R68 ;  /* 0x000000720444723c */ /* 0x040fe20000041844 */
[-C--:B------:R-:W-:Y:S01]  /*93e0*/  FMUL.FTZ R112, R80, R162.reuse ;  /* 0x000000a250707220 */ /* 0x080fe20000410000 */
[-C--:B------:R-:W-:Y:S01]  /*93f0*/  FMUL.FTZ R113, R81, R162.reuse ;  /* 0x000000a251717220 */ /* 0x080fe20000410000 */
[-C--:B------:R-:W-:Y:S01]  /*9400*/  FMUL.FTZ R80, R84, R162.reuse ;  /* 0x000000a254507220 */ /* 0x080fe20000410000 */
[-C--:B------:R-:W-:Y:S01]  /*9410*/  FMUL.FTZ R81, R85, R162.reuse ;  /* 0x000000a255517220 */ /* 0x080fe20000410000 */
[----:B------:R-:W1:Y:S01]  /*9420*/  MUFU.EX2 R210, R210 ;  /* 0x000000d200d27308 */ /* 0x000e620000000800 */
[----:B------:R-:W-:Y:S01]  /*9430*/  FFMA.FTZ R162, R236, R162, R159 ;  /* 0x000000a2eca27223 */ /* 0x000fe2000001009f */
[-C--:B------:R-:W-:Y:S01]  /*9440*/  FMUL.FTZ R114, R82, R161.reuse ;  /* 0x000000a152727220 */ /* 0x080fe20000410000 */
[-C--:B------:R-:W-:Y:S01]  /*9450*/  FMUL.FTZ R115, R83, R161.reuse ;  /* 0x000000a153737220 */ /* 0x080fe20000410000 */
[-C--:B------:R-:W-:Y:S01]  /*9460*/  FMUL.FTZ R82, R86, R161.reuse ;  /* 0x000000a156527220 */ /* 0x080fe20000410000 */
[-C--:B------:R-:W-:Y:S01]  /*9470*/  FMUL.FTZ R83, R87, R161.reuse ;  /* 0x000000a157537220 */ /* 0x080fe20000410000 */
[----:B------:R-:W-:Y:S01]  /*9480*/  FFMA.FTZ R161, R233, R161, R156 ;  /* 0x000000a1e9a17223 */ /* 0x000fe2000001009c */
[----:B------:R-:W-:Y:S01]  /*9490*/  FADD.FTZ R157, R157, R162 ;  /* 0x000000a29d9d7221 */ /* 0x000fe20000010000 */
[----:B------:R-:W-:Y:S01]  /*94a0*/  MUFU.EX2 R211, R211 ;  /* 0x000000d300d37308 */ /* 0x000fe20000000800 */
[----:B----4-:R-:W-:Y:S01]  /*94b0*/  HMMA.16816.F32.BF16 R76, R4, R108, R76 ;  /* 0x0000006c044c723c */ /* 0x010fe2000004184c */
[----:B------:R-:W-:Y:S01]  /*94c0*/  FADD.FTZ R154, R154, R161 ;  /* 0x000000a19a9a7221 */ /* 0x000fe20000010000 */
[----:B------:R-:W-:-:S03]  /*94d0*/  FADD.FTZ R158, R158, R157 ;  /* 0x0000009d9e9e7221 */ /* 0x000fc60000010000 */
[----:B------:R-:W-:Y:S01]  /*94e0*/  FADD.FTZ R153, R153, R154 ;  /* 0x0000009a99997221 */ /* 0x000fe20000010000 */
[C---:B------:R-:W-:Y:S01]  /*94f0*/  HMMA.16816.F32.BF16 R84, R4.reuse, R110, R112 ;  /* 0x0000006e0454723c */ /* 0x040fe20000041870 */
[----:B------:R-:W4:Y:S01]  /*9500*/  LDSM.16.MT88.4 R112, [R198+0xe800] ;  /* 0x00e80000c670783b */ /* 0x000f220000004200 */
[----:B------:R-:W4:Y:S01]  /*9510*/  MUFU.EX2 R212, R212 ;  /* 0x000000d400d47308 */ /* 0x000f220000000800 */
[----:B------:R-:W-:Y:S01]  /*9520*/  FADD.FTZ R155, R155, R158 ;  /* 0x0000009e9b9b7221 */ /* 0x000fe20000010000 */
[----:B------:R-:W-:Y:S01]  /*9530*/  FADD.FTZ R160, R160, R153 ;  /* 0x00000099a0a07221 */ /* 0x000fe20000010000 */
[----:B------:R-:W4:Y:S01]  /*9540*/  LDSM.16.MT88.4 R108, [R197+0xe800] ;  /* 0x00e80000c56c783b */ /* 0x000f220000004200 */
[C---:B---3--:R-:W-:Y:S04]  /*9550*/  HMMA.16816.F32.BF16 R80, R4.reuse, R104, R80 ;  /* 0x000000680450723c */ /* 0x048fe80000041850 */
[----:B------:R-:W-:Y:S02]  /*9560*/  MUFU.EX2 R167, R167 ;  /* 0x000000a700a77308 */ /* 0x000fe40000000800 */
[----:B------:R-:W-:Y:S01]  /*9570*/  HMMA.16816.F32.BF16 R88, R4, R106, R88 ;  /* 0x0000006a0458723c */ /* 0x000fe20000041858 */
[----:B------:R-:W-:-:S02]  /*9580*/  F2FP.BF16.F32.PACK_AB R104, R175, R172 ;  /* 0x000000acaf68723e */ /* 0x000fc400000010ff */
[----:B--2---:R-:W-:-:S03]  /*9590*/  F2FP.BF16.F32.PACK_AB R105, R180, R177 ;  /* 0x000000b1b469723e */ /* 0x004fc600000010ff */
        /* <DEDUP_REMOVED lines=87> */
[----:B------:R-:W-:Y:S01]  /*9b10*/  HMMA.16816.F32.BF16 R4, R96, R146, R4 ;  /* 0x000000926004723c */ /* 0x000fe20000041804 */
[----:B------:R-:W-:-:S06]  /*9b20*/  MOV R144, R2 ;  /* 0x0000000200907202 */ /* 0x000fcc0000000f00 */
        /* <DEDUP_REMOVED lines=21> */
[----:B------:R-:W-:Y:S01]  /*9c80*/  FADD.FTZ R8, R172, R155 ;  /* 0x0000009bac087221 */ /* 0x000fe20000010000 */
[----:B------:R-:W-:-:S03]  /*9c90*/  FADD.FTZ R9, R177, R160 ;  /* 0x000000a0b1097221 */ /* 0x000fc60000010000 */
[----:B------:R-:W-:Y:S01]  /*9ca0*/  FADD.FTZ R8, R175, R8 ;  /* 0x00000008af087221 */ /* 0x000fe20000010000 */
[----:B------:R-:W-:Y:S01]  /*9cb0*/  HMMA.16816.F32.BF16 R116, R96, R138, R116 ;  /* 0x0000008a6074723c */ /* 0x000fe20000041874 */
[----:B------:R-:W1:Y:S01]  /*9cc0*/  LDSM.16.MT88.4 R136, [R197+0x11800] ;  /* 0x01180000c588783b */ /* 0x000e620000004200 */
[----:B------:R-:W-:Y:S01]  /*9cd0*/  FADD.FTZ R9, R180, R9 ;  /* 0x00000009b4097221 */ /* 0x000fe20000010000 */
[----:B------:R-:W-:-:S03]  /*9ce0*/  FADD.FTZ R173, R173, R8 ;  /* 0x00000008adad7221 */ /* 0x000fc60000010000 */
        /* <DEDUP_REMOVED lines=25> */
[----:B------:R-:W-:Y:S01]  /*9e80*/  MOV R132, R3 ;  /* 0x0000000300847202 */ /* 0x000fe20000000f00 */
[----:B------:R-:W-:Y:S01]  /*9e90*/  FADD.FTZ R233, R164, R165 ;  /* 0x000000a5a4e97221 */ /* 0x000fe20000010000 */
[----:B------:R-:W-:-:S02]  /*9ea0*/  MOV R133, R152 ;  /* 0x0000009800857202 */ /* 0x000fc40000000f00 */
[----:B------:R-:W-:Y:S01]  /*9eb0*/  @P5 MOV R132, R3 ;  /* 0x0000000300845202 */ /* 0x000fe20000000f00 */
[----:B-1----:R-:W-:Y:S01]  /*9ec0*/  HMMA.16816.F32.BF16 R84, R96, R136, R84 ;  /* 0x000000886054723c */ /* 0x002fe20000041854 */
[----:B------:R-:W-:-:S05]  /*9ed0*/  @P5 MOV R133, R152 ;  /* 0x0000009800855202 */ /* 0x000fca0000000f00 */
[C---:B------:R-:W-:Y:S06]  /*9ee0*/  HMMA.16816.F32.BF16 R88, R96.reuse, R138, R88 ;  /* 0x0000008a6058723c */ /* 0x040fec0000041858 */
[C---:B--2---:R-:W-:Y:S06]  /*9ef0*/  HMMA.16816.F32.BF16 R92, R96.reuse, R16, R92 ;  /* 0x00000010605c723c */ /* 0x044fec000004185c */
[----:B------:R-:W-:Y:S01]  /*9f00*/  HMMA.16816.F32.BF16 R96, R96, R18, R4 ;  /* 0x000000126060723c */ /* 0x000fe20000041804 */
[----:B------:R-:W-:-:S08]  /*9f10*/  NOP ;  /* 0x0000000000007918 */ /* 0x000fd00000000000 */
[----:B------:R-:W-:-:S15]  /*9f20*/  @P5 BRA `(.L_x_769) ;  /* 0x0000000000045947 */ /* 0x000fde0003800000 */
.L_x_765:
[----:B------:R-:W-:-:S07]  /*9f30*/  IADD3 R232, R144, -0x1, RZ ;  /* 0xffffffff90e87810 */ /* 0x000fce0007ffe0ff */
.L_x_769:
[----:B------:R-:W-:-:S13]  /*9f40*/  ISETP.GE.AND P0, PT, R232, RZ, PT ;  /* 0x000000ffe800720c */ /* 0x000fda0003f06270 */
[----:B------:R-:W-:Y:S05]  /*9f50*/  @!P0 BRA `(.L_x_770) ;  /* 0x0000003800a88947 */ /* 0x000fea0003800000 */
[----:B------:R-:W1:Y:S01]  /*9f60*/  S2R R3, SR_TID.X ;  /* 0x0000000000037919 */ /* 0x000e620000002100 */
[----:B------:R-:W-:Y:S01]  /*9f70*/  ULDC UR4, c[0x0][0x2d0] ;  /* 0x0000b40000047ab9 */ /* 0x000fe20000000800 */
[----:B------:R-:W-:Y:S01]  /*9f80*/  MOV R235, R239 ;  /* 0x000000ef00eb7202 */ /* 0x000fe20000000f00 */
[----:B------:R-:W-:Y:S01]  /*9f90*/  ULDC UR10, c[0x0][0x2d0] ;  /* 0x0000b400000a7ab9 */ /* 0x000fe20000000800 */
[----:B------:R-:W-:Y:S01]  /*9fa0*/  ULDC UR5, c[0x0][0x39c] ;  /* 0x0000e70000057ab9 */ /* 0x000fe20000000800 */
[----:B------:R-:W-:Y:S01]  /*9fb0*/  ULDC.64 UR6, c[0x0][0x248] ;  /* 0x0000920000067ab9 */ /* 0x000fe20000000a00 */
[----:B-1----:R-:W-:-:S04]  /*9fc0*/  SHF.R.S32.HI R2, RZ, 0x1f, R3 ;  /* 0x0000001fff027819 */ /* 0x002fc80000011403 */
[----:B------:R-:W-:-:S04]  /*9fd0*/  LEA.HI R2, R2, R3, RZ, 0x3 ;  /* 0x0000000302027211 */ /* 0x000fc800078f18ff */
[----:B------:R-:W-:-:S05]  /*9fe0*/  LOP3.LUT R2, R2, 0xfffffff8, RZ, 0xc0, !PT ;  /* 0xfffffff802027812 */ /* 0x000fca00078ec0ff */
[----:B------:R-:W-:Y:S01]  /*9ff0*/  IMAD.IADD R2, R3, 0x1, -R2 ;  /* 0x0000000103027824 */ /* 0x000fe200078e0a02 */
[----:B------:R-:W-:-:S03]  /*a000*/  MOV R3, R132 ;  /* 0x0000008400037202 */ /* 0x000fc60000000f00 */
[----:B------:R-:W-:-:S05]  /*a010*/  IMAD.SHL.U32 R2, R2, 0x8, RZ ;  /* 0x0000000802027824 */ /* 0x000fca00078e00ff */
[----:B------:R-:W-:Y:S01]  /*a020*/  ISETP.GE.AND P4, PT, R2, UR4, PT ;  /* 0x0000000402007c0c */ /* 0x000fe2000bf86270 */
[----:B------:R-:W-:Y:S01]  /*a030*/  IMAD.MOV.U32 R2, RZ, RZ, R133 ;  /* 0x000000ffff027224 */ /* 0x000fe200078e0085 */
[----:B------:R-:W-:-:S11]  /*a040*/  ULDC UR4, c[0x0][0x2ec] ;  /* 0x0000bb0000047ab9 */ /* 0x000fd60000000800 */
[----:B------:R-:W1:Y:S08]  /*a050*/  @!P4 LDC.64 R214, c[0x0][0x220] ;  /* 0x00008800ffd6cb82 */ /* 0x000e700000000a00 */
[----:B------:R-:W2:Y:S08]  /*a060*/  @!P4 LDC.64 R212, c[0x0][0x220] ;  /* 0x00008800ffd4cb82 */ /* 0x000eb00000000a00 */
[----:B------:R-:W3:Y:S08]  /*a070*/  @!P4 LDC.64 R210, c[0x0][0x220] ;  /* 0x00008800ffd2cb82 */ /* 0x000ef00000000a00 */
[----:B------:R-:W4:Y:S01]  /*a080*/  @!P4 LDC.64 R208, c[0x0][0x220] ;  /* 0x00008800ffd0cb82 */ /* 0x000f220000000a00 */
[----:B------:R-:W-:Y:S05]  /*a090*/  BRA `(.L_x_771) ;  /* 0x0000000400c07947 */ /* 0x000fea0003800000 */
.L_x_773:
[----:B------:R1:W-:Y:S01]  /*a0a0*/  @P4 STS.128 [R223+0x6000], RZ ;  /* 0x006000ffdf004388 */ /* 0x0003e20000000c00 */
[----:B------:R-:W2:Y:S01]  /*a0b0*/  @!P4 LDC.64 R14, c[0x0][0x218] ;  /* 0x00008600ff0ecb82 */ /* 0x000ea20000000a00 */
[----:B------:R-:W-:Y:S04]  /*a0c0*/  VIADD R4, R232, 0xffffffff ;  /* 0xffffffffe8047836 */ /* 0x000fe80000000000 */
[----:B------:R-:W-:Y:S01]  /*a0d0*/  IMAD.WIDE.U32 R16, R4, UR6, RZ ;  /* 0x0000000604107c25 */ /* 0x000fe2000f8e00ff */
[----:B------:R-:W-:Y:S02]  /*a0e0*/  SHF.R.S32.HI R7, RZ, 0x1f, R4 ;  /* 0x0000001fff077819 */ /* 0x000fe40000011404 */
[----:B------:R-:W3:Y:S01]  /*a0f0*/  @!P3 LDC.64 R12, c[0x0][0x218] ;  /* 0x00008600ff0cbb82 */ /* 0x000ee20000000a00 */
[----:B------:R-:W-:Y:S02]  /*a100*/  LEA R31, P0, R16, R228, 0x6 ;  /* 0x000000e4101f7211 */ /* 0x000fe400078030ff */
[----:B------:R-:W-:Y:S02]  /*a110*/  IMAD R7, R7, UR6, RZ ;  /* 0x0000000607077c24 */ /* 0x000fe4000f8e02ff */
[----:B------:R-:W-:Y:S02]  /*a120*/  IADD3 R29, P6, R216, R31, RZ ;  /* 0x0000001fd81d7210 */ /* 0x000fe40007fde0ff */
[----:B------:R-:W-:Y:S01]  /*a130*/  IMAD R7, R4, UR7, R7 ;  /* 0x0000000704077c24 */ /* 0x000fe2000f8e0207 */
[----:B------:R-:W4:Y:S03]  /*a140*/  @!P2 LDC.64 R10, c[0x0][0x218] ;  /* 0x00008600ff0aab82 */ /* 0x000f260000000a00 */
[----:B------:R-:W-:Y:S05]  /*a150*/  IMAD.IADD R17, R17, 0x1, R7 ;  /* 0x0000000111117824 */ /* 0x000fea00078e0207 */
[----:B------:R-:W5:Y:S01]  /*a160*/  @!P4 LDC.64 R8, c[0x0][0x218] ;  /* 0x00008600ff08cb82 */ /* 0x000f620000000a00 */
[----:B------:R-:W-:Y:S07]  /*a170*/  LEA.HI.X R4, R16, R231, R17, 0x6, P0 ;  /* 0x000000e710047211 */ /* 0x000fee00000f3411 */
        /* <DEDUP_REMOVED lines=8> */
[----:B----4-:R-:W-:Y:S01]  /*a200*/  @!P2 LEA R132, P0, R31, R10, 0x1 ;  /* 0x0000000a1f84a211 */ /* 0x010fe200078008ff */
[----:B------:R-:W-:Y:S01]  /*a210*/  @!PT LDS RZ, [RZ] ;  /* 0x00000000fffff984 */ /* 0x000fe20000000800 */
[----:B------:R-:W-:Y:S01]  /*a220*/  @!PT LDS RZ, [RZ] ;  /* 0x00000000fffff984 */ /* 0x000fe20000000800 */
[----:B------:R-:W-:Y:S01]  /*a230*/  @!PT LDS RZ, [RZ] ;  /* 0x00000000fffff984 */ /* 0x000fe20000000800 */
[----:B------:R3:W-:Y:S01]  /*a240*/  @!P4 LDGSTS.E.BYPASS.LTC128B.128 [R223+0x6000], desc[UR8][R138.64] ;  /* 0x060000008adfcfae */ /* 0x0007e2000b901d48 */
[----:B-----5:R-:W-:Y:S02]  /*a250*/  @!P4 LEA R32, P1, R29, R8, 0x1 ;  /* 0x000000081d20c211 */ /* 0x020fe400078208ff */
        /* <DEDUP_REMOVED lines=45> */
[C---:B----4-:R-:W-:Y:S01]  /*a530*/  @!P4 LEA R10, P6, R16.reuse, R10, 0x1 ;  /* 0x0000000a100ac211 */ /* 0x050fe200078c08ff */
        /* <DEDUP_REMOVED lines=38> */
.L_x_771:
        /* <DEDUP_REMOVED lines=8> */
[----:B-1----:R-:W-:Y:S03]  /*a820*/  @!P4 LEA R248, P1, R240, R214, 0x1 ;  /* 0x000000d6f0f8c211 */ /* 0x002fe600078208ff */
[----:B------:R-:W-:Y:S01]  /*a830*/  IMAD.IADD R244, R241, 0x1, R237 ;  /* 0x00000001f1f47824 */ /* 0x000fe200078e02ed */
[----:B------:R-:W-:Y:S04]  /*a840*/  IADD3 R237, P5, R220, R240, RZ ;  /* 0x000000f0dced7210 */ /* 0x000fe80007fbe0ff */
[C-C-:B------:R-:W-:Y:S01]  /*a850*/  @!P4 LEA.HI.X R249, R240.reuse, R215, R244.reuse, 0x1, P1 ;  /* 0x000000d7f0f9c211 */ /* 0x140fe200008f0cf4 */
[----:B------:R-:W-:Y:S01]  /*a860*/  @P4 STS.128 [R223+0xc000], RZ ;  /* 0x00c000ffdf004388 */ /* 0x000fe20000000c00 */
[----:B------:R-:W1:Y:S04]  /*a870*/  @!P3 LDC.64 R238, c[0x0][0x220] ;  /* 0x00008800ffeebb82 */ /* 0x000e680000000a00 */
[----:B------:R-:W-:Y:S01]  /*a880*/  @!PT LDS RZ, [RZ] ;  /* 0x00000000fffff984 */ /* 0x000fe20000000800 */
[----:B------:R-:W-:Y:S01]  /*a890*/  @!PT LDS RZ, [RZ] ;  /* 0x00000000fffff984 */ /* 0x000fe20000000800 */
[----:B------:R-:W-:Y:S01]  /*a8a0*/  @!PT LDS RZ, [RZ] ;  /* 0x00000000fffff984 */ /* 0x000fe20000000800 */
[----:B------:R5:W-:Y:S05]  /*a8b0*/  @!P4 LDGSTS.E.BYPASS.LTC128B.128 [R223+0xc000], desc[UR8][R248.64] ;  /* 0x0c000000f8dfcfae */ /* 0x000bea000b901d48 */
[----:B------:R-:W-:Y:S01]  /*a8c0*/  @P3 STS.128 [R223+0xe000], RZ ;  /* 0x00e000ffdf003388 */ /* 0x000fe20000000c00 */
[----:B------:R-:W2:Y:S08]  /*a8d0*/  @!P2 LDC.64 R134, c[0x0][0x220] ;  /* 0x00008800ff86ab82 */ /* 0x000eb00000000a00 */
[----:B------:R-:W5:Y:S08]  /*a8e0*/  @!P3 LDC.64 R132, c[0x0][0x220] ;  /* 0x00008800ff84bb82 */ /* 0x000f700000000a00 */
[----:B------:R-:W3:Y:S01]  /*a8f0*/  @!P2 LDC.64 R242, c[0x0][0x220] ;  /* 0x00008800fff2ab82 */ /* 0x000ee20000000a00 */
[C---:B-1----:R-:W-:Y:S04]  /*a900*/  @!P3 LEA R246, P0, R240.reuse, R238, 0x1 ;  /* 0x000000eef0f6b211 */ /* 0x042fe800078008ff */
[C-C-:B------:R-:W-:Y:S02]  /*a910*/  @!P3 LEA.HI.X R247, R240.reuse, R239, R244.reuse, 0x1, P0 ;  /* 0x000000eff0f7b211 */ /* 0x140fe400000f0cf4 */
[C---:B--2---:R-:W-:Y:S01]  /*a920*/  @!P2 LEA R250, P0, R240.reuse, R134, 0x1 ;  /* 0x00000086f0faa211 */ /* 0x044fe200078008ff */
[----:B------:R-:W1:Y:S02]  /*a930*/  @!P2 LDC.64 R238, c[0x0][0x220] ;  /* 0x00008800ffeeab82 */ /* 0x000e640000000a00 */
[----:B------:R-:W-:Y:S01]  /*a940*/  @!PT LDS RZ, [RZ] ;  /* 0x00000000fffff984 */ /* 0x000fe20000000800 */
[----:B------:R-:W-:Y:S01]  /*a950*/  @!PT LDS RZ, [RZ] ;  /* 0x00000000fffff984 */ /* 0x000fe20000000800 */
[----:B------:R-:W-:Y:S01]  /*a960*/  @!PT LDS RZ, [RZ] ;  /* 0x00000000fffff984 */ /* 0x000fe20000000800 */
[----:B------:R2:W-:Y:S01]  /*a970*/  @!P3 LDGSTS.E.BYPASS.LTC128B.128 [R223+0xe000], desc[UR8][R246.64+0x80] ;  /* 0x0e000080f6dfbfae */ /* 0x0005e2000b901d48 */
[--C-:B------:R-:W-:Y:S01]  /*a980*/  @!P2 LEA.HI.X R251, R240, R135, R244.reuse, 0x1, P0 ;  /* 0x00000087f0fba211 */ /* 0x100fe200000f0cf4 */
[----:B------:R-:W-:Y:S03]  /*a990*/  IMAD.X R244, R219, 0x1, R244, P5 ;  /* 0x00000001dbf47824 */ /* 0x000fe600028e06f4 */
[----:B------:R-:W-:Y:S01]  /*a9a0*/  @P2 STS.128 [R223+0x10000], RZ ;  /* 0x010000ffdf002388 */ /* 0x000fe20000000c00 */
[C---:B-----5:R-:W-:Y:S01]  /*a9b0*/  @!P3 LEA R248, P0, R237.reuse, R132, 0x1 ;  /* 0x00000084edf8b211 */ /* 0x060fe200078008ff */
[----:B------:R-:W5:Y:S03]  /*a9c0*/  @!P3 LDC.64 R240, c[0x0][0x220] ;  /* 0x00008800fff0bb82 */ /* 0x000f660000000a00 */
[----:B------:R-:W-:Y:S01]  /*a9d0*/  @!PT LDS RZ, [RZ] ;  /* 0x00000000fffff984 */ /* 0x000fe20000000800 */
[----:B------:R-:W-:Y:S01]  /*a9e0*/  @!PT LDS RZ, [RZ] ;  /* 0x00000000fffff984 */ /* 0x000fe20000000800 */
[----:B------:R-:W-:Y:S01]  /*a9f0*/  @!PT LDS RZ, [RZ] ;  /* 0x00000000fffff984 */ /* 0x000fe20000000800 */
[----:B------:R4:W-:Y:S01]  /*aa00*/  @!P2 LDGSTS.E.BYPASS.LTC128B.128 [R223+0x10000], desc[UR8][R250.64+0x100] ;  /* 0x10000100fadfafae */ /* 0x0009e2000b901d48 */
[C-C-:B------:R-:W-:Y:S04]  /*aa10*/  @!P3 LEA.HI.X R249, R237.reuse, R133, R244.reuse, 0x1, P0 ;  /* 0x00000085edf9b211 */ /* 0x140fe800000f0cf4 */
[----:B------:R-:W-:Y:S01]  /*aa20*/  @P4 STS.128 [R223+0xc800], RZ ;  /* 0x00c800ffdf004388 */ /* 0x000fe20000000c00 */
[C---:B---3--:R-:W-:Y:S01]  /*aa30*/  @!P2 LEA R242, P0, R237.reuse, R242, 0x1 ;  /* 0x000000f2edf2a211 */ /* 0x048fe200078008ff */
[----:B------:R-:W3:Y:S03]  /*aa40*/  @!P3 LDC.64 R134, c[0x0][0x220] ;  /* 0x00008800ff86bb82 */ /* 0x000ee60000000a00 */
[C-C-:B------:R-:W-:Y:S05]  /*aa50*/  @!P2 LEA.HI.X R243, R237.reuse, R243, R244.reuse, 0x1, P0 ;  /* 0x000000f3edf3a211 */ /* 0x140fea00000f0cf4 */
[----:B------:R-:W3:Y:S01]  /*aa60*/  @!P2 LDC.64 R132, c[0x0][0x220] ;  /* 0x00008800ff84ab82 */ /* 0x000ee20000000a00 */
[C---:B--2---:R-:W-:Y:S04]  /*aa70*/  @!P4 LEA R246, P1, R237.reuse, R212, 0x1 ;  /* 0x000000d4edf6c211 */ /* 0x044fe800078208ff */
[--C-:B------:R-:W-:Y:S02]  /*aa80*/  @!P4 LEA.HI.X R247, R237, R213, R244.reuse, 0x1, P1 ;  /* 0x000000d5edf7c211 */ /* 0x100fe400008f0cf4 */
[C---:B------:R-:W-:Y:S03]  /*aa90*/  IADD3 R245, P1, R220.reuse, R237, RZ ;  /* 0x000000eddcf57210 */ /* 0x040fe60007f3e0ff */
[----:B------:R-:W-:Y:S01]  /*aaa0*/  @!PT LDS RZ, [RZ] ;  /* 0x00000000fffff984 */ /* 0x000fe20000000800 */
[----:B------:R-:W-:Y:S01]  /*aab0*/  @!PT LDS RZ, [RZ] ;  /* 0x00000000fffff984 */ /* 0x000fe20000000800 */
[----:B------:R-:W-:Y:S01]  /*aac0*/  @!PT LDS RZ, [RZ] ;  /* 0x00000000fffff984 */ /* 0x000fe20000000800 */
[----:B------:R2:W-:Y:S01]  /*aad0*/  @!P4 LDGSTS.E.BYPASS.LTC128B.128 [R223+0xc800], desc[UR8][R246.64] ;  /* 0x0c800000f6dfcfae */ /* 0x0005e2000b901d48 */
[----:B----4-:R-:W-:Y:S01]  /*aae0*/  @!P4 LEA R250, P0, R245, R210, 0x1 ;  /* 0x000000d2f5fac211 */ /* 0x010fe200078008ff */
[----:B------:R-:W-:Y:S01]  /*aaf0*/  IMAD.X R244, R219, 0x1, R244, P1 ;  /* 0x00000001dbf47824 */ /* 0x000fe200008e06f4 */
[C---:B-----5:R-:W-:Y:S02]  /*ab00*/  @!P3 LEA R240, P1, R245.reuse, R240, 0x1 ;  /* 0x000000f0f5f0b211 */ /* 0x060fe400078208ff */
[----:B------:R-:W-:Y:S01]  /*ab10*/  @P3 STS.128 [R223+0xe800], RZ ;  /* 0x00e800ffdf003388 */ /* 0x000fe20000000c00 */
[----:B------:R-:W-:Y:S02]  /*ab20*/  IADD3 R237, P6, R220, R245, RZ ;  /* 0x000000f5dced7210 */ /* 0x000fe40007fde0ff */
[C-C-:B------:R-:W-:Y:S02]  /*ab30*/  @!P4 LEA.HI.X R251, R245.reuse, R211, R244.reuse, 0x1, P0 ;  /* 0x000000d3f5fbc211 */ /* 0x140fe400000f0cf4 */
[----:B------:R-:W-:Y:S01]  /*ab40*/  @!PT LDS RZ, [RZ] ;  /* 0x00000000fffff984 */ /* 0x000fe20000000800 */
[----:B------:R-:W-:Y:S01]  /*ab50*/  @!PT LDS RZ, [RZ] ;  /* 0x00000000fffff984 */ /* 0x000fe20000000800 */
[----:B------:R-:W-:Y:S01]  /*ab60*/  @!PT LDS RZ, [RZ] ;  /* 0x00000000fffff984 */ /* 0x000fe20000000800 */
[----:B------:R-:W-:Y:S01]  /*ab70*/  @!P3 LDGSTS.E.BYPASS.LTC128B.128 [R223+0xe800], desc[UR8][R248.64+0x80] ;  /* 0x0e800080f8dfbfae */ /* 0x000fe2000b901d48 */
[C-C-:B------:R-:W-:Y:S02]  /*ab80*/  @!P3 LEA.HI.X R241, R245.reuse, R241, R244.reuse, 0x1, P1 ;  /* 0x000000f1f5f1b211 */ /* 0x140fe400008f0cf4 */
[----:B-1----:R-:W-:Y:S02]  /*ab90*/  @!P2 LEA R238, P0, R245, R238, 0x1 ;  /* 0x000000eef5eea211 */ /* 0x002fe400078008ff */
[----:B------:R-:W-:Y:S01]  /*aba0*/  @P2 STS.128 [R223+0x10800], RZ ;  /* 0x010800ffdf002388 */ /* 0x000fe20000000c00 */
[----:B---3--:R-:W-:Y:S02]  /*abb0*/  @!P3 LEA R134, P1, R237, R134, 0x1 ;  /* 0x00000086ed86b211 */ /* 0x008fe400078208ff */
[--C-:B------:R-:W-:Y:S02]  /*abc0*/  @!P2 LEA.HI.X R239, R245, R239, R244.reuse, 0x1, P0 ;  /* 0x000000eff5efa211 */ /* 0x100fe400000f0cf4 */
[----:B------:R-:W-:Y:S01]  /*abd0*/  @!PT LDS RZ, [RZ] ;  /* 0x00000000fffff984 */ /* 0x000fe20000000800 */
[----:B------:R-:W-:Y:S01]  /*abe0*/  @!PT LDS RZ, [RZ] ;  /* 0x00000000fffff984 */ /* 0x000fe20000000800 */
[----:B------:R-:W-:Y:S01]  /*abf0*/  @!PT LDS RZ, [RZ] ;  /* 0x00000000fffff984 */ /* 0x000fe20000000800 */
[----:B------:R-:W-:Y:S01]  /*ac00*/  @!P2 LDGSTS.E.BYPASS.LTC128B.128 [R223+0x10800], desc[UR8][R242.64+0x100] ;  /* 0x10800100f2dfafae */ /* 0x000fe2000b901d48 */
[----:B------:R-:W-:Y:S01]  /*ac10*/  IMAD.X R244, R219, 0x1, R244, P6 ;  /* 0x00000001dbf47824 */ /* 0x000fe200030e06f4 */
[C---:B------:R-:W-:Y:S03]  /*ac20*/  @!P2 LEA R132, P0, R237.reuse, R132, 0x1 ;  /* 0x00000084ed84a211 */ /* 0x040fe600078008ff */
[----:B------:R-:W-:Y:S01]  /*ac30*/  @P4 STS.128 [R223+0xd000], RZ ;  /* 0x00d000ffdf004388 */ /* 0x000fe20000000c00 */
[C-C-:B------:R-:W-:Y:S04]  /*ac40*/  @!P3 LEA.HI.X R135, R237.reuse, R135, R244.reuse, 0x1, P1 ;  /* 0x00000087ed87b211 */ /* 0x140fe800008f0cf4 */
[----:B------:R-:W-:Y:S01]  /*ac50*/  @!PT LDS RZ, [RZ] ;  /* 0x00000000fffff984 */ /* 0x000fe20000000800 */
[----:B------:R-:W-:Y:S01]  /*ac60*/  @!PT LDS RZ, [RZ] ;  /* 0x00000000fffff984 */ /* 0x000fe20000000800 */
[----:B------:R-:W-:Y:S01]  /*ac70*/  @!PT LDS RZ, [RZ] ;  /* 0x00000000fffff984 */ /* 0x000fe20000000800 */
[----:B------:R-:W-:Y:S01]  /*ac80*/  @!P4 LDGSTS.E.BYPASS.LTC128B.128 [R223+0xd000], desc[UR8][R250.64] ;  /* 0x0d000000fadfcfae */ /* 0x000fe2000b901d48 */
[C-C-:B------:R-:W-:Y:S02]  /*ac90*/  @!P2 LEA.HI.X R133, R237.reuse, R133, R244.reuse, 0x1, P0 ;  /* 0x00000085ed85a211 */ /* 0x140fe400000f0cf4 */
[C---:B--2---:R-:W-:Y:S02]  /*aca0*/  @!P4 LEA R246, P5, R237.reuse, R208, 0x1 ;  /* 0x000000d0edf6c211 */ /* 0x044fe400078a08ff */
[----:B------:R-:W-:Y:S02]  /*acb0*/  @P3 STS.128 [R223+0xf000], RZ ;  /* 0x00f000ffdf003388 */ /* 0x000fe40000000c00 */
[----:B------:R-:W-:Y:S03]  /*acc0*/  @!P4 LEA.HI.X R247, R237, R209, R244, 0x1, P5 ;  /* 0x000000d1edf7c211 */ /* 0x000fe600028f0cf4 */
[----:B------:R-:W-:Y:S01]  /*acd0*/  @!PT LDS RZ, [RZ] ;  /* 0x00000000fffff984 */ /* 0x000fe20000000800 */
[----:B------:R-:W-:Y:S01]  /*ace0*/  @!PT LDS RZ, [RZ] ;  /* 0x00000000fffff984 */ /* 0x000fe20000000800 */
[----:B------:R-:W-:Y:S01]  /*acf0*/  @!PT LDS RZ, [RZ] ;  /* 0x00000000fffff984 */ /* 0x000fe20000000800 */
[----:B------:R-:W-:Y:S01]  /*ad00*/  @!P3 LDGSTS.E.BYPASS.LTC128B.128 [R223+0xf000], desc[UR8][R240.64+0x80] ;  /* 0x0f000080f0dfbfae */ /* 0x000fe2000b901d48 */
[----:B------:R-:W-:Y:S04]  /*ad10*/  ISETP.GT.AND P5, PT, R232, RZ, PT ;  /* 0x000000ffe800720c */ /* 0x000fe80003fa4270 */
        /* <DEDUP_REMOVED lines=27> */
[----:B------:R-:W5:Y:S05]  /*aed0*/  LDSM.16.M88.4 R160, [R203] ;  /* 0x00000000cba0783b */ /* 0x000f6a0000000200 */
[----:B------:R-:W5:Y:S05]  /*aee0*/  LDSM.16.M88.4 R164, [R195] ;  /* 0x00000000c3a4783b */ /* 0x000f6a0000000200 */
[----:B------:R-:W5:Y:S01]  /*aef0*/  LDSM.16.M88.4 R168, [R194] ;  /* 0x00000000c2a8783b */ /* 0x000f620000000200 */
[C---:B--2---:R-:W-:Y:S04]  /*af00*/  HMMA.16816.F32.BF16 R4, R136.reuse, R140, RZ ;  /* 0x0000008c8804723c */ /* 0x044fe800000418ff */
[----:B------:R-:W2:Y:S02]  /*af10*/  LDSM.16.M88.4 R172, [R193] ;  /* 0x00000000c1ac783b */ /* 0x000ea40000000200 */
[C---:B------:R-:W-:Y:S03]  /*af20*/  HMMA.16816.F32.BF16 R8, R136.reuse, R142, RZ ;  /* 0x0000008e8808723c */ /* 0x040fe600000418ff */
[----:B------:R-:W-:Y:S03]  /*af30*/  LDSM.16.M88.4 R176, [R202] ;  /* 0x00000000cab0783b */ /* 0x000fe60000000200 */
[C---:B---3--:R-:W-:Y:S02]  /*af40*/  HMMA.16816.F32.BF16 R12, R136.reuse, R144, RZ ;  /* 0x00000090880c723c */ /* 0x048fe400000418ff */
[----:B------:R-:W3:Y:S04]  /*af50*/  LDSM.16.M88.4 R180, [R199+0x6000] ;  /* 0x00600000c7b4783b */ /* 0x000ee80000000200 */
[C---:B------:R-:W-:Y:S01]  /*af60*/  HMMA.16816.F32.BF16 R16, R136.reuse, R146, RZ ;  /* 0x000000928810723c */ /* 0x040fe200000418ff */
[----:B-1----:R-:W1:Y:S05]  /*af70*/  LDSM.16.M88.4 R132, [R199+0x6800] ;  /* 0x00680000c784783b */ /* 0x002e6a0000000200 */
[C---:B----4-:R-:W-:Y:S01]  /*af80*/  HMMA.16816.F32.BF16 R20, R136.reuse, R148, RZ ;  /* 0x000000948814723c */ /* 0x050fe200000418ff */
[----:B------:R-:W-:Y:S05]  /*af90*/  LDSM.16.M88.4 R140, [R199+0x7800] ;  /* 0x00780000c78c783b */ /* 0x000fea0000000200 */
[C---:B------:R-:W-:Y:S01]  /*afa0*/  HMMA.16816.F32.BF16 R24, R136.reuse, R150, RZ ;  /* 0x000000968818723c */ /* 0x040fe200000418ff */
[----:B------:R-:W-:Y:S05]  /*afb0*/  LDSM.16.M88.4 R144, [R201] ;  /* 0x00000000c990783b */ /* 0x000fea0000000200 */
[C---:B-----5:R-:W-:Y:S01]  /*afc0*/  HMMA.16816.F32.BF16 R28, R136.reuse, R152, RZ ;  /* 0x00000098881c723c */ /* 0x060fe200000418ff */
[----:B------:R-:W-:Y:S05]  /*afd0*/  LDSM.16.M88.4 R148, [R192] ;  /* 0x00000000c094783b */ /* 0x000fea0000000200 */
[----:B------:R-:W-:Y:S01]  /*afe0*/  HMMA.16816.F32.BF16 R32, R136, R154, RZ ;  /* 0x0000009a8820723c */ /* 0x000fe200000418ff */
[----:B------:R-:W4:Y:S05]  /*aff0*/  LDSM.16.M88.4 R136, [R199+0x7000] ;  /* 0x00700000c788783b */ /* 0x000f2a0000000200 */
[C---:B------:R-:W-:Y:S01]  /*b000*/  HMMA.16816.F32.BF16 R4, R156.reuse, R160, R4 ;  /* 0x000000a09c04723c */ /* 0x040fe20000041804 */
[----:B------:R-:W5:Y:S05]  /*b010*/  LDSM.16.M88.4 R152, [R192+0x800] ;  /* 0x00080000c098783b */ /* 0x000f6a0000000200 */
        /* <DEDUP_REMOVED lines=12> */
[----:B------:R-:W-:Y:S05]  /*b0e0*/  LDSM.16.M88.4 R172, [R204+0x2000] ;  /* 0x00200000ccac783b */ /* 0x000fea0000000200 */
[C---:B------:R-:W-:Y:S06]  /*b0f0*/  HMMA.16816.F32.BF16 R8, R176.reuse, R182, R8 ;  /* 0x000000b6b008723c */ /* 0x040fec0000041808 */
[C---:B-1----:R-:W-:Y:S06]  /*b100*/  HMMA.16816.F32.BF16 R12, R176.reuse, R132, R12 ;  /* 0x00000084b00c723c */ /* 0x042fec000004180c */
[C---:B------:R-:W-:Y:S01]  /*b110*/  HMMA.16816.F32.BF16 R16, R176.reuse, R134, R16 ;  /* 0x00000086b010723c */ /* 0x040fe20000041810 */
[----:B------:R-:W1:Y:S05]  /*b120*/  LDSM.16.M88.4 R132, [R205+0x8800] ;  /* 0x00880000cd84783b */ /* 0x000e6a0000000200 */
[C---:B----4-:R-:W-:Y:S06]  /*b130*/  HMMA.16816.F32.BF16 R20, R176.reuse, R136, R20 ;  /* 0x00000088b014723c */ /* 0x050fec0000041814 */
[C---:B------:R-:W-:Y:S01]  /*b140*/  HMMA.16816.F32.BF16 R24, R176.reuse, R138, R24 ;  /* 0x0000008ab018723c */ /* 0x040fe20000041818 */
[----:B------:R-:W3:Y:S05]  /*b150*/  LDSM.16.M88.4 R136, [R205+0x9000] ;  /* 0x00900000cd88783b */ /* 0x000eea0000000200 */
[C---:B------:R-:W-:Y:S06]  /*b160*/  HMMA.16816.F32.BF16 R28, R176.reuse, R140, R28 ;  /* 0x0000008cb01c723c */ /* 0x040fec000004181c */
[----:B------:R-:W-:Y:S01]  /*b170*/  HMMA.16816.F32.BF16 R32, R176, R142, R32 ;  /* 0x0000008eb020723c */ /* 0x000fe20000041820 */
[----:B------:R-:W4:Y:S05]  /*b180*/  LDSM.16.M88.4 R140, [R205+0x9800] ;  /* 0x00980000cd8c783b */ /* 0x000f2a0000000200 */
[C---:B------:R-:W-:Y:S01]  /*b190*/  HMMA.16816.F32.BF16 R4, R144.reuse, R148, R4 ;  /* 0x000000949004723c */ /* 0x040fe20000041804 */
[----:B------:R-:W4:Y:S05]  /*b1a0*/  LDSM.16.M88.4 R176, [R191] ;  /* 0x00000000bfb0783b */ /* 0x000f2a0000000200 */
[C---:B------:R-:W-:Y:S01]  /*b1b0*/  HMMA.16816.F32.BF16 R8, R144.reuse, R150, R8 ;  /* 0x000000969008723c */ /* 0x040fe20000041808 */
[----:B------:R-:W-:Y:S05]  /*b1c0*/  LDSM.16.M88.4 R148, [R189] ;  /* 0x00000000bd94783b */ /* 0x000fea0000000200 */
[C---:B-----5:R-:W-:Y:S06]  /*b1d0*/  HMMA.16816.F32.BF16 R12, R144.reuse, R152, R12 ;  /* 0x00000098900c723c */ /* 0x060fec000004180c */
[C---:B------:R-:W-:Y:S01]  /*b1e0*/  HMMA.16816.F32.BF16 R16, R144.reuse, R154, R16 ;  /* 0x0000009a9010723c */ /* 0x040fe20000041810 */
[----:B------:R-:W-:Y:S05]  /*b1f0*/  LDSM.16.M88.4 R152, [R188] ;  /* 0x00000000bc98783b */ /* 0x000fea0000000200 */
[C---:B--2---:R-:W-:Y:S06]  /*b200*/  HMMA.16816.F32.BF16 R20, R144.reuse, R156, R20 ;  /* 0x0000009c9014723c */ /* 0x044fec0000041814 */
[C---:B------:R-:W-:Y:S01]  /*b210*/  HMMA.16816.F32.BF16 R24, R144.reuse, R158, R24 ;  /* 0x0000009e9018723c */ /* 0x040fe20000041818 */
[----:B------:R-:W-:Y:S05]  /*b220*/  LDSM.16.M88.4 R156, [R202+0x2000] ;  /* 0x00200000ca9c783b */ /* 0x000fea0000000200 */
[C---:B------:R-:W-:Y:S06]  /*b230*/  HMMA.16816.F32.BF16 R28, R144.reuse, R160, R28 ;  /* 0x000000a0901c723c */ /* 0x040fec000004181c */
[----:B------:R-:W-:Y:S01]  /*b240*/  HMMA.16816.F32.BF16 R32, R144, R162, R32 ;  /* 0x000000a29020723c */ /* 0x000fe20000041820 */
[----:B------:R-:W2:Y:S05]  /*b250*/  LDSM.16.M88.4 R144, [R190] ;  /* 0x00000000be90783b */ /* 0x000eaa0000000200 */
[C---:B------:R-:W-:Y:S01]  /*b260*/  HMMA.16816.F32.BF16 R4, R164.reuse, R168, R4 ;  /* 0x000000a8a404723c */ /* 0x040fe20000041804 */
[----:B------:R-:W5:Y:S05]  /*b270*/  LDSM.16.M88.4 R160, [R199+0x8000] ;  /* 0x00800000c7a0783b */ /* 0x000f6a0000000200 */
[C---:B------:R-:W-:Y:S01]  /*b280*/  HMMA.16816.F32.BF16 R8, R164.reuse, R170, R8 ;  /* 0x000000aaa408723c */ /* 0x040fe20000041808 */
[----:B------:R-:W-:Y:S05]  /*b290*/  LDSM.16.M88.4 R168, [R192+0x2000] ;  /* 0x00200000c0a8783b */ /* 0x000fea0000000200 */
[C---:B-1----:R-:W-:Y:S06]  /*b2a0*/  HMMA.16816.F32.BF16 R12, R164.reuse, R132, R12 ;  /* 0x00000084a40c723c */ /* 0x042fec000004180c */
[C---:B------:R-:W-:Y:S01]  /*b2b0*/  HMMA.16816.F32.BF16 R16, R164.reuse, R134, R16 ;  /* 0x00000086a410723c */ /* 0x040fe20000041810 */
[----:B------:R-:W1:Y:S05]  /*b2c0*/  LDSM.16.M88.4 R132, [R199+0x8800] ;  /* 0x00880000c784783b */ /* 0x000e6a0000000200 */
[C---:B---3--:R-:W-:Y:S06]  /*b2d0*/  HMMA.16816.F32.BF16 R20, R164.reuse, R136, R20 ;  /* 0x00000088a414723c */ /* 0x048fec0000041814 */
[C---:B------:R-:W-:Y:S01]  /*b2e0*/  HMMA.16816.F32.BF16 R24, R164.reuse, R138, R24 ;  /* 0x0000008aa418723c */ /* 0x040fe20000041818 */
[----:B------:R-:W3:Y:S05]  /*b2f0*/  LDSM.16.M88.4 R136, [R199+0x9000] ;  /* 0x00900000c788783b */ /* 0x000eea0000000200 */
[C---:B----4-:R-:W-:Y:S06]  /*b300*/  HMMA.16816.F32.BF16 R28, R164.reuse, R140, R28 ;  /* 0x0000008ca41c723c */ /* 0x050fec000004181c */
[----:B------:R-:W-:Y:S01]  /*b310*/  HMMA.16816.F32.BF16 R32, R164, R142, R32 ;  /* 0x0000008ea420723c */ /* 0x000fe20000041820 */
[----:B------:R-:W4:Y:S05]  /*b320*/  LDSM.16.M88.4 R140, [R199+0x9800] ;  /* 0x00980000c78c783b */ /* 0x000f2a0000000200 */
[C---:B------:R-:W-:Y:S01]  /*b330*/  HMMA.16816.F32.BF16 R4, R172.reuse, R176, R4 ;  /* 0x000000b0ac04723c */ /* 0x040fe20000041804 */
[----:B------:R-:W4:Y:S05]  /*b340*/  LDSM.16.M88.4 R164, [R201+0x2000] ;  /* 0x00200000c9a4783b */ /* 0x000f2a0000000200 */
        /* <DEDUP_REMOVED lines=11> */
[C---:B-----5:R-:W-:Y:S01]  /*b400*/  HMMA.16816.F32.BF16 R4, R156.reuse, R160, R4 ;  /* 0x000000a09c04723c */ /* 0x060fe20000041804 */
[----:B------:R-:W5:Y:S05]  /*b410*/  LDSM.16.M88.4 R172, [R206+0x4000] ;  /* 0x00400000ceac783b */ /* 0x000f6a0000000200 */
[C---:B------:R-:W-:Y:S01]  /*b420*/  HMMA.16816.F32.BF16 R8, R156.reuse, R162, R8 ;  /* 0x000000a29c08723c */ /* 0x040fe20000041808 */
[----:B------:R-:W-:Y:S05]  /*b430*/  LDSM.16.M88.4 R160, [R187] ;  /* 0x00000000bba0783b */ /* 0x000fea0000000200 */
        /* <DEDUP_REMOVED lines=22> */
[C---:B-----5:R-:W-:Y:S01]  /*b5a0*/  HMMA.16816.F32.BF16 R4, R172.reuse, R176, R4 ;  /* 0x000000b0ac04723c */ /* 0x060fe20000041804 */
        /* <DEDUP_REMOVED lines=14> */
[C---:B------:R-:W-:Y:S06]  /*b690*/  HMMA.16816.F32.BF16 R8, R156.reuse, R162, R8 ;  /* 0x000000a29c08723c */ /* 0x040fec0000041808 */
[C---:B--2---:R-:W-:Y:S06]  /*b6a0*/  HMMA.16816.F32.BF16 R12, R156.reuse, R144, R12 ;  /* 0x000000909c0c723c */ /* 0x044fec000004180c */
[C---:B------:R-:W-:Y:S06]  /*b6b0*/  HMMA.16816.F32.BF16 R16, R156.reuse, R146, R16 ;  /* 0x000000929c10723c */ /* 0x040fec0000041810 */
[C---:B------:R-:W-:Y:S06]  /*b6c0*/  HMMA.16816.F32.BF16 R20, R156.reuse, R148, R20 ;  /* 0x000000949c14723c */ /* 0x040fec0000041814 */
[C---:B------:R-:W-:Y:S06]  /*b6d0*/  HMMA.16816.F32.BF16 R24, R156.reuse, R150, R24 ;  /* 0x000000969c18723c */ /* 0x040fec0000041818 */
[C---:B------:R-:W-:Y:S06]  /*b6e0*/  HMMA.16816.F32.BF16 R28, R156.reuse, R152, R28 ;  /* 0x000000989c1c723c */ /* 0x040fec000004181c */
[----:B------:R-:W-:Y:S06]  /*b6f0*/  HMMA.16816.F32.BF16 R32, R156, R154, R32 ;  /* 0x0000009a9c20723c */ /* 0x000fec0000041820 */
[C---:B-----5:R-:W-:Y:S06]  /*b700*/  HMMA.16816.F32.BF16 R4, R164.reuse, R168, R4 ;  /* 0x000000a8a404723c */ /* 0x060fec0000041804 */
[C---:B------:R-:W-:Y:S06]  /*b710*/  HMMA.16816.F32.BF16 R8, R164.reuse, R170, R8 ;  /* 0x000000aaa408723c */ /* 0x040fec0000041808 */
[C---:B-1----:R-:W-:Y:S06]  /*b720*/  HMMA.16816.F32.BF16 R12, R164.reuse, R132, R12 ;  /* 0x00000084a40c723c */ /* 0x042fec000004180c */
[C---:B------:R-:W-:Y:S01]  /*b730*/  HMMA.16816.F32.BF16 R16, R164.reuse, R134, R16 ;  /* 0x00000086a410723c */ /* 0x040fe20000041810 */
[----:B------:R-:W1:Y:S05]  /*b740*/  LDSM.16.M88.4 R132, [R192+0x4800] ;  /* 0x00480000c084783b */ /* 0x000e6a0000000200 */
[C---:B---3--:R-:W-:Y:S06]  /*b750*/  HMMA.16816.F32.BF16 R20, R164.reuse, R136, R20 ;  /* 0x00000088a414723c */ /* 0x048fec0000041814 */
[C---:B------:R-:W-:Y:S01]  /*b760*/  HMMA.16816.F32.BF16 R24, R164.reuse, R138, R24 ;  /* 0x0000008aa418723c */ /* 0x040fe20000041818 */
[----:B------:R-:W2:Y:S05]  /*b770*/  LDSM.16.M88.4 R136, [R192+0x5000] ;  /* 0x00500000c088783b */ /* 0x000eaa0000000200 */
[C---:B----4-:R-:W-:Y:S06]  /*b780*/  HMMA.16816.F32.BF16 R28, R164.reuse, R140, R28 ;  /* 0x0000008ca41c723c */ /* 0x050fec000004181c */
[----:B------:R-:W-:Y:S06]  /*b790*/  HMMA.16816.F32.BF16 R32, R164, R142, R32 ;  /* 0x0000008ea420723c */ /* 0x000fec0000041820 */
[C---:B------:R-:W-:Y:S06]  /*b7a0*/  HMMA.16816.F32.BF16 R4, R172.reuse, R176, R4 ;  /* 0x000000b0ac04723c */ /* 0x040fec0000041804 */
[C---:B------:R-:W-:Y:S06]  /*b7b0*/  HMMA.16816.F32.BF16 R8, R172.reuse, R178, R8 ;  /* 0x000000b2ac08723c */ /* 0x040fec0000041808 */
[C---:B-1----:R-:W-:Y:S06]  /*b7c0*/  HMMA.16816.F32.BF16 R12, R172.reuse, R132, R12 ;  /* 0x00000084ac0c723c */ /* 0x042fec000004180c */
[C---:B------:R-:W-:Y:S06]  /*b7d0*/  HMMA.16816.F32.BF16 R16, R172.reuse, R134, R16 ;  /* 0x00000086ac10723c */ /* 0x040fec0000041810 */
[C---:B--2---:R-:W-:Y:S05]  /*b7e0*/  HMMA.16816.F32.BF16 R20, R172.reuse, R136, R20 ;  /* 0x00000088ac14723c */ /* 0x044fea0000041814 */
[----:B------:R-:W-:Y:S01]  /*b7f0*/  FMUL.FTZ R238, R6, UR5 ;  /* 0x0000000506ee7c20 */ /* 0x000fe20008410000 */
[----:B------:R-:W-:Y:S01]  /*b800*/  FMUL.FTZ R132, R8, UR5 ;  /* 0x0000000508847c20 */ /* 0x000fe20008410000 */
[----:B------:R-:W-:Y:S01]  /*b810*/  FMUL.FTZ R240, R10, UR5 ;  /* 0x000000050af07c20 */ /* 0x000fe20008410000 */
[----:B------:R-:W-:Y:S01]  /*b820*/  FMUL.FTZ R239, R5, UR5 ;  /* 0x0000000505ef7c20 */ /* 0x000fe20008410000 */
[----:B------:R1:W2:Y:S01]  /*b830*/  MUFU.TANH R166, R238 ;  /* 0x000000ee00a67308 */ /* 0x0002a20000002400 */
[C---:B------:R-:W-:Y:S03]  /*b840*/  HMMA.16816.F32.BF16 R24, R172.reuse, R138, R24 ;  /* 0x0000008aac18723c */ /* 0x040fe60000041818 */
[----:B------:R-:W-:Y:S01]  /*b850*/  FMUL.FTZ R133, R14, UR5 ;  /* 0x000000050e857c20 */ /* 0x000fe20008410000 */
[----:B------:R-:W-:Y:S01]  /*b860*/  FMUL.FTZ R243, R11, UR5 ;  /* 0x000000050bf37c20 */ /* 0x000fe20008410000 */
[----:B------:R-:W-:Y:S01]  /*b870*/  FMUL.FTZ R242, R15, UR5 ;  /* 0x000000050ff27c20 */ /* 0x000fe20008410000 */
[----:B------:R-:W-:Y:S03]  /*b880*/  FMUL.FTZ R244, R13, UR5 ;  /* 0x000000050df47c20 */ /* 0x000fe60008410000 */
[----:B------:R-:W-:Y:S02]  /*b890*/  MUFU.TANH R167, R132 ;  /* 0x0000008400a77308 */ /* 0x000fe40000002400 */
[----:B------:R-:W-:Y:S01]  /*b8a0*/  FMUL.FTZ R245, R18, UR5 ;  /* 0x0000000512f57c20 */ /* 0x000fe20008410000 */
[----:B------:R-:W-:Y:S01]  /*b8b0*/  FMUL.FTZ R252, R16, UR5 ;  /* 0x0000000510fc7c20 */ /* 0x000fe20008410000 */
[----:B------:R-:W-:Y:S01]  /*b8c0*/  FMUL.FTZ R241, R4, UR5 ;  /* 0x0000000504f17c20 */ /* 0x000fe20008410000 */
[----:B------:R-:W-:Y:S01]  /*b8d0*/  FMUL.FTZ R237, R7, UR5 ;  /* 0x0000000507ed7c20 */ /* 0x000fe20008410000 */
[----:B------:R-:W-:Y:S04]  /*b8e0*/  FMUL.FTZ R250, R22, UR5 ;  /* 0x0000000516fa7c20 */ /* 0x000fe80008410000 */
[----:B------:R3:W4:Y:S01]  /*b8f0*/  MUFU.TANH R179, R133 ;  /* 0x0000008500b37308 */ /* 0x0007220000002400 */
[----:B-1----:R-:W-:Y:S01]  /*b900*/  FMUL.FTZ R238, R9, UR5 ;  /* 0x0000000509ee7c20 */ /* 0x002fe20008410000 */
[----:B------:R-:W-:Y:S01]  /*b910*/  LEA R9, R232, R227, 0x6 ;  /* 0x000000e3e8097211 */ /* 0x000fe200078e30ff */
[----:B------:R-:W-:Y:S01]  /*b920*/  FMUL.FTZ R249, R20, UR5 ;  /* 0x0000000514f97c20 */ /* 0x000fe20008410000 */
[----:B------:R-:W-:Y:S01]  /*b930*/  FMUL.FTZ R247, R21, UR5 ;  /* 0x0000000515f77c20 */ /* 0x000fe20008410000 */
[----:B------:R-:W-:Y:S01]  /*b940*/  FMUL.FTZ R251, R17, UR5 ;  /* 0x0000000511fb7c20 */ /* 0x000fe20008410000 */
[----:B------:R-:W-:Y:S04]  /*b950*/  FMUL.FTZ R248, R23, UR5 ;  /* 0x0000000517f87c20 */ /* 0x000fe80008410000 */
[----:B------:R1:W-:Y:S01]  /*b960*/  MUFU.TANH R170, R240 ;  /* 0x000000f000aa7308 */ /* 0x0003e20000002400 */
[----:B------:R-:W-:Y:S09]  /*b970*/  FMUL.FTZ R246, R26, UR5 ;  /* 0x000000051af67c20 */ /* 0x000ff20008410000 */
[----:B------:R-:W-:Y:S01]  /*b980*/  MUFU.TANH R239, R239 ;  /* 0x000000ef00ef7308 */ /* 0x000fe20000002400 */
[----:B---3--:R-:W3:Y:S01]  /*b990*/  LDSM.16.M88.4 R132, [R192+0x5800] ;  /* 0x00580000c084783b */ /* 0x008ee20000000200 */
[----:B------:R-:W-:Y:S08]  /*b9a0*/  DEPBAR.LE SB0, 0x0 ;  /* 0x000080000000791a */ /* 0x000ff00000000000 */
[----:B------:R-:W-:Y:S01]  /*b9b0*/  MUFU.TANH R243, R243 ;  /* 0x000000f300f37308 */ /* 0x000fe20000002400 */
[----:B------:R-:W-:Y:S01]  /*b9c0*/  BAR.SYNC.DEFER_BLOCKING 0x0 ;  /* 0x0000000000007b1d */ /* 0x000fe20000010000 */
[----:B-1----:R-:W-:Y:S08]  /*b9d0*/  FMUL.FTZ R240, R12, UR5 ;  /* 0x000000050cf07c20 */ /* 0x002ff00008410000 */
[----:B------:R1:W5:Y:S10]  /*b9e0*/  MUFU.TANH R177, R240 ;  /* 0x000000f000b17308 */ /* 0x0003740000002400 */
[----:B------:R2:W5:Y:S10]  /*b9f0*/  MUFU.TANH R178, R245 ;  /* 0x000000f500b27308 */ /* 0x0005740000002400 */
[----:B------:R4:W-:Y:S01]  /*ba00*/  MUFU.TANH R182, R242 ;  /* 0x000000f200b67308 */ /* 0x0009e20000002400 */
[----:B-1----:R-:W-:Y:S09]  /*ba10*/  FMUL.FTZ R240, R19, UR5 ;  /* 0x0000000513f07c20 */ /* 0x002ff20008410000 */
[----:B------:R1:W-:Y:S01]  /*ba20*/  MUFU.TANH R162, R240 ;  /* 0x000000f000a27308 */ /* 0x0003e20000002400 */
[C---:B---3--:R-:W-:Y:S05]  /*ba30*/  HMMA.16816.F32.BF16 R28, R172.reuse, R132, R28 ;  /* 0x00000084ac1c723c */ /* 0x048fea000004181c */
[----:B--2---:R-:W-:Y:S01]  /*ba40*/  I2FP.F32.S32 R245, R9 ;  /* 0x0000000900f57245 */ /* 0x004fe20000201400 */
[----:B------:R-:W-:Y:S03]  /*ba50*/  HMMA.16816.F32.BF16 R32, R172, R134, R32 ;  /* 0x00000086ac20723c */ /* 0x000fe60000041820 */
[----:B------:R2:W-:Y:S02]  /*ba60*/  MUFU.TANH R163, R244 ;  /* 0x000000f400a37308 */ /* 0x0005e40000002400 */
[C---:B------:R-:W-:Y:S01]  /*ba70*/  IADD3 R132, R9.reuse, 0x10, RZ ;  /* 0x0000001009847810 */ /* 0x040fe20007ffe0ff */
[----:B------:R-:W-:Y:S02]  /*ba80*/  VIADD R133, R9, 0x18 ;  /* 0x0000001809857836 */ /* 0x000fe40000000000 */
[----:B------:R-:W-:Y:S03]  /*ba90*/  FFMA.FTZ R166, R245, R0, R166 ;  /* 0x00000000f5a67223 */ /* 0x000fe600000100a6 */
[C---:B----4-:R-:W-:Y:S02]  /*baa0*/  VIADD R242, R9.reuse, 0x8 ;  /* 0x0000000809f27836 */ /* 0x050fe40000000000 */
[----:B------:R-:W3:Y:S01]  /*bab0*/  MUFU.TANH R252, R252 ;  /* 0x000000fc00fc7308 */ /* 0x000ee20000002400 */
[----:B-1----:R-:W-:Y:S01]  /*bac0*/  VIADD R240, R9, 0x1 ;  /* 0x0000000109f07836 */ /* 0x002fe20000000000 */
[----:B------:R-:W-:Y:S02]  /*bad0*/  I2FP.F32.S32 R132, R132 ;  /* 0x0000008400847245 */ /* 0x000fe40000201400 */
[----:B------:R-:W-:Y:S02]  /*bae0*/  I2FP.F32.S32 R133, R133 ;  /* 0x0000008500857245 */ /* 0x000fe40000201400 */
[----:B------:R-:W-:Y:S04]  /*baf0*/  I2FP.F32.S32 R240, R240 ;  /* 0x000000f000f07245 */ /* 0x000fe80000201400 */
[----:B------:R-:W1:Y:S01]  /*bb00*/  MUFU.TANH R241, R241 ;  /* 0x000000f100f17308 */ /* 0x000e620000002400 */
[----:B--2---:R-:W-:Y:S01]  /*bb10*/  FMUL.FTZ R244, R27, UR5 ;  /* 0x000000051bf47c20 */ /* 0x004fe20008410000 */
[CC--:B------:R-:W-:Y:S01]  /*bb20*/  FFMA.FTZ R179, R132.reuse, R0.reuse, R179 ;  /* 0x0000000084b37223 */ /* 0x0c0fe200000100b3 */
[-C--:B-----5:R-:W-:Y:S01]  /*bb30*/  FFMA.FTZ R177, R132, R0.reuse, R177 ;  /* 0x0000000084b17223 */ /* 0x0a0fe200000100b1 */
[-C--:B------:R-:W-:Y:S01]  /*bb40*/  FFMA.FTZ R21, R240, R0.reuse, R239 ;  /* 0x00000000f0157223 */ /* 0x080fe200000100ef */
[C---:B------:R-:W-:Y:S01]  /*bb50*/  VIADD R239, R9.reuse, 0x9 ;  /* 0x0000000909ef7836 */ /* 0x040fe20000000000 */
[----:B------:R-:W-:Y:S01]  /*bb60*/  IADD3 R132, R9, 0x20, RZ ;  /* 0x0000002009847810 */ /* 0x000fe20007ffe0ff */
[CC--:B------:R-:W-:Y:S03]  /*bb70*/  FFMA.FTZ R178, R133.reuse, R0.reuse, R178 ;  /* 0x0000000085b27223 */ /* 0x0c0fe600000100b2 */
[----:B------:R-:W2:Y:S01]  /*bb80*/  MUFU.TANH R237, R237 ;  /* 0x000000ed00ed7308 */ /* 0x000ea20000002400 */
[----:B---3--:R-:W-:Y:S01]  /*bb90*/  FFMA.FTZ R252, R133, R0, R252 ;  /* 0x0000000085fc7223 */ /* 0x008fe200000100fc */
[----:B------:R-:W-:Y:S01]  /*bba0*/  I2FP.F32.S32 R239, R239 ;  /* 0x000000ef00ef7245 */ /* 0x000fe20000201400 */
[----:B------:R-:W-:Y:S01]  /*bbb0*/  VIADD R133, R9, 0x19 ;  /* 0x0000001909857836 */ /* 0x000fe20000000000 */
[----:B------:R-:W-:Y:S01]  /*bbc0*/  I2FP.F32.S32 R135, R132 ;  /* 0x0000008400877245 */ /* 0x000fe20000201400 */
[----:B------:R-:W-:Y:S02]  /*bbd0*/  FMUL.FTZ R34, R34, UR5 ;  /* 0x0000000522227c20 */ /* 0x000fe40008410000 */
[-C--:B------:R-:W-:Y:S03]  /*bbe0*/  FFMA.FTZ R26, R239, R0.reuse, R243 ;  /* 0x00000000ef1a7223 */ /* 0x080fe600000100f3 */
[----:B------:R-:W3:Y:S01]  /*bbf0*/  MUFU.TANH R250, R250 ;  /* 0x000000fa00fa7308 */ /* 0x000ee20000002400 */
[----:B------:R-:W-:Y:S01]  /*bc00*/  FMUL.FTZ R243, R25, UR5 ;  /* 0x0000000519f37c20 */ /* 0x000fe20008410000 */
[----:B-1----:R-:W-:Y:S01]  /*bc10*/  FFMA.FTZ R23, R245, R0, R241 ;  /* 0x00000000f5177223 */ /* 0x002fe200000100f1 */
[----:B------:R-:W-:Y:S01]  /*bc20*/  I2FP.F32.S32 R241, R242 ;  /* 0x000000f200f17245 */ /* 0x000fe20000201400 */
[----:B------:R-:W-:Y:S01]  /*bc30*/  FMUL.FTZ R242, R30, UR5 ;  /* 0x000000051ef27c20 */ /* 0x000fe20008410000 */
[----:B------:R-:W-:Y:S01]  /*bc40*/  I2FP.F32.S32 R133, R133 ;  /* 0x0000008500857245 */ /* 0x000fe20000201400 */
[----:B------:R-:W-:Y:S01]  /*bc50*/  FMUL.FTZ R245, R24, UR5 ;  /* 0x0000000518f57c20 */ /* 0x000fe20008410000 */
[----:B------:R-:W-:Y:S03]  /*bc60*/  FMNMX.FTZ R132, R23, R2, !PT ;  /* 0x0000000217847209 */ /* 0x000fe60007810000 */
[----:B------:R-:W1:Y:S01]  /*bc70*/  MUFU.TANH R249, R249 ;  /* 0x000000f900f97308 */ /* 0x000e620000002400 */
[-C--:B--2---:R-:W-:Y:S01]  /*bc80*/  FFMA.FTZ R22, R240, R0.reuse, R237 ;  /* 0x00000000f0167223 */ /* 0x084fe200000100ed */
[CC--:B------:R-:W-:Y:S01]  /*bc90*/  FFMA.FTZ R170, R241.reuse, R0.reuse, R170 ;  /* 0x00000000f1aa7223 */ /* 0x0c0fe200000100aa */
[-C--:B------:R-:W-:Y:S01]  /*bca0*/  FFMA.FTZ R167, R241, R0.reuse, R167 ;  /* 0x00000000f1a77223 */ /* 0x080fe200000100a7 */
[----:B------:R-:W-:Y:S02]  /*bcb0*/  VIADD R237, R9, 0x11 ;  /* 0x0000001109ed7836 */ /* 0x000fe40000000000 */
[----:B------:R-:W-:Y:S01]  /*bcc0*/  FMUL.FTZ R241, R28, UR5 ;  /* 0x000000051cf17c20 */ /* 0x000fe20008410000 */
[----:B------:R-:W-:Y:S01]  /*bcd0*/  FFMA.FTZ R162, R133, R0, R162 ;  /* 0x0000000085a27223 */ /* 0x000fe200000100a2 */
[----:B------:R-:W-:Y:S02]  /*bce0*/  FMNMX.FTZ R132, R21, R132, !PT ;  /* 0x0000008415847209 */ /* 0x000fe40007810000 */
[----:B------:R-:W2:Y:S01]  /*bcf0*/  MUFU.TANH R251, R251 ;  /* 0x000000fb00fb7308 */ /* 0x000ea20000002400 */
[----:B---3--:R-:W-:Y:S01]  /*bd00*/  FFMA.FTZ R250, R135, R0, R250 ;  /* 0x0000000087fa7223 */ /* 0x008fe200000100fa */
[----:B------:R-:W-:Y:S01]  /*bd10*/  I2FP.F32.S32 R237, R237 ;  /* 0x000000ed00ed7245 */ /* 0x000fe20000201400 */
[----:B------:R-:W-:Y:S01]  /*bd20*/  FMUL.FTZ R240, R31, UR5 ;  /* 0x000000051ff07c20 */ /* 0x000fe20008410000 */
[----:B------:R-:W-:Y:S03]  /*bd30*/  FMNMX.FTZ R134, R167, R132, !PT ;  /* 0x00000084a7867209 */ /* 0x000fe60007810000 */
[-C--:B------:R-:W-:Y:S03]  /*bd40*/  FFMA.FTZ R182, R237, R0.reuse, R182 ;  /* 0x00000000edb67223 */ /* 0x080fe600000100b6 */
[----:B------:R-:W3:Y:S01]  /*bd50*/  MUFU.TANH R238, R238 ;  /* 0x000000ee00ee7308 */ /* 0x000ee20000002400 */
[-C--:B-1----:R-:W-:Y:S01]  /*bd60*/  FFMA.FTZ R249, R135, R0.reuse, R249 ;  /* 0x0000000087f97223 */ /* 0x082fe200000100f9 */
[----:B------:R-:W-:Y:S01]  /*bd70*/  FMNMX.FTZ R135, R166, R3, !PT ;  /* 0x00000003a6877209 */ /* 0x000fe20007810000 */
[-C--:B------:R-:W-:Y:S01]  /*bd80*/  FFMA.FTZ R163, R237, R0.reuse, R163 ;  /* 0x00000000eda37223 */ /* 0x080fe200000100a3 */
[----:B------:R-:W-:Y:S02]  /*bd90*/  VIADD R237, R9, 0x21 ;  /* 0x0000002109ed7836 */ /* 0x000fe40000000000 */
[----:B------:R-:W-:Y:S04]  /*bda0*/  FMNMX.FTZ R135, R22, R135, !PT ;  /* 0x0000008716877209 */ /* 0x000fe80007810000 */
[----:B------:R-:W1:Y:S01]  /*bdb0*/  MUFU.TANH R244, R244 ;  /* 0x000000f400f47308 */ /* 0x000e620000002400 */
[-C--:B--2---:R-:W-:Y:S01]  /*bdc0*/  FFMA.FTZ R251, R133, R0.reuse, R251 ;  /* 0x0000000085fb7223 */ /* 0x084fe200000100fb */
[----:B------:R-:W-:Y:S02]  /*bdd0*/  IADD3 R133, R9, 0x29, RZ ;  /* 0x0000002909857810 */ /* 0x000fe40007ffe0ff */
[----:B------:R-:W-:Y:S02]  /*bde0*/  FMNMX.FTZ R135, R170, R135, !PT ;  /* 0x00000087aa877209 */ /* 0x000fe40007810000 */
[----:B------:R-:W-:Y:S04]  /*bdf0*/  I2FP.F32.S32 R133, R133 ;  /* 0x0000008500857245 */ /* 0x000fe80000201400 */
[----:B------:R-:W2:Y:S01]  /*be00*/  MUFU.TANH R243, R243 ;  /* 0x000000f300f37308 */ /* 0x000ea20000002400 */
[----:B---3--:R-:W-:Y:S01]  /*be10*/  FFMA.FTZ R27, R239, R0, R238 ;  /* 0x00000000ef1b7223 */ /* 0x008fe200000100ee */
[----:B------:R-:W-:Y:S01]  /*be20*/  FMNMX.FTZ R132, R26, R135, !PT ;  /* 0x000000871a847209 */ /* 0x000fe20007810000 */
[----:B------:R-:W-:Y:S01]  /*be30*/  FMUL.FTZ R239, R29, UR5 ;  /* 0x000000051def7c20 */ /* 0x000fe20008410000 */
[----:B------:R-:W-:Y:S01]  /*be40*/  I2FP.F32.S32 R237, R237 ;  /* 0x000000ed00ed7245 */ /* 0x000fe20000201400 */
[----:B------:R-:W-:Y:S01]  /*be50*/  FMUL.FTZ R238, R32, UR5 ;  /* 0x0000000520ee7c20 */ /* 0x000fe20008410000 */
[----:B------:R-:W-:Y:S04]  /*be60*/  FMNMX.FTZ R134, R27, R134, !PT ;  /* 0x000000861b867209 */ /* 0x000fe80007810000 */
[----:B------:R-:W3:Y:S01]  /*be70*/  MUFU.TANH R248, R248 ;  /* 0x000000f800f87308 */ /* 0x000ee20000002400 */
[----:B-1----:R-:W-:Y:S01]  /*be80*/  FFMA.FTZ R244, R133, R0, R244 ;  /* 0x0000000085f47223 */ /* 0x002fe200000100f4 */
[----:B------:R-:W-:Y:S02]  /*be90*/  FMNMX.FTZ R132, R179, R132, !PT ;  /* 0x00000084b3847209 */ /* 0x000fe40007810000 */
[----:B------:R-:W-:Y:S01]  /*bea0*/  FMNMX.FTZ R10, R177, R134, !PT ;  /* 0x00000086b10a7209 */ /* 0x000fe20007810000 */
[----:B------:R-:W-:Y:S01]  /*beb0*/  FMUL.FTZ R134, R35, UR5 ;  /* 0x0000000523867c20 */ /* 0x000fe20008410000 */
[----:B------:R-:W-:Y:S04]  /*bec0*/  FMNMX.FTZ R132, R182, R132, !PT ;  /* 0x00000084b6847209 */ /* 0x000fe80007810000 */
[----:B------:R-:W1:Y:S01]  /*bed0*/  MUFU.TANH R247, R247 ;  /* 0x000000f700f77308 */ /* 0x000e620000002400 */
[----:B--2---:R-:W-:Y:S01]  /*bee0*/  FFMA.FTZ R243, R133, R0, R243 ;  /* 0x0000000085f37223 */ /* 0x004fe200000100f3 */
[----:B------:R-:W-:Y:S01]  /*bef0*/  VIADD R133, R9, 0x30 ;  /* 0x0000003009857836 */ /* 0x000fe20000000000 */
[----:B------:R-:W-:Y:S01]  /*bf00*/  FMNMX.FTZ R11, R163, R10, !PT ;  /* 0x0000000aa30b7209 */ /* 0x000fe20007810000 */
[----:B------:R-:W-:Y:S03]  /*bf10*/  VIADD R10, R9, 0x39 ;  /* 0x00000039090a7836 */ /* 0x000fe60000000000 */
[----:B------:R-:W-:Y:S03]  /*bf20*/  I2FP.F32.S32 R133, R133 ;  /* 0x0000008500857245 */ /* 0x000fe60000201400 */
[----:B------:R-:W2:Y:S01]  /*bf30*/  MUFU.TANH R242, R242 ;  /* 0x000000f200f27308 */ /* 0x000ea20000002400 */
[C---:B---3--:R-:W-:Y:S01]  /*bf40*/  FFMA.FTZ R248, R237.reuse, R0, R248 ;  /* 0x00000000edf87223 */ /* 0x048fe200000100f8 */
[----:B------:R-:W-:Y:S08]  /*bf50*/  I2FP.F32.S32 R5, R10 ;  /* 0x0000000a00057245 */ /* 0x000ff00000201400 */
[----:B------:R-:W3:Y:S01]  /*bf60*/  MUFU.TANH R241, R241 ;  /* 0x000000f100f17308 */ /* 0x000ee20000002400 */
[-C--:B-1----:R-:W-:Y:S01]  /*bf70*/  FFMA.FTZ R247, R237, R0.reuse, R247 ;  /* 0x00000000edf77223 */ /* 0x082fe200000100f7 */
[----:B------:R-:W-:Y:S05]  /*bf80*/  VIADD R237, R9, 0x28 ;  /* 0x0000002809ed7836 */ /* 0x000fea0000000000 */
[----:B------:R-:W-:Y:S03]  /*bf90*/  I2FP.F32.S32 R237, R237 ;  /* 0x000000ed00ed7245 */ /* 0x000fe60000201400 */
[----:B------:R-:W1:Y:S01]  /*bfa0*/  MUFU.TANH R246, R246 ;  /* 0x000000f600f67308 */ /* 0x000e620000002400 */
[CC--:B--2---:R-:W-:Y:S09]  /*bfb0*/  FFMA.FTZ R242, R133.reuse, R0.reuse, R242 ;  /* 0x0000000085f27223 */ /* 0x0c4ff200000100f2 */
[----:B------:R-:W2:Y:S01]  /*bfc0*/  MUFU.TANH R245, R245 ;  /* 0x000000f500f57308 */ /* 0x000ea20000002400 */
[----:B---3--:R-:W-:Y:S01]  /*bfd0*/  FFMA.FTZ R241, R133, R0, R241 ;  /* 0x0000000085f17223 */ /* 0x008fe200000100f1 */
[----:B------:R-:W-:Y:S02]  /*bfe0*/  FMNMX.FTZ R133, R178, R132, !PT ;  /* 0x00000084b2857209 */ /* 0x000fe40007810000 */
[----:B------:R-:W-:Y:S01]  /*bff0*/  FMNMX.FTZ R132, R252, R11, !PT ;  /* 0x0000000bfc847209 */ /* 0x000fe20007810000 */
[----:B------:R-:W-:Y:S01]  /*c000*/  VIADD R11, R9, 0x31 ;  /* 0x00000031090b7836 */ /* 0x000fe20000000000 */
[----:B------:R-:W-:Y:S04]  /*c010*/  FMNMX.FTZ R13, R162, R133, !PT ;  /* 0x00000085a20d7209 */ /* 0x000fe80007810000 */
[----:B------:R-:W3:Y:S01]  /*c020*/  MUFU.TANH R240, R240 ;  /* 0x000000f000f07308 */ /* 0x000ee20000002400 */
[----:B------:R-:W-:Y:S01]  /*c030*/  FMNMX.FTZ R132, R251, R132, !PT ;  /* 0x00000084fb847209 */ /* 0x000fe20007810000 */
[----:B-1----:R-:W-:Y:S01]  /*c040*/  FFMA.FTZ R246, R237, R0, R246 ;  /* 0x00000000edf67223 */ /* 0x002fe200000100f6 */
[----:B------:R-:W-:Y:S02]  /*c050*/  FMNMX.FTZ R13, R250, R13, !PT ;  /* 0x0000000dfa0d7209 */ /* 0x000fe40007810000 */
[----:B------:R-:W-:Y:S02]  /*c060*/  FMNMX.FTZ R132, R249, R132, !PT ;  /* 0x00000084f9847209 */ /* 0x000fe40007810000 */
[----:B------:R-:W-:Y:S03]  /*c070*/  FMNMX.FTZ R13, R248, R13, !PT ;  /* 0x0000000df80d7209 */ /* 0x000fe60007810000 */
[----:B------:R-:W1:Y:S01]  /*c080*/  MUFU.TANH R239, R239 ;  /* 0x000000ef00ef7308 */ /* 0x000e620000002400 */
[----:B--2---:R-:W-:Y:S01]  /*c090*/  FFMA.FTZ R245, R237, R0, R245 ;  /* 0x00000000edf57223 */ /* 0x004fe200000100f5 */
[----:B------:R-:W-:Y:S01]  /*c0a0*/  FMUL.FTZ R237, R33, UR5 ;  /* 0x0000000521ed7c20 */ /* 0x000fe20008410000 */
[----:B------:R-:W-:Y:S02]  /*c0b0*/  FMNMX.FTZ R132, R247, R132, !PT ;  /* 0x00000084f7847209 */ /* 0x000fe40007810000 */
[----:B------:R-:W-:Y:S02]  /*c0c0*/  IADD3 R133, R9, 0x38, RZ ;  /* 0x0000003809857810 */ /* 0x000fe40007ffe0ff */
[----:B------:R-:W-:Y:S03]  /*c0d0*/  FMNMX.FTZ R9, R246, R13, !PT ;  /* 0x0000000df6097209 */ /* 0x000fe60007810000 */
[----:B------:R-:W2:Y:S01]  /*c0e0*/  MUFU.TANH R135, R34 ;  /* 0x0000002200877308 */ /* 0x000ea20000002400 */
[----:B------:R-:W-:Y:S02]  /*c0f0*/  FMNMX.FTZ R132, R245, R132, !PT ;  /* 0x00000084f5847209 */ /* 0x000fe40007810000 */
[----:B------:R-:W-:Y:S02]  /*c100*/  I2FP.F32.S32 R11, R11 ;  /* 0x0000000b000b7245 */ /* 0x000fe40000201400 */
[----:B------:R-:W-:Y:S02]  /*c110*/  FMNMX.FTZ R9, R244, R9, !PT ;  /* 0x00000009f4097209 */ /* 0x000fe40007810000 */
[----:B------:R-:W-:Y:S03]  /*c120*/  FMNMX.FTZ R132, R243, R132, !PT ;  /* 0x00000084f3847209 */ /* 0x000fe60007810000 */
[----:B------:R-:W4:Y:S01]  /*c130*/  MUFU.TANH R238, R238 ;  /* 0x000000ee00ee7308 */ /* 0x000f220000002400 */
[----:B------:R-:W-:Y:S01]  /*c140*/  I2FP.F32.S32 R133, R133 ;  /* 0x0000008500857245 */ /* 0x000fe20000201400 */
[CC--:B---3--:R-:W-:Y:S01]  /*c150*/  FFMA.FTZ R240, R11.reuse, R0.reuse, R240 ;  /* 0x000000000bf07223 */ /* 0x0c8fe200000100f0 */
[----:B-1----:R-:W-:Y:S01]  /*c160*/  FFMA.FTZ R239, R11, R0, R239 ;  /* 0x000000000bef7223 */ /* 0x002fe200000100ef */
[----:B------:R-:W-:Y:S02]  /*c170*/  FMNMX.FTZ R9, R242, R9, !PT ;  /* 0x00000009f2097209 */ /* 0x000fe40007810000 */
[----:B------:R-:W-:Y:S04]  /*c180*/  FMNMX.FTZ R132, R241, R132, !PT ;  /* 0x00000084f1847209 */ /* 0x000fe80007810000 */
[----:B------:R-:W1:Y:S01]  /*c190*/  MUFU.TANH R134, R134 ;  /* 0x0000008600867308 */ /* 0x000e620000002400 */
[----:B------:R-:W-:Y:S01]  /*c1a0*/  FMNMX.FTZ R4, R240, R9, !PT ;  /* 0x00000009f0047209 */ /* 0x000fe20007810000 */
[CC--:B--2---:R-:W-:Y:S08]  /*c1b0*/  FFMA.FTZ R135, R133.reuse, R0.reuse, R135 ;  /* 0x0000000085877223 */ /* 0x0c4ff00000010087 */
[----:B------:R-:W2:Y:S01]  /*c1c0*/  MUFU.TANH R237, R237 ;  /* 0x000000ed00ed7308 */ /* 0x000ea20000002400 */
[----:B----4-:R-:W-:Y:S01]  /*c1d0*/  FFMA.FTZ R238, R133, R0, R238 ;  /* 0x0000000085ee7223 */ /* 0x010fe200000100ee */
[----:B------:R-:W-:Y:S04]  /*c1e0*/  FMNMX.FTZ R133, R239, R132, !PT ;  /* 0x00000084ef857209 */ /* 0x000fe80007810000 */
[----:B------:R-:W-:Y:S01]  /*c1f0*/  FMNMX.FTZ R132, R238, R133, !PT ;  /* 0x00000085ee847209 */ /* 0x000fe20007810000 */
[CC--:B-1----:R-:W-:Y:S01]  /*c200*/  FFMA.FTZ R134, R5.reuse, R0.reuse, R134 ;  /* 0x0000000005867223 */ /* 0x0c2fe20000010086 */
[----:B--2---:R-:W-:Y:S01]  /*c210*/  FFMA.FTZ R237, R5, R0, R237 ;  /* 0x0000000005ed7223 */ /* 0x004fe200000100ed */
[----:B------:R-:W-:Y:S04]  /*c220*/  FMNMX.FTZ R5, R135, R4, !PT ;  /* 0x0000000487057209 */ /* 0x000fe80007810000 */
[----:B------:R-:W-:Y:S02]  /*c230*/  FMNMX.FTZ R5, R134, R5, !PT ;  /* 0x0000000586057209 */ /* 0x000fe40007810000 */
[----:B------:R-:W-:Y:S01]  /*c240*/  FMNMX.FTZ R25, R237, R132, !PT ;  /* 0x00000084ed197209 */ /* 0x000fe20007810000 */
[----:B------:R-:W-:Y:S06]  /*c250*/  @P5 BRA `(.L_x_773) ;  /* 0xffffffdc00905947 */ /* 0x000fec000383ffff */
.L_x_772:
[----:B------:R-:W1:Y:S01]  /*c260*/  SHFL.BFLY PT, R4, R5, 0x2, 0x1f ;  /* 0x0c401f0005047f89 */ /* 0x000e6200000e0000 */
[----:B------:R-:W-:Y:S07]  /*c270*/  IADD3 R232, R232, -0x1, RZ ;  /* 0xffffffffe8e87810 */ /* 0x000fee0007ffe0ff */
[----:B---3--:R-:W2:Y:S08]  /*c280*/  SHFL.BFLY PT, R8, R25, 0x2, 0x1f ;  /* 0x0c401f0019087f89 */ /* 0x008eb000000e0000 */
        /* <DEDUP_REMOVED lines=32> */
[----:B------:R-:W2:Y:S01]  /*c490*/  LDSM.16.MT88.4 R24, [R198+0xc000] ;  /* 0x00c00000c618783b */ /* 0x000ea20000004200 */
[--C-:B------:R-:W-:Y:S01]  /*c4a0*/  FFMA.FTZ R176, R177, UR4, -R144.reuse ;  /* 0x00000004b1b07c23 */ /* 0x100fe20008010890 */
[--C-:B------:R-:W-:Y:S01]  /*c4b0*/  FFMA.FTZ R175, R162, UR4, -R145.reuse ;  /* 0x00000004a2af7c23 */ /* 0x100fe20008010891 */
[--C-:B------:R-:W-:Y:S01]  /*c4c0*/  FFMA.FTZ R177, R163, UR4, -R144.reuse ;  /* 0x00000004a3b17c23 */ /* 0x100fe20008010890 */
[--C-:B------:R-:W-:Y:S01]  /*c4d0*/  FFMA.FTZ R247, R247, UR4, -R144.reuse ;  /* 0x00000004f7f77c23 */ /* 0x100fe20008010890 */
[--C-:B------:R-:W-:Y:S01]  /*c4e0*/  FFMA.FTZ R245, R245, UR4, -R144.reuse ;  /* 0x00000004f5f57c23 */ /* 0x100fe20008010890 */
[--C-:B------:R-:W-:Y:S03]  /*c4f0*/  FFMA.FTZ R239, R239, UR4, -R144.reuse ;  /* 0x00000004efef7c23 */ /* 0x100fe60008010890 */
[----:B------:R-:W3:Y:S01]  /*c500*/  MUFU.EX2 R3, R5 ;  /* 0x0000000500037308 */ /* 0x000ee20000000800 */
[----:B------:R-:W-:Y:S01]  /*c510*/  LDSM.16.MT88.4 R160, [R200+0x11800] ;  /* 0x01180000c8a0783b */ /* 0x000fe20000004200 */
        /* <DEDUP_REMOVED lines=13> */
[C---:B------:R-:W-:Y:S03]  /*c5f0*/  FMUL.FTZ R22, R2.reuse, R114 ;  /* 0x0000007202167220 */ /* 0x040fe60000410000 */
[----:B------:R-:W1:Y:S01]  /*c600*/  MUFU.EX2 R166, R166 ;  /* 0x000000a600a67308 */ /* 0x000e620000000800 */
[C---:B---3--:R-:W-:Y:S01]  /*c610*/  FMUL.FTZ R4, R3.reuse, R128 ;  /* 0x0000008003047220 */ /* 0x048fe20000410000 */
[C---:B------:R-:W-:Y:S01]  /*c620*/  FMUL.FTZ R5, R3.reuse, R129 ;  /* 0x0000008103057220 */ /* 0x040fe20000410000 */
[C---:B------:R-:W-:Y:S01]  /*c630*/  FMUL.FTZ R8, R3.reuse, R124 ;  /* 0x0000007c03087220 */ /* 0x040fe20000410000 */
[C---:B------:R-:W-:Y:S01]  /*c640*/  FMUL.FTZ R9, R3.reuse, R125 ;  /* 0x0000007d03097220 */ /* 0x040fe20000410000 */
[C---:B------:R-:W-:Y:S01]  /*c650*/  FMUL.FTZ R12, R3.reuse, R120 ;  /* 0x00000078030c7220 */ /* 0x040fe20000410000 */
[C---:B------:R-:W-:Y:S01]  /*c660*/  FMUL.FTZ R13, R3.reuse, R121 ;  /* 0x00000079030d7220 */ /* 0x040fe20000410000 */
[C---:B------:R-:W-:Y:S03]  /*c670*/  FMUL.FTZ R23, R2.reuse, R115 ;  /* 0x0000007302177220 */ /* 0x040fe60000410000 */
[----:B------:R-:W-:Y:S01]  /*c680*/  MUFU.EX2 R165, R165 ;  /* 0x000000a500a57308 */ /* 0x000fe20000000800 */
[----:B------:R-:W3:Y:S01]  /*c690*/  LDSM.16.MT88.4 R120, [R200+0xe000] ;  /* 0x00e00000c878783b */ /* 0x000ee20000004200 */
[C---:B------:R-:W-:Y:S01]  /*c6a0*/  FMUL.FTZ R20, R3.reuse, R112 ;  /* 0x0000007003147220 */ /* 0x040fe20000410000 */
[C---:B------:R-:W-:Y:S01]  /*c6b0*/  FMUL.FTZ R21, R3.reuse, R113 ;  /* 0x0000007103157220 */ /* 0x040fe20000410000 */
[C---:B------:R-:W-:Y:S01]  /*c6c0*/  FMUL.FTZ R30, R2.reuse, R106 ;  /* 0x0000006a021e7220 */ /* 0x040fe20000410000 */
[----:B------:R-:W-:Y:S01]  /*c6d0*/  FMUL.FTZ R31, R2, R107 ;  /* 0x0000006b021f7220 */ /* 0x000fe20000410000 */
[C---:B------:R-:W-:Y:S01]  /*c6e0*/  FMUL.FTZ R28, R3.reuse, R104 ;  /* 0x00000068031c7220 */ /* 0x040fe20000410000 */
[C---:B------:R-:W-:Y:S03]  /*c6f0*/  FMUL.FTZ R29, R3.reuse, R105 ;  /* 0x00000069031d7220 */ /* 0x040fe60000410000 */
[----:B------:R-:W4:Y:S01]  /*c700*/  MUFU.EX2 R164, R164 ;  /* 0x000000a400a47308 */ /* 0x000f220000000800 */
[----:B-1----:R-:W-:Y:S01]  /*c710*/  F2FP.BF16.F32.PACK_AB R129, R166, R171 ;  /* 0x000000aba681723e */ /* 0x002fe200000010ff */
[----:B------:R-:W1:Y:S01]  /*c720*/  LDSM.16.MT88.4 R104, [R198+0xe000] ;  /* 0x00e00000c668783b */ /* 0x000e620000004200 */
[C---:B------:R-:W-:Y:S01]  /*c730*/  FMUL.FTZ R38, R2.reuse, R38 ;  /* 0x0000002602267220 */ /* 0x040fe20000410000 */
[C---:B------:R-:W-:Y:S01]  /*c740*/  FMUL.FTZ R39, R2.reuse, R39 ;  /* 0x0000002702277220 */ /* 0x040fe20000410000 */
[C---:B------:R-:W-:Y:S01]  /*c750*/  FMUL.FTZ R36, R3.reuse, R36 ;  /* 0x0000002403247220 */ /* 0x040fe20000410000 */
[C---:B------:R-:W-:Y:S01]  /*c760*/  FMUL.FTZ R37, R3.reuse, R37 ;  /* 0x0000002503257220 */ /* 0x040fe20000410000 */
[C---:B------:R-:W-:Y:S03]  /*c770*/  FMUL.FTZ R42, R2.reuse, R42 ;  /* 0x0000002a022a7220 */ /* 0x040fe60000410000 */
[----:B------:R-:W-:Y:S01]  /*c780*/  MUFU.EX2 R170, R170 ;  /* 0x000000aa00aa7308 */ /* 0x000fe20000000800 */
[C---:B------:R-:W-:Y:S01]  /*c790*/  FMUL.FTZ R43, R2.reuse, R43 ;  /* 0x0000002b022b7220 */ /* 0x040fe20000410000 */
[----:B------:R-:W-:Y:S01]  /*c7a0*/  LDSM.16.MT88.4 R112, [R200+0x10000] ;  /* 0x01000000c870783b */ /* 0x000fe20000004200 */
[C---:B------:R-:W-:Y:S01]  /*c7b0*/  FMUL.FTZ R40, R3.reuse, R40 ;  /* 0x0000002803287220 */ /* 0x040fe20000410000 */
[C---:B------:R-:W-:Y:S01]  /*c7c0*/  FMUL.FTZ R41, R3.reuse, R41 ;  /* 0x0000002903297220 */ /* 0x040fe20000410000 */
[C---:B------:R-:W-:Y:S01]  /*c7d0*/  FMUL.FTZ R46, R2.reuse, R46 ;  /* 0x0000002e022e7220 */ /* 0x040fe20000410000 */
[----:B------:R-:W-:Y:S01]  /*c7e0*/  FMUL.FTZ R47, R2, R47 ;  /* 0x0000002f022f7220 */ /* 0x000fe20000410000 */
[C---:B------:R-:W-:Y:S03]  /*c7f0*/  FMUL.FTZ R44, R3.reuse, R44 ;  /* 0x0000002c032c7220 */ /* 0x040fe60000410000 */
[----:B------:R-:W5:Y:S01]  /*c800*/  MUFU.EX2 R169, R169 ;  /* 0x000000a900a97308 */ /* 0x000f620000000800 */
[----:B----4-:R-:W-:Y:S01]  /*c810*/  F2FP.BF16.F32.PACK_AB R131, R164, R165 ;  /* 0x000000a5a483723e */ /* 0x010fe200000010ff */
[----:B------:R-:W-:Y:S01]  /*c820*/  LDSM.16.MT88.4 R124, [R200+0xe800] ;  /* 0x00e80000c87c783b */ /* 0x000fe20000004200 */
[C---:B------:R-:W-:Y:S01]  /*c830*/  FMUL.FTZ R45, R3.reuse, R45 ;  /* 0x0000002d032d7220 */ /* 0x040fe20000410000 */
[C---:B------:R-:W-:Y:S01]  /*c840*/  FMUL.FTZ R50, R2.reuse, R50 ;  /* 0x0000003202327220 */ /* 0x040fe20000410000 */
[C---:B------:R-:W-:Y:S01]  /*c850*/  FMUL.FTZ R51, R2.reuse, R51 ;  /* 0x0000003302337220 */ /* 0x040fe20000410000 */
[C---:B------:R-:W-:Y:S01]  /*c860*/  FMUL.FTZ R48, R3.reuse, R48 ;  /* 0x0000003003307220 */ /* 0x040fe20000410000 */
[C---:B------:R-:W-:Y:S03]  /*c870*/  FMUL.FTZ R49, R3.reuse, R49 ;  /* 0x0000003103317220 */ /* 0x040fe60000410000 */
[----:B------:R-:W-:Y:S01]  /*c880*/  MUFU.EX2 R168, R168 ;  /* 0x000000a800a87308 */ /* 0x000fe20000000800 */
[C---:B------:R-:W-:Y:S01]  /*c890*/  FMUL.FTZ R54, R2.reuse, R54 ;  /* 0x0000003602367220 */ /* 0x040fe20000410000 */
[C---:B------:R-:W-:Y:S01]  /*c8a0*/  FMUL.FTZ R55, R2.reuse, R55 ;  /* 0x0000003702377220 */ /* 0x040fe20000410000 */
[C---:B------:R-:W-:Y:S01]  /*c8b0*/  FMUL.FTZ R52, R3.reuse, R52 ;  /* 0x0000003403347220 */ /* 0x040fe20000410000 */
[C---:B------:R-:W-:Y:S01]  /*c8c0*/  FMUL.FTZ R53, R3.reuse, R53 ;  /* 0x0000003503357220 */ /* 0x040fe20000410000 */
[C---:B------:R-:W-:Y:S01]  /*c8d0*/  FMUL.FTZ R58, R2.reuse, R58 ;  /* 0x0000003a023a7220 */ /* 0x040fe20000410000 */
[C---:B------:R-:W-:Y:S01]  /*c8e0*/  FMUL.FTZ R59, R2.reuse, R59 ;  /* 0x0000003b023b7220 */ /* 0x040fe20000410000 */
[----:B------:R-:W-:Y:S03]  /*c8f0*/  FMUL.FTZ R56, R3, R56 ;  /* 0x0000003803387220 */ /* 0x000fe60000410000 */
[----:B------:R-:W4:Y:S01]  /*c900*/  MUFU.EX2 R167, R167 ;  /* 0x000000a700a77308 */ /* 0x000f220000000800 */
[----:B-----5:R-:W-:Y:S01]  /*c910*/  F2FP.BF16.F32.PACK_AB R128, R169, R170 ;  /* 0x000000aaa980723e */ /* 0x020fe200000010ff */
        /* <DEDUP_REMOVED lines=15> */
[----:B----4-:R-:W-:Y:S01]  /*ca10*/  F2FP.BF16.F32.PACK_AB R130, R167, R168 ;  /* 0x000000a8a782723e */ /* 0x010fe200000010ff */
[C---:B------:R-:W-:Y:S01]  /*ca20*/  FMUL.FTZ R72, R3.reuse, R72 ;  /* 0x0000004803487220 */ /* 0x040fe20000410000 */
[C---:B------:R-:W-:Y:S01]  /*ca30*/  FMUL.FTZ R73, R3.reuse, R73 ;  /* 0x0000004903497220 */ /* 0x040fe20000410000 */
[C---:B------:R-:W-:Y:S01]  /*ca40*/  FMUL.FTZ R78, R2.reuse, R78 ;  /* 0x0000004e024e7220 */ /* 0x040fe20000410000 */
[C---:B------:R-:W-:Y:S01]  /*ca50*/  FMUL.FTZ R79, R2.reuse, R79 ;  /* 0x0000004f024f7220 */ /* 0x040fe20000410000 */
[C---:B------:R-:W-:Y:S01]  /*ca60*/  FMUL.FTZ R76, R3.reuse, R76 ;  /* 0x0000004c034c7220 */ /* 0x040fe20000410000 */
[C---:B------:R-:W-:Y:S01]  /*ca70*/  FMUL.FTZ R77, R3.reuse, R77 ;  /* 0x0000004d034d7220 */ /* 0x040fe20000410000 */
[C---:B------:R-:W-:Y:S01]  /*ca80*/  HMMA.16816.F32.BF16 R4, R128.reuse, R16, R4 ;  /* 0x000000108004723c */ /* 0x040fe20000041804 */
[----:B------:R-:W-:Y:S04]  /*ca90*/  MUFU.EX2 R172, R172 ;  /* 0x000000ac00ac7308 */ /* 0x000fe80000000800 */
[C---:B------:R-:W-:Y:S01]  /*caa0*/  FMUL.FTZ R82, R2.reuse, R82 ;  /* 0x0000005202527220 */ /* 0x040fe20000410000 */
[C---:B------:R-:W-:Y:S05]  /*cab0*/  HMMA.16816.F32.BF16 R8, R128.reuse, R18, R8 ;  /* 0x000000128008723c */ /* 0x040fea0000041808 */
[----:B------:R-:W-:Y:S01]  /*cac0*/  MUFU.EX2 R174, R174 ;  /* 0x000000ae00ae7308 */ /* 0x000fe20000000800 */
[C---:B------:R-:W-:Y:S01]  /*cad0*/  FMUL.FTZ R16, R3.reuse, R116 ;  /* 0x0000007403107220 */ /* 0x040fe20000410000 */
[C---:B--2---:R-:W-:Y:S04]  /*cae0*/  HMMA.16816.F32.BF16 R12, R128.reuse, R24, R12 ;  /* 0x00000018800c723c */ /* 0x044fe8000004180c */
[C---:B------:R-:W-:Y:S01]  /*caf0*/  FMUL.FTZ R18, R2.reuse, R118 ;  /* 0x0000007602127220 */ /* 0x040fe20000410000 */
[C---:B------:R-:W-:Y:S01]  /*cb00*/  FMUL.FTZ R19, R2.reuse, R119 ;  /* 0x0000007702137220 */ /* 0x040fe20000410000 */
[C---:B------:R-:W-:Y:S01]  /*cb10*/  FMUL.FTZ R17, R3.reuse, R117 ;  /* 0x0000007503117220 */ /* 0x040fe20000410000 */
[C---:B------:R-:W-:Y:S01]  /*cb20*/  FMUL.FTZ R24, R3.reuse, R108 ;  /* 0x0000006c03187220 */ /* 0x040fe20000410000 */
[----:B------:R-:W-:Y:S01]  /*cb30*/  LDSM.16.MT88.4 R116, [R197+0xc800] ;  /* 0x00c80000c574783b */ /* 0x000fe20000004200 */
[----:B------:R-:W-:Y:S02]  /*cb40*/  MUFU.EX2 R175, R175 ;  /* 0x000000af00af7308 */ /* 0x000fe40000000800 */
[C---:B------:R-:W-:Y:S01]  /*cb50*/  FMUL.FTZ R25, R3.reuse, R109 ;  /* 0x0000006d03197220 */ /* 0x040fe20000410000 */
[C---:B------:R-:W-:Y:S01]  /*cb60*/  FMUL.FTZ R83, R2.reuse, R83 ;  /* 0x0000005302537220 */ /* 0x040fe20000410000 */
[C---:B------:R-:W-:Y:S01]  /*cb70*/  FMUL.FTZ R80, R3.reuse, R80 ;  /* 0x0000005003507220 */ /* 0x040fe20000410000 */
[C---:B------:R-:W-:Y:S03]  /*cb80*/  HMMA.16816.F32.BF16 R16, R128.reuse, R26, R16 ;  /* 0x0000001a8010723c */ /* 0x040fe60000041810 */
[C---:B------:R-:W-:Y:S01]  /*cb90*/  FMUL.FTZ R81, R3.reuse, R81 ;  /* 0x0000005103517220 */ /* 0x040fe20000410000 */
[C---:B------:R-:W-:Y:S01]  /*cba0*/  FMUL.FTZ R86, R2.reuse, R86 ;  /* 0x0000005602567220 */ /* 0x040fe20000410000 */
[C---:B------:R-:W-:Y:S01]  /*cbb0*/  FMUL.FTZ R87, R2.reuse, R87 ;  /* 0x0000005702577220 */ /* 0x040fe20000410000 */
[C---:B------:R-:W-:Y:S01]  /*cbc0*/  HMMA.16816.F32.BF16 R20, R128.reuse, R32, R20 ;  /* 0x000000208014723c */ /* 0x040fe20000041814 */
[----:B------:R-:W-:Y:S04]  /*cbd0*/  MUFU.EX2 R176, R176 ;  /* 0x000000b000b07308 */ /* 0x000fe80000000800 */
[C---:B------:R-:W-:Y:S01]  /*cbe0*/  FMUL.FTZ R26, R2.reuse, R110 ;  /* 0x0000006e021a7220 */ /* 0x040fe20000410000 */
[----:B------:R-:W-:Y:S01]  /*cbf0*/  FMUL.FTZ R27, R2, R111 ;  /* 0x0000006f021b7220 */ /* 0x000fe20000410000 */
[C---:B------:R-:W-:Y:S01]  /*cc00*/  FMUL.FTZ R32, R3.reuse, R100 ;  /* 0x0000006403207220 */ /* 0x040fe20000410000 */
[----:B------:R-:W2:Y:S03]  /*cc10*/  LDSM.16.MT88.4 R108, [R197+0xe000] ;  /* 0x00e00000c56c783b */ /* 0x000ea60000004200 */
[----:B------:R-:W-:Y:S01]  /*cc20*/  MUFU.EX2 R177, R177 ;  /* 0x000000b100b17308 */ /* 0x000fe20000000800 */
[C---:B------:R-:W-:Y:S01]  /*cc30*/  FMUL.FTZ R33, R3.reuse, R101 ;  /* 0x0000006503217220 */ /* 0x040fe20000410000 */
[C---:B------:R-:W-:Y:S01]  /*cc40*/  FMUL.FTZ R84, R3.reuse, R84 ;  /* 0x0000005403547220 */ /* 0x040fe20000410000 */
[C---:B------:R-:W-:Y:S03]  /*cc50*/  HMMA.16816.F32.BF16 R24, R128.reuse, R34, R24 ;  /* 0x000000228018723c */ /* 0x040fe60000041818 */
[C---:B------:R-:W-:Y:S01]  /*cc60*/  FMUL.FTZ R85, R3.reuse, R85 ;  /* 0x0000005503557220 */ /* 0x040fe20000410000 */
[--C-:B------:R-:W-:Y:S01]  /*cc70*/  FFMA.FTZ R173, R182, UR4, -R145.reuse ;  /* 0x00000004b6ad7c23 */ /* 0x100fe20008010891 */
[C---:B------:R-:W-:Y:S01]  /*cc80*/  FMUL.FTZ R90, R2.reuse, R90 ;  /* 0x0000005a025a7220 */ /* 0x040fe20000410000 */
[C---:B------:R-:W-:Y:S01]  /*cc90*/  HMMA.16816.F32.BF16 R28, R128.reuse, R136, R28 ;  /* 0x00000088801c723c */ /* 0x040fe2000004181c */
[----:B------:R-:W-:Y:S04]  /*cca0*/  MUFU.EX2 R178, R178 ;  /* 0x000000b200b27308 */ /* 0x000fe80000000800 */
[C---:B------:R-:W-:Y:S01]  /*ccb0*/  FMUL.FTZ R34, R2.reuse, R102 ;  /* 0x0000006602227220 */ /* 0x040fe20000410000 */
[C---:B------:R-:W-:Y:S01]  /*ccc0*/  FMUL.FTZ R35, R2.reuse, R103 ;  /* 0x0000006702237220 */ /* 0x040fe20000410000 */
[C---:B------:R-:W-:Y:S01]  /*ccd0*/  FMUL.FTZ R91, R2.reuse, R91 ;  /* 0x0000005b025b7220 */ /* 0x040fe20000410000 */
[----:B------:R-:W4:Y:S03]  /*cce0*/  LDSM.16.MT88.4 R100, [R196+0xe000] ;  /* 0x00e00000c464783b */ /* 0x000f260000004200 */
[----:B------:R-:W5:Y:S01]  /*ccf0*/  MUFU.EX2 R173, R173 ;  /* 0x000000ad00ad7308 */ /* 0x000f620000000800 */
[C---:B------:R-:W-:Y:S01]  /*cd00*/  FMUL.FTZ R88, R3.reuse, R88 ;  /* 0x0000005803587220 */ /* 0x040fe20000410000 */
[C---:B------:R-:W-:Y:S01]  /*cd10*/  FMUL.FTZ R89, R3.reuse, R89 ;  /* 0x0000005903597220 */ /* 0x040fe20000410000 */
[C---:B------:R-:W-:Y:S02]  /*cd20*/  HMMA.16816.F32.BF16 R32, R128.reuse, R138, R32 ;  /* 0x0000008a8020723c */ /* 0x040fe40000041820 */
[----:B------:R-:W-:Y:S05]  /*cd30*/  LDSM.16.MT88.4 R136, [R198+0xe800] ;  /* 0x00e80000c688783b */ /* 0x000fea0000004200 */
[----:B------:R-:W5:Y:S01]  /*cd40*/  MUFU.EX2 R179, R179 ;  /* 0x000000b300b37308 */ /* 0x000f620000000800 */
[C---:B------:R-:W-:Y:S01]  /*cd50*/  FMUL.FTZ R94, R2.reuse, R94 ;  /* 0x0000005e025e7220 */ /* 0x040fe20000410000 */
[C---:B---3--:R-:W-:Y:S03]  /*cd60*/  HMMA.16816.F32.BF16 R36, R128.reuse, R120, R36 ;  /* 0x000000788024723c */ /* 0x048fe60000041824 */
[C---:B------:R-:W-:Y:S03]  /*cd70*/  FMUL.FTZ R95, R2.reuse, R95 ;  /* 0x0000005f025f7220 */ /* 0x040fe60000410000 */
[C---:B------:R-:W-:Y:S01]  /*cd80*/  HMMA.16816.F32.BF16 R40, R128.reuse, R122, R40 ;  /* 0x0000007a8028723c */ /* 0x040fe20000041828 */
[----:B------:R-:W-:Y:S01]  /*cd90*/  LDSM.16.MT88.4 R120, [R196+0xc800] ;  /* 0x00c80000c478783b */ /* 0x000fe20000004200 */
[----:B------:R-:W-:Y:S03]  /*cda0*/  MUFU.EX2 R247, R247 ;  /* 0x000000f700f77308 */ /* 0x000fe60000000800 */
[C---:B------:R-:W-:Y:S01]  /*cdb0*/  FMUL.FTZ R92, R3.reuse, R92 ;  /* 0x0000005c035c7220 */ /* 0x040fe20000410000 */
[C---:B-1----:R-:W-:Y:S06]  /*cdc0*/  HMMA.16816.F32.BF16 R44, R128.reuse, R104, R44 ;  /* 0x00000068802c723c */ /* 0x042fec000004182c */
[----:B------:R-:W-:Y:S01]  /*cdd0*/  MUFU.EX2 R245, R245 ;  /* 0x000000f500f57308 */ /* 0x000fe20000000800 */
[C---:B------:R-:W-:Y:S01]  /*cde0*/  FMUL.FTZ R93, R3.reuse, R93 ;  /* 0x0000005d035d7220 */ /* 0x040fe20000410000 */
[C---:B------:R-:W-:Y:S01]  /*cdf0*/  HMMA.16816.F32.BF16 R48, R128.reuse, R106, R48 ;  /* 0x0000006a8030723c */ /* 0x040fe20000041830 */
[----:B------:R-:W1:Y:S02]  /*ce00*/  LDSM.16.MT88.4 R104, [R198+0x10000] ;  /* 0x01000000c668783b */ /* 0x000e640000004200 */
[C---:B------:R-:W-:Y:S03]  /*ce10*/  FMUL.FTZ R98, R2.reuse, R98 ;  /* 0x0000006202627220 */ /* 0x040fe60000410000 */
[C---:B--2---:R-:W-:Y:S02]  /*ce20*/  HMMA.16816.F32.BF16 R52, R128.reuse, R108, R52 ;  /* 0x0000006c8034723c */ /* 0x044fe40000041834 */
[----:B------:R-:W-:Y:S03]  /*ce30*/  MUFU.EX2 R239, R239 ;  /* 0x000000ef00ef7308 */ /* 0x000fe60000000800 */
[----:B------:R-:W-:Y:S01]  /*ce40*/  FMUL.FTZ R99, R2, R99 ;  /* 0x0000006302637220 */ /* 0x000fe20000410000 */
[C---:B------:R-:W-:Y:S01]  /*ce50*/  HMMA.16816.F32.BF16 R56, R128.reuse, R110, R56 ;  /* 0x0000006e8038723c */ /* 0x040fe20000041838 */
[----:B------:R-:W-:Y:S05]  /*ce60*/  LDSM.16.MT88.4 R108, [R200+0xc800] ;  /* 0x00c80000c86c783b */ /* 0x000fea0000004200 */
[----:B------:R-:W-:Y:S01]  /*ce70*/  MUFU.EX2 R238, R238 ;  /* 0x000000ee00ee7308 */ /* 0x000fe20000000800 */
[C---:B------:R-:W-:Y:S01]  /*ce80*/  FMUL.FTZ R96, R3.reuse, R96 ;  /* 0x0000006003607220 */ /* 0x040fe20000410000 */
[C---:B----4-:R-:W-:Y:S03]  /*ce90*/  HMMA.16816.F32.BF16 R60, R128.reuse, R100, R60 ;  /* 0x00000064803c723c */ /* 0x050fe6000004183c */
[----:B------:R-:W-:Y:S03]  /*cea0*/  FMUL.FTZ R97, R3, R97 ;  /* 0x0000006103617220 */ /* 0x000fe60000410000 */
[C---:B------:R-:W-:Y:S01]  /*ceb0*/  HMMA.16816.F32.BF16 R64, R128.reuse, R102, R64 ;  /* 0x000000668040723c */ /* 0x040fe20000041840 */
[----:B------:R-:W2:Y:S01]  /*cec0*/  LDSM.16.MT88.4 R100, [R197+0x10000] ;  /* 0x01000000c564783b */ /* 0x000ea20000004200 */
[----:B------:R-:W-:Y:S03]  /*ced0*/  MUFU.EX2 R237, R237 ;  /* 0x000000ed00ed7308 */ /* 0x000fe60000000800 */
[--C-:B------:R-:W-:Y:S01]  /*cee0*/  FFMA.FTZ R182, R246, UR4, -R145.reuse ;  /* 0x00000004f6b67c23 */ /* 0x100fe20008010891 */
[C---:B------:R-:W-:Y:S05]  /*cef0*/  HMMA.16816.F32.BF16 R68, R128.reuse, R112, R68 ;  /* 0x000000708044723c */ /* 0x040fea0000041844 */
[--C-:B------:R-:W-:Y:S01]  /*cf00*/  FFMA.FTZ R246, R243, UR4, -R144.reuse ;  /* 0x00000004f3f67c23 */ /* 0x100fe20008010890 */
[C---:B------:R-:W-:Y:S01]  /*cf10*/  HMMA.16816.F32.BF16 R72, R128.reuse, R114, R72 ;  /* 0x000000728048723c */ /* 0x040fe20000041848 */
[----:B------:R-:W-:Y:S01]  /*cf20*/  LDSM.16.MT88.4 R112, [R198+0xc800] ;  /* 0x00c80000c670783b */ /* 0x000fe20000004200 */
[----:B------:R-:W-:Y:S03]  /*cf30*/  MUFU.EX2 R182, R182 ;  /* 0x000000b600b67308 */ /* 0x000fe60000000800 */
[--C-:B------:R-:W-:Y:S01]  /*cf40*/  FFMA.FTZ R183, R244, UR4, -R145.reuse ;  /* 0x00000004f4b77c23 */ /* 0x100fe20008010891 */
[C---:B-1----:R-:W-:Y:S06]  /*cf50*/  HMMA.16816.F32.BF16 R76, R128.reuse, R104, R76 ;  /* 0x00000068804c723c */ /* 0x042fec000004184c */
[----:B------:R-:W-:Y:S01]  /*cf60*/  MUFU.EX2 R246, R246 ;  /* 0x000000f600f67308 */ /* 0x000fe20000000800 */
[--C-:B------:R-:W-:Y:S01]  /*cf70*/  FFMA.FTZ R244, R249, UR4, -R144.reuse ;  /* 0x00000004f9f47c23 */ /* 0x100fe20008010890 */
[C---:B------:R-:W-:Y:S01]  /*cf80*/  HMMA.16816.F32.BF16 R80, R128.reuse, R106, R80 ;  /* 0x0000006a8050723c */ /* 0x040fe20000041850 */
[----:B------:R-:W1:Y:S02]  /*cf90*/  LDSM.16.MT88.4 R104, [R196+0x10000] ;  /* 0x01000000c468783b */ /* 0x000e640000004200 */
[--C-:B------:R-:W-:Y:S01]  /*cfa0*/  FFMA.FTZ R180, R250, UR4, -R145.reuse ;  /* 0x00000004fab47c23 */ /* 0x100fe20008010891 */
[--C-:B------:R-:W-:Y:S01]  /*cfb0*/  FFMA.FTZ R181, R248, UR4, -R145.reuse ;  /* 0x00000004f8b57c23 */ /* 0x100fe20008010891 */
[--C-:B------:R-:W-:Y:S01]  /*cfc0*/  FFMA.FTZ R243, R240, UR4, -R145.reuse ;  /* 0x00000004f0f37c23 */ /* 0x100fe20008010891 */
[----:B------:R-:W-:Y:S02]  /*cfd0*/  FFMA.FTZ R240, R241, UR4, -R144 ;  /* 0x00000004f1f07c23 */ /* 0x000fe40008010890 */
[----:B------:R-:W-:Y:S03]  /*cfe0*/  MUFU.EX2 R183, R183 ;  /* 0x000000b700b77308 */ /* 0x000fe60000000800 */
[--C-:B------:R-:W-:Y:S01]  /*cff0*/  FFMA.FTZ R242, R242, UR4, -R145.reuse ;  /* 0x00000004f2f27c23 */ /* 0x100fe20008010891 */
[--C-:B------:R-:W-:Y:S01]  /*d000*/  FFMA.FTZ R135, R135, UR4, -R145.reuse ;  /* 0x0000000487877c23 */ /* 0x100fe20008010891 */
[----:B------:R-:W-:Y:S01]  /*d010*/  FFMA.FTZ R145, R134, UR4, -R145 ;  /* 0x0000000486917c23 */ /* 0x000fe20008010891 */
[----:B------:R-:W-:Y:S01]  /*d020*/  FFMA.FTZ R171, R2, R233, R171 ;  /* 0x000000e902ab7223 */ /* 0x000fe200000100ab */
[----:B------:R-:W-:Y:S01]  /*d030*/  MOV R2, R133 ;  /* 0x0000008500027202 */ /* 0x000fe20000000f00 */
[----:B------:R-:W-:Y:S01]  /*d040*/  FFMA.FTZ R170, R3, R236, R170 ;  /* 0x000000ec03aa7223 */ /* 0x000fe200000100aa */
[C---:B--2---:R-:W-:Y:S01]  /*d050*/  HMMA.16816.F32.BF16 R84, R128.reuse, R100, R84 ;  /* 0x000000648054723c */ /* 0x044fe20000041854 */
[----:B------:R2:W-:Y:S02]  /*d060*/  MUFU.EX2 R134, R145 ;  /* 0x0000009100867308 */ /* 0x0005e40000000800 */
[----:B------:R-:W-:Y:S01]  /*d070*/  FADD.FTZ R166, R166, R171 ;  /* 0x000000aba6a67221 */ /* 0x000fe20000010000 */
[----:B------:R-:W-:Y:S02]  /*d080*/  FADD.FTZ R169, R169, R170 ;  /* 0x000000aaa9a97221 */ /* 0x000fe40000010000 */
[C---:B------:R-:W-:Y:S05]  /*d090*/  HMMA.16816.F32.BF16 R88, R128.reuse, R102, R88 ;  /* 0x000000668058723c */ /* 0x040fea0000041858 */
[----:B------:R-:W-:Y:S01]  /*d0a0*/  MUFU.EX2 R180, R180 ;  /* 0x000000b400b47308 */ /* 0x000fe20000000800 */
[----:B-----5:R-:W-:Y:S01]  /*d0b0*/  F2FP.BF16.F32.PACK_AB R101, R173, R172 ;  /* 0x000000acad65723e */ /* 0x020fe200000010ff */
[----:B------:R-:W-:Y:S01]  /*d0c0*/  FADD.FTZ R3, R165, R166 ;  /* 0x000000a6a5037221 */ /* 0x000fe20000010000 */
[----:B------:R-:W-:Y:S03]  /*d0d0*/  F2FP.BF16.F32.PACK_AB R103, R175, R174 ;  /* 0x000000aeaf67723e */ /* 0x000fe600000010ff */
[----:B------:R-:W-:Y:S01]  /*d0e0*/  FADD.FTZ R168, R168, R169 ;  /* 0x000000a9a8a87221 */ /* 0x000fe20000010000 */
[----:B------:R-:W-:Y:S01]  /*d0f0*/  F2FP.BF16.F32.PACK_AB R100, R177, R176 ;  /* 0x000000b0b164723e */ /* 0x000fe200000010ff */
[----:B--2---:R-:W-:Y:S01]  /*d100*/  LDSM.16.MT88.4 R144, [R200+0xf800] ;  /* 0x00f80000c890783b */ /* 0x004fe20000004200 */
[----:B------:R-:W-:Y:S01]  /*d110*/  F2FP.BF16.F32.PACK_AB R102, R179, R178 ;  /* 0x000000b2b366723e */ /* 0x000fe200000010ff */
[----:B------:R-:W2:Y:S01]  /*d120*/  MUFU.EX2 R181, R181 ;  /* 0x000000b500b57308 */ /* 0x000ea20000000800 */
[----:B------:R-:W-:Y:S01]  /*d130*/  FADD.FTZ R3, R164, R3 ;  /* 0x00000003a4037221 */ /* 0x000fe20000010000 */
[----:B------:R-:W-:Y:S01]  /*d140*/  FADD.FTZ R167, R167, R168 ;  /* 0x000000a8a7a77221 */ /* 0x000fe20000010000 */
[C---:B-1----:R-:W-:Y:S03]  /*d150*/  HMMA.16816.F32.BF16 R92, R128.reuse, R104, R92 ;  /* 0x00000068805c723c */ /* 0x042fe6000004185c */
[----:B------:R-:W-:Y:S04]  /*d160*/  FADD.FTZ R172, R172, R3 ;  /* 0x00000003acac7221 */ /* 0x000fe80000010000 */
[----:B------:R-:W1:Y:S01]  /*d170*/  MUFU.EX2 R244, R244 ;  /* 0x000000f400f47308 */ /* 0x000e620000000800 */
[----:B------:R-:W-:Y:S01]  /*d180*/  MOV R3, R132 ;  /* 0x0000008400037202 */ /* 0x000fe20000000f00 */
[----:B------:R-:W-:Y:S01]  /*d190*/  HMMA.16816.F32.BF16 R96, R128, R106, R96 ;  /* 0x0000006a8060723c */ /* 0x000fe20000041860 */
[----:B------:R-:W3:Y:S02]  /*d1a0*/  LDSM.16.MT88.4 R104, [R196+0xe800] ;  /* 0x00e80000c468783b */ /* 0x000ee40000004200 */
[----:B------:R-:W-:Y:S03]  /*d1b0*/  FADD.FTZ R176, R176, R167 ;  /* 0x000000a7b0b07221 */ /* 0x000fe60000010000 */
[C---:B------:R-:W-:Y:S02]  /*d1c0*/  HMMA.16816.F32.BF16 R4, R100.reuse, R108, R4 ;  /* 0x0000006c6404723c */ /* 0x040fe40000041804 */
[----:B------:R-:W-:Y:S01]  /*d1d0*/  MUFU.EX2 R242, R242 ;  /* 0x000000f200f27308 */ /* 0x000fe20000000800 */
[----:B------:R-:W-:Y:S02]  /*d1e0*/  LDSM.16.MT88.4 R128, [R196+0xd000] ;  /* 0x00d00000c480783b */ /* 0x000fe40000004200 */
[----:B------:R-:W-:Y:S01]  /*d1f0*/  FADD.FTZ R173, R173, R172 ;  /* 0x000000acadad7221 */ /* 0x000fe20000010000 */
[C---:B------:R-:W-:Y:S06]  /*d200*/  HMMA.16816.F32.BF16 R8, R100.reuse, R110, R8 ;  /* 0x0000006e6408723c */ /* 0x040fec0000041808 */
[----:B------:R-:W4:Y:S01]  /*d210*/  MUFU.EX2 R243, R243 ;  /* 0x000000f300f37308 */ /* 0x000f220000000800 */
[----:B------:R-:W5:Y:S01]  /*d220*/  LDSM.16.MT88.4 R108, [R200+0x10800] ;  /* 0x01080000c86c783b */ /* 0x000f620000004200 */
[C---:B------:R-:W-:Y:S08]  /*d230*/  HMMA.16816.F32.BF16 R12, R100.reuse, R112, R12 ;  /* 0x00000070640c723c */ /* 0x040ff0000004180c */
[----:B------:R-:W4:Y:S01]  /*d240*/  MUFU.EX2 R135, R135 ;  /* 0x0000008700877308 */ /* 0x000f220000000800 */
[C---:B------:R-:W-:Y:S01]  /*d250*/  HMMA.16816.F32.BF16 R16, R100.reuse, R114, R16 ;  /* 0x000000726410723c */ /* 0x040fe20000041810 */
[----:B------:R-:W1:Y:S02]  /*d260*/  LDSM.16.MT88.4 R112, [R198+0x10800] ;  /* 0x01080000c670783b */ /* 0x000e640000004200 */
[----:B------:R-:W-:Y:S03]  /*d270*/  FADD.FTZ R177, R177, R176 ;  /* 0x000000b0b1b17221 */ /* 0x000fe60000010000 */
[C---:B------:R-:W-:Y:S03]  /*d280*/  HMMA.16816.F32.BF16 R20, R100.reuse, R116, R20 ;  /* 0x000000746414723c */ /* 0x040fe60000041814 */
[----:B------:R-:W4:Y:S02]  /*d290*/  MUFU.EX2 R240, R240 ;  /* 0x000000f000f07308 */ /* 0x000f240000000800 */
[----:B------:R-:W-:Y:S01]  /*d2a0*/  FADD.FTZ R174, R174, R173 ;  /* 0x000000adaeae7221 */ /* 0x000fe20000010000 */
[C---:B------:R-:W-:Y:S01]  /*d2b0*/  HMMA.16816.F32.BF16 R24, R100.reuse, R118, R24 ;  /* 0x000000766418723c */ /* 0x040fe20000041818 */
[----:B------:R-:W4:Y:S04]  /*d2c0*/  LDSM.16.MT88.4 R116, [R197+0x10800] ;  /* 0x01080000c574783b */ /* 0x000f280000004200 */
[----:B------:R-:W-:Y:S01]  /*d2d0*/  FADD.FTZ R178, R178, R177 ;  /* 0x000000b1b2b27221 */ /* 0x000fe20000010000 */
[C---:B------:R-:W-:Y:S05]  /*d2e0*/  HMMA.16816.F32.BF16 R28, R100.reuse, R120, R28 ;  /* 0x00000078641c723c */ /* 0x040fea000004181c */
[----:B------:R-:W-:Y:S01]  /*d2f0*/  FADD.FTZ R175, R175, R174 ;  /* 0x000000aeafaf7221 */ /* 0x000fe20000010000 */
[C---:B------:R-:W-:Y:S01]  /*d300*/  HMMA.16816.F32.BF16 R32, R100.reuse, R122, R32 ;  /* 0x0000007a6420723c */ /* 0x040fe20000041820 */
[----:B------:R-:W-:Y:S04]  /*d310*/  LDSM.16.MT88.4 R120, [R200+0xd000] ;  /* 0x00d00000c878783b */ /* 0x000fe80000004200 */
[----:B------:R-:W-:Y:S01]  /*d320*/  FADD.FTZ R179, R179, R178 ;  /* 0x000000b2b3b37221 */ /* 0x000fe20000010000 */
        /* <DEDUP_REMOVED lines=12> */
[C---:B-----5:R-:W-:Y:S06]  /*d3f0*/  HMMA.16816.F32.BF16 R68, R100.reuse, R108, R68 ;  /* 0x0000006c6444723c */ /* 0x060fec0000041844 */
[C---:B------:R-:W-:Y:S05]  /*d400*/  HMMA.16816.F32.BF16 R72, R100.reuse, R110, R72 ;  /* 0x0000006e6448723c */ /* 0x040fea0000041848 */
[----:B--2---:R-:W-:Y:S01]  /*d410*/  F2FP.BF16.F32.PACK_AB R109, R181, R180 ;  /* 0x000000b4b56d723e */ /* 0x004fe200000010ff */
[C---:B-1----:R-:W-:Y:S05]  /*d420*/  HMMA.16816.F32.BF16 R76, R100.reuse, R112, R76 ;  /* 0x00000070644c723c */ /* 0x042fea000004184c */
[----:B------:R-:W-:Y:S01]  /*d430*/  F2FP.BF16.F32.PACK_AB R111, R183, R182 ;  /* 0x000000b6b76f723e */ /* 0x000fe200000010ff */
[C---:B------:R-:W-:Y:S01]  /*d440*/  HMMA.16816.F32.BF16 R80, R100.reuse, R114, R80 ;  /* 0x000000726450723c */ /* 0x040fe20000041850 */
[----:B------:R-:W1:Y:S04]  /*d450*/  LDSM.16.MT88.4 R112, [R197+0xd000] ;  /* 0x00d00000c570783b */ /* 0x000e680000004200 */
[----:B------:R-:W-:Y:S01]  /*d460*/  F2FP.BF16.F32.PACK_AB R108, R247, R244 ;  /* 0x000000f4f76c723e */ /* 0x000fe200000010ff */
[C---:B----4-:R-:W-:Y:S05]  /*d470*/  HMMA.16816.F32.BF16 R84, R100.reuse, R116, R84 ;  /* 0x000000746454723c */ /* 0x050fea0000041854 */
[----:B------:R-:W-:Y:S01]  /*d480*/  F2FP.BF16.F32.PACK_AB R110, R246, R245 ;  /* 0x000000f5f66e723e */ /* 0x000fe200000010ff */
[C---:B------:R-:W-:Y:S01]  /*d490*/  HMMA.16816.F32.BF16 R88, R100.reuse, R118, R88 ;  /* 0x000000766458723c */ /* 0x040fe20000041858 */
[----:B------:R-:W2:Y:S04]  /*d4a0*/  LDSM.16.MT88.4 R116, [R198+0xf000] ;  /* 0x00f00000c674783b */ /* 0x000ea80000004200 */
[----:B------:R-:W-:Y:S01]  /*d4b0*/  FADD.FTZ R180, R180, R175 ;  /* 0x000000afb4b47221 */ /* 0x000fe20000010000 */
[C---:B---3--:R-:W-:Y:S05]  /*d4c0*/  HMMA.16816.F32.BF16 R92, R100.reuse, R104, R92 ;  /* 0x00000068645c723c */ /* 0x048fea000004185c */
[----:B------:R-:W-:Y:S01]  /*d4d0*/  FADD.FTZ R244, R244, R179 ;  /* 0x000000b3f4f47221 */ /* 0x000fe20000010000 */
[----:B------:R-:W-:Y:S01]  /*d4e0*/  HMMA.16816.F32.BF16 R96, R100, R106, R96 ;  /* 0x0000006a6460723c */ /* 0x000fe20000041860 */
[----:B------:R-:W3:Y:S04]  /*d4f0*/  LDSM.16.MT88.4 R100, [R196+0xf000] ;  /* 0x00f00000c464783b */ /* 0x000ee80000004200 */
[----:B------:R-:W-:Y:S01]  /*d500*/  FADD.FTZ R181, R181, R180 ;  /* 0x000000b4b5b57221 */ /* 0x000fe20000010000 */
[C---:B------:R-:W-:Y:S03]  /*d510*/  HMMA.16816.F32.BF16 R4, R108.reuse, R120, R4 ;  /* 0x000000786c04723c */ /* 0x040fe60000041804 */
[----:B------:R-:W4:Y:S02]  /*d520*/  LDSM.16.MT88.4 R104, [R200+0x11000] ;  /* 0x01100000c868783b */ /* 0x000f240000004200 */
[----:B------:R-:W-:Y:S01]  /*d530*/  FADD.FTZ R244, R247, R244 ;  /* 0x000000f4f7f47221 */ /* 0x000fe20000010000 */
[C---:B------:R-:W-:Y:S05]  /*d540*/  HMMA.16816.F32.BF16 R8, R108.reuse, R122, R8 ;  /* 0x0000007a6c08723c */ /* 0x040fea0000041808 */
[----:B------:R-:W-:Y:S01]  /*d550*/  LDSM.16.MT88.4 R120, [R196+0x11000] ;  /* 0x01100000c478783b */ /* 0x000fe20000004200 */
        /* <DEDUP_REMOVED lines=10> */
[C---:B------:R-:W-:Y:S06]  /*d600*/  HMMA.16816.F32.BF16 R28, R108.reuse, R128, R28 ;  /* 0x000000806c1c723c */ /* 0x040fec000004181c */
[C---:B------:R-:W-:Y:S06]  /*d610*/  HMMA.16816.F32.BF16 R32, R108.reuse, R130, R32 ;  /* 0x000000826c20723c */ /* 0x040fec0000041820 */
[C---:B------:R-:W-:Y:S06]  /*d620*/  HMMA.16816.F32.BF16 R36, R108.reuse, R136, R36 ;  /* 0x000000886c24723c */ /* 0x040fec0000041824 */
[C---:B------:R-:W-:Y:S05]  /*d630*/  HMMA.16816.F32.BF16 R40, R108.reuse, R138, R40 ;  /* 0x0000008a6c28723c */ /* 0x040fea0000041828 */
[----:B------:R-:W-:Y:S01]  /*d640*/  F2FP.BF16.F32.PACK_AB R137, R243, R242 ;  /* 0x000000f2f389723e */ /* 0x000fe200000010ff */
[C---:B--2---:R-:W-:Y:S05]  /*d650*/  HMMA.16816.F32.BF16 R44, R108.reuse, R116, R44 ;  /* 0x000000746c2c723c */ /* 0x044fea000004182c */
        /* <DEDUP_REMOVED lines=14> */
[C---:B----4-:R-:W-:Y:S05]  /*d740*/  HMMA.16816.F32.BF16 R68, R108.reuse, R104, R68 ;  /* 0x000000686c44723c */ /* 0x050fea0000041844 */
[----:B------:R-:W-:Y:S01]  /*d750*/  FADD.FTZ R239, R239, R240 ;  /* 0x000000f0efef7221 */ /* 0x000fe20000010000 */
[C---:B------:R-:W-:Y:S01]  /*d760*/  HMMA.16816.F32.BF16 R72, R108.reuse, R106, R72 ;  /* 0x0000006a6c48723c */ /* 0x040fe20000041848 */
[----:B------:R-:W4:Y:S04]  /*d770*/  LDSM.16.MT88.4 R104, [R197+0xd800] ;  /* 0x00d80000c568783b */ /* 0x000f280000004200 */
[----:B------:R-:W-:Y:S01]  /*d780*/  FADD.FTZ R135, R135, R242 ;  /* 0x000000f287877221 */ /* 0x000fe20000010000 */
[C---:B-1----:R-:W-:Y:S05]  /*d790*/  HMMA.16816.F32.BF16 R76, R108.reuse, R112, R76 ;  /* 0x000000706c4c723c */ /* 0x042fea000004184c */
[----:B------:R-:W-:Y:S01]  /*d7a0*/  FADD.FTZ R236, R238, R239 ;  /* 0x000000efeeec7221 */ /* 0x000fe20000010000 */
[C---:B------:R-:W-:Y:S05]  /*d7b0*/  HMMA.16816.F32.BF16 R80, R108.reuse, R114, R80 ;  /* 0x000000726c50723c */ /* 0x040fea0000041850 */
[----:B------:R-:W-:Y:S01]  /*d7c0*/  FADD.FTZ R233, R134, R135 ;  /* 0x0000008786e97221 */ /* 0x000fe20000010000 */
[C---:B--2---:R-:W-:Y:S05]  /*d7d0*/  HMMA.16816.F32.BF16 R84, R108.reuse, R116, R84 ;  /* 0x000000746c54723c */ /* 0x044fea0000041854 */
[----:B------:R-:W-:Y:S01]  /*d7e0*/  FADD.FTZ R236, R237, R236 ;  /* 0x000000ecedec7221 */ /* 0x000fe20000010000 */
[C---:B------:R-:W-:Y:S06]  /*d7f0*/  HMMA.16816.F32.BF16 R88, R108.reuse, R118, R88 ;  /* 0x000000766c58723c */ /* 0x040fec0000041858 */
[C---:B------:R-:W-:Y:S06]  /*d800*/  HMMA.16816.F32.BF16 R92, R108.reuse, R120, R92 ;  /* 0x000000786c5c723c */ /* 0x040fec000004185c */
        /* <DEDUP_REMOVED lines=8> */
[C---:B----4-:R-:W-:Y:S06]  /*d890*/  HMMA.16816.F32.BF16 R112, R136.reuse, R104, R20 ;  /* 0x000000688870723c */ /* 0x050fec0000041814 */
        /* <DEDUP_REMOVED lines=18> */
[----:B------:R-:W-:Y:S01]  /*d9c0*/  HMMA.16816.F32.BF16 R96, R136, R18, R96 ;  /* 0x000000128860723c */ /* 0x000fe20000041860 */
[----:B------:R-:W-:Y:S11]  /*d9d0*/  @!UPT UIADD3 URZ, URZ, URZ, URZ ;  /* 0x0000003f3f3ff290 */ /* 0x000ff6000fffe03f */
[----:B------:R-:W-:Y:S01]  /*d9e0*/  @!UPT UIADD3 URZ, URZ, URZ, URZ ;  /* 0x0000003f3f3ff290 */ /* 0x000fe2000fffe03f */
[----:B------:R-:W-:Y:S11]  /*d9f0*/  @P5 BRA `(.L_x_771) ;  /* 0xffffffcc00685947 */ /* 0x000ff6000383ffff */
.L_x_770:
        /* <DEDUP_REMOVED lines=13> */
[CC--:B------:R-:W-:Y:S02]  /*dad0*/  LEA.HI R3, R0.reuse, R11.reuse, RZ, 0x5 ;  /* 0x0000000b00037211 */ /* 0x0c0fe400078f28ff */
[----:B------:R-:W-:Y:S02]  /*dae0*/  LOP3.LUT R6, R7, 0x3ffffffc, RZ, 0xc0, !PT ;  /* 0x3ffffffc07067812 */ /* 0x000fe400078ec0ff */
[-C--:B------:R-:W-:Y:S02]  /*daf0*/  LEA.HI R0, R0, R11.reuse, RZ, 0x3 ;  /* 0x0000000b00007211 */ /* 0x080fe400078f18ff */
[----:B------:R-:W-:Y:S01]  /*db00*/  IADD3 R6, -R6, R11, RZ ;  /* 0x0000000b06067210 */ /* 0x000fe20007ffe1ff */
[----:B-1----:R-:W-:Y:S01]  /*db10*/  FADD.FTZ R5, R2, R5 ;  /* 0x0000000502057221 */ /* 0x002fe20000010000 */
[----:B------:R-:W-:-:S02]  /*db20*/  LOP3.LUT R2, R3, 0xffffffe0, RZ, 0xc0, !PT ;  /* 0xffffffe003027812 */ /* 0x000fc400078ec0ff */
[----:B------:R-:W-:Y:S01]  /*db30*/  SHF.R.S32.HI R3, RZ, 0x5, R3 ;  /* 0x00000005ff037819 */ /* 0x000fe20000011403 */
[----:B--2---:R-:W-:Y:S01]  /*db40*/  FADD.FTZ R4, R9, R4 ;  /* 0x0000000409047221 */ /* 0x004fe20000010000 */
[----:B------:R-:W-:Y:S02]  /*db50*/  FSETP.NE.FTZ.AND P4, PT, R5, RZ, PT ;  /* 0x000000ff0500720b */ /* 0x000fe40003f95000 */
[----:B------:R-:W-:Y:S02]  /*db60*/  MOV R9, 0x3f800000 ;  /* 0x3f80000000097802 */ /* 0x000fe40000000f00 */
[----:B------:R-:W-:Y:S02]  /*db70*/  FSETP.NE.FTZ.AND P3, PT, R4, RZ, PT ;  /* 0x000000ff0400720b */ /* 0x000fe40003f75000 */
[----:B------:R-:W-:Y:S02]  /*db80*/  IADD3 R2, -R2, R11, RZ ;  /* 0x0000000b02027210 */ /* 0x000fe40007ffe1ff */
[----:B------:R-:W-:-:S05]  /*db90*/  LEA R6, R3, R6, 0x9 ;  /* 0x0000000603067211 */ /* 0x000fca00078e48ff */
        /* <DEDUP_REMOVED lines=104> */
[----:B------:R-:W-:-:S02]  /*e220*/  LOP3.LUT R8, R8, 0x1c0, RZ, 0xc0, !PT ;  /* 0x000001c008087812 */ /* 0x000fc400078ec0ff */
[----:B------:R-:W-:Y:S02]  /*e230*/  LOP3.LUT R9, R7, 0x1, RZ, 0xc0, !PT ;  /* 0x0000000107097812 */ /* 0x000fe400078ec0ff */
[----:B------:R-:W-:Y:S02]  /*e240*/  LEA.HI R11, R8, R8, RZ, 0x1d ;  /* 0x00000008080b7211 */ /* 0x000fe400078fe8ff */
[----:B------:R-:W-:Y:S02]  /*e250*/  ISETP.NE.U32.AND P5, PT, R9, 0x1, PT ;  /* 0x000000010900780c */ /* 0x000fe40003fa5070 */
[----:B------:R-:W-:Y:S02]  /*e260*/  LEA R6, R6, R11, 0x1 ;  /* 0x0000000b06067211 */ /* 0x000fe400078e08ff */
[----:B------:R-:W-:Y:S02]  /*e270*/  R2P PR, R7, 0x6 ;  /* 0x0000000607007804 */ /* 0x000fe40000000000 */
[----:B------:R-:W-:-:S02]  /*e280*/  ISETP.NE.AND P0, PT, R221, -0x1, PT ;  /* 0xffffffffdd00780c */ /* 0x000fc40003f05270 */
[----:B------:R-:W-:Y:S02]  /*e290*/  LEA R9, R6, UR4, 0x1 ;  /* 0x0000000406097c11 */ /* 0x000fe4000f8e08ff */
[----:B------:R-:W-:Y:S02]  /*e2a0*/  MOV R6, 0x20 ;  /* 0x0000002000067802 */ /* 0x000fe40000000f00 */
[----:B------:R-:W-:Y:S02]  /*e2b0*/  MOV R8, 0x40 ;  /* 0x0000004000087802 */ /* 0x000fe40000000f00 */
[C---:B------:R-:W-:Y:S02]  /*e2c0*/  IADD3 R11, R9.reuse, -0x10, RZ ;  /* 0xfffffff0090b7810 */ /* 0x040fe40007ffe0ff */
[----:B------:R-:W-:Y:S02]  /*e2d0*/  SEL R6, R6, 0xffffffe0, !P1 ;  /* 0xffffffe006067807 */ /* 0x000fe40004800000 */
[----:B------:R-:W-:-:S02]  /*e2e0*/  @P5 IADD3 R11, R9, 0x10, RZ ;  /* 0x00000010090b5810 */ /* 0x000fc40007ffe0ff */
[----:B------:R-:W-:Y:S02]  /*e2f0*/  F2FP.BF16.F32.PACK_AB R128, R129, R128 ;  /* 0x000000808180723e */ /* 0x000fe400000010ff */
[----:B------:R-:W-:Y:S02]  /*e300*/  F2FP.BF16.F32.PACK_AB R130, R131, R130 ;  /* 0x000000828382723e */ /* 0x000fe400000010ff */
[----:B------:R-:W-:Y:S01]  /*e310*/  SEL R8, R8, 0xffffffc0, !P2 ;  /* 0xffffffc008087807 */ /* 0x000fe20005000000 */
[----:B------:R1:W-:Y:S01]  /*e320*/  STS [R9], R128 ;  /* 0x0000008009007388 */ /* 0x0003e20000000800 */
[----:B------:R-:W-:Y:S02]  /*e330*/  F2FP.BF16.F32.PACK_AB R124, R125, R124 ;  /* 0x0000007c7d7c723e */ /* 0x000fe400000010ff */
[----:B------:R-:W-:Y:S01]  /*e340*/  F2FP.BF16.F32.PACK_AB R126, R127, R126 ;  /* 0x0000007e7f7e723e */ /* 0x000fe200000010ff */
[----:B------:R1:W-:Y:S01]  /*e350*/  STS [R9+0x400], R130 ;  /* 0x0004008209007388 */ /* 0x0003e20000000800 */
[----:B------:R-:W-:-:S02]  /*e360*/  F2FP.BF16.F32.PACK_AB R120, R121, R120 ;  /* 0x000000787978723e */ /* 0x000fc400000010ff */
[----:B------:R-:W-:Y:S01]  /*e370*/  F2FP.BF16.F32.PACK_AB R122, R123, R122 ;  /* 0x0000007a7b7a723e */ /* 0x000fe200000010ff */
[----:B------:R1:W-:Y:S01]  /*e380*/  STS [R11], R124 ;  /* 0x0000007c0b007388 */ /* 0x0003e20000000800 */
[----:B------:R-:W-:Y:S02]  /*e390*/  IADD3 R13, R9, R6, RZ ;  /* 0x00000006090d7210 */ /* 0x000fe40007ffe0ff */
[----:B------:R-:W-:Y:S01]  /*e3a0*/  IADD3 R15, R6, R11, RZ ;  /* 0x0000000b060f7210 */ /* 0x000fe20007ffe0ff */
[----:B------:R1:W-:Y:S01]  /*e3b0*/  STS [R11+0x400], R126 ;  /* 0x0004007e0b007388 */ /* 0x0003e20000000800 */
[----:B------:R-:W-:Y:S01]  /*e3c0*/  F2FP.BF16.F32.PACK_AB R116, R117, R116 ;  /* 0x000000747574723e */ /* 0x000fe200000010ff */
[----:B------:R-:W2:Y:S01]  /*e3d0*/  @P0 LDC.64 R6, c[0x0][0x298] ;  /* 0x0000a600ff060b82 */ /* 0x000ea20000000a00 */
[----:B------:R-:W-:Y:S01]  /*e3e0*/  F2FP.BF16.F32.PACK_AB R118, R119, R118 ;  /* 0x000000767776723e */ /* 0x000fe200000010ff */
[----:B------:R1:W-:Y:S01]  /*e3f0*/  STS [R13], R120 ;  /* 0x000000780d007388 */ /* 0x0003e20000000800 */
[----:B------:R-:W-:-:S02]  /*e400*/  F2FP.BF16.F32.PACK_AB R112, R113, R112 ;  /* 0x000000707170723e */ /* 0x000fc400000010ff */
[----:B------:R-:W-:Y:S01]  /*e410*/  F2FP.BF16.F32.PACK_AB R114, R115, R114 ;  /* 0x000000727372723e */ /* 0x000fe200000010ff */
[----:B------:R1:W-:Y:S01]  /*e420*/  STS [R13+0x400], R122 ;  /* 0x0004007a0d007388 */ /* 0x0003e20000000800 */
[----:B------:R-:W-:Y:S02]  /*e430*/  IADD3 R17, R9, R8, RZ ;  /* 0x0000000809117210 */ /* 0x000fe40007ffe0ff */
[----:B------:R-:W-:Y:S01]  /*e440*/  F2FP.BF16.F32.PACK_AB R108, R109, R108 ;  /* 0x0000006c6d6c723e */ /* 0x000fe200000010ff */
[----:B------:R1:W-:Y:S01]  /*e450*/  STS [R15], R116 ;  /* 0x000000740f007388 */ /* 0x0003e20000000800 */
[----:B------:R-:W-:Y:S02]  /*e460*/  F2FP.BF16.F32.PACK_AB R110, R111, R110 ;  /* 0x0000006e6f6e723e */ /* 0x000fe400000010ff */
[----:B------:R-:W-:Y:S01]  /*e470*/  IADD3 R19, R8, R11, RZ ;  /* 0x0000000b08137210 */ /* 0x000fe20007ffe0ff */
[----:B------:R1:W-:Y:S01]  /*e480*/  STS [R15+0x400], R118 ;  /* 0x000400760f007388 */ /* 0x0003e20000000800 */
[----:B------:R-:W-:-:S02]  /*e490*/  F2FP.BF16.F32.PACK_AB R104, R105, R104 ;  /* 0x000000686968723e */ /* 0x000fc400000010ff */
[----:B------:R-:W-:Y:S01]  /*e4a0*/  F2FP.BF16.F32.PACK_AB R106, R107, R106 ;  /* 0x0000006a6b6a723e */ /* 0x000fe200000010ff */
[----:B------:R1:W-:Y:S01]  /*e4b0*/  STS [R17], R112 ;  /* 0x0000007011007388 */ /* 0x0003e20000000800 */
[----:B------:R-:W-:Y:S02]  /*e4c0*/  IADD3 R21, R13, R8, RZ ;  /* 0x000000080d157210 */ /* 0x000fe40007ffe0ff */
[----:B------:R-:W-:Y:S01]  /*e4d0*/  F2FP.BF16.F32.PACK_AB R100, R101, R100 ;  /* 0x000000646564723e */ /* 0x000fe200000010ff */
[----:B------:R1:W-:Y:S01]  /*e4e0*/  STS [R17+0x400], R114 ;  /* 0x0004007211007388 */ /* 0x0003e20000000800 */
[----:B------:R-:W-:Y:S01]  /*e4f0*/  F2FP.BF16.F32.PACK_AB R102, R103, R102 ;  /* 0x000000666766723e */ /* 0x000fe200000010ff */
[----:B--2---:R-:W-:Y:S01]  /*e500*/  @P0 IMAD.WIDE.U32 R22, R221, R6, RZ ;  /* 0x00000006dd160225 */ /* 0x004fe200078e00ff */
[----:B------:R-:W-:Y:S01]  /*e510*/  F2FP.BF16.F32.PACK_AB R36, R37, R36 ;  /* 0x000000242524723e */ /* 0x000fe200000010ff */
[----:B------:R1:W-:Y:S01]  /*e520*/  STS [R19], R108 ;  /* 0x0000006c13007388 */ /* 0x0003e20000000800 */
[----:B------:R-:W-:Y:S01]  /*e530*/  F2FP.BF16.F32.PACK_AB R38, R39, R38 ;  /* 0x000000262726723e */ /* 0x000fe200000010ff */
[----:B------:R-:W-:Y:S01]  /*e540*/  @P0 IMAD R7, R221, R7, R23 ;  /* 0x00000007dd070224 */ /* 0x000fe200078e0217 */
[----:B------:R-:W-:Y:S01]  /*e550*/  F2FP.BF16.F32.PACK_AB R40, R41, R40 ;  /* 0x000000282928723e */ /* 0x000fe200000010ff */
[----:B------:R1:W-:Y:S01]  /*e560*/  STS [R19+0x400], R110 ;  /* 0x0004006e13007388 */ /* 0x0003e20000000800 */
[----:B------:R-:W-:-:S02]  /*e570*/  F2FP.BF16.F32.PACK_AB R42, R43, R42 ;  /* 0x0000002a2b2a723e */ /* 0x000fc400000010ff */
[----:B------:R-:W-:Y:S01]  /*e580*/  F2FP.BF16.F32.PACK_AB R44, R45, R44 ;  /* 0x0000002c2d2c723e */ /* 0x000fe200000010ff */
[----:B------:R1:W-:Y:S01]  /*e590*/  STS [R21], R104 ;  /* 0x0000006815007388 */ /* 0x0003e20000000800 */
[----:B------:R-:W-:Y:S02]  /*e5a0*/  F2FP.BF16.F32.PACK_AB R46, R47, R46 ;  /* 0x0000002e2f2e723e */ /* 0x000fe400000010ff */
[----:B------:R-:W-:Y:S01]  /*e5b0*/  F2FP.BF16.F32.PACK_AB R48, R49, R48 ;  /* 0x000000303130723e */ /* 0x000fe200000010ff */
[----:B------:R1:W-:Y:S01]  /*e5c0*/  STS [R21+0x400], R106 ;  /* 0x0004006a15007388 */ /* 0x0003e20000000800 */
        /* <DEDUP_REMOVED lines=26> */
.L_x_774:
        /* <DEDUP_REMOVED lines=23> */
.L_x_775:
[----:B------:R-:W-:Y:S01]  /*e8e0*/  ISETP.NE.AND P5, PT, RZ, UR4, PT ;  /* 0x00000004ff007c0c */ /* 0x000fe2000bfa5270 */
[----:B------:R-:W1:Y:S01]  /*e8f0*/  S2R R6, SR_TID.X ;  /* 0x0000000000067919 */ /* 0x000e620000002100 */
[----:B------:R-:W-:Y:S01]  /*e900*/  PLOP3.LUT P0, PT, PT, PT, PT, 0x8, 0x0 ;  /* 0x000000000000781c */ /* 0x000fe20003f0e170 */
[----:B------:R-:W2:Y:S01]  /*e910*/  @P4 LDC R28, c[0x0][0x2e8] ;  /* 0x0000ba00ff1c4b82 */ /* 0x000ea20000000800 */
[----:B------:R-:W-:Y:S01]  /*e920*/  SHF.R.S32.HI R30, RZ, 0x1f, R3 ;  /* 0x0000001fff1e7819 */ /* 0x000fe20000011403 */
[----:B------:R-:W-:Y:S01]  /*e930*/  STS [R25], R100 ;  /* 0x0000006419007388 */ /* 0x000fe20000000800 */
[----:B------:R-:W3:Y:S01]  /*e940*/  @P4 MUFU.LG2 R5, R5 ;  /* 0x0000000500054308 */ /* 0x000ee20000000c00 */
[----:B------:R-:W-:Y:S01]  /*e950*/  BSSY B0, `(.L_x_776) ;  /* 0x0000068000007945 */ /* 0x000fe20003800000 */
[----:B------:R-:W-:Y:S01]  /*e960*/  LEA.HI R30, R30, R3, RZ, 0x2 ;  /* 0x000000031e1e7211 */ /* 0x000fe200078f10ff */
[----:B------:R-:W-:Y:S03]  /*e970*/  STS [R25+0x400], R102 ;  /* 0x0004006619007388 */ /* 0x000fe60000000800 */
[----:B------:R-:W-:Y:S01]  /*e980*/  LOP3.LUT R30, R30, 0xffffffc, RZ, 0xc0, !PT ;  /* 0x0ffffffc1e1e7812 */ /* 0x000fe200078ec0ff */
[----:B------:R-:W-:Y:S01]  /*e990*/  STS [R9+0x2000], R36 ;  /* 0x0020002409007388 */ /* 0x000fe20000000800 */
[----:B------:R-:W4:Y:S01]  /*e9a0*/  @!P5 LDC R8, c[0x0][0x2c4] ;  /* 0x0000b100ff08db82 */ /* 0x000f220000000800 */
[----:B------:R-:W-:Y:S01]  /*e9b0*/  @!P5 PLOP3.LUT P0, PT, P1, PT, PT, 0x80, 0x0 ;  /* 0x000000000000d81c */ /* 0x000fe20000f0f070 */
[----:B------:R-:W-:Y:S01]  /*e9c0*/  @P5 IMAD.MOV.U32 R35, RZ, RZ, 0x1 ;  /* 0x00000001ff235424 */ /* 0x000fe200078e00ff */
[----:B------:R-:W-:Y:S01]  /*e9d0*/  STS [R9+0x2400], R38 ;  /* 0x0024002609007388 */ /* 0x000fe20000000800 */
[----:B------:R-:W5:Y:S01]  /*e9e0*/  @P3 MUFU.LG2 R4, R4 ;  /* 0x0000000400043308 */ /* 0x000f620000000c00 */
[----:B------:R-:W-:-:S02]  /*e9f0*/  IMAD.IADD R30, R3, 0x1, -R30 ;  /* 0x00000001031e7824 */ /* 0x000fc400078e0a1e */
[----:B------:R-:W-:Y:S01]  /*ea00*/  STS [R11+0x2000], R40 ;  /* 0x002000280b007388 */ /* 0x000fe20000000800 */
[----:B------:R-:W3:Y:S03]  /*ea10*/  @!P5 LDC R29, c[0x0][0x270] ;  /* 0x00009c00ff1ddb82 */ /* 0x000ee60000000800 */
[----:B------:R-:W-:Y:S04]  /*ea20*/  STS [R11+0x2400], R42 ;  /* 0x0024002a0b007388 */ /* 0x000fe80000000800 */
[----:B------:R-:W-:Y:S01]  /*ea30*/  STS [R13+0x2000], R44 ;  /* 0x0020002c0d007388 */ /* 0x000fe20000000800 */
[----:B------:R-:W2:Y:S03]  /*ea40*/  @P5 LDC R23, c[0x0][0x2c0] ;  /* 0x0000b000ff175b82 */ /* 0x000ea60000000800 */
[----:B------:R-:W-:Y:S04]  /*ea50*/  STS [R13+0x2400], R46 ;  /* 0x0024002e0d007388 */ /* 0x000fe80000000800 */
[----:B------:R-:W-:Y:S01]  /*ea60*/  STS [R15+0x2000], R48 ;  /* 0x002000300f007388 */ /* 0x000fe20000000800 */
[----:B----4-:R-:W3:Y:S01]  /*ea70*/  @P0 LDC R8, c[0x0][0x2e4] ;  /* 0x0000b900ff080b82 */ /* 0x010ee20000000800 */
[----:B------:R-:W-:-:S02]  /*ea80*/  LOP3.LUT P0, RZ, R2, 0x3, RZ, 0xc0, !PT ;  /* 0x0000000302ff7812 */ /* 0x000fc4000780c0ff */
[----:B------:R-:W-:Y:S04]  /*ea90*/  STS [R15+0x2400], R50 ;  /* 0x002400320f007388 */ /* 0x000fe80000000800 */
[----:B------:R-:W-:Y:S04]  /*eaa0*/  STS [R17+0x2000], R52 ;  /* 0x0020003411007388 */ /* 0x000fe80000000800 */
[----:B------:R-:W-:Y:S04]  /*eab0*/  STS [R17+0x2400], R54 ;  /* 0x0024003611007388 */ /* 0x000fe80000000800 */
[----:B------:R-:W-:Y:S01]  /*eac0*/  STS [R19+0x2000], R56 ;  /* 0x0020003813007388 */ /* 0x000fe20000000800 */
[----:B------:R-:W-:-:S03]  /*ead0*/  @!P5 IMAD.MOV.U32 R23, RZ, RZ, 0x1 ;  /* 0x00000001ff17d424 */ /* 0x000fc600078e00ff */
[----:B------:R-:W-:Y:S04]  /*eae0*/  STS [R19+0x2400], R58 ;  /* 0x0024003a13007388 */ /* 0x000fe80000000800 */
[----:B------:R-:W-:Y:S01]  /*eaf0*/  STS [R21+0x2000], R60 ;  /* 0x0020003c15007388 */ /* 0x000fe20000000800 */
[----:B---3--:R-:W-:-:S03]  /*eb00*/  @!P5 IMAD R35, R8, R29, RZ ;  /* 0x0000001d0823d224 */ /* 0x008fc600078e02ff */
        /* <DEDUP_REMOVED lines=11> */
[----:B-1----:R-:W-:-:S03]  /*ebc0*/  SHF.R.S32.HI R9, RZ, 0x1f, R6 ;  /* 0x0000001fff097819 */ /* 0x002fc60000011406 */
[----:B------:R-:W-:Y:S04]  /*ebd0*/  STS [R17+0x4000], R84 ;  /* 0x0040005411007388 */ /* 0x000fe80000000800 */
[----:B------:R-:W-:Y:S01]  /*ebe0*/  STS [R17+0x4400], R86 ;  /* 0x0044005611007388 */ /* 0x000fe20000000800 */
[----:B---3--:R-:W1:Y:S03]  /*ebf0*/  @P5 LDC.64 R10, c[0x0][0x2c0] ;  /* 0x0000b000ff0a5b82 */ /* 0x008e660000000a00 */
[----:B------:R-:W-:Y:S04]  /*ec00*/  STS [R19+0x4000], R88 ;  /* 0x0040005813007388 */ /* 0x000fe80000000800 */
[----:B------:R-:W-:Y:S01]  /*ec10*/  STS [R19+0x4400], R90 ;  /* 0x0044005a13007388 */ /* 0x000fe20000000800 */
[----:B----4-:R-:W-:-:S02]  /*ec20*/  LEA.HI R13, R9, R6, RZ, 0x5 ;  /* 0x00000006090d7211 */ /* 0x010fc400078f28ff */
[----:B------:R-:W-:Y:S01]  /*ec30*/  LEA.HI R9, R9, R6, RZ, 0x3 ;  /* 0x0000000609097211 */ /* 0x000fe200078f18ff */
[----:B------:R-:W-:Y:S01]  /*ec40*/  STS [R21+0x4000], R92 ;  /* 0x0040005c15007388 */ /* 0x000fe20000000800 */
[----:B------:R-:W-:Y:S02]  /*ec50*/  LOP3.LUT R13, R13, 0xffffffe0, RZ, 0xc0, !PT ;  /* 0xffffffe00d0d7812 */ /* 0x000fe400078ec0ff */
[----:B------:R-:W-:Y:S01]  /*ec60*/  LOP3.LUT R33, R9, 0xfffffff8, RZ, 0xc0, !PT ;  /* 0xfffffff809217812 */ /* 0x000fe200078ec0ff */
[----:B------:R3:W-:Y:S04]  /*ec70*/  STS [R21+0x4400], R94 ;  /* 0x0044005e15007388 */ /* 0x0007e80000000800 */
[----:B------:R-:W-:Y:S01]  /*ec80*/  STS [R25+0x4000], R96 ;  /* 0x0040006019007388 */ /* 0x000fe20000000800 */
[----:B------:R-:W-:-:S03]  /*ec90*/  IMAD.IADD R33, R6, 0x1, -R33 ;  /* 0x0000000106217824 */ /* 0x000fc600078e0a21 */
[----:B------:R4:W-:Y:S01]  /*eca0*/  STS [R25+0x4400], R98 ;  /* 0x0044006219007388 */ /* 0x0009e20000000800 */
[----:B-1----:R-:W-:Y:S01]  /*ecb0*/  @P5 IMAD R11, R11, R10, RZ ;  /* 0x0000000a0b0b5224 */ /* 0x002fe200078e02ff */
[----:B------:R-:W-:Y:S01]  /*ecc0*/  @!P5 MOV R11, R8 ;  /* 0x00000008000bd202 */ /* 0x000fe20000000f00 */
[----:B------:R-:W-:Y:S01]  /*ecd0*/  @P4 FMUL.FTZ R10, R5, 0.69314718246459960938 ;  /* 0x3f317218050a4820 */ /* 0x000fe20000410000 */
[----:B------:R-:W-:Y:S01]  /*ece0*/  BAR.SYNC.DEFER_BLOCKING 0x0 ;  /* 0x0000000000007b1d */ /* 0x000fe20000010000 */
[----:B-----5:R-:W-:-:S05]  /*ecf0*/  @P3 FMUL.FTZ R5, R4, 0.69314718246459960938 ;  /* 0x3f31721804053820 */ /* 0x020fca0000410000 */
[----:B------:R-:W1:Y:S01]  /*ed00*/  S2R R24, SR_CTAID.Y ;  /* 0x0000000000187919 */ /* 0x000e620000002600 */
[----:B------:R-:W5:Y:S01]  /*ed10*/  S2R R31, SR_CTAID.X ;  /* 0x00000000001f7919 */ /* 0x000f620000002500 */
[----:B---3--:R-:W-:Y:S02]  /*ed20*/  IMAD.IADD R21, R6, 0x1, -R13 ;  /* 0x0000000106157824 */ /* 0x008fe400078e0a0d */
[----:B------:R-:W-:Y:S01]  /*ed30*/  IMAD.MOV.U32 R6, RZ, RZ, 0x7f800000 ;  /* 0x7f800000ff067424 */ /* 0x000fe200078e00ff */
[----:B------:R-:W3:Y:S01]  /*ed40*/  S2R R20, SR_CTAID.Z ;  /* 0x0000000000147919 */ /* 0x000ee20000002700 */
[----:B--2---:R-:W-:Y:S01]  /*ed50*/  @P4 FFMA.FTZ R6, R133, R28, R10 ;  /* 0x0000001c85064223 */ /* 0x004fe2000001000a */
[----:B------:R-:W-:Y:S02]  /*ed60*/  SHF.R.S32.HI R2, RZ, 0x1f, R21 ;  /* 0x0000001fff027819 */ /* 0x000fe40000011415 */
[----:B------:R-:W-:Y:S01]  /*ed70*/  MOV R10, 0x7f800000 ;  /* 0x7f800000000a7802 */ /* 0x000fe20000000f00 */
[----:B----4-:R-:W2:Y:S01]  /*ed80*/  @P3 LDC R25, c[0x0][0x2e8] ;  /* 0x0000ba00ff193b82 */ /* 0x010ea20000000800 */
[----:B------:R-:W-:Y:S01]  /*ed90*/  LEA.HI R2, R2, R21, RZ, 0x2 ;  /* 0x0000001502027211 */ /* 0x000fe200078f10ff */
[----:B------:R4:W2:Y:S03]  /*eda0*/  LDS.128 R16, [R223+0x1800] ;  /* 0x00180000df107984 */ /* 0x0008a60000000c00 */
[----:B------:R-:W-:Y:S01]  /*edb0*/  SHF.R.S32.HI R3, RZ, 0x2, R2 ;  /* 0x00000002ff037819 */ /* 0x000fe20000011402 */
[----:B------:R4:W2:Y:S04]  /*edc0*/  LDS.128 R12, [R223+0x3800] ;  /* 0x00380000df0c7984 */ /* 0x0008a80000000c00 */
[----:B------:R-:W-:-:S02]  /*edd0*/  IMAD R8, R30, 0x10, R3 ;  /* 0x000000101e087824 */ /* 0x000fc400078e0203 */
[----:B-1----:R-:W-:Y:S02]  /*ede0*/  IMAD R24, R24, R35, RZ ;  /* 0x0000002318187224 */ /* 0x002fe400078e02ff */
[----:B-----5:R-:W-:-:S03]  /*edf0*/  IMAD R2, R31, R23, RZ ;  /* 0x000000171f027224 */ /* 0x020fc600078e02ff */
[----:B------:R-:W-:Y:S01]  /*ee00*/  SEL R24, R24, RZ, !P2 ;  /* 0x000000ff18187207 */ /* 0x000fe20005000000 */
[----:B--2---:R-:W-:Y:S01]  /*ee10*/  @P3 FFMA.FTZ R10, R132, R25, R5 ;  /* 0x00000019840a3223 */ /* 0x004fe20000010005 */
[----:B------:R-:W-:Y:S02]  /*ee20*/  IMAD.SHL.U32 R25, R33, 0x8, RZ ;  /* 0x0000000821197824 */ /* 0x000fe400078e00ff */
[----:B------:R-:W-:Y:S02]  /*ee30*/  IMAD.SHL.U32 R2, R2, 0x40, RZ ;  /* 0x0000004002027824 */ /* 0x000fe400078e00ff */
[----:B---3--:R-:W-:-:S03]  /*ee40*/  IMAD R11, R20, R11, R24 ;  /* 0x0000000b140b7224 */ /* 0x008fc600078e0218 */
[----:B------:R-:W-:Y:S02]  /*ee50*/  SHF.R.S32.HI R3, RZ, 0x1f, R2 ;  /* 0x0000001fff037819 */ /* 0x000fe40000011402 */
[--C-:B------:R-:W-:Y:S02]  /*ee60*/  IADD3 R21, P2, P1, R2, R26, R11.reuse ;  /* 0x0000001a02157210 */ /* 0x100fe4000795e00b */
[----:B------:R-:W-:Y:S01]  /*ee70*/  SHF.R.S32.HI R26, RZ, 0x1f, R11 ;  /* 0x0000001fff1a7819 */ /* 0x000fe2000001140b */
[----:B------:R-:W-:-:S03]  /*ee80*/  IMAD R11, R31, -0x40, R226 ;  /* 0xffffffc01f0b7824 */ /* 0x000fc600078e02e2 */
        /* <DEDUP_REMOVED lines=20> */
.L_x_777:
[----:B------:R-:W-:Y:S05]  /*efd0*/  BSYNC B0 ;  /* 0x0000000000007941 */ /* 0x000fea0003800000 */
.L_x_776:
[----:B-1----:R-:W-:Y:S01]  /*efe0*/  SHF.R.S32.HI R2, RZ, 0x1f, R25 ;  /* 0x0000001fff027819 */ /* 0x002fe20000011419 */
[----:B------:R-:W-:Y:S01]  /*eff0*/  ULDC.64 UR4, c[0x0][0x2a0] ;  /* 0x0000a80000047ab9 */ /* 0x000fe20000000a00 */
[----:B------:R-:W-:Y:S01]  /*f000*/  IADD3 R22, P1, R25, R22, RZ ;  /* 0x0000001619167210 */ /* 0x000fe20007f3e0ff */
[----:B------:R-:W-:Y:S01]  /*f010*/  BSSY B0, `(.L_x_778) ;  /* 0x0000026000007945 */ /* 0x000fe20003800000 */
[----:B------:R-:W-:Y:S02]  /*f020*/  SHF.R.S32.HI R4, RZ, 0x3, R0 ;  /* 0x00000003ff047819 */ /* 0x000fe40000011400 */
[----:B------:R-:W-:Y:S01]  /*f030*/  LEA.HI.SX32 R6, R0, 0x10, 0x1d ;  /* 0x0000001000067811 */ /* 0x000fe200078feaff */
[----:B------:R-:W-:Y:S01]  /*f040*/  IMAD.X R23, R2, 0x1, R7, P1 ;  /* 0x0000000102177824 */ /* 0x000fe200008e0607 */
[----:B------:R-:W-:Y:S02]  /*f050*/  SHF.R.S32.HI R2, RZ, 0x1f, R20 ;  /* 0x0000001fff027819 */ /* 0x000fe40000011414 */
[----:B------:R-:W-:-:S02]  /*f060*/  ISETP.GE.AND P0, PT, R4, R11, PT ;  /* 0x0000000b0400720c */ /* 0x000fc40003f06270 */
[----:B------:R-:W-:Y:S01]  /*f070*/  LEA.HI.SX32 R4, R0, 0x20, 0x1d ;  /* 0x0000002000047811 */ /* 0x000fe200078feaff */
[----:B------:R-:W-:Y:S01]  /*f080*/  IMAD R29, R2, UR4, RZ ;  /* 0x00000004021d7c24 */ /* 0x000fe2000f8e02ff */
[----:B------:R-:W-:Y:S01]  /*f090*/  LEA.HI.SX32 R0, R0, 0x30, 0x1d ;  /* 0x0000003000007811 */ /* 0x000fe200078feaff */
[----:B------:R-:W-:Y:S01]  /*f0a0*/  IMAD.WIDE.U32 R2, R20, UR4, R22 ;  /* 0x0000000414027c25 */ /* 0x000fe2000f8e0016 */
[-C--:B------:R-:W-:Y:S02]  /*f0b0*/  ISETP.GE.AND P3, PT, R6, R11.reuse, PT ;  /* 0x0000000b0600720c */ /* 0x080fe40003f66270 */
[----:B------:R-:W-:Y:S01]  /*f0c0*/  SHF.R.S32.HI R26, RZ, 0x3, R9 ;  /* 0x00000003ff1a7819 */ /* 0x000fe20000011409 */
[----:B------:R-:W-:Y:S01]  /*f0d0*/  IMAD R29, R20, UR5, R29 ;  /* 0x00000005141d7c24 */ /* 0x000fe2000f8e021d */
[-C--:B------:R-:W-:Y:S01]  /*f0e0*/  ISETP.GE.AND P2, PT, R4, R11.reuse, PT ;  /* 0x0000000b0400720c */ /* 0x080fe20003f46270 */
[----:B------:R1:W2:Y:S01]  /*f0f0*/  LDS.128 R20, [R223] ;  /* 0x00000000df147984 */ /* 0x0002a20000000c00 */
[----:B------:R-:W-:Y:S01]  /*f100*/  ISETP.GE.AND P1, PT, R0, R11, PT ;  /* 0x0000000b0000720c */ /* 0x000fe20003f26270 */
[----:B------:R-:W-:Y:S01]  /*f110*/  IMAD.IADD R29, R3, 0x1, R29 ;  /* 0x00000001031d7824 */ /* 0x000fe200078e021d */
[--C-:B------:R-:W-:Y:S01]  /*f120*/  SHF.R.S32.HI R27, RZ, 0x1f, R26.reuse ;  /* 0x0000001fff1b7819 */ /* 0x100fe2000001141a */
[----:B------:R1:W3:Y:S04]  /*f130*/  LDS.128 R8, [R223+0x2000] ;  /* 0x00200000df087984 */ /* 0x0002e80000000c00 */
[----:B------:R1:W4:Y:S01]  /*f140*/  LDS.128 R4, [R223+0x4000] ;  /* 0x00400000df047984 */ /* 0x0003220000000c00 */
[----:B------:R-:W-:Y:S01]  /*f150*/  IMAD.WIDE R26, R222, 0x40, R26 ;  /* 0x00000040de1a7825 */ /* 0x000fe200078e021a */
        /* <DEDUP_REMOVED lines=14> */
[----:B--2---:R2:W-:Y:S04]  /*f240*/  @!P6 STG.E.128 desc[UR8][R30.64], R20 ;  /* 0x000000141e00e986 */ /* 0x0045e8000c101d08 */
[----:B---3--:R2:W-:Y:S04]  /*f250*/  @!P5 STG.E.128 desc[UR8][R30.64+0x80], R8 ;  /* 0x000080081e00d986 */ /* 0x0085e8000c101d08 */
[----:B----4-:R2:W-:Y:S02]  /*f260*/  @!P4 STG.E.128 desc[UR8][R30.64+0x100], R4 ;  /* 0x000100041e00c986 */ /* 0x0105e4000c101d08 */
.L_x_779:
[----:B------:R-:W-:Y:S05]  /*f270*/  BSYNC B0 ;  /* 0x0000000000007941 */ /* 0x000fea0003800000 */
.L_x_778:
[----:B--2---:R2:W1:Y:S01]  /*f280*/  LDS.128 R20, [R223+0x800] ;  /* 0x00080000df147984 */ /* 0x0044620000000c00 */
[----:B------:R-:W-:Y:S03]  /*f290*/  BSSY B0, `(.L_x_780) ;  /* 0x0000017000007945 */ /* 0x000fe60003800000 */
[----:B---3--:R2:W3:Y:S04]  /*f2a0*/  LDS.128 R8, [R223+0x2800] ;  /* 0x00280000df087984 */ /* 0x0084e80000000c00 */
        /* <DEDUP_REMOVED lines=19> */
[----:B---3--:R1:W-:Y:S04]  /*f3e0*/  @!P3 STG.E.128 desc[UR8][R30.64+0x80], R8 ;  /* 0x000080081e00b986 */ /* 0x0083e8000c101d08 */
[----:B----4-:R1:W-:Y:S02]  /*f3f0*/  @!P0 STG.E.128 desc[UR8][R30.64+0x100], R4 ;  /* 0x000100041e008986 */ /* 0x0103e4000c101d08 */
.L_x_781:
[----:B------:R-:W-:Y:S05]  /*f400*/  BSYNC B0 ;  /* 0x0000000000007941 */ /* 0x000fea0003800000 */
.L_x_780:
[----:B-1----:R1:W1:Y:S01]  /*f410*/  LDS.128 R20, [R223+0x1000] ;  /* 0x00100000df147984 */ /* 0x0022620000000c00 */
[----:B------:R-:W-:Y:S03]  /*f420*/  BSSY B0, `(.L_x_782) ;  /* 0x0000017000007945 */ /* 0x000fe60003800000 */
[----:B---3--:R3:W1:Y:S04]  /*f430*/  LDS.128 R8, [R223+0x3000] ;  /* 0x00300000df087984 */ /* 0x0086680000000c00 */
        /* <DEDUP_REMOVED lines=21> */
.L_x_783:
[----:B------:R-:W-:Y:S05]  /*f590*/  BSYNC B0 ;  /* 0x0000000000007941 */ /* 0x000fea0003800000 */
.L_x_782:
        /* <DEDUP_REMOVED lines=23> */
.L_x_735:
[----:B------:R-:W1:Y:S01]  /*f710*/  LDC.U8 R8, c[0x0][0x3d9] ;  /* 0x0000f640ff087b82 */ /* 0x000e620000000000 */
[----:B------:R-:W-:Y:S01]  /*f720*/  ISETP.NE.AND P3, PT, R221, -0x1, PT ;  /* 0xffffffffdd00780c */ /* 0x000fe20003f65270 */
[----:B------:R-:W-:Y:S01]  /*f730*/  ULDC.64 UR4, c[0x0][0x2a0] ;  /* 0x0000a80000047ab9 */ /* 0x000fe20000000a00 */
[----:B------:R-:W-:Y:S01]  /*f740*/  SHF.R.S32.HI R7, RZ, 0x1f, R102 ;  /* 0x0000001fff077819 */ /* 0x000fe20000011466 */
[----:B------:R-:W-:Y:S01]  /*f750*/  BSSY B0, `(.L_x_784) ;  /* 0x000003b000007945 */ /* 0x000fe20003800000 */
[----:B------:R-:W-:Y:S02]  /*f760*/  IADD3 R226, -R107, R226, RZ ;  /* 0x000000e26be27210 */ /* 0x000fe40007ffe1ff */
[----:B------:R-:W-:Y:S01]  /*f770*/  LEA.HI R14, R7, R102, RZ, 0x3 ;  /* 0x00000066070e7211 */ /* 0x000fe200078f18ff */
[----:B------:R-:W2:Y:S01]  /*f780*/  LDC.U8 R6, c[0x0][0x3d8] ;  /* 0x0000f600ff067b82 */ /* 0x000ea20000000000 */
[----:B------:R-:W-:-:S05]  /*f790*/  SHF.R.S32.HI R25, RZ, 0x1f, R20 ;  /* 0x0000001fff197819 */ /* 0x000fca0000011414 */
[----:B------:R-:W-:Y:S01]  /*f7a0*/  @!P3 SHF.R.S32.HI R9, RZ, 0x1f, R18 ;  /* 0x0000001fff09b819 */ /* 0x000fe20000011412 */
[----:B------:R-:W-:Y:S01]  /*f7b0*/  IMAD R25, R25, UR4, RZ ;  /* 0x0000000419197c24 */ /* 0x000fe2000f8e02ff */
[----:B------:R-:W3:Y:S03]  /*f7c0*/  @P3 LDC.64 R4, c[0x0][0x298] ;  /* 0x0000a600ff043b82 */ /* 0x000ee60000000a00 */
[----:B------:R-:W-:Y:S01]  /*f7d0*/  IMAD R25, R20, UR5, R25 ;  /* 0x0000000514197c24 */ /* 0x000fe2000f8e0219 */
[----:B-1----:R-:W-:-:S04]  /*f7e0*/  ISETP.NE.AND P0, PT, R8, RZ, PT ;  /* 0x000000ff0800720c */ /* 0x002fc80003f05270 */
[----:B------:R-:W1:Y:S01]  /*f7f0*/  @!P3 LDC.64 R2, c[0x0][0x290] ;  /* 0x0000a400ff02bb82 */ /* 0x000e620000000a00 */
[C---:B--2---:R-:W-:Y:S02]  /*f800*/  ISETP.NE.AND P2, PT, R6.reuse, RZ, PT ;  /* 0x000000ff0600720c */ /* 0x044fe40003f45270 */
[----:B------:R-:W-:Y:S02]  /*f810*/  ISETP.NE.AND P1, PT, R6, RZ, !P0 ;  /* 0x000000ff0600720c */ /* 0x000fe40004725270 */
[----:B------:R-:W-:-:S04]  /*f820*/  ISETP.NE.OR P2, PT, R8, RZ, !P2 ;  /* 0x000000ff0800720c */ /* 0x000fc80005745670 */
[----:B------:R-:W2:Y:S01]  /*f830*/  @!P0 LDC R0, c[0x0][0x2c4] ;  /* 0x0000b100ff008b82 */ /* 0x000ea20000000800 */
[----:B---3--:R-:W-:-:S04]  /*f840*/  @P3 IMAD.WIDE.U32 R22, R221, R4, RZ ;  /* 0x00000004dd163225 */ /* 0x008fc800078e00ff */
[----:B------:R-:W-:Y:S01]  /*f850*/  @P3 IMAD R11, R221, R5, R23 ;  /* 0x00000005dd0b3224 */ /* 0x000fe200078e0217 */
[----:B------:R-:W-:Y:S02]  /*f860*/  LOP3.LUT R5, R14, 0xfffffff8, RZ, 0xc0, !PT ;  /* 0xfffffff80e057812 */ /* 0x000fe400078ec0ff */
[----:B------:R-:W-:Y:S01]  /*f870*/  SHF.R.S32.HI R14, RZ, 0x3, R14 ;  /* 0x00000003ff0e7819 */ /* 0x000fe2000001140e */
[-C--:B-1----:R-:W-:Y:S02]  /*f880*/  @!P3 IMAD R9, R9, R2.reuse, RZ ;  /* 0x000000020909b224 */ /* 0x082fe400078e02ff */
[----:B------:R-:W-:Y:S01]  /*f890*/  @!P3 IMAD.WIDE.U32 R6, R18, R2, RZ ;  /* 0x000000021206b225 */ /* 0x000fe200078e00ff */
[----:B------:R-:W-:-:S03]  /*f8a0*/  SHF.R.S32.HI R15, RZ, 0x1f, R14 ;  /* 0x0000001fff0f7819 */ /* 0x000fc6000001140e */
[----:B------:R-:W-:Y:S02]  /*f8b0*/  IMAD.IADD R102, R102, 0x1, -R5 ;  /* 0x0000000166667824 */ /* 0x000fe400078e0a05 */
[----:B------:R-:W-:Y:S01]  /*f8c0*/  @!P3 IMAD R3, R18, R3, R9 ;  /* 0x000000031203b224 */ /* 0x000fe200078e0209 */
[----:B------:R-:W1:Y:S01]  /*f8d0*/  @!P0 LDC R5, c[0x0][0x270] ;  /* 0x00009c00ff058b82 */ /* 0x000e620000000800 */
[----:B------:R-:W-:Y:S02]  /*f8e0*/  @!P3 IMAD.MOV.U32 R22, RZ, RZ, R6 ;  /* 0x000000ffff16b224 */ /* 0x000fe400078e0006 */
[----:B------:R-:W-:Y:S02]  /*f8f0*/  IMAD.SHL.U32 R4, R102, 0x8, RZ ;  /* 0x0000000866047824 */ /* 0x000fe400078e00ff */
[----:B------:R-:W-:Y:S02]  /*f900*/  @!P3 IMAD.IADD R11, R7, 0x1, R3 ;  /* 0x00000001070bb824 */ /* 0x000fe400078e0203 */
[----:B------:R-:W-:Y:S01]  /*f910*/  VIADD R9, R14, 0x10 ;  /* 0x000000100e097836 */ /* 0x000fe20000000000 */
[----:B--2---:R-:W2:Y:S01]  /*f920*/  @P1 LDC R0, c[0x0][0x2e4] ;  /* 0x0000b900ff001b82 */ /* 0x004ea20000000800 */
[----:B------:R-:W-:Y:S01]  /*f930*/  IADD3 R22, P1, R4, R22, RZ ;  /* 0x0000001604167210 */ /* 0x000fe20007f3e0ff */
[----:B------:R-:W-:Y:S01]  /*f940*/  IMAD.WIDE R222, R222, 0x40, R14 ;  /* 0x00000040dede7825 */ /* 0x000fe200078e020e */
[----:B------:R-:W-:-:S02]  /*f950*/  IADD3 R8, R4, 0x80, RZ ;  /* 0x0000008004087810 */ /* 0x000fc40007ffe0ff */
[C---:B------:R-:W-:Y:S01]  /*f960*/  LEA.HI.X.SX32 R23, R4.reuse, R11, 0x1, P1 ;  /* 0x0000000b04177211 */ /* 0x040fe200008f0eff */
[----:B------:R-:W-:Y:S01]  /*f970*/  VIADD R10, R4, 0x40 ;  /* 0x00000040040a7836 */ /* 0x000fe20000000000 */
[-C--:B------:R-:W-:Y:S01]  /*f980*/  ISETP.GE.AND P1, PT, R14, R226.reuse, PT ;  /* 0x000000e20e00720c */ /* 0x080fe20003f26270 */
[----:B------:R-:W3:Y:S01]  /*f990*/  @P0 LDC R6, c[0x0][0x2c0] ;  /* 0x0000b000ff060b82 */ /* 0x000ee20000000800 */
[----:B------:R-:W-:Y:S01]  /*f9a0*/  ISETP.GE.AND P3, PT, R9, R226, PT ;  /* 0x000000e20900720c */ /* 0x000fe20003f66270 */
[----:B------:R-:W-:-:S04]  /*f9b0*/  IMAD.WIDE.U32 R22, R20, UR4, R22 ;  /* 0x0000000414167c25 */ /* 0x000fc8000f8e0016 */
[----:B------:R-:W-:Y:S02]  /*f9c0*/  IMAD.IADD R25, R25, 0x1, R23 ;  /* 0x0000000119197824 */ /* 0x000fe400078e0217 */
[----:B------:R-:W4:Y:S08]  /*f9d0*/  @P0 LDC.64 R2, c[0x0][0x2c0] ;  /* 0x0000b000ff020b82 */ /* 0x000f300000000a00 */
[----:B------:R-:W1:Y:S01]  /*f9e0*/  @!P2 LDC R7, c[0x0][0x2c4] ;  /* 0x0000b100ff07ab82 */ /* 0x000e620000000800 */
        /* <DEDUP_REMOVED lines=17> */
.L_x_785:
[----:B------:R-:W-:Y:S05]  /*fb00*/  BSYNC B0 ;  /* 0x0000000000007941 */ /* 0x000fea0003800000 */
.L_x_784:
[----:B------:R-:W-:Y:S01]  /*fb10*/  BSSY B0, `(.L_x_786) ;  /* 0x0000018000007945 */ /* 0x000fe20003800000 */
[----:B------:R-:W-:Y:S01]  /*fb20*/  ISETP.NE.OR P1, PT, R221, -0x1, P2 ;  /* 0xffffffffdd00780c */ /* 0x000fe20001725670 */
[----:B-1----:R-:W-:Y:S01]  /*fb30*/  @P0 IMAD.MOV.U32 R17, RZ, RZ, 0x1 ;  /* 0x00000001ff110424 */ /* 0x002fe200078e00ff */
        /* <DEDUP_REMOVED lines=21> */
.L_x_787:
[----:B------:R-:W-:Y:S05]  /*fc90*/  BSYNC B0 ;  /* 0x0000000000007941 */ /* 0x000fea0003800000 */
.L_x_786:
[----:B------:R-:W-:Y:S01]  /*fca0*/  ISETP.GE.AND P4, PT, R11, R226, PT ;  /* 0x000000e20b00720c */ /* 0x000fe20003f86270 */
[----:B--2---:R-:W-:Y:S01]  /*fcb0*/  @!P0 IMAD R17, R0, R5, RZ ;  /* 0x0000000500118224 */ /* 0x004fe200078e02ff */
[----:B------:R-:W-:Y:S01]  /*fcc0*/  BSSY B0, `(.L_x_788) ;  /* 0x000001b000007945 */ /* 0x000fe20003800000 */
[----:B----4-:R-:W-:Y:S01]  /*fcd0*/  @P0 IMAD R3, R3, R2, RZ ;  /* 0x0000000203030224 */ /* 0x010fe200078e02ff */
        /* <DEDUP_REMOVED lines=25> */
.L_x_789:
[----:B------:R-:W-:Y:S05]  /*fe70*/  BSYNC B0 ;  /* 0x0000000000007941 */ /* 0x000fea0003800000 */
.L_x_788:
[-C--:B------:R-:W-:Y:S01]  /*fe80*/  ISETP.GE.AND P1, PT, R5, R226.reuse, PT ;  /* 0x000000e20500720c */ /* 0x080fe20003f26270 */
[----:B---3--:R-:W-:Y:S01]  /*fe90*/  @!P0 IMAD.MOV.U32 R6, RZ, RZ, 0x1 ;  /* 0x00000001ff068424 */ /* 0x008fe200078e00ff */
[----:B------:R-:W-:Y:S01]  /*fea0*/  SEL R17, R17, RZ, P2 ;  /* 0x000000ff11117207 */ /* 0x000fe20001000000 */
[----:B------:R-:W-:Y:S01]  /*feb0*/  BSSY B0, `(.L_x_790) ;  /* 0x000001d000007945 */ /* 0x000fe20003800000 */
[----:B------:R-:W-:Y:S01]  /*fec0*/  ISETP.GE.OR P6, PT, R14, R226, P3 ;  /* 0x000000e20e00720c */ /* 0x000fe20001fc6670 */
[----:B------:R-:W-:Y:S01]  /*fed0*/  IMAD R12, R107, R6, RZ ;  /* 0x000000066b0c7224 */ /* 0x000fe200078e02ff */
[-C--:B------:R-:W-:Y:S01]  /*fee0*/  ISETP.GE.OR P5, PT, R9, R226.reuse, P3 ;  /* 0x000000e20900720c */ /* 0x080fe20001fa6670 */
[----:B------:R-:W-:Y:S01]  /*fef0*/  IMAD R3, R20, R3, R17 ;  /* 0x0000000314037224 */ /* 0x000fe200078e0211 */
[----:B------:R-:W-:Y:S02]  /*ff00*/  ISETP.GE.OR P4, PT, R11, R226, P3 ;  /* 0x000000e20b00720c */ /* 0x000fe40001f86670 */
[----:B------:R-:W-:-:S02]  /*ff10*/  CS2R R16, SRZ ;  /* 0x0000000000107805 */ /* 0x000fc4000001ff00 */
[----:B------:R-:W-:Y:S02]  /*ff20*/  ISETP.GE.OR P3, PT, R5, R226, P3 ;  /* 0x000000e20500720c */ /* 0x000fe40001f66670 */
[----:B------:R-:W-:Y:S01]  /*ff30*/  @!P2 SHF.R.S32.HI R2, RZ, 0x1f, R221 ;  /* 0x0000001fff02a819 */ /* 0x000fe200000114dd */
[----:B------:R-:W-:Y:S10]  /*ff40*/  @P1 BRA `(.L_x_791) ;  /* 0x00000000004c1947 */ /* 0x000ff40003800000 */
[----:B------:R-:W-:Y:S01]  /*ff50*/  IADD3 R0, P0, R222, 0x30, RZ ;  /* 0x00000030de007810 */ /* 0x000fe20007f1e0ff */
[----:B------:R-:W-:Y:S01]  /*ff60*/  ULDC.64 UR4, c[0x0][0x298] ;  /* 0x0000a60000047ab9 */ /* 0x000fe20000000a00 */
[----:B--2---:R-:W-:Y:S01]  /*ff70*/  MOV R19, R25 ;  /* 0x0000001900137202 */ /* 0x004fe20000000f00 */
        /* <DEDUP_REMOVED lines=16> */
.L_x_791:
[----:B------:R-:W-:Y:S05]  /*10080*/  BSYNC B0 ;  /* 0x0000000000007941 */ /* 0x000fea0003800000 */
.L_x_790:
[----:B------:R-:W-:Y:S01]  /*10090*/  @!P2 IMAD.MOV.U32 R16, RZ, RZ, R221 ;  /* 0x000000ffff10a224 */ /* 0x000fe200078e00dd */
[----:B------:R-:W-:Y:S01]  /*100a0*/  SHF.R.S32.HI R7, RZ, 0x1f, R12 ;  /* 0x0000001fff077819 */ /* 0x000fe2000001140c */
        /* <DEDUP_REMOVED lines=14> */
.L_x_793:
[----:B------:R-:W-:Y:S05]  /*10190*/  BSYNC B0 ;  /* 0x0000000000007941 */ /* 0x000fea0003800000 */
.L_x_792:
[----:B------:R-:W-:Y:S04]  /*101a0*/  BSSY B0, `(.L_x_794) ;  /* 0x000000a000007945 */ /* 0x000fe80003800000 */
[----:B------:R-:W-:Y:S05]  /*101b0*/  @P5 BRA `(.L_x_795) ;  /* 0x0000000000205947 */ /* 0x000fea0003800000 */
[----:B------:R-:W-:Y:S01]  /*101c0*/  IMAD R9, R9, R6, RZ ;  /* 0x0000000609097224 */ /* 0x000fe200078e02ff */
[----:B------:R-:W-:Y:S01]  /*101d0*/  ULDC.64 UR4, c[0x0][0x2b0] ;  /* 0x0000ac0000047ab9 */ /* 0x000fe20000000a00 */
[----:B----4-:R-:W-:-:S03]  /*101e0*/  IMAD.MOV.U32 R7, RZ, RZ, 0x7f800000 ;  /* 0x7f800000ff077424 */ /* 0x010fc600078e00ff */
[----:B------:R-:W-:-:S04]  /*101f0*/  IADD3 R3, P0, R9, R12, RZ ;  /* 0x0000000c09037210 */ /* 0x000fc80007f1e0ff */
[----:B------:R-:W-:Y:S02]  /*10200*/  LEA.HI.X.SX32 R0, R9, R16, 0x1, P0 ;  /* 0x0000001009007211 */ /* 0x000fe400000f0eff */
[----:B------:R-:W-:-:S04]  /*10210*/  LEA R2, P0, R3, UR4, 0x2 ;  /* 0x0000000403027c11 */ /* 0x000fc8000f8010ff */
[----:B------:R-:W-:-:S05]  /*10220*/  LEA.HI.X R3, R3, UR5, R0, 0x2, P0 ;  /* 0x0000000503037c11 */ /* 0x000fca00080f1400 */
[----:B------:R4:W-:Y:S04]  /*10230*/  STG.E desc[UR8][R2.64], R7 ;  /* 0x0000000702007986 */ /* 0x0009e8000c101908 */
.L_x_795:
[----:B------:R-:W-:Y:S05]  /*10240*/  BSYNC B0 ;  /* 0x0000000000007941 */ /* 0x000fea0003800000 */
.L_x_794:
        /* <DEDUP_REMOVED lines=10> */
.L_x_797:
[----:B------:R-:W-:Y:S05]  /*102f0*/  BSYNC B0 ;  /* 0x0000000000007941 */ /* 0x000fea0003800000 */
.L_x_796:
[----:B------:R-:W-:Y:S05]  /*10300*/  @P3 EXIT ;  /* 0x000000000000394d */ /* 0x000fea0003800000 */
[----:B------:R-:W-:Y:S01]  /*10310*/  IMAD R5, R5, R6, RZ ;  /* 0x0000000605057224 */ /* 0x000fe200078e02ff */
[----:B------:R-:W-:-:S04]  /*10320*/  ULDC.64 UR4, c[0x0][0x2b0] ;  /* 0x0000ac0000047ab9 */ /* 0x000fc80000000a00 */
[----:B------:R-:W-:-:S04]  /*10330*/  IADD3 R12, P0, R5, R12, RZ ;  /* 0x0000000c050c7210 */ /* 0x000fc80007f1e0ff */
[----:B------:R-:W-:Y:S02]  /*10340*/  LEA.HI.X.SX32 R5, R5, R16, 0x1, P0 ;  /* 0x0000001005057211 */ /* 0x000fe400000f0eff */
[----:B----4-:R-:W-:-:S04]  /*10350*/  LEA R2, P0, R12, UR4, 0x2 ;  /* 0x000000040c027c11 */ /* 0x010fc8000f8010ff */
[----:B------:R-:W-:Y:S01]  /*10360*/  LEA.HI.X R3, R12, UR5, R5, 0x2, P0 ;  /* 0x000000050c037c11 */ /* 0x000fe200080f1405 */
[----:B------:R-:W-:-:S05]  /*10370*/  IMAD.MOV.U32 R5, RZ, RZ, 0x7f800000 ;  /* 0x7f800000ff057424 */ /* 0x000fca00078e00ff */
[----:B------:R-:W-:Y:S01]  /*10380*/  STG.E desc[UR8][R2.64], R5 ;  /* 0x0000000502007986 */ /* 0x000fe2000c101908 */
[----:B------:R-:W-:Y:S05]  /*10390*/  EXIT ;  /* 0x000000000000794d */ /* 0x000fea0003800000 */
.L_x_798:
        /* <DEDUP_REMOVED lines=14> */
.L_x_812:


//--------------------- .nv.shared._ZN5flash16flash_fwd_kernelI23Flash_fwd_kernel_traitsILi192ELi128ELi64ELi8ELb0ELb0EN7cutlass10bfloat16_tE19Flash_kernel_traitsILi192ELi128ELi64ELi8ES3_EELb0ELb1ELb0ELb0ELb0ELb1ELb0ELb0EEEvNS_16Flash_fwd_paramsE --------------------------
	.section	.nv.shared._ZN5flash16flash_fwd_kernelI23Flash_fwd_kernel_traitsILi192ELi128ELi64ELi8ELb0ELb0EN7cutlass10bfloat16_tE19Flash_kernel_traitsILi192ELi128ELi64ELi8ES3_EELb0ELb1ELb0ELb0ELb0ELb1ELb0ELb0EEEvNS_16Flash_fwd_paramsE,"aw",@nobits
	.sectionflags	@""
	.align	16
	.zero		1024


//--------------------- .nv.shared.reserved.0     --------------------------
	.section	.nv.shared.reserved.0,"aw",@nobits
	.weak		__nv_reservedSMEM_offset_0_alias
	.size		__nv_reservedSMEM_offset_0_alias, 0, 0
	.other		__nv_reservedSMEM_offset_0_alias,@"STO_CUDA_RESERVED_SHARED STV_DEFAULT"
__nv_reservedSMEM_offset_0_alias:
	.zero		0


//--------------------- .nv.global                --------------------------
	.section	.nv.global,"aw",@nobits
.nv.global:
	.type		_ZN73_INTERNAL_c3e29e2a_37_flash_fwd_hdim192_bf16_causal_sm80_cu_0106449f_28184cute1_E,@object
	.size		_ZN73_INTERNAL_c3e29e2a_37_flash_fwd_hdim192_bf16_causal_sm80_cu_0106449f_28184cute1_E,(_ZN73_INTERNAL_c3e29e2a_37_flash_fwd_hdim192_bf16_causal_sm80_cu_0106449f_28184cuda3std3__45__cpo6cbeginE - _ZN73_INTERNAL_c3e29e2a_37_flash_fwd_hdim192_bf16_causal_sm80_cu_0106449f_28184cute1_E)
_ZN73_INTERNAL_c3e29e2a_37_flash_fwd_hdim192_bf16_causal_sm80_cu_0106449f_28184cute1_E:
	.zero		1
	.type		_ZN73_INTERNAL_c3e29e2a_37_flash_fwd_hdim192_bf16_causal_sm80_cu_0106449f_28184cuda3std3__45__cpo6cbeginE,@object
	.size		_ZN73_INTERNAL_c3e29e2a_37_flash_fwd_hdim192_bf16_causal_sm80_cu_0106449f_28184cuda3std3__45__cpo6cbeginE,(_ZN73_INTERNAL_c3e29e2a_37_flash_fwd_hdim192_bf16_causal_sm80_cu_0106449f_28184cuda3std3__48in_placeE - _ZN73_INTERNAL_c3e29e2a_37_flash_fwd_hdim192_bf16_causal_sm80_cu_0106449f_28184cuda3std3__45__cpo6cbeginE)
_ZN73_INTERNAL_c3e29e2a_37_flash_fwd_hdim192_bf16_causal_sm80_cu_0106449f_28184cuda3std3__45__cpo6cbeginE:
	.zero		1
	.type		_ZN73_INTERNAL_c3e29e2a_37_flash_fwd_hdim192_bf16_causal_sm80_cu_0106449f_28184cuda3std3__48in_placeE,@object
	.size		_ZN73_INTERNAL_c3e29e2a_37_flash_fwd_hdim192_bf16_causal_sm80_cu_0106449f_28184cuda3std3__48in_placeE,(_ZN73_INTERNAL_c3e29e2a_37_flash_fwd_hdim192_bf16_causal_sm80_cu_0106449f_28184cuda3std6ranges3__45__cpo9iter_moveE - _ZN73_INTERNAL_c3e29e2a_37_flash_fwd_hdim192_bf16_causal_sm80_cu_0106449f_28184cuda3std3__48in_placeE)
_ZN73_INTERNAL_c3e29e2a_37_flash_fwd_hdim192_bf16_causal_sm80_cu_0106449f_28184cuda3std3__48in_placeE:
	.zero		1
	.type		_ZN73_INTERNAL_c3e29e2a_37_flash_fwd_hdim192_bf16_causal_sm80_cu_0106449f_28184cuda3std6ranges3__45__cpo9iter_moveE,@object
	.size		_ZN73_INTERNAL_c3e29e2a_37_flash_fwd_hdim192_bf16_causal_sm80_cu_0106449f_28184cuda3std6ranges3__45__cpo9iter_moveE,(_ZN73_INTERNAL_c3e29e2a_37_flash_fwd_hdim192_bf16_causal_sm80_cu_0106449f_28184cuda3std3__45__cpo5beginE - _ZN73_INTERNAL_c3e29e2a_37_flash_fwd_hdim192_bf16_causal_sm80_cu_0106449f_28184cuda3std6ranges3__45__cpo9iter_moveE)
_ZN73_INTERNAL_c3e29e2a_37_flash_fwd_hdim192_bf16_causal_sm80_cu_0106449f_28184cuda3std6ranges3__45__cpo9iter_moveE:
	.zero		1
	.type		_ZN73_INTERNAL_c3e29e2a_37_flash_fwd_hdim192_bf16_causal_sm80_cu_0106449f_28184cuda3std3__45__cpo5beginE,@object
	.size		_ZN73_INTERNAL_c3e29e2a_37_flash_fwd_hdim192_bf16_causal_sm80_cu_0106449f_28184cuda3std3__45__cpo5beginE,(_ZN73_INTERNAL_c3e29e2a_37_flash_fwd_hdim192_bf16_causal_sm80_cu_0106449f_28184cuda3std3__475_GLOBAL__N__c3e29e2a_37_flash_fwd_hdim192_bf16_causal_sm80_cu_0106449f_28186ignoreE - _ZN73_INTERNAL_c3e29e2a_37_flash_fwd_hdim192_bf16_causal_sm80_cu_0106449f_28184cuda3std3__45__cpo5beginE)
_ZN73_INTERNAL_c3e29e2a_37_flash_fwd_hdim192_bf16_causal_sm80_cu_0106449f_28184cuda3std3__45__cpo5beginE:
	.zero		1
	.type		_ZN73_INTERNAL_c3e29e2a_37_flash_fwd_hdim192_bf16_causal_sm80_cu_0106449f_28184cuda3std3__475_GLOBAL__N__c3e29e2a_37_flash_fwd_hdim192_bf16_causal_sm80_cu_0106449f_28186ignoreE,@object
	.size		_ZN73_INTERNAL_c3e29e2a_37_flash_fwd_hdim192_bf16_causal_sm80_cu_0106449f_28184cuda3std3__475_GLOBAL__N__c3e29e2a_37_flash_fwd_hdim192_bf16_causal_sm80_cu_0106449f_28186ignoreE,(_ZN73_INTERNAL_c3e29e2a_37_flash_fwd_hdim192_bf16_causal_sm80_cu_0106449f_28184cute7productE - _ZN73_INTERNAL_c3e29e2a_37_flash_fwd_hdim192_bf16_causal_sm80_cu_0106449f_28184cuda3std3__475_GLOBAL__N__c3e29e2a_37_flash_fwd_hdim192_bf16_causal_sm80_cu_0106449f_28186ignoreE)
_ZN73_INTERNAL_c3e29e2a_37_flash_fwd_hdim192_bf16_causal_sm80_cu_0106449f_28184cuda3std3__475_GLOBAL__N__c3e29e2a_37_flash_fwd_hdim192_bf16_causal_sm80_cu_0106449f_28186ignoreE:
	.zero		1
	.type		_ZN73_INTERNAL_c3e29e2a_37_flash_fwd_hdim192_bf16_causal_sm80_cu_0106449f_28184cute7productE,@object
	.size		_ZN73_INTERNAL_c3e29e2a_37_flash_fwd_hdim192_bf16_causal_sm80_cu_0106449f_28184cute7productE,(_ZN73_INTERNAL_c3e29e2a_37_flash_fwd_hdim192_bf16_causal_sm80_cu_0106449f_28184cuda3std3__45__cpo3endE - _ZN73_INTERNAL_c3e29e2a_37_flash_fwd_hdim192_bf16_causal_sm80_cu_0106449f_28184cute7productE)
_ZN73_INTERNAL_c3e29e2a_37_flash_fwd_hdim192_bf16_causal_sm80_cu_0106449f_28184cute7productE:
	.zero		1
	.type		_ZN73_INTERNAL_c3e29e2a_37_flash_fwd_hdim192_bf16_causal_sm80_cu_0106449f_28184cuda3std3__45__cpo3endE,@object
	.size		_ZN73_INTERNAL_c3e29e2a_37_flash_fwd_hdim192_bf16_causal_sm80_cu_0106449f_28184cuda3std3__45__cpo3endE,(_ZN73_INTERNAL_c3e29e2a_37_flash_fwd_hdim192_bf16_causal_sm80_cu_0106449f_28184cuda3std3__419piecewise_constructE - _ZN73_INTERNAL_c3e29e2a_37_flash_fwd_hdim192_bf16_causal_sm80_cu_0106449f_28184cuda3std3__45__cpo3endE)
_ZN73_INTERNAL_c3e29e2a_37_flash_fwd_hdim192_bf16_causal_sm80_cu_0106449f_28184cuda3std3__45__cpo3endE:
	.zero		1
	.type		_ZN73_INTERNAL_c3e29e2a_37_flash_fwd_hdim192_bf16_causal_sm80_cu_0106449f_28184cuda3std3__419piecewise_constructE,@object
	.size		_ZN73_INTERNAL_c3e29e2a_37_flash_fwd_hdim192_bf16_causal_sm80_cu_0106449f_28184cuda3std3__419piecewise_constructE,(_ZN73_INTERNAL_c3e29e2a_37_flash_fwd_hdim192_bf16_causal_sm80_cu_0106449f_28184cuda3std3__45__cpo4cendE - _ZN73_INTERNAL_c3e29e2a_37_flash_fwd_hdim192_bf16_causal_sm80_cu_0106449f_28184cuda3std3__419piecewise_constructE)
_ZN73_INTERNAL_c3e29e2a_37_flash_fwd_hdim192_bf16_causal_sm80_cu_0106449f_28184cuda3std3__419piecewise_constructE:
	.zero		1
	.type		_ZN73_INTERNAL_c3e29e2a_37_flash_fwd_hdim192_bf16_causal_sm80_cu_0106449f_28184cuda3std3__45__cpo4cendE,@object
	.size		_ZN73_INTERNAL_c3e29e2a_37_flash_fwd_hdim192_bf16_causal_sm80_cu_0106449f_28184cuda3std3__45__cpo4cendE,(_ZN73_INTERNAL_c3e29e2a_37_flash_fwd_hdim192_bf16_causal_sm80_cu_0106449f_28184cuda3std6ranges3__45__cpo4swapE - _ZN73_INTERNAL_c3e29e2a_37_flash_fwd_hdim192_bf16_causal_sm80_cu_0106449f_28184cuda3std3__45__cpo4cendE)
_ZN73_INTERNAL_c3e29e2a_37_flash_fwd_hdim192_bf16_causal_sm80_cu_0106449f_28184cuda3std3__45__cpo4cendE:
	.zero		1
	.type		_ZN73_INTERNAL_c3e29e2a_37_flash_fwd_hdim192_bf16_causal_sm80_cu_0106449f_28184cuda3std6ranges3__45__cpo4swapE,@object
	.size		_ZN73_INTERNAL_c3e29e2a_37_flash_fwd_hdim192_bf16_causal_sm80_cu_0106449f_28184cuda3std6ranges3__45__cpo4swapE,(.L_7 - _ZN73_INTERNAL_c3e29e2a_37_flash_fwd_hdim192_bf16_causal_sm80_cu_0106449f_28184cuda3std6ranges3__45__cpo4swapE)
_ZN73_INTERNAL_c3e29e2a_37_flash_fwd_hdim192_bf16_causal_sm80_cu_0106449f_28184cuda3std6ranges3__45__cpo4swapE:
	.zero		1
.L_7:


//--------------------- .nv.shared._ZN5flash16flash_fwd_kernelI23Flash_fwd_kernel_traitsILi192ELi128ELi64ELi8ELb0ELb0EN7cutlass10bfloat16_tE19Flash_kernel_traitsILi192ELi128ELi64ELi8ES3_EELb0ELb1ELb0ELb0ELb0ELb1ELb1ELb0EEEvNS_16Flash_fwd_paramsE --------------------------
	.section	.nv.shared._ZN5flash16flash_fwd_kernelI23Flash_fwd_kernel_traitsILi192ELi128ELi64ELi8ELb0ELb0EN7cutlass10bfloat16_tE19Flash_kernel_traitsILi192ELi128ELi64ELi8ES3_EELb0ELb1ELb0ELb0ELb0ELb1ELb1ELb0EEEvNS_16Flash_fwd_paramsE,"aw",@nobits
	.sectionflags	@""
	.align	16
	.zero		1024


//--------------------- .nv.shared._ZN5flash16flash_fwd_kernelI23Flash_fwd_kernel_traitsILi192ELi128ELi64ELi8ELb0ELb0EN7cutlass10bfloat16_tE19Flash_kernel_traitsILi192ELi128ELi64ELi8ES3_EELb0ELb1ELb0ELb0ELb0ELb0ELb0ELb0EEEvNS_16Flash_fwd_paramsE --------------------------
	.section	.nv.shared._ZN5flash16flash_fwd_kernelI23Flash_fwd_kernel_traitsILi192ELi128ELi64ELi8ELb0ELb0EN7cutlass10bfloat16_tE19Flash_kernel_traitsILi192ELi128ELi64ELi8ES3_EELb0ELb1ELb0ELb0ELb0ELb0ELb0ELb0EEEvNS_16Flash_fwd_paramsE,"aw",@nobits
	.sectionflags	@""
	.align	16
	.zero		1024


//--------------------- .nv.shared._ZN5flash16flash_fwd_kernelI23Flash_fwd_kernel_traitsILi192ELi128ELi64ELi8ELb0ELb0EN7cutlass10bfloat16_tE19Flash_kernel_traitsILi192ELi128ELi64ELi8ES3_EELb0ELb1ELb0ELb0ELb0ELb0ELb1ELb0EEEvNS_16Flash_fwd_paramsE --------------------------
	.section	.nv.shared._ZN5flash16flash_fwd_kernelI23Flash_fwd_kernel_traitsILi192ELi128ELi64ELi8ELb0ELb0EN7cutlass10bfloat16_tE19Flash_kernel_traitsILi192ELi128ELi64ELi8ES3_EELb0ELb1ELb0ELb0ELb0ELb0ELb1ELb0EEEvNS_16Flash_fwd_paramsE,"aw",@nobits
	.sectionflags	@""
	.align	16
	.zero		1024


//--------------------- .nv.shared._ZN5flash16flash_fwd_kernelI23Flash_fwd_kernel_traitsILi192ELi128ELi64ELi8ELb0ELb0EN7cutlass10bfloat16_tE19Flash_kernel_traitsILi192ELi128ELi64ELi8ES3_EELb0ELb1ELb0ELb1ELb0ELb0ELb0ELb0EEEvNS_16Flash_fwd_paramsE --------------------------
	.section	.nv.shared._ZN5flash16flash_fwd_kernelI23Flash_fwd_kernel_traitsILi192ELi128ELi64ELi8ELb0ELb0EN7cutlass10bfloat16_tE19Flash_kernel_traitsILi192ELi128ELi64ELi8ES3_EELb0ELb1ELb0ELb1ELb0ELb0ELb0ELb0EEEvNS_16Flash_fwd_paramsE,"aw",@nobits
	.sectionflags	@""
	.align	16
	.zero		1024


//--------------------- .nv.shared._ZN5flash16flash_fwd_kernelI23Flash_fwd_kernel_traitsILi192ELi128ELi64ELi8ELb0ELb0EN7cutlass10bfloat16_tE19Flash_kernel_traitsILi192ELi128ELi64ELi8ES3_EELb0ELb1ELb0ELb1ELb0ELb0ELb1ELb0EEEvNS_16Flash_fwd_paramsE --------------------------
	.section	.nv.shared._ZN5flash16flash_fwd_kernelI23Flash_fwd_kernel_traitsILi192ELi128ELi64ELi8ELb0ELb0EN7cutlass10bfloat16_tE19Flash_kernel_traitsILi192ELi128ELi64ELi8ES3_EELb0ELb1ELb0ELb1ELb0ELb0ELb1ELb0EEEvNS_16Flash_fwd_paramsE,"aw",@nobits
	.sectionflags	@""
	.align	16
	.zero		1024


//--------------------- .nv.shared._ZN5flash16flash_fwd_kernelI23Flash_fwd_kernel_traitsILi192ELi64ELi64ELi4ELb0ELb0EN7cutlass10bfloat16_tE19Flash_kernel_traitsILi192ELi64ELi64ELi4ES3_EELb1ELb1ELb0ELb0ELb0ELb0ELb0ELb0EEEvNS_16Flash_fwd_paramsE --------------------------
	.section	.nv.shared._ZN5flash16flash_fwd_kernelI23Flash_fwd_kernel_traitsILi192ELi64ELi64ELi4ELb0ELb0EN7cutlass10bfloat16_tE19Flash_kernel_traitsILi192ELi64ELi64ELi4ES3_EELb1ELb1ELb0ELb0ELb0ELb0ELb0ELb0EEEvNS_16Flash_fwd_paramsE,"aw",@nobits
	.sectionflags	@""
	.align	16
	.zero		1024


//--------------------- .nv.shared._ZN5flash16flash_fwd_kernelI23Flash_fwd_kernel_traitsILi192ELi64ELi64ELi4ELb0ELb0EN7cutlass10bfloat16_tE19Flash_kernel_traitsILi192ELi64ELi64ELi4ES3_EELb1ELb1ELb0ELb0ELb0ELb1ELb0ELb0EEEvNS_16Flash_fwd_paramsE --------------------------
	.section	.nv.shared._ZN5flash16flash_fwd_kernelI23Flash_fwd_kernel_traitsILi192ELi64ELi64ELi4ELb0ELb0EN7cutlass10bfloat16_tE19Flash_kernel_traitsILi192ELi64ELi64ELi4ES3_EELb1ELb1ELb0ELb0ELb0ELb1ELb0ELb0EEEvNS_16Flash_fwd_paramsE,"aw",@nobits
	.sectionflags	@""
	.align	16
	.zero		1024


//--------------------- .nv.shared._ZN5flash16flash_fwd_kernelI23Flash_fwd_kernel_traitsILi192ELi64ELi64ELi4ELb0ELb0EN7cutlass10bfloat16_tE19Flash_kernel_traitsILi192ELi64ELi64ELi4ES3_EELb0ELb1ELb0ELb0ELb0ELb1ELb1ELb0EEEvNS_16Flash_fwd_paramsE --------------------------
	.section	.nv.shared._ZN5flash16flash_fwd_kernelI23Flash_fwd_kernel_traitsILi192ELi64ELi64ELi4ELb0ELb0EN7cutlass10bfloat16_tE19Flash_kernel_traitsILi192ELi64ELi64ELi4ES3_EELb0ELb1ELb0ELb0ELb0ELb1ELb1ELb0EEEvNS_16Flash_fwd_paramsE,"aw",@nobits
	.sectionflags	@""
	.align	16
	.zero		1024


//--------------------- .nv.shared._ZN5flash16flash_fwd_kernelI23Flash_fwd_kernel_traitsILi192ELi64ELi64ELi4ELb0ELb0EN7cutlass10bfloat16_tE19Flash_kernel_traitsILi192ELi64ELi64ELi4ES3_EELb1ELb1ELb0ELb1ELb0ELb0ELb0ELb0EEEvNS_16Flash_fwd_paramsE --------------------------
	.section	.nv.shared._ZN5flash16flash_fwd_kernelI23Flash_fwd_kernel_traitsILi192ELi64ELi64ELi4ELb0ELb0EN7cutlass10bfloat16_tE19Flash_kernel_traitsILi192ELi64ELi64ELi4ES3_EELb1ELb1ELb0ELb1ELb0ELb0ELb0ELb0EEEvNS_16Flash_fwd_paramsE,"aw",@nobits
	.sectionflags	@""
	.align	16
	.zero		1024


//--------------------- .nv.shared._ZN5flash16flash_fwd_kernelI23Flash_fwd_kernel_traitsILi192ELi64ELi64ELi4ELb0ELb0EN7cutlass10bfloat16_tE19Flash_kernel_traitsILi192ELi64ELi64ELi4ES3_EELb1ELb1ELb0ELb0ELb0ELb0ELb0ELb1EEEvNS_16Flash_fwd_paramsE --------------------------
	.section	.nv.shared._ZN5flash16flash_fwd_kernelI23Flash_fwd_kernel_traitsILi192ELi64ELi64ELi4ELb0ELb0EN7cutlass10bfloat16_tE19Flash_kernel_traitsILi192ELi64ELi64ELi4ES3_EELb1ELb1ELb0ELb0ELb0ELb0ELb0ELb1EEEvNS_16Flash_fwd_paramsE,"aw",@nobits
	.sectionflags	@""
	.align	16
	.zero		1024


//--------------------- .nv.shared._ZN5flash16flash_fwd_kernelI23Flash_fwd_kernel_traitsILi192ELi64ELi64ELi4ELb0ELb0EN7cutlass10bfloat16_tE19Flash_kernel_traitsILi192ELi64ELi64ELi4ES3_EELb0ELb1ELb0ELb0ELb0ELb0ELb1ELb0EEEvNS_16Flash_fwd_paramsE --------------------------
	.section	.nv.shared._ZN5flash16flash_fwd_kernelI23Flash_fwd_kernel_traitsILi192ELi64ELi64ELi4ELb0ELb0EN7cutlass10bfloat16_tE19Flash_kernel_traitsILi192ELi64ELi64ELi4ES3_EELb0ELb1ELb0ELb0ELb0ELb0ELb1ELb0EEEvNS_16Flash_fwd_paramsE,"aw",@nobits
	.sectionflags	@""
	.align	16
	.zero		1024


//--------------------- .nv.shared._ZN5flash16flash_fwd_kernelI23Flash_fwd_kernel_traitsILi192ELi64ELi64ELi4ELb0ELb0EN7cutlass10bfloat16_tE19Flash_kernel_traitsILi192ELi64ELi64ELi4ES3_EELb1ELb1ELb0ELb1ELb0ELb0ELb0ELb1EEEvNS_16Flash_fwd_paramsE --------------------------
	.section	.nv.shared._ZN5flash16flash_fwd_kernelI23Flash_fwd_kernel_traitsILi192ELi64ELi64ELi4ELb0ELb0EN7cutlass10bfloat16_tE19Flash_kernel_traitsILi192ELi64ELi64ELi4ES3_EELb1ELb1ELb0ELb1ELb0ELb0ELb0ELb1EEEvNS_16Flash_fwd_paramsE,"aw",@nobits
	.sectionflags	@""
	.align	16
	.zero		1024


//--------------------- .nv.shared._ZN5flash16flash_fwd_kernelI23Flash_fwd_kernel_traitsILi192ELi64ELi64ELi4ELb0ELb0EN7cutlass10bfloat16_tE19Flash_kernel_traitsILi192ELi64ELi64ELi4ES3_EELb0ELb1ELb0ELb1ELb0ELb0ELb1ELb0EEEvNS_16Flash_fwd_paramsE --------------------------
	.section	.nv.shared._ZN5flash16flash_fwd_kernelI23Flash_fwd_kernel_traitsILi192ELi64ELi64ELi4ELb0ELb0EN7cutlass10bfloat16_tE19Flash_kernel_traitsILi192ELi64ELi64ELi4ES3_EELb0ELb1ELb0ELb1ELb0ELb0ELb1ELb0EEEvNS_16Flash_fwd_paramsE,"aw",@nobits
	.sectionflags	@""
	.align	16
	.zero		1024


//--------------------- .nv.constant0._ZN5flash16flash_fwd_kernelI23Flash_fwd_kernel_traitsILi192ELi128ELi64ELi8ELb0ELb0EN7cutlass10bfloat16_tE19Flash_kernel_traitsILi192ELi128ELi64ELi8ES3_EELb0ELb1ELb0ELb0ELb0ELb1ELb0ELb0EEEvNS_16Flash_fwd_paramsE --------------------------
	.section	.nv.constant0._ZN5flash16flash_fwd_kernelI23Flash_fwd_kernel_traitsILi192ELi128ELi64ELi8ELb0ELb0EN7cutlass10bfloat16_tE19Flash_kernel_traitsILi192ELi128ELi64ELi8ES3_EELb0ELb1ELb0ELb0ELb0ELb1ELb0ELb0EEEvNS_16Flash_fwd_paramsE,"a",@progbits
	.sectionflags	@""
	.align	4
.nv.constant0._ZN5flash16flash_fwd_kernelI23Flash_fwd_kernel_traitsILi192ELi128ELi64ELi8ELb0ELb0EN7cutlass10bfloat16_tE19Flash_kernel_traitsILi192ELi128ELi64ELi8ES3_EELb0ELb1ELb0ELb0ELb0ELb1ELb0ELb0EEEvNS_16Flash_fwd_paramsE:
	.zero		992


//--------------------- .nv.constant0._ZN5flash16flash_fwd_kernelI23Flash_fwd_kernel_traitsILi192ELi128ELi64ELi8ELb0ELb0EN7cutlass10bfloat16_tE19Flash_kernel_traitsILi192ELi128ELi64ELi8ES3_EELb0ELb1ELb0ELb0ELb0ELb1ELb1ELb0EEEvNS_16Flash_fwd_paramsE --------------------------
	.section	.nv.constant0._ZN5flash16flash_fwd_kernelI23Flash_fwd_kernel_traitsILi192ELi128ELi64ELi8ELb0ELb0EN7cutlass10bfloat16_tE19Flash_kernel_traitsILi192ELi128ELi64ELi8ES3_EELb0ELb1ELb0ELb0ELb0ELb1ELb1ELb0EEEvNS_16Flash_fwd_paramsE,"a",@progbits
	.sectionflags	@""
	.align	4
.nv.constant0._ZN5flash16flash_fwd_kernelI23Flash_fwd_kernel_traitsILi192ELi128ELi64ELi8ELb0ELb0EN7cutlass10bfloat16_tE19Flash_kernel_traitsILi192ELi128ELi64ELi8ES3_EELb0ELb1ELb0ELb0ELb0ELb1ELb1ELb0EEEvNS_16Flash_fwd_paramsE:
	.zero		992


//--------------------- .nv.constant0._ZN5flash16flash_fwd_kernelI23Flash_fwd_kernel_traitsILi192ELi128ELi64ELi8ELb0ELb0EN7cutlass10bfloat16_tE19Flash_kernel_traitsILi192ELi128ELi64ELi8ES3_EELb0ELb1ELb0ELb0ELb0ELb0ELb0ELb0EEEvNS_16Flash_fwd_paramsE --------------------------
	.section	.nv.constant0._ZN5flash16flash_fwd_kernelI23Flash_fwd_kernel_traitsILi192ELi128ELi64ELi8ELb0ELb0EN7cutlass10bfloat16_tE19Flash_kernel_traitsILi192ELi128ELi64ELi8ES3_EELb0ELb1ELb0ELb0ELb0ELb0ELb0ELb0EEEvNS_16Flash_fwd_paramsE,"a",@progbits
	.sectionflags	@""
	.align	4
.nv.constant0._ZN5flash16flash_fwd_kernelI23Flash_fwd_kernel_traitsILi192ELi128ELi64ELi8ELb0ELb0EN7cutlass10bfloat16_tE19Flash_kernel_traitsILi192ELi128ELi64ELi8ES3_EELb0ELb1ELb0ELb0ELb0ELb0ELb0ELb0EEEvNS_16Flash_fwd_paramsE:
	.zero		992


//--------------------- .nv.constant0._ZN5flash16flash_fwd_kernelI23Flash_fwd_kernel_traitsILi192ELi128ELi64ELi8ELb0ELb0EN7cutlass10bfloat16_tE19Flash_kernel_traitsILi192ELi128ELi64ELi8ES3_EELb0ELb1ELb0ELb0ELb0ELb0ELb1ELb0EEEvNS_16Flash_fwd_paramsE --------------------------
	.section	.nv.constant0._ZN5flash16flash_fwd_kernelI23Flash_fwd_kernel_traitsILi192ELi128ELi64ELi8ELb0ELb0EN7cutlass10bfloat16_tE19Flash_kernel_traitsILi192ELi128ELi64ELi8ES3_EELb0ELb1ELb0ELb0ELb0ELb0ELb1ELb0EEEvNS_16Flash_fwd_paramsE,"a",@progbits
	.sectionflags	@""
	.align	4
.nv.constant0._ZN5flash16flash_fwd_kernelI23Flash_fwd_kernel_traitsILi192ELi128ELi64ELi8ELb0ELb0EN7cutlass10bfloat16_tE19Flash_kernel_traitsILi192ELi128ELi64ELi8ES3_EELb0ELb1ELb0ELb0ELb0ELb0ELb1ELb0EEEvNS_16Flash_fwd_paramsE:
	.zero		992


//--------------------- .nv.constant0._ZN5flash16flash_fwd_kernelI23Flash_fwd_kernel_traitsILi192ELi128ELi64ELi8ELb0ELb0EN7cutlass10bfloat16_tE19Flash_kernel_traitsILi192ELi128ELi64ELi8ES3_EELb0ELb1ELb0ELb1ELb0ELb0ELb0ELb0EEEvNS_16Flash_fwd_paramsE --------------------------
	.section	.nv.constant0._ZN5flash16flash_fwd_kernelI23Flash_fwd_kernel_traitsILi192ELi128ELi64ELi8ELb0ELb0EN7cutlass10bfloat16_tE19Flash_kernel_traitsILi192ELi128ELi64ELi8ES3_EELb0ELb1ELb0ELb1ELb0ELb0ELb0ELb0EEEvNS_16Flash_fwd_paramsE,"a",@progbits
	.sectionflags	@""
	.align	4
.nv.constant0._ZN5flash16flash_fwd_kernelI23Flash_fwd_kernel_traitsILi192ELi128ELi64ELi8ELb0ELb0EN7cutlass10bfloat16_tE19Flash_kernel_traitsILi192ELi128ELi64ELi8ES3_EELb0ELb1ELb0ELb1ELb0ELb0ELb0ELb0EEEvNS_16Flash_fwd_paramsE:
	.zero		992


//--------------------- .nv.constant0._ZN5flash16flash_fwd_kernelI23Flash_fwd_kernel_traitsILi192ELi128ELi64ELi8ELb0ELb0EN7cutlass10bfloat16_tE19Flash_kernel_traitsILi192ELi128ELi64ELi8ES3_EELb0ELb1ELb0ELb1ELb0ELb0ELb1ELb0EEEvNS_16Flash_fwd_paramsE --------------------------
	.section	.nv.constant0._ZN5flash16flash_fwd_kernelI23Flash_fwd_kernel_traitsILi192ELi128ELi64ELi8ELb0ELb0EN7cutlass10bfloat16_tE19Flash_kernel_traitsILi192ELi128ELi64ELi8ES3_EELb0ELb1ELb0ELb1ELb0ELb0ELb1ELb0EEEvNS_16Flash_fwd_paramsE,"a",@progbits
	.sectionflags	@""
	.align	4
.nv.constant0._ZN5flash16flash_fwd_kernelI23Flash_fwd_kernel_traitsILi192ELi128ELi64ELi8ELb0ELb0EN7cutlass10bfloat16_tE19Flash_kernel_traitsILi192ELi128ELi64ELi8ES3_EELb0ELb1ELb0ELb1ELb0ELb0ELb1ELb0EEEvNS_16Flash_fwd_paramsE:
	.zero		992


//--------------------- .nv.constant0._ZN5flash16flash_fwd_kernelI23Flash_fwd_kernel_traitsILi192ELi64ELi64ELi4ELb0ELb0EN7cutlass10bfloat16_tE19Flash_kernel_traitsILi192ELi64ELi64ELi4ES3_EELb1ELb1ELb0ELb0ELb0ELb0ELb0ELb0EEEvNS_16Flash_fwd_paramsE --------------------------
	.section	.nv.constant0._ZN5flash16flash_fwd_kernelI23Flash_fwd_kernel_traitsILi192ELi64ELi64ELi4ELb0ELb0EN7cutlass10bfloat16_tE19Flash_kernel_traitsILi192ELi64ELi64ELi4ES3_EELb1ELb1ELb0ELb0ELb0ELb0ELb0ELb0EEEvNS_16Flash_fwd_paramsE,"a",@progbits
	.sectionflags	@""
	.align	4
.nv.constant0._ZN5flash16flash_fwd_kernelI23Flash_fwd_kernel_traitsILi192ELi64ELi64ELi4ELb0ELb0EN7cutlass10bfloat16_tE19Flash_kernel_traitsILi192ELi64ELi64ELi4ES3_EELb1ELb1ELb0ELb0ELb0ELb0ELb0ELb0EEEvNS_16Flash_fwd_paramsE:
	.zero		992


//--------------------- .nv.constant0._ZN5flash16flash_fwd_kernelI23Flash_fwd_kernel_traitsILi192ELi64ELi64ELi4ELb0ELb0EN7cutlass10bfloat16_tE19Flash_kernel_traitsILi192ELi64ELi64ELi4ES3_EELb1ELb1ELb0ELb0ELb0ELb1ELb0ELb0EEEvNS_16Flash_fwd_paramsE --------------------------
	.section	.nv.constant0._ZN5flash16flash_fwd_kernelI23Flash_fwd_kernel_traitsILi192ELi64ELi64ELi4ELb0ELb0EN7cutlass10bfloat16_tE19Flash_kernel_traitsILi192ELi64ELi64ELi4ES3_EELb1ELb1ELb0ELb0ELb0ELb1ELb0ELb0EEEvNS_16Flash_fwd_paramsE,"a",@progbits
	.sectionflags	@""
	.align	4
.nv.constant0._ZN5flash16flash_fwd_kernelI23Flash_fwd_kernel_traitsILi192ELi64ELi64ELi4ELb0ELb0EN7cutlass10bfloat16_tE19Flash_kernel_traitsILi192ELi64ELi64ELi4ES3_EELb1ELb1ELb0ELb0ELb0ELb1ELb0ELb0EEEvNS_16Flash_fwd_paramsE:
	.zero		992


//--------------------- .nv.constant0._ZN5flash16flash_fwd_kernelI23Flash_fwd_kernel_traitsILi192ELi64ELi64ELi4ELb0ELb0EN7cutlass10bfloat16_tE19Flash_kernel_traitsILi192ELi64ELi64ELi4ES3_EELb0ELb1ELb0ELb0ELb0ELb1ELb1ELb0EEEvNS_16Flash_fwd_paramsE --------------------------
	.section	.nv.constant0._ZN5flash16flash_fwd_kernelI23Flash_fwd_kernel_traitsILi192ELi64ELi64ELi4ELb0ELb0EN7cutlass10bfloat16_tE19Flash_kernel_traitsILi192ELi64ELi64ELi4ES3_EELb0ELb1ELb0ELb0ELb0ELb1ELb1ELb0EEEvNS_16Flash_fwd_paramsE,"a",@progbits
	.sectionflags	@""
	.align	4
.nv.constant0._ZN5flash16flash_fwd_kernelI23Flash_fwd_kernel_traitsILi192ELi64ELi64ELi4ELb0ELb0EN7cutlass10bfloat16_tE19Flash_kernel_traitsILi192ELi64ELi64ELi4ES3_EELb0ELb1ELb0ELb0ELb0ELb1ELb1ELb0EEEvNS_16Flash_fwd_paramsE:
	.zero		992


//--------------------- .nv.constant0._ZN5flash16flash_fwd_kernelI23Flash_fwd_kernel_traitsILi192ELi64ELi64ELi4ELb0ELb0EN7cutlass10bfloat16_tE19Flash_kernel_traitsILi192ELi64ELi64ELi4ES3_EELb1ELb1ELb0ELb1ELb0ELb0ELb0ELb0EEEvNS_16Flash_fwd_paramsE --------------------------
	.section	.nv.constant0._ZN5flash16flash_fwd_kernelI23Flash_fwd_kernel_traitsILi192ELi64ELi64ELi4ELb0ELb0EN7cutlass10bfloat16_tE19Flash_kernel_traitsILi192ELi64ELi64ELi4ES3_EELb1ELb1ELb0ELb1ELb0ELb0ELb0ELb0EEEvNS_16Flash_fwd_paramsE,"a",@progbits
	.sectionflags	@""
	.align	4
.nv.constant0._ZN5flash16flash_fwd_kernelI23Flash_fwd_kernel_traitsILi192ELi64ELi64ELi4ELb0ELb0EN7cutlass10bfloat16_tE19Flash_kernel_traitsILi192ELi64ELi64ELi4ES3_EELb1ELb1ELb0ELb1ELb0ELb0ELb0ELb0EEEvNS_16Flash_fwd_paramsE:
	.zero		992


//--------------------- .nv.constant0._ZN5flash16flash_fwd_kernelI23Flash_fwd_kernel_traitsILi192ELi64ELi64ELi4ELb0ELb0EN7cutlass10bfloat16_tE19Flash_kernel_traitsILi192ELi64ELi64ELi4ES3_EELb1ELb1ELb0ELb0ELb0ELb0ELb0ELb1EEEvNS_16Flash_fwd_paramsE --------------------------
	.section	.nv.constant0._ZN5flash16flash_fwd_kernelI23Flash_fwd_kernel_traitsILi192ELi64ELi64ELi4ELb0ELb0EN7cutlass10bfloat16_tE19Flash_kernel_traitsILi192ELi64ELi64ELi4ES3_EELb1ELb1ELb0ELb0ELb0ELb0ELb0ELb1EEEvNS_16Flash_fwd_paramsE,"a",@progbits
	.sectionflags	@""
	.align	4
.nv.constant0._ZN5flash16flash_fwd_kernelI23Flash_fwd_kernel_traitsILi192ELi64ELi64ELi4ELb0ELb0EN7cutlass10bfloat16_tE19Flash_kernel_traitsILi192ELi64ELi64ELi4ES3_EELb1ELb1ELb0ELb0ELb0ELb0ELb0ELb1EEEvNS_16Flash_fwd_paramsE:
	.zero		992


//--------------------- .nv.constant0._ZN5flash16flash_fwd_kernelI23Flash_fwd_kernel_traitsILi192ELi64ELi64ELi4ELb0ELb0EN7cutlass10bfloat16_tE19Flash_kernel_traitsILi192ELi64ELi64ELi4ES3_EELb0ELb1ELb0ELb0ELb0ELb0ELb1ELb0EEEvNS_16Flash_fwd_paramsE --------------------------
	.section	.nv.constant0._ZN5flash16flash_fwd_kernelI23Flash_fwd_kernel_traitsILi192ELi64ELi64ELi4ELb0ELb0EN7cutlass10bfloat16_tE19Flash_kernel_traitsILi192ELi64ELi64ELi4ES3_EELb0ELb1ELb0ELb0ELb0ELb0ELb1ELb0EEEvNS_16Flash_fwd_paramsE,"a",@progbits
	.sectionflags	@""
	.align	4
.nv.constant0._ZN5flash16flash_fwd_kernelI23Flash_fwd_kernel_traitsILi192ELi64ELi64ELi4ELb0ELb0EN7cutlass10bfloat16_tE19Flash_kernel_traitsILi192ELi64ELi64ELi4ES3_EELb0ELb1ELb0ELb0ELb0ELb0ELb1ELb0EEEvNS_16Flash_fwd_paramsE:
	.zero		992


//--------------------- .nv.constant0._ZN5flash16flash_fwd_kernelI23Flash_fwd_kernel_traitsILi192ELi64ELi64ELi4ELb0ELb0EN7cutlass10bfloat16_tE19Flash_kernel_traitsILi192ELi64ELi64ELi4ES3_EELb1ELb1ELb0ELb1ELb0ELb0ELb0ELb1EEEvNS_16Flash_fwd_paramsE --------------------------
	.section	.nv.constant0._ZN5flash16flash_fwd_kernelI23Flash_fwd_kernel_traitsILi192ELi64ELi64ELi4ELb0ELb0EN7cutlass10bfloat16_tE19Flash_kernel_traitsILi192ELi64ELi64ELi4ES3_EELb1ELb1ELb0ELb1ELb0ELb0ELb0ELb1EEEvNS_16Flash_fwd_paramsE,"a",@progbits
	.sectionflags	@""
	.align	4
.nv.constant0._ZN5flash16flash_fwd_kernelI23Flash_fwd_kernel_traitsILi192ELi64ELi64ELi4ELb0ELb0EN7cutlass10bfloat16_tE19Flash_kernel_traitsILi192ELi64ELi64ELi4ES3_EELb1ELb1ELb0ELb1ELb0ELb0ELb0ELb1EEEvNS_16Flash_fwd_paramsE:
	.zero		992


//--------------------- .nv.constant0._ZN5flash16flash_fwd_kernelI23Flash_fwd_kernel_traitsILi192ELi64ELi64ELi4ELb0ELb0EN7cutlass10bfloat16_tE19Flash_kernel_traitsILi192ELi64ELi64ELi4ES3_EELb0ELb1ELb0ELb1ELb0ELb0ELb1ELb0EEEvNS_16Flash_fwd_paramsE --------------------------
	.section	.nv.constant0._ZN5flash16flash_fwd_kernelI23Flash_fwd_kernel_traitsILi192ELi64ELi64ELi4ELb0ELb0EN7cutlass10bfloat16_tE19Flash_kernel_traitsILi192ELi64ELi64ELi4ES3_EELb0ELb1ELb0ELb1ELb0ELb0ELb1ELb0EEEvNS_16Flash_fwd_paramsE,"a",@progbits
	.sectionflags	@""
	.align	4
.nv.constant0._ZN5flash16flash_fwd_kernelI23Flash_fwd_kernel_traitsILi192ELi64ELi64ELi4ELb0ELb0EN7cutlass10bfloat16_tE19Flash_kernel_traitsILi192ELi64ELi64ELi4ES3_EELb0ELb1ELb0ELb1ELb0ELb0ELb1ELb0EEEvNS_16Flash_fwd_paramsE:
	.zero		992


//--------------------- SYMBOLS --------------------------

	.type		.nv.reservedSmem.offset0,@object
	.size		.nv.reservedSmem.offset0,0x4
